//
// Generated by NVIDIA NVVM Compiler
//
// Compiler Build ID: CL-36424714
// Cuda compilation tools, release 13.0, V13.0.88
// Based on NVVM 20.0.0
//

.version 9.0
.target sm_100
.address_size 64

	// .globl	_Z9evaluate0PfS_
.global .align 4 .b8 __cudart_i2opi_f[24] = {65, 144, 67, 60, 153, 149, 98, 219, 192, 221, 52, 245, 209, 87, 39, 252, 41, 21, 68, 78, 110, 131, 249, 162};

.visible .entry _Z9evaluate0PfS_(
	.param .u64 .ptr .align 1 _Z9evaluate0PfS__param_0,
	.param .u64 .ptr .align 1 _Z9evaluate0PfS__param_1
)
{
	.local .align 4 .b8 	__local_depot0[28];
	.reg .b64 	%SP;
	.reg .b64 	%SPL;
	.reg .pred 	%p<1975>;
	.reg .b32 	%r<9279>;
	.reg .b32 	%f<6321>;
	.reg .b64 	%rd<4241>;
	.reg .b64 	%fd<471>;

	mov.u64 	%SPL, __local_depot0;
	ld.param.u64 	%rd1648, [_Z9evaluate0PfS__param_0];
	ld.param.u64 	%rd1649, [_Z9evaluate0PfS__param_1];
	add.u64 	%rd1, %SPL, 0;
	mov.u32 	%r3292, %ctaid.x;
	mov.u32 	%r3293, %ntid.x;
	mov.u32 	%r3294, %tid.x;
	mad.lo.s32 	%r1, %r3292, %r3293, %r3294;
	setp.gt.s32 	%p1, %r1, 9;
	@%p1 bra 	$L__BB0_2082;
	cvta.to.global.u64 	%rd1651, %rd1648;
	shl.b32 	%r3295, %r1, 1;
	mul.wide.s32 	%rd1652, %r3295, 4;
	add.s64 	%rd2, %rd1651, %rd1652;
	ld.global.f32 	%f1, [%rd2];
	ld.global.f32 	%f2, [%rd2+4];
	mul.f32 	%f1519, %f1, 0f3F22F983;
	cvt.rni.s32.f32 	%r8342, %f1519;
	cvt.rn.f32.s32 	%f1520, %r8342;
	fma.rn.f32 	%f1521, %f1520, 0fBFC90FDA, %f1;
	fma.rn.f32 	%f1522, %f1520, 0fB3A22168, %f1521;
	fma.rn.f32 	%f5986, %f1520, 0fA7C234C5, %f1522;
	abs.f32 	%f4, %f1;
	setp.ltu.f32 	%p2, %f4, 0f47CE4780;
	@%p2 bra 	$L__BB0_9;
	setp.neu.f32 	%p3, %f4, 0f7F800000;
	@%p3 bra 	$L__BB0_4;
	mov.f32 	%f1525, 0f00000000;
	mul.rn.f32 	%f5986, %f1, %f1525;
	mov.b32 	%r8342, 0;
	bra.uni 	$L__BB0_9;
$L__BB0_4:
	mov.b32 	%r3, %f1;
	shl.b32 	%r3297, %r3, 8;
	or.b32  	%r4, %r3297, -2147483648;
	mov.b64 	%rd3538, 0;
	mov.b32 	%r8339, 0;
	mov.u64 	%rd3536, __cudart_i2opi_f;
	mov.u64 	%rd3537, %rd1;
$L__BB0_5:
	.pragma "nounroll";
	ld.global.nc.u32 	%r3298, [%rd3536];
	mad.wide.u32 	%rd1655, %r3298, %r4, %rd3538;
	shr.u64 	%rd3538, %rd1655, 32;
	st.local.u32 	[%rd3537], %rd1655;
	add.s32 	%r8339, %r8339, 1;
	add.s64 	%rd3537, %rd3537, 4;
	add.s64 	%rd3536, %rd3536, 4;
	setp.ne.s32 	%p4, %r8339, 6;
	@%p4 bra 	$L__BB0_5;
	shr.u32 	%r3299, %r3, 23;
	st.local.u32 	[%rd1+24], %rd3538;
	and.b32  	%r7, %r3299, 31;
	and.b32  	%r3300, %r3299, 224;
	add.s32 	%r3301, %r3300, -128;
	shr.u32 	%r3302, %r3301, 5;
	mul.wide.u32 	%rd1656, %r3302, 4;
	sub.s64 	%rd9, %rd1, %rd1656;
	ld.local.u32 	%r8340, [%rd9+24];
	ld.local.u32 	%r8341, [%rd9+20];
	setp.eq.s32 	%p5, %r7, 0;
	@%p5 bra 	$L__BB0_8;
	shf.l.wrap.b32 	%r8340, %r8341, %r8340, %r7;
	ld.local.u32 	%r3303, [%rd9+16];
	shf.l.wrap.b32 	%r8341, %r3303, %r8341, %r7;
$L__BB0_8:
	shr.u32 	%r3304, %r8340, 30;
	shf.l.wrap.b32 	%r3305, %r8341, %r8340, 2;
	shl.b32 	%r3306, %r8341, 2;
	shr.u32 	%r3307, %r3305, 31;
	add.s32 	%r3308, %r3307, %r3304;
	neg.s32 	%r3309, %r3308;
	setp.lt.s32 	%p6, %r3, 0;
	selp.b32 	%r8342, %r3309, %r3308, %p6;
	xor.b32  	%r3310, %r3305, %r3;
	shr.s32 	%r3311, %r3305, 31;
	xor.b32  	%r3312, %r3311, %r3305;
	xor.b32  	%r3313, %r3311, %r3306;
	cvt.u64.u32 	%rd1657, %r3312;
	shl.b64 	%rd1658, %rd1657, 32;
	cvt.u64.u32 	%rd1659, %r3313;
	or.b64  	%rd1660, %rd1658, %rd1659;
	cvt.rn.f64.s64 	%fd1, %rd1660;
	mul.f64 	%fd2, %fd1, 0d3BF921FB54442D19;
	cvt.rn.f32.f64 	%f1523, %fd2;
	neg.f32 	%f1524, %f1523;
	setp.lt.s32 	%p7, %r3310, 0;
	selp.f32 	%f5986, %f1524, %f1523, %p7;
$L__BB0_9:
	mul.rn.f32 	%f1526, %f5986, %f5986;
	and.b32  	%r3315, %r8342, 1;
	setp.eq.b32 	%p8, %r3315, 1;
	selp.f32 	%f1527, 0f3F800000, %f5986, %p8;
	fma.rn.f32 	%f1528, %f1526, %f1527, 0f00000000;
	fma.rn.f32 	%f1529, %f1526, 0f37CBAC00, 0fBAB607ED;
	selp.f32 	%f1530, %f1529, 0fB94D4153, %p8;
	selp.f32 	%f1531, 0f3D2AAABB, 0f3C0885E4, %p8;
	fma.rn.f32 	%f1532, %f1530, %f1526, %f1531;
	selp.f32 	%f1533, 0fBEFFFFFF, 0fBE2AAAA8, %p8;
	fma.rn.f32 	%f1534, %f1532, %f1526, %f1533;
	fma.rn.f32 	%f1535, %f1534, %f1528, %f1527;
	and.b32  	%r3316, %r8342, 2;
	setp.eq.s32 	%p9, %r3316, 0;
	mov.f32 	%f1536, 0f00000000;
	sub.f32 	%f1537, %f1536, %f1535;
	selp.f32 	%f5988, %f1535, %f1537, %p9;
	setp.geu.f32 	%p10, %f1, 0f40400000;
	@%p10 bra 	$L__BB0_19;
	mul.f32 	%f1538, %f5988, 0f3F22F983;
	cvt.rni.s32.f32 	%r8346, %f1538;
	cvt.rn.f32.s32 	%f1539, %r8346;
	fma.rn.f32 	%f1540, %f1539, 0fBFC90FDA, %f5988;
	fma.rn.f32 	%f1541, %f1539, 0fB3A22168, %f1540;
	fma.rn.f32 	%f5987, %f1539, 0fA7C234C5, %f1541;
	abs.f32 	%f10, %f5988;
	setp.ltu.f32 	%p11, %f10, 0f47CE4780;
	@%p11 bra 	$L__BB0_18;
	setp.neu.f32 	%p12, %f10, 0f7F800000;
	@%p12 bra 	$L__BB0_13;
	mov.f32 	%f1544, 0f00000000;
	mul.rn.f32 	%f5987, %f5988, %f1544;
	mov.b32 	%r8346, 0;
	bra.uni 	$L__BB0_18;
$L__BB0_13:
	mov.b32 	%r17, %f5988;
	shl.b32 	%r3318, %r17, 8;
	or.b32  	%r18, %r3318, -2147483648;
	mov.b64 	%rd3541, 0;
	mov.b32 	%r8343, 0;
	mov.u64 	%rd3539, __cudart_i2opi_f;
	mov.u64 	%rd3540, %rd1;
$L__BB0_14:
	.pragma "nounroll";
	ld.global.nc.u32 	%r3319, [%rd3539];
	mad.wide.u32 	%rd1663, %r3319, %r18, %rd3541;
	shr.u64 	%rd3541, %rd1663, 32;
	st.local.u32 	[%rd3540], %rd1663;
	add.s32 	%r8343, %r8343, 1;
	add.s64 	%rd3540, %rd3540, 4;
	add.s64 	%rd3539, %rd3539, 4;
	setp.ne.s32 	%p13, %r8343, 6;
	@%p13 bra 	$L__BB0_14;
	shr.u32 	%r3320, %r17, 23;
	st.local.u32 	[%rd1+24], %rd3541;
	and.b32  	%r21, %r3320, 31;
	and.b32  	%r3321, %r3320, 224;
	add.s32 	%r3322, %r3321, -128;
	shr.u32 	%r3323, %r3322, 5;
	mul.wide.u32 	%rd1664, %r3323, 4;
	sub.s64 	%rd16, %rd1, %rd1664;
	ld.local.u32 	%r8344, [%rd16+24];
	ld.local.u32 	%r8345, [%rd16+20];
	setp.eq.s32 	%p14, %r21, 0;
	@%p14 bra 	$L__BB0_17;
	shf.l.wrap.b32 	%r8344, %r8345, %r8344, %r21;
	ld.local.u32 	%r3324, [%rd16+16];
	shf.l.wrap.b32 	%r8345, %r3324, %r8345, %r21;
$L__BB0_17:
	shr.u32 	%r3325, %r8344, 30;
	shf.l.wrap.b32 	%r3326, %r8345, %r8344, 2;
	shl.b32 	%r3327, %r8345, 2;
	shr.u32 	%r3328, %r3326, 31;
	add.s32 	%r3329, %r3328, %r3325;
	neg.s32 	%r3330, %r3329;
	setp.lt.s32 	%p15, %r17, 0;
	selp.b32 	%r8346, %r3330, %r3329, %p15;
	xor.b32  	%r3331, %r3326, %r17;
	shr.s32 	%r3332, %r3326, 31;
	xor.b32  	%r3333, %r3332, %r3326;
	xor.b32  	%r3334, %r3332, %r3327;
	cvt.u64.u32 	%rd1665, %r3333;
	shl.b64 	%rd1666, %rd1665, 32;
	cvt.u64.u32 	%rd1667, %r3334;
	or.b64  	%rd1668, %rd1666, %rd1667;
	cvt.rn.f64.s64 	%fd3, %rd1668;
	mul.f64 	%fd4, %fd3, 0d3BF921FB54442D19;
	cvt.rn.f32.f64 	%f1542, %fd4;
	neg.f32 	%f1543, %f1542;
	setp.lt.s32 	%p16, %r3331, 0;
	selp.f32 	%f5987, %f1543, %f1542, %p16;
$L__BB0_18:
	mul.rn.f32 	%f1545, %f5987, %f5987;
	and.b32  	%r3336, %r8346, 1;
	setp.eq.b32 	%p17, %r3336, 1;
	selp.f32 	%f1546, 0f3F800000, %f5987, %p17;
	fma.rn.f32 	%f1547, %f1545, %f1546, 0f00000000;
	fma.rn.f32 	%f1548, %f1545, 0f37CBAC00, 0fBAB607ED;
	selp.f32 	%f1549, %f1548, 0fB94D4153, %p17;
	selp.f32 	%f1550, 0f3D2AAABB, 0f3C0885E4, %p17;
	fma.rn.f32 	%f1551, %f1549, %f1545, %f1550;
	selp.f32 	%f1552, 0fBEFFFFFF, 0fBE2AAAA8, %p17;
	fma.rn.f32 	%f1553, %f1551, %f1545, %f1552;
	fma.rn.f32 	%f1554, %f1553, %f1547, %f1546;
	and.b32  	%r3337, %r8346, 2;
	setp.eq.s32 	%p18, %r3337, 0;
	mov.f32 	%f1555, 0f00000000;
	sub.f32 	%f1556, %f1555, %f1554;
	selp.f32 	%f5988, %f1554, %f1556, %p18;
$L__BB0_19:
	setp.leu.f32 	%p19, %f2, %f1;
	@%p19 bra 	$L__BB0_29;
	mul.f32 	%f1557, %f5988, 0f3F22F983;
	cvt.rni.s32.f32 	%r8350, %f1557;
	cvt.rn.f32.s32 	%f1558, %r8350;
	fma.rn.f32 	%f1559, %f1558, 0fBFC90FDA, %f5988;
	fma.rn.f32 	%f1560, %f1558, 0fB3A22168, %f1559;
	fma.rn.f32 	%f5989, %f1558, 0fA7C234C5, %f1560;
	abs.f32 	%f17, %f5988;
	setp.ltu.f32 	%p20, %f17, 0f47CE4780;
	@%p20 bra 	$L__BB0_28;
	setp.neu.f32 	%p21, %f17, 0f7F800000;
	@%p21 bra 	$L__BB0_23;
	mov.f32 	%f1563, 0f00000000;
	mul.rn.f32 	%f5989, %f5988, %f1563;
	mov.b32 	%r8350, 0;
	bra.uni 	$L__BB0_28;
$L__BB0_23:
	mov.b32 	%r31, %f5988;
	shl.b32 	%r3339, %r31, 8;
	or.b32  	%r32, %r3339, -2147483648;
	mov.b64 	%rd3544, 0;
	mov.b32 	%r8347, 0;
	mov.u64 	%rd3542, __cudart_i2opi_f;
	mov.u64 	%rd3543, %rd1;
$L__BB0_24:
	.pragma "nounroll";
	ld.global.nc.u32 	%r3340, [%rd3542];
	mad.wide.u32 	%rd1671, %r3340, %r32, %rd3544;
	shr.u64 	%rd3544, %rd1671, 32;
	st.local.u32 	[%rd3543], %rd1671;
	add.s32 	%r8347, %r8347, 1;
	add.s64 	%rd3543, %rd3543, 4;
	add.s64 	%rd3542, %rd3542, 4;
	setp.ne.s32 	%p22, %r8347, 6;
	@%p22 bra 	$L__BB0_24;
	shr.u32 	%r3341, %r31, 23;
	st.local.u32 	[%rd1+24], %rd3544;
	and.b32  	%r35, %r3341, 31;
	and.b32  	%r3342, %r3341, 224;
	add.s32 	%r3343, %r3342, -128;
	shr.u32 	%r3344, %r3343, 5;
	mul.wide.u32 	%rd1672, %r3344, 4;
	sub.s64 	%rd23, %rd1, %rd1672;
	ld.local.u32 	%r8348, [%rd23+24];
	ld.local.u32 	%r8349, [%rd23+20];
	setp.eq.s32 	%p23, %r35, 0;
	@%p23 bra 	$L__BB0_27;
	shf.l.wrap.b32 	%r8348, %r8349, %r8348, %r35;
	ld.local.u32 	%r3345, [%rd23+16];
	shf.l.wrap.b32 	%r8349, %r3345, %r8349, %r35;
$L__BB0_27:
	shr.u32 	%r3346, %r8348, 30;
	shf.l.wrap.b32 	%r3347, %r8349, %r8348, 2;
	shl.b32 	%r3348, %r8349, 2;
	shr.u32 	%r3349, %r3347, 31;
	add.s32 	%r3350, %r3349, %r3346;
	neg.s32 	%r3351, %r3350;
	setp.lt.s32 	%p24, %r31, 0;
	selp.b32 	%r8350, %r3351, %r3350, %p24;
	xor.b32  	%r3352, %r3347, %r31;
	shr.s32 	%r3353, %r3347, 31;
	xor.b32  	%r3354, %r3353, %r3347;
	xor.b32  	%r3355, %r3353, %r3348;
	cvt.u64.u32 	%rd1673, %r3354;
	shl.b64 	%rd1674, %rd1673, 32;
	cvt.u64.u32 	%rd1675, %r3355;
	or.b64  	%rd1676, %rd1674, %rd1675;
	cvt.rn.f64.s64 	%fd5, %rd1676;
	mul.f64 	%fd6, %fd5, 0d3BF921FB54442D19;
	cvt.rn.f32.f64 	%f1561, %fd6;
	neg.f32 	%f1562, %f1561;
	setp.lt.s32 	%p25, %r3352, 0;
	selp.f32 	%f5989, %f1562, %f1561, %p25;
$L__BB0_28:
	add.s32 	%r3357, %r8350, 1;
	mul.rn.f32 	%f1564, %f5989, %f5989;
	and.b32  	%r3358, %r8350, 1;
	setp.eq.b32 	%p26, %r3358, 1;
	selp.f32 	%f1565, %f5989, 0f3F800000, %p26;
	fma.rn.f32 	%f1566, %f1564, %f1565, 0f00000000;
	fma.rn.f32 	%f1567, %f1564, 0f37CBAC00, 0fBAB607ED;
	selp.f32 	%f1568, 0fB94D4153, %f1567, %p26;
	selp.f32 	%f1569, 0f3C0885E4, 0f3D2AAABB, %p26;
	fma.rn.f32 	%f1570, %f1568, %f1564, %f1569;
	selp.f32 	%f1571, 0fBE2AAAA8, 0fBEFFFFFF, %p26;
	fma.rn.f32 	%f1572, %f1570, %f1564, %f1571;
	fma.rn.f32 	%f1573, %f1572, %f1566, %f1565;
	and.b32  	%r3359, %r3357, 2;
	setp.eq.s32 	%p27, %r3359, 0;
	mov.f32 	%f1574, 0f00000000;
	sub.f32 	%f1575, %f1574, %f1573;
	selp.f32 	%f5988, %f1573, %f1575, %p27;
$L__BB0_29:
	mul.f32 	%f1576, %f5988, 0f3F22F983;
	cvt.rni.s32.f32 	%r8354, %f1576;
	cvt.rn.f32.s32 	%f1577, %r8354;
	fma.rn.f32 	%f1578, %f1577, 0fBFC90FDA, %f5988;
	fma.rn.f32 	%f1579, %f1577, 0fB3A22168, %f1578;
	fma.rn.f32 	%f5991, %f1577, 0fA7C234C5, %f1579;
	abs.f32 	%f24, %f5988;
	setp.ltu.f32 	%p28, %f24, 0f47CE4780;
	@%p28 bra 	$L__BB0_37;
	setp.neu.f32 	%p29, %f24, 0f7F800000;
	@%p29 bra 	$L__BB0_32;
	mov.f32 	%f1582, 0f00000000;
	mul.rn.f32 	%f5991, %f5988, %f1582;
	mov.b32 	%r8354, 0;
	bra.uni 	$L__BB0_37;
$L__BB0_32:
	mov.b32 	%r45, %f5988;
	shl.b32 	%r3361, %r45, 8;
	or.b32  	%r46, %r3361, -2147483648;
	mov.b64 	%rd3547, 0;
	mov.b32 	%r8351, 0;
	mov.u64 	%rd3545, __cudart_i2opi_f;
	mov.u64 	%rd3546, %rd1;
$L__BB0_33:
	.pragma "nounroll";
	ld.global.nc.u32 	%r3362, [%rd3545];
	mad.wide.u32 	%rd1679, %r3362, %r46, %rd3547;
	shr.u64 	%rd3547, %rd1679, 32;
	st.local.u32 	[%rd3546], %rd1679;
	add.s32 	%r8351, %r8351, 1;
	add.s64 	%rd3546, %rd3546, 4;
	add.s64 	%rd3545, %rd3545, 4;
	setp.ne.s32 	%p30, %r8351, 6;
	@%p30 bra 	$L__BB0_33;
	shr.u32 	%r3363, %r45, 23;
	st.local.u32 	[%rd1+24], %rd3547;
	and.b32  	%r49, %r3363, 31;
	and.b32  	%r3364, %r3363, 224;
	add.s32 	%r3365, %r3364, -128;
	shr.u32 	%r3366, %r3365, 5;
	mul.wide.u32 	%rd1680, %r3366, 4;
	sub.s64 	%rd30, %rd1, %rd1680;
	ld.local.u32 	%r8352, [%rd30+24];
	ld.local.u32 	%r8353, [%rd30+20];
	setp.eq.s32 	%p31, %r49, 0;
	@%p31 bra 	$L__BB0_36;
	shf.l.wrap.b32 	%r8352, %r8353, %r8352, %r49;
	ld.local.u32 	%r3367, [%rd30+16];
	shf.l.wrap.b32 	%r8353, %r3367, %r8353, %r49;
$L__BB0_36:
	shr.u32 	%r3368, %r8352, 30;
	shf.l.wrap.b32 	%r3369, %r8353, %r8352, 2;
	shl.b32 	%r3370, %r8353, 2;
	shr.u32 	%r3371, %r3369, 31;
	add.s32 	%r3372, %r3371, %r3368;
	neg.s32 	%r3373, %r3372;
	setp.lt.s32 	%p32, %r45, 0;
	selp.b32 	%r8354, %r3373, %r3372, %p32;
	xor.b32  	%r3374, %r3369, %r45;
	shr.s32 	%r3375, %r3369, 31;
	xor.b32  	%r3376, %r3375, %r3369;
	xor.b32  	%r3377, %r3375, %r3370;
	cvt.u64.u32 	%rd1681, %r3376;
	shl.b64 	%rd1682, %rd1681, 32;
	cvt.u64.u32 	%rd1683, %r3377;
	or.b64  	%rd1684, %rd1682, %rd1683;
	cvt.rn.f64.s64 	%fd7, %rd1684;
	mul.f64 	%fd8, %fd7, 0d3BF921FB54442D19;
	cvt.rn.f32.f64 	%f1580, %fd8;
	neg.f32 	%f1581, %f1580;
	setp.lt.s32 	%p33, %r3374, 0;
	selp.f32 	%f5991, %f1581, %f1580, %p33;
$L__BB0_37:
	mul.rn.f32 	%f1583, %f5991, %f5991;
	and.b32  	%r3379, %r8354, 1;
	setp.eq.b32 	%p34, %r3379, 1;
	selp.f32 	%f1584, 0f3F800000, %f5991, %p34;
	fma.rn.f32 	%f1585, %f1583, %f1584, 0f00000000;
	fma.rn.f32 	%f1586, %f1583, 0f37CBAC00, 0fBAB607ED;
	selp.f32 	%f1587, %f1586, 0fB94D4153, %p34;
	selp.f32 	%f1588, 0f3D2AAABB, 0f3C0885E4, %p34;
	fma.rn.f32 	%f1589, %f1587, %f1583, %f1588;
	selp.f32 	%f1590, 0fBEFFFFFF, 0fBE2AAAA8, %p34;
	fma.rn.f32 	%f1591, %f1589, %f1583, %f1590;
	fma.rn.f32 	%f1592, %f1591, %f1585, %f1584;
	and.b32  	%r3380, %r8354, 2;
	setp.eq.s32 	%p35, %r3380, 0;
	mov.f32 	%f1593, 0f00000000;
	sub.f32 	%f1594, %f1593, %f1592;
	selp.f32 	%f28, %f1592, %f1594, %p35;
	mul.f32 	%f1595, %f28, 0f3F22F983;
	cvt.rni.s32.f32 	%r8358, %f1595;
	cvt.rn.f32.s32 	%f1596, %r8358;
	fma.rn.f32 	%f1597, %f1596, 0fBFC90FDA, %f28;
	fma.rn.f32 	%f1598, %f1596, 0fB3A22168, %f1597;
	fma.rn.f32 	%f5992, %f1596, 0fA7C234C5, %f1598;
	abs.f32 	%f30, %f28;
	setp.ltu.f32 	%p36, %f30, 0f47CE4780;
	@%p36 bra 	$L__BB0_45;
	setp.neu.f32 	%p37, %f30, 0f7F800000;
	@%p37 bra 	$L__BB0_40;
	mov.f32 	%f1601, 0f00000000;
	mul.rn.f32 	%f5992, %f28, %f1601;
	mov.b32 	%r8358, 0;
	bra.uni 	$L__BB0_45;
$L__BB0_40:
	mov.b32 	%r59, %f28;
	shl.b32 	%r3382, %r59, 8;
	or.b32  	%r60, %r3382, -2147483648;
	mov.b64 	%rd3550, 0;
	mov.b32 	%r8355, 0;
	mov.u64 	%rd3548, __cudart_i2opi_f;
	mov.u64 	%rd3549, %rd1;
$L__BB0_41:
	.pragma "nounroll";
	ld.global.nc.u32 	%r3383, [%rd3548];
	mad.wide.u32 	%rd1687, %r3383, %r60, %rd3550;
	shr.u64 	%rd3550, %rd1687, 32;
	st.local.u32 	[%rd3549], %rd1687;
	add.s32 	%r8355, %r8355, 1;
	add.s64 	%rd3549, %rd3549, 4;
	add.s64 	%rd3548, %rd3548, 4;
	setp.ne.s32 	%p38, %r8355, 6;
	@%p38 bra 	$L__BB0_41;
	shr.u32 	%r3384, %r59, 23;
	st.local.u32 	[%rd1+24], %rd3550;
	and.b32  	%r63, %r3384, 31;
	and.b32  	%r3385, %r3384, 224;
	add.s32 	%r3386, %r3385, -128;
	shr.u32 	%r3387, %r3386, 5;
	mul.wide.u32 	%rd1688, %r3387, 4;
	sub.s64 	%rd37, %rd1, %rd1688;
	ld.local.u32 	%r8356, [%rd37+24];
	ld.local.u32 	%r8357, [%rd37+20];
	setp.eq.s32 	%p39, %r63, 0;
	@%p39 bra 	$L__BB0_44;
	shf.l.wrap.b32 	%r8356, %r8357, %r8356, %r63;
	ld.local.u32 	%r3388, [%rd37+16];
	shf.l.wrap.b32 	%r8357, %r3388, %r8357, %r63;
$L__BB0_44:
	shr.u32 	%r3389, %r8356, 30;
	shf.l.wrap.b32 	%r3390, %r8357, %r8356, 2;
	shl.b32 	%r3391, %r8357, 2;
	shr.u32 	%r3392, %r3390, 31;
	add.s32 	%r3393, %r3392, %r3389;
	neg.s32 	%r3394, %r3393;
	setp.lt.s32 	%p40, %r59, 0;
	selp.b32 	%r8358, %r3394, %r3393, %p40;
	xor.b32  	%r3395, %r3390, %r59;
	shr.s32 	%r3396, %r3390, 31;
	xor.b32  	%r3397, %r3396, %r3390;
	xor.b32  	%r3398, %r3396, %r3391;
	cvt.u64.u32 	%rd1689, %r3397;
	shl.b64 	%rd1690, %rd1689, 32;
	cvt.u64.u32 	%rd1691, %r3398;
	or.b64  	%rd1692, %rd1690, %rd1691;
	cvt.rn.f64.s64 	%fd9, %rd1692;
	mul.f64 	%fd10, %fd9, 0d3BF921FB54442D19;
	cvt.rn.f32.f64 	%f1599, %fd10;
	neg.f32 	%f1600, %f1599;
	setp.lt.s32 	%p41, %r3395, 0;
	selp.f32 	%f5992, %f1600, %f1599, %p41;
$L__BB0_45:
	mul.rn.f32 	%f1602, %f5992, %f5992;
	and.b32  	%r3400, %r8358, 1;
	setp.eq.b32 	%p42, %r3400, 1;
	selp.f32 	%f1603, 0f3F800000, %f5992, %p42;
	fma.rn.f32 	%f1604, %f1602, %f1603, 0f00000000;
	fma.rn.f32 	%f1605, %f1602, 0f37CBAC00, 0fBAB607ED;
	selp.f32 	%f1606, %f1605, 0fB94D4153, %p42;
	selp.f32 	%f1607, 0f3D2AAABB, 0f3C0885E4, %p42;
	fma.rn.f32 	%f1608, %f1606, %f1602, %f1607;
	selp.f32 	%f1609, 0fBEFFFFFF, 0fBE2AAAA8, %p42;
	fma.rn.f32 	%f1610, %f1608, %f1602, %f1609;
	fma.rn.f32 	%f1611, %f1610, %f1604, %f1603;
	and.b32  	%r3401, %r8358, 2;
	setp.eq.s32 	%p43, %r3401, 0;
	mov.f32 	%f1612, 0f00000000;
	sub.f32 	%f1613, %f1612, %f1611;
	selp.f32 	%f5994, %f1611, %f1613, %p43;
	setp.leu.f32 	%p44, %f2, 0f41000000;
	@%p44 bra 	$L__BB0_55;
	mul.f32 	%f1614, %f5994, 0f3F22F983;
	cvt.rni.s32.f32 	%r8362, %f1614;
	cvt.rn.f32.s32 	%f1615, %r8362;
	fma.rn.f32 	%f1616, %f1615, 0fBFC90FDA, %f5994;
	fma.rn.f32 	%f1617, %f1615, 0fB3A22168, %f1616;
	fma.rn.f32 	%f5993, %f1615, 0fA7C234C5, %f1617;
	abs.f32 	%f36, %f5994;
	setp.ltu.f32 	%p45, %f36, 0f47CE4780;
	@%p45 bra 	$L__BB0_54;
	setp.neu.f32 	%p46, %f36, 0f7F800000;
	@%p46 bra 	$L__BB0_49;
	mov.f32 	%f1620, 0f00000000;
	mul.rn.f32 	%f5993, %f5994, %f1620;
	mov.b32 	%r8362, 0;
	bra.uni 	$L__BB0_54;
$L__BB0_49:
	mov.b32 	%r73, %f5994;
	shl.b32 	%r3403, %r73, 8;
	or.b32  	%r74, %r3403, -2147483648;
	mov.b64 	%rd3553, 0;
	mov.b32 	%r8359, 0;
	mov.u64 	%rd3551, __cudart_i2opi_f;
	mov.u64 	%rd3552, %rd1;
$L__BB0_50:
	.pragma "nounroll";
	ld.global.nc.u32 	%r3404, [%rd3551];
	mad.wide.u32 	%rd1695, %r3404, %r74, %rd3553;
	shr.u64 	%rd3553, %rd1695, 32;
	st.local.u32 	[%rd3552], %rd1695;
	add.s32 	%r8359, %r8359, 1;
	add.s64 	%rd3552, %rd3552, 4;
	add.s64 	%rd3551, %rd3551, 4;
	setp.ne.s32 	%p47, %r8359, 6;
	@%p47 bra 	$L__BB0_50;
	shr.u32 	%r3405, %r73, 23;
	st.local.u32 	[%rd1+24], %rd3553;
	and.b32  	%r77, %r3405, 31;
	and.b32  	%r3406, %r3405, 224;
	add.s32 	%r3407, %r3406, -128;
	shr.u32 	%r3408, %r3407, 5;
	mul.wide.u32 	%rd1696, %r3408, 4;
	sub.s64 	%rd44, %rd1, %rd1696;
	ld.local.u32 	%r8360, [%rd44+24];
	ld.local.u32 	%r8361, [%rd44+20];
	setp.eq.s32 	%p48, %r77, 0;
	@%p48 bra 	$L__BB0_53;
	shf.l.wrap.b32 	%r8360, %r8361, %r8360, %r77;
	ld.local.u32 	%r3409, [%rd44+16];
	shf.l.wrap.b32 	%r8361, %r3409, %r8361, %r77;
$L__BB0_53:
	shr.u32 	%r3410, %r8360, 30;
	shf.l.wrap.b32 	%r3411, %r8361, %r8360, 2;
	shl.b32 	%r3412, %r8361, 2;
	shr.u32 	%r3413, %r3411, 31;
	add.s32 	%r3414, %r3413, %r3410;
	neg.s32 	%r3415, %r3414;
	setp.lt.s32 	%p49, %r73, 0;
	selp.b32 	%r8362, %r3415, %r3414, %p49;
	xor.b32  	%r3416, %r3411, %r73;
	shr.s32 	%r3417, %r3411, 31;
	xor.b32  	%r3418, %r3417, %r3411;
	xor.b32  	%r3419, %r3417, %r3412;
	cvt.u64.u32 	%rd1697, %r3418;
	shl.b64 	%rd1698, %rd1697, 32;
	cvt.u64.u32 	%rd1699, %r3419;
	or.b64  	%rd1700, %rd1698, %rd1699;
	cvt.rn.f64.s64 	%fd11, %rd1700;
	mul.f64 	%fd12, %fd11, 0d3BF921FB54442D19;
	cvt.rn.f32.f64 	%f1618, %fd12;
	neg.f32 	%f1619, %f1618;
	setp.lt.s32 	%p50, %r3416, 0;
	selp.f32 	%f5993, %f1619, %f1618, %p50;
$L__BB0_54:
	add.s32 	%r3421, %r8362, 1;
	mul.rn.f32 	%f1621, %f5993, %f5993;
	and.b32  	%r3422, %r8362, 1;
	setp.eq.b32 	%p51, %r3422, 1;
	selp.f32 	%f1622, %f5993, 0f3F800000, %p51;
	fma.rn.f32 	%f1623, %f1621, %f1622, 0f00000000;
	fma.rn.f32 	%f1624, %f1621, 0f37CBAC00, 0fBAB607ED;
	selp.f32 	%f1625, 0fB94D4153, %f1624, %p51;
	selp.f32 	%f1626, 0f3C0885E4, 0f3D2AAABB, %p51;
	fma.rn.f32 	%f1627, %f1625, %f1621, %f1626;
	selp.f32 	%f1628, 0fBE2AAAA8, 0fBEFFFFFF, %p51;
	fma.rn.f32 	%f1629, %f1627, %f1621, %f1628;
	fma.rn.f32 	%f1630, %f1629, %f1623, %f1622;
	and.b32  	%r3423, %r3421, 2;
	setp.eq.s32 	%p52, %r3423, 0;
	mov.f32 	%f1631, 0f00000000;
	sub.f32 	%f1632, %f1631, %f1630;
	selp.f32 	%f5994, %f1630, %f1632, %p52;
$L__BB0_55:
	setp.leu.f32 	%p53, %f2, %f5994;
	@%p53 bra 	$L__BB0_65;
	mul.f32 	%f1633, %f5994, 0f3F22F983;
	cvt.rni.s32.f32 	%r8366, %f1633;
	cvt.rn.f32.s32 	%f1634, %r8366;
	fma.rn.f32 	%f1635, %f1634, 0fBFC90FDA, %f5994;
	fma.rn.f32 	%f1636, %f1634, 0fB3A22168, %f1635;
	fma.rn.f32 	%f5995, %f1634, 0fA7C234C5, %f1636;
	abs.f32 	%f43, %f5994;
	setp.ltu.f32 	%p54, %f43, 0f47CE4780;
	@%p54 bra 	$L__BB0_64;
	setp.neu.f32 	%p55, %f43, 0f7F800000;
	@%p55 bra 	$L__BB0_59;
	mov.f32 	%f1639, 0f00000000;
	mul.rn.f32 	%f5995, %f5994, %f1639;
	mov.b32 	%r8366, 0;
	bra.uni 	$L__BB0_64;
$L__BB0_59:
	mov.b32 	%r87, %f5994;
	shl.b32 	%r3425, %r87, 8;
	or.b32  	%r88, %r3425, -2147483648;
	mov.b64 	%rd3556, 0;
	mov.b32 	%r8363, 0;
	mov.u64 	%rd3554, __cudart_i2opi_f;
	mov.u64 	%rd3555, %rd1;
$L__BB0_60:
	.pragma "nounroll";
	ld.global.nc.u32 	%r3426, [%rd3554];
	mad.wide.u32 	%rd1703, %r3426, %r88, %rd3556;
	shr.u64 	%rd3556, %rd1703, 32;
	st.local.u32 	[%rd3555], %rd1703;
	add.s32 	%r8363, %r8363, 1;
	add.s64 	%rd3555, %rd3555, 4;
	add.s64 	%rd3554, %rd3554, 4;
	setp.ne.s32 	%p56, %r8363, 6;
	@%p56 bra 	$L__BB0_60;
	shr.u32 	%r3427, %r87, 23;
	st.local.u32 	[%rd1+24], %rd3556;
	and.b32  	%r91, %r3427, 31;
	and.b32  	%r3428, %r3427, 224;
	add.s32 	%r3429, %r3428, -128;
	shr.u32 	%r3430, %r3429, 5;
	mul.wide.u32 	%rd1704, %r3430, 4;
	sub.s64 	%rd51, %rd1, %rd1704;
	ld.local.u32 	%r8364, [%rd51+24];
	ld.local.u32 	%r8365, [%rd51+20];
	setp.eq.s32 	%p57, %r91, 0;
	@%p57 bra 	$L__BB0_63;
	shf.l.wrap.b32 	%r8364, %r8365, %r8364, %r91;
	ld.local.u32 	%r3431, [%rd51+16];
	shf.l.wrap.b32 	%r8365, %r3431, %r8365, %r91;
$L__BB0_63:
	shr.u32 	%r3432, %r8364, 30;
	shf.l.wrap.b32 	%r3433, %r8365, %r8364, 2;
	shl.b32 	%r3434, %r8365, 2;
	shr.u32 	%r3435, %r3433, 31;
	add.s32 	%r3436, %r3435, %r3432;
	neg.s32 	%r3437, %r3436;
	setp.lt.s32 	%p58, %r87, 0;
	selp.b32 	%r8366, %r3437, %r3436, %p58;
	xor.b32  	%r3438, %r3433, %r87;
	shr.s32 	%r3439, %r3433, 31;
	xor.b32  	%r3440, %r3439, %r3433;
	xor.b32  	%r3441, %r3439, %r3434;
	cvt.u64.u32 	%rd1705, %r3440;
	shl.b64 	%rd1706, %rd1705, 32;
	cvt.u64.u32 	%rd1707, %r3441;
	or.b64  	%rd1708, %rd1706, %rd1707;
	cvt.rn.f64.s64 	%fd13, %rd1708;
	mul.f64 	%fd14, %fd13, 0d3BF921FB54442D19;
	cvt.rn.f32.f64 	%f1637, %fd14;
	neg.f32 	%f1638, %f1637;
	setp.lt.s32 	%p59, %r3438, 0;
	selp.f32 	%f5995, %f1638, %f1637, %p59;
$L__BB0_64:
	add.s32 	%r3443, %r8366, 1;
	mul.rn.f32 	%f1640, %f5995, %f5995;
	and.b32  	%r3444, %r8366, 1;
	setp.eq.b32 	%p60, %r3444, 1;
	selp.f32 	%f1641, %f5995, 0f3F800000, %p60;
	fma.rn.f32 	%f1642, %f1640, %f1641, 0f00000000;
	fma.rn.f32 	%f1643, %f1640, 0f37CBAC00, 0fBAB607ED;
	selp.f32 	%f1644, 0fB94D4153, %f1643, %p60;
	selp.f32 	%f1645, 0f3C0885E4, 0f3D2AAABB, %p60;
	fma.rn.f32 	%f1646, %f1644, %f1640, %f1645;
	selp.f32 	%f1647, 0fBE2AAAA8, 0fBEFFFFFF, %p60;
	fma.rn.f32 	%f1648, %f1646, %f1640, %f1647;
	fma.rn.f32 	%f1649, %f1648, %f1642, %f1641;
	and.b32  	%r3445, %r3443, 2;
	setp.eq.s32 	%p61, %r3445, 0;
	mov.f32 	%f1650, 0f00000000;
	sub.f32 	%f1651, %f1650, %f1649;
	selp.f32 	%f5994, %f1649, %f1651, %p61;
$L__BB0_65:
	mul.f32 	%f1652, %f5994, 0f3F22F983;
	cvt.rni.s32.f32 	%r8370, %f1652;
	cvt.rn.f32.s32 	%f1653, %r8370;
	fma.rn.f32 	%f1654, %f1653, 0fBFC90FDA, %f5994;
	fma.rn.f32 	%f1655, %f1653, 0fB3A22168, %f1654;
	fma.rn.f32 	%f5997, %f1653, 0fA7C234C5, %f1655;
	abs.f32 	%f50, %f5994;
	setp.ltu.f32 	%p62, %f50, 0f47CE4780;
	@%p62 bra 	$L__BB0_73;
	setp.neu.f32 	%p63, %f50, 0f7F800000;
	@%p63 bra 	$L__BB0_68;
	mov.f32 	%f1658, 0f00000000;
	mul.rn.f32 	%f5997, %f5994, %f1658;
	mov.b32 	%r8370, 0;
	bra.uni 	$L__BB0_73;
$L__BB0_68:
	mov.b32 	%r101, %f5994;
	shl.b32 	%r3447, %r101, 8;
	or.b32  	%r102, %r3447, -2147483648;
	mov.b64 	%rd3559, 0;
	mov.b32 	%r8367, 0;
	mov.u64 	%rd3557, __cudart_i2opi_f;
	mov.u64 	%rd3558, %rd1;
$L__BB0_69:
	.pragma "nounroll";
	ld.global.nc.u32 	%r3448, [%rd3557];
	mad.wide.u32 	%rd1711, %r3448, %r102, %rd3559;
	shr.u64 	%rd3559, %rd1711, 32;
	st.local.u32 	[%rd3558], %rd1711;
	add.s32 	%r8367, %r8367, 1;
	add.s64 	%rd3558, %rd3558, 4;
	add.s64 	%rd3557, %rd3557, 4;
	setp.ne.s32 	%p64, %r8367, 6;
	@%p64 bra 	$L__BB0_69;
	shr.u32 	%r3449, %r101, 23;
	st.local.u32 	[%rd1+24], %rd3559;
	and.b32  	%r105, %r3449, 31;
	and.b32  	%r3450, %r3449, 224;
	add.s32 	%r3451, %r3450, -128;
	shr.u32 	%r3452, %r3451, 5;
	mul.wide.u32 	%rd1712, %r3452, 4;
	sub.s64 	%rd58, %rd1, %rd1712;
	ld.local.u32 	%r8368, [%rd58+24];
	ld.local.u32 	%r8369, [%rd58+20];
	setp.eq.s32 	%p65, %r105, 0;
	@%p65 bra 	$L__BB0_72;
	shf.l.wrap.b32 	%r8368, %r8369, %r8368, %r105;
	ld.local.u32 	%r3453, [%rd58+16];
	shf.l.wrap.b32 	%r8369, %r3453, %r8369, %r105;
$L__BB0_72:
	shr.u32 	%r3454, %r8368, 30;
	shf.l.wrap.b32 	%r3455, %r8369, %r8368, 2;
	shl.b32 	%r3456, %r8369, 2;
	shr.u32 	%r3457, %r3455, 31;
	add.s32 	%r3458, %r3457, %r3454;
	neg.s32 	%r3459, %r3458;
	setp.lt.s32 	%p66, %r101, 0;
	selp.b32 	%r8370, %r3459, %r3458, %p66;
	xor.b32  	%r3460, %r3455, %r101;
	shr.s32 	%r3461, %r3455, 31;
	xor.b32  	%r3462, %r3461, %r3455;
	xor.b32  	%r3463, %r3461, %r3456;
	cvt.u64.u32 	%rd1713, %r3462;
	shl.b64 	%rd1714, %rd1713, 32;
	cvt.u64.u32 	%rd1715, %r3463;
	or.b64  	%rd1716, %rd1714, %rd1715;
	cvt.rn.f64.s64 	%fd15, %rd1716;
	mul.f64 	%fd16, %fd15, 0d3BF921FB54442D19;
	cvt.rn.f32.f64 	%f1656, %fd16;
	neg.f32 	%f1657, %f1656;
	setp.lt.s32 	%p67, %r3460, 0;
	selp.f32 	%f5997, %f1657, %f1656, %p67;
$L__BB0_73:
	add.s32 	%r3465, %r8370, 1;
	mul.rn.f32 	%f1659, %f5997, %f5997;
	and.b32  	%r3466, %r8370, 1;
	setp.eq.b32 	%p68, %r3466, 1;
	selp.f32 	%f1660, %f5997, 0f3F800000, %p68;
	fma.rn.f32 	%f1661, %f1659, %f1660, 0f00000000;
	fma.rn.f32 	%f1662, %f1659, 0f37CBAC00, 0fBAB607ED;
	selp.f32 	%f1663, 0fB94D4153, %f1662, %p68;
	selp.f32 	%f1664, 0f3C0885E4, 0f3D2AAABB, %p68;
	fma.rn.f32 	%f1665, %f1663, %f1659, %f1664;
	selp.f32 	%f1666, 0fBE2AAAA8, 0fBEFFFFFF, %p68;
	fma.rn.f32 	%f1667, %f1665, %f1659, %f1666;
	fma.rn.f32 	%f1668, %f1667, %f1661, %f1660;
	and.b32  	%r3467, %r3465, 2;
	setp.eq.s32 	%p69, %r3467, 0;
	mov.f32 	%f1669, 0f00000000;
	sub.f32 	%f1670, %f1669, %f1668;
	selp.f32 	%f5999, %f1668, %f1670, %p69;
	setp.geu.f32 	%p70, %f2, 0f40800000;
	@%p70 bra 	$L__BB0_83;
	mul.f32 	%f1671, %f5999, 0f3F22F983;
	cvt.rni.s32.f32 	%r8374, %f1671;
	cvt.rn.f32.s32 	%f1672, %r8374;
	fma.rn.f32 	%f1673, %f1672, 0fBFC90FDA, %f5999;
	fma.rn.f32 	%f1674, %f1672, 0fB3A22168, %f1673;
	fma.rn.f32 	%f5998, %f1672, 0fA7C234C5, %f1674;
	abs.f32 	%f56, %f5999;
	setp.ltu.f32 	%p71, %f56, 0f47CE4780;
	@%p71 bra 	$L__BB0_82;
	setp.neu.f32 	%p72, %f56, 0f7F800000;
	@%p72 bra 	$L__BB0_77;
	mov.f32 	%f1677, 0f00000000;
	mul.rn.f32 	%f5998, %f5999, %f1677;
	mov.b32 	%r8374, 0;
	bra.uni 	$L__BB0_82;
$L__BB0_77:
	mov.b32 	%r115, %f5999;
	shl.b32 	%r3469, %r115, 8;
	or.b32  	%r116, %r3469, -2147483648;
	mov.b64 	%rd3562, 0;
	mov.b32 	%r8371, 0;
	mov.u64 	%rd3560, __cudart_i2opi_f;
	mov.u64 	%rd3561, %rd1;
$L__BB0_78:
	.pragma "nounroll";
	ld.global.nc.u32 	%r3470, [%rd3560];
	mad.wide.u32 	%rd1719, %r3470, %r116, %rd3562;
	shr.u64 	%rd3562, %rd1719, 32;
	st.local.u32 	[%rd3561], %rd1719;
	add.s32 	%r8371, %r8371, 1;
	add.s64 	%rd3561, %rd3561, 4;
	add.s64 	%rd3560, %rd3560, 4;
	setp.ne.s32 	%p73, %r8371, 6;
	@%p73 bra 	$L__BB0_78;
	shr.u32 	%r3471, %r115, 23;
	st.local.u32 	[%rd1+24], %rd3562;
	and.b32  	%r119, %r3471, 31;
	and.b32  	%r3472, %r3471, 224;
	add.s32 	%r3473, %r3472, -128;
	shr.u32 	%r3474, %r3473, 5;
	mul.wide.u32 	%rd1720, %r3474, 4;
	sub.s64 	%rd65, %rd1, %rd1720;
	ld.local.u32 	%r8372, [%rd65+24];
	ld.local.u32 	%r8373, [%rd65+20];
	setp.eq.s32 	%p74, %r119, 0;
	@%p74 bra 	$L__BB0_81;
	shf.l.wrap.b32 	%r8372, %r8373, %r8372, %r119;
	ld.local.u32 	%r3475, [%rd65+16];
	shf.l.wrap.b32 	%r8373, %r3475, %r8373, %r119;
$L__BB0_81:
	shr.u32 	%r3476, %r8372, 30;
	shf.l.wrap.b32 	%r3477, %r8373, %r8372, 2;
	shl.b32 	%r3478, %r8373, 2;
	shr.u32 	%r3479, %r3477, 31;
	add.s32 	%r3480, %r3479, %r3476;
	neg.s32 	%r3481, %r3480;
	setp.lt.s32 	%p75, %r115, 0;
	selp.b32 	%r8374, %r3481, %r3480, %p75;
	xor.b32  	%r3482, %r3477, %r115;
	shr.s32 	%r3483, %r3477, 31;
	xor.b32  	%r3484, %r3483, %r3477;
	xor.b32  	%r3485, %r3483, %r3478;
	cvt.u64.u32 	%rd1721, %r3484;
	shl.b64 	%rd1722, %rd1721, 32;
	cvt.u64.u32 	%rd1723, %r3485;
	or.b64  	%rd1724, %rd1722, %rd1723;
	cvt.rn.f64.s64 	%fd17, %rd1724;
	mul.f64 	%fd18, %fd17, 0d3BF921FB54442D19;
	cvt.rn.f32.f64 	%f1675, %fd18;
	neg.f32 	%f1676, %f1675;
	setp.lt.s32 	%p76, %r3482, 0;
	selp.f32 	%f5998, %f1676, %f1675, %p76;
$L__BB0_82:
	add.s32 	%r3487, %r8374, 1;
	mul.rn.f32 	%f1678, %f5998, %f5998;
	and.b32  	%r3488, %r8374, 1;
	setp.eq.b32 	%p77, %r3488, 1;
	selp.f32 	%f1679, %f5998, 0f3F800000, %p77;
	fma.rn.f32 	%f1680, %f1678, %f1679, 0f00000000;
	fma.rn.f32 	%f1681, %f1678, 0f37CBAC00, 0fBAB607ED;
	selp.f32 	%f1682, 0fB94D4153, %f1681, %p77;
	selp.f32 	%f1683, 0f3C0885E4, 0f3D2AAABB, %p77;
	fma.rn.f32 	%f1684, %f1682, %f1678, %f1683;
	selp.f32 	%f1685, 0fBE2AAAA8, 0fBEFFFFFF, %p77;
	fma.rn.f32 	%f1686, %f1684, %f1678, %f1685;
	fma.rn.f32 	%f1687, %f1686, %f1680, %f1679;
	and.b32  	%r3489, %r3487, 2;
	setp.eq.s32 	%p78, %r3489, 0;
	mov.f32 	%f1688, 0f00000000;
	sub.f32 	%f1689, %f1688, %f1687;
	selp.f32 	%f5999, %f1687, %f1689, %p78;
$L__BB0_83:
	setp.geu.f32 	%p79, %f1, 0f40000000;
	@%p79 bra 	$L__BB0_93;
	mul.f32 	%f1690, %f5999, 0f3F22F983;
	cvt.rni.s32.f32 	%r8378, %f1690;
	cvt.rn.f32.s32 	%f1691, %r8378;
	fma.rn.f32 	%f1692, %f1691, 0fBFC90FDA, %f5999;
	fma.rn.f32 	%f1693, %f1691, 0fB3A22168, %f1692;
	fma.rn.f32 	%f6000, %f1691, 0fA7C234C5, %f1693;
	abs.f32 	%f63, %f5999;
	setp.ltu.f32 	%p80, %f63, 0f47CE4780;
	@%p80 bra 	$L__BB0_92;
	setp.neu.f32 	%p81, %f63, 0f7F800000;
	@%p81 bra 	$L__BB0_87;
	mov.f32 	%f1696, 0f00000000;
	mul.rn.f32 	%f6000, %f5999, %f1696;
	mov.b32 	%r8378, 0;
	bra.uni 	$L__BB0_92;
$L__BB0_87:
	mov.b32 	%r129, %f5999;
	shl.b32 	%r3491, %r129, 8;
	or.b32  	%r130, %r3491, -2147483648;
	mov.b64 	%rd3565, 0;
	mov.b32 	%r8375, 0;
	mov.u64 	%rd3563, __cudart_i2opi_f;
	mov.u64 	%rd3564, %rd1;
$L__BB0_88:
	.pragma "nounroll";
	ld.global.nc.u32 	%r3492, [%rd3563];
	mad.wide.u32 	%rd1727, %r3492, %r130, %rd3565;
	shr.u64 	%rd3565, %rd1727, 32;
	st.local.u32 	[%rd3564], %rd1727;
	add.s32 	%r8375, %r8375, 1;
	add.s64 	%rd3564, %rd3564, 4;
	add.s64 	%rd3563, %rd3563, 4;
	setp.ne.s32 	%p82, %r8375, 6;
	@%p82 bra 	$L__BB0_88;
	shr.u32 	%r3493, %r129, 23;
	st.local.u32 	[%rd1+24], %rd3565;
	and.b32  	%r133, %r3493, 31;
	and.b32  	%r3494, %r3493, 224;
	add.s32 	%r3495, %r3494, -128;
	shr.u32 	%r3496, %r3495, 5;
	mul.wide.u32 	%rd1728, %r3496, 4;
	sub.s64 	%rd72, %rd1, %rd1728;
	ld.local.u32 	%r8376, [%rd72+24];
	ld.local.u32 	%r8377, [%rd72+20];
	setp.eq.s32 	%p83, %r133, 0;
	@%p83 bra 	$L__BB0_91;
	shf.l.wrap.b32 	%r8376, %r8377, %r8376, %r133;
	ld.local.u32 	%r3497, [%rd72+16];
	shf.l.wrap.b32 	%r8377, %r3497, %r8377, %r133;
$L__BB0_91:
	shr.u32 	%r3498, %r8376, 30;
	shf.l.wrap.b32 	%r3499, %r8377, %r8376, 2;
	shl.b32 	%r3500, %r8377, 2;
	shr.u32 	%r3501, %r3499, 31;
	add.s32 	%r3502, %r3501, %r3498;
	neg.s32 	%r3503, %r3502;
	setp.lt.s32 	%p84, %r129, 0;
	selp.b32 	%r8378, %r3503, %r3502, %p84;
	xor.b32  	%r3504, %r3499, %r129;
	shr.s32 	%r3505, %r3499, 31;
	xor.b32  	%r3506, %r3505, %r3499;
	xor.b32  	%r3507, %r3505, %r3500;
	cvt.u64.u32 	%rd1729, %r3506;
	shl.b64 	%rd1730, %rd1729, 32;
	cvt.u64.u32 	%rd1731, %r3507;
	or.b64  	%rd1732, %rd1730, %rd1731;
	cvt.rn.f64.s64 	%fd19, %rd1732;
	mul.f64 	%fd20, %fd19, 0d3BF921FB54442D19;
	cvt.rn.f32.f64 	%f1694, %fd20;
	neg.f32 	%f1695, %f1694;
	setp.lt.s32 	%p85, %r3504, 0;
	selp.f32 	%f6000, %f1695, %f1694, %p85;
$L__BB0_92:
	add.s32 	%r3509, %r8378, 1;
	mul.rn.f32 	%f1697, %f6000, %f6000;
	and.b32  	%r3510, %r8378, 1;
	setp.eq.b32 	%p86, %r3510, 1;
	selp.f32 	%f1698, %f6000, 0f3F800000, %p86;
	fma.rn.f32 	%f1699, %f1697, %f1698, 0f00000000;
	fma.rn.f32 	%f1700, %f1697, 0f37CBAC00, 0fBAB607ED;
	selp.f32 	%f1701, 0fB94D4153, %f1700, %p86;
	selp.f32 	%f1702, 0f3C0885E4, 0f3D2AAABB, %p86;
	fma.rn.f32 	%f1703, %f1701, %f1697, %f1702;
	selp.f32 	%f1704, 0fBE2AAAA8, 0fBEFFFFFF, %p86;
	fma.rn.f32 	%f1705, %f1703, %f1697, %f1704;
	fma.rn.f32 	%f1706, %f1705, %f1699, %f1698;
	and.b32  	%r3511, %r3509, 2;
	setp.eq.s32 	%p87, %r3511, 0;
	mov.f32 	%f1707, 0f00000000;
	sub.f32 	%f1708, %f1707, %f1706;
	selp.f32 	%f5999, %f1706, %f1708, %p87;
$L__BB0_93:
	mul.f32 	%f1709, %f5999, 0f3F22F983;
	cvt.rni.s32.f32 	%r8382, %f1709;
	cvt.rn.f32.s32 	%f1710, %r8382;
	fma.rn.f32 	%f1711, %f1710, 0fBFC90FDA, %f5999;
	fma.rn.f32 	%f1712, %f1710, 0fB3A22168, %f1711;
	fma.rn.f32 	%f6002, %f1710, 0fA7C234C5, %f1712;
	abs.f32 	%f70, %f5999;
	setp.ltu.f32 	%p88, %f70, 0f47CE4780;
	@%p88 bra 	$L__BB0_101;
	setp.neu.f32 	%p89, %f70, 0f7F800000;
	@%p89 bra 	$L__BB0_96;
	mov.f32 	%f1715, 0f00000000;
	mul.rn.f32 	%f6002, %f5999, %f1715;
	mov.b32 	%r8382, 0;
	bra.uni 	$L__BB0_101;
$L__BB0_96:
	mov.b32 	%r143, %f5999;
	shl.b32 	%r3513, %r143, 8;
	or.b32  	%r144, %r3513, -2147483648;
	mov.b64 	%rd3568, 0;
	mov.b32 	%r8379, 0;
	mov.u64 	%rd3566, __cudart_i2opi_f;
	mov.u64 	%rd3567, %rd1;
$L__BB0_97:
	.pragma "nounroll";
	ld.global.nc.u32 	%r3514, [%rd3566];
	mad.wide.u32 	%rd1735, %r3514, %r144, %rd3568;
	shr.u64 	%rd3568, %rd1735, 32;
	st.local.u32 	[%rd3567], %rd1735;
	add.s32 	%r8379, %r8379, 1;
	add.s64 	%rd3567, %rd3567, 4;
	add.s64 	%rd3566, %rd3566, 4;
	setp.ne.s32 	%p90, %r8379, 6;
	@%p90 bra 	$L__BB0_97;
	shr.u32 	%r3515, %r143, 23;
	st.local.u32 	[%rd1+24], %rd3568;
	and.b32  	%r147, %r3515, 31;
	and.b32  	%r3516, %r3515, 224;
	add.s32 	%r3517, %r3516, -128;
	shr.u32 	%r3518, %r3517, 5;
	mul.wide.u32 	%rd1736, %r3518, 4;
	sub.s64 	%rd79, %rd1, %rd1736;
	ld.local.u32 	%r8380, [%rd79+24];
	ld.local.u32 	%r8381, [%rd79+20];
	setp.eq.s32 	%p91, %r147, 0;
	@%p91 bra 	$L__BB0_100;
	shf.l.wrap.b32 	%r8380, %r8381, %r8380, %r147;
	ld.local.u32 	%r3519, [%rd79+16];
	shf.l.wrap.b32 	%r8381, %r3519, %r8381, %r147;
$L__BB0_100:
	shr.u32 	%r3520, %r8380, 30;
	shf.l.wrap.b32 	%r3521, %r8381, %r8380, 2;
	shl.b32 	%r3522, %r8381, 2;
	shr.u32 	%r3523, %r3521, 31;
	add.s32 	%r3524, %r3523, %r3520;
	neg.s32 	%r3525, %r3524;
	setp.lt.s32 	%p92, %r143, 0;
	selp.b32 	%r8382, %r3525, %r3524, %p92;
	xor.b32  	%r3526, %r3521, %r143;
	shr.s32 	%r3527, %r3521, 31;
	xor.b32  	%r3528, %r3527, %r3521;
	xor.b32  	%r3529, %r3527, %r3522;
	cvt.u64.u32 	%rd1737, %r3528;
	shl.b64 	%rd1738, %rd1737, 32;
	cvt.u64.u32 	%rd1739, %r3529;
	or.b64  	%rd1740, %rd1738, %rd1739;
	cvt.rn.f64.s64 	%fd21, %rd1740;
	mul.f64 	%fd22, %fd21, 0d3BF921FB54442D19;
	cvt.rn.f32.f64 	%f1713, %fd22;
	neg.f32 	%f1714, %f1713;
	setp.lt.s32 	%p93, %r3526, 0;
	selp.f32 	%f6002, %f1714, %f1713, %p93;
$L__BB0_101:
	mul.rn.f32 	%f1716, %f6002, %f6002;
	and.b32  	%r3531, %r8382, 1;
	setp.eq.b32 	%p94, %r3531, 1;
	selp.f32 	%f1717, 0f3F800000, %f6002, %p94;
	fma.rn.f32 	%f1718, %f1716, %f1717, 0f00000000;
	fma.rn.f32 	%f1719, %f1716, 0f37CBAC00, 0fBAB607ED;
	selp.f32 	%f1720, %f1719, 0fB94D4153, %p94;
	selp.f32 	%f1721, 0f3D2AAABB, 0f3C0885E4, %p94;
	fma.rn.f32 	%f1722, %f1720, %f1716, %f1721;
	selp.f32 	%f1723, 0fBEFFFFFF, 0fBE2AAAA8, %p94;
	fma.rn.f32 	%f1724, %f1722, %f1716, %f1723;
	fma.rn.f32 	%f1725, %f1724, %f1718, %f1717;
	and.b32  	%r3532, %r8382, 2;
	setp.eq.s32 	%p95, %r3532, 0;
	mov.f32 	%f1726, 0f00000000;
	sub.f32 	%f1727, %f1726, %f1725;
	selp.f32 	%f74, %f1725, %f1727, %p95;
	mul.f32 	%f1728, %f74, 0f3F22F983;
	cvt.rni.s32.f32 	%r8386, %f1728;
	cvt.rn.f32.s32 	%f1729, %r8386;
	fma.rn.f32 	%f1730, %f1729, 0fBFC90FDA, %f74;
	fma.rn.f32 	%f1731, %f1729, 0fB3A22168, %f1730;
	fma.rn.f32 	%f6003, %f1729, 0fA7C234C5, %f1731;
	abs.f32 	%f76, %f74;
	setp.ltu.f32 	%p96, %f76, 0f47CE4780;
	@%p96 bra 	$L__BB0_109;
	setp.neu.f32 	%p97, %f76, 0f7F800000;
	@%p97 bra 	$L__BB0_104;
	mov.f32 	%f1734, 0f00000000;
	mul.rn.f32 	%f6003, %f74, %f1734;
	mov.b32 	%r8386, 0;
	bra.uni 	$L__BB0_109;
$L__BB0_104:
	mov.b32 	%r157, %f74;
	shl.b32 	%r3534, %r157, 8;
	or.b32  	%r158, %r3534, -2147483648;
	mov.b64 	%rd3571, 0;
	mov.b32 	%r8383, 0;
	mov.u64 	%rd3569, __cudart_i2opi_f;
	mov.u64 	%rd3570, %rd1;
$L__BB0_105:
	.pragma "nounroll";
	ld.global.nc.u32 	%r3535, [%rd3569];
	mad.wide.u32 	%rd1743, %r3535, %r158, %rd3571;
	shr.u64 	%rd3571, %rd1743, 32;
	st.local.u32 	[%rd3570], %rd1743;
	add.s32 	%r8383, %r8383, 1;
	add.s64 	%rd3570, %rd3570, 4;
	add.s64 	%rd3569, %rd3569, 4;
	setp.ne.s32 	%p98, %r8383, 6;
	@%p98 bra 	$L__BB0_105;
	shr.u32 	%r3536, %r157, 23;
	st.local.u32 	[%rd1+24], %rd3571;
	and.b32  	%r161, %r3536, 31;
	and.b32  	%r3537, %r3536, 224;
	add.s32 	%r3538, %r3537, -128;
	shr.u32 	%r3539, %r3538, 5;
	mul.wide.u32 	%rd1744, %r3539, 4;
	sub.s64 	%rd86, %rd1, %rd1744;
	ld.local.u32 	%r8384, [%rd86+24];
	ld.local.u32 	%r8385, [%rd86+20];
	setp.eq.s32 	%p99, %r161, 0;
	@%p99 bra 	$L__BB0_108;
	shf.l.wrap.b32 	%r8384, %r8385, %r8384, %r161;
	ld.local.u32 	%r3540, [%rd86+16];
	shf.l.wrap.b32 	%r8385, %r3540, %r8385, %r161;
$L__BB0_108:
	shr.u32 	%r3541, %r8384, 30;
	shf.l.wrap.b32 	%r3542, %r8385, %r8384, 2;
	shl.b32 	%r3543, %r8385, 2;
	shr.u32 	%r3544, %r3542, 31;
	add.s32 	%r3545, %r3544, %r3541;
	neg.s32 	%r3546, %r3545;
	setp.lt.s32 	%p100, %r157, 0;
	selp.b32 	%r8386, %r3546, %r3545, %p100;
	xor.b32  	%r3547, %r3542, %r157;
	shr.s32 	%r3548, %r3542, 31;
	xor.b32  	%r3549, %r3548, %r3542;
	xor.b32  	%r3550, %r3548, %r3543;
	cvt.u64.u32 	%rd1745, %r3549;
	shl.b64 	%rd1746, %rd1745, 32;
	cvt.u64.u32 	%rd1747, %r3550;
	or.b64  	%rd1748, %rd1746, %rd1747;
	cvt.rn.f64.s64 	%fd23, %rd1748;
	mul.f64 	%fd24, %fd23, 0d3BF921FB54442D19;
	cvt.rn.f32.f64 	%f1732, %fd24;
	neg.f32 	%f1733, %f1732;
	setp.lt.s32 	%p101, %r3547, 0;
	selp.f32 	%f6003, %f1733, %f1732, %p101;
$L__BB0_109:
	mul.rn.f32 	%f1735, %f6003, %f6003;
	and.b32  	%r3552, %r8386, 1;
	setp.eq.b32 	%p102, %r3552, 1;
	selp.f32 	%f1736, 0f3F800000, %f6003, %p102;
	fma.rn.f32 	%f1737, %f1735, %f1736, 0f00000000;
	fma.rn.f32 	%f1738, %f1735, 0f37CBAC00, 0fBAB607ED;
	selp.f32 	%f1739, %f1738, 0fB94D4153, %p102;
	selp.f32 	%f1740, 0f3D2AAABB, 0f3C0885E4, %p102;
	fma.rn.f32 	%f1741, %f1739, %f1735, %f1740;
	selp.f32 	%f1742, 0fBEFFFFFF, 0fBE2AAAA8, %p102;
	fma.rn.f32 	%f1743, %f1741, %f1735, %f1742;
	fma.rn.f32 	%f1744, %f1743, %f1737, %f1736;
	and.b32  	%r3553, %r8386, 2;
	setp.eq.s32 	%p103, %r3553, 0;
	mov.f32 	%f1745, 0f00000000;
	sub.f32 	%f1746, %f1745, %f1744;
	selp.f32 	%f80, %f1744, %f1746, %p103;
	mul.f32 	%f1747, %f80, 0f3F22F983;
	cvt.rni.s32.f32 	%r8390, %f1747;
	cvt.rn.f32.s32 	%f1748, %r8390;
	fma.rn.f32 	%f1749, %f1748, 0fBFC90FDA, %f80;
	fma.rn.f32 	%f1750, %f1748, 0fB3A22168, %f1749;
	fma.rn.f32 	%f6004, %f1748, 0fA7C234C5, %f1750;
	abs.f32 	%f82, %f80;
	setp.ltu.f32 	%p104, %f82, 0f47CE4780;
	@%p104 bra 	$L__BB0_117;
	setp.neu.f32 	%p105, %f82, 0f7F800000;
	@%p105 bra 	$L__BB0_112;
	mov.f32 	%f1753, 0f00000000;
	mul.rn.f32 	%f6004, %f80, %f1753;
	mov.b32 	%r8390, 0;
	bra.uni 	$L__BB0_117;
$L__BB0_112:
	mov.b32 	%r171, %f80;
	shl.b32 	%r3555, %r171, 8;
	or.b32  	%r172, %r3555, -2147483648;
	mov.b64 	%rd3574, 0;
	mov.b32 	%r8387, 0;
	mov.u64 	%rd3572, __cudart_i2opi_f;
	mov.u64 	%rd3573, %rd1;
$L__BB0_113:
	.pragma "nounroll";
	ld.global.nc.u32 	%r3556, [%rd3572];
	mad.wide.u32 	%rd1751, %r3556, %r172, %rd3574;
	shr.u64 	%rd3574, %rd1751, 32;
	st.local.u32 	[%rd3573], %rd1751;
	add.s32 	%r8387, %r8387, 1;
	add.s64 	%rd3573, %rd3573, 4;
	add.s64 	%rd3572, %rd3572, 4;
	setp.ne.s32 	%p106, %r8387, 6;
	@%p106 bra 	$L__BB0_113;
	shr.u32 	%r3557, %r171, 23;
	st.local.u32 	[%rd1+24], %rd3574;
	and.b32  	%r175, %r3557, 31;
	and.b32  	%r3558, %r3557, 224;
	add.s32 	%r3559, %r3558, -128;
	shr.u32 	%r3560, %r3559, 5;
	mul.wide.u32 	%rd1752, %r3560, 4;
	sub.s64 	%rd93, %rd1, %rd1752;
	ld.local.u32 	%r8388, [%rd93+24];
	ld.local.u32 	%r8389, [%rd93+20];
	setp.eq.s32 	%p107, %r175, 0;
	@%p107 bra 	$L__BB0_116;
	shf.l.wrap.b32 	%r8388, %r8389, %r8388, %r175;
	ld.local.u32 	%r3561, [%rd93+16];
	shf.l.wrap.b32 	%r8389, %r3561, %r8389, %r175;
$L__BB0_116:
	shr.u32 	%r3562, %r8388, 30;
	shf.l.wrap.b32 	%r3563, %r8389, %r8388, 2;
	shl.b32 	%r3564, %r8389, 2;
	shr.u32 	%r3565, %r3563, 31;
	add.s32 	%r3566, %r3565, %r3562;
	neg.s32 	%r3567, %r3566;
	setp.lt.s32 	%p108, %r171, 0;
	selp.b32 	%r8390, %r3567, %r3566, %p108;
	xor.b32  	%r3568, %r3563, %r171;
	shr.s32 	%r3569, %r3563, 31;
	xor.b32  	%r3570, %r3569, %r3563;
	xor.b32  	%r3571, %r3569, %r3564;
	cvt.u64.u32 	%rd1753, %r3570;
	shl.b64 	%rd1754, %rd1753, 32;
	cvt.u64.u32 	%rd1755, %r3571;
	or.b64  	%rd1756, %rd1754, %rd1755;
	cvt.rn.f64.s64 	%fd25, %rd1756;
	mul.f64 	%fd26, %fd25, 0d3BF921FB54442D19;
	cvt.rn.f32.f64 	%f1751, %fd26;
	neg.f32 	%f1752, %f1751;
	setp.lt.s32 	%p109, %r3568, 0;
	selp.f32 	%f6004, %f1752, %f1751, %p109;
$L__BB0_117:
	mul.rn.f32 	%f1754, %f6004, %f6004;
	and.b32  	%r3573, %r8390, 1;
	setp.eq.b32 	%p110, %r3573, 1;
	selp.f32 	%f1755, 0f3F800000, %f6004, %p110;
	fma.rn.f32 	%f1756, %f1754, %f1755, 0f00000000;
	fma.rn.f32 	%f1757, %f1754, 0f37CBAC00, 0fBAB607ED;
	selp.f32 	%f1758, %f1757, 0fB94D4153, %p110;
	selp.f32 	%f1759, 0f3D2AAABB, 0f3C0885E4, %p110;
	fma.rn.f32 	%f1760, %f1758, %f1754, %f1759;
	selp.f32 	%f1761, 0fBEFFFFFF, 0fBE2AAAA8, %p110;
	fma.rn.f32 	%f1762, %f1760, %f1754, %f1761;
	fma.rn.f32 	%f1763, %f1762, %f1756, %f1755;
	and.b32  	%r3574, %r8390, 2;
	setp.eq.s32 	%p111, %r3574, 0;
	mov.f32 	%f1764, 0f00000000;
	sub.f32 	%f1765, %f1764, %f1763;
	selp.f32 	%f86, %f1763, %f1765, %p111;
	mul.f32 	%f1766, %f86, 0f3F22F983;
	cvt.rni.s32.f32 	%r8394, %f1766;
	cvt.rn.f32.s32 	%f1767, %r8394;
	fma.rn.f32 	%f1768, %f1767, 0fBFC90FDA, %f86;
	fma.rn.f32 	%f1769, %f1767, 0fB3A22168, %f1768;
	fma.rn.f32 	%f6005, %f1767, 0fA7C234C5, %f1769;
	abs.f32 	%f88, %f86;
	setp.ltu.f32 	%p112, %f88, 0f47CE4780;
	@%p112 bra 	$L__BB0_125;
	setp.neu.f32 	%p113, %f88, 0f7F800000;
	@%p113 bra 	$L__BB0_120;
	mov.f32 	%f1772, 0f00000000;
	mul.rn.f32 	%f6005, %f86, %f1772;
	mov.b32 	%r8394, 0;
	bra.uni 	$L__BB0_125;
$L__BB0_120:
	mov.b32 	%r185, %f86;
	shl.b32 	%r3576, %r185, 8;
	or.b32  	%r186, %r3576, -2147483648;
	mov.b64 	%rd3577, 0;
	mov.b32 	%r8391, 0;
	mov.u64 	%rd3575, __cudart_i2opi_f;
	mov.u64 	%rd3576, %rd1;
$L__BB0_121:
	.pragma "nounroll";
	ld.global.nc.u32 	%r3577, [%rd3575];
	mad.wide.u32 	%rd1759, %r3577, %r186, %rd3577;
	shr.u64 	%rd3577, %rd1759, 32;
	st.local.u32 	[%rd3576], %rd1759;
	add.s32 	%r8391, %r8391, 1;
	add.s64 	%rd3576, %rd3576, 4;
	add.s64 	%rd3575, %rd3575, 4;
	setp.ne.s32 	%p114, %r8391, 6;
	@%p114 bra 	$L__BB0_121;
	shr.u32 	%r3578, %r185, 23;
	st.local.u32 	[%rd1+24], %rd3577;
	and.b32  	%r189, %r3578, 31;
	and.b32  	%r3579, %r3578, 224;
	add.s32 	%r3580, %r3579, -128;
	shr.u32 	%r3581, %r3580, 5;
	mul.wide.u32 	%rd1760, %r3581, 4;
	sub.s64 	%rd100, %rd1, %rd1760;
	ld.local.u32 	%r8392, [%rd100+24];
	ld.local.u32 	%r8393, [%rd100+20];
	setp.eq.s32 	%p115, %r189, 0;
	@%p115 bra 	$L__BB0_124;
	shf.l.wrap.b32 	%r8392, %r8393, %r8392, %r189;
	ld.local.u32 	%r3582, [%rd100+16];
	shf.l.wrap.b32 	%r8393, %r3582, %r8393, %r189;
$L__BB0_124:
	shr.u32 	%r3583, %r8392, 30;
	shf.l.wrap.b32 	%r3584, %r8393, %r8392, 2;
	shl.b32 	%r3585, %r8393, 2;
	shr.u32 	%r3586, %r3584, 31;
	add.s32 	%r3587, %r3586, %r3583;
	neg.s32 	%r3588, %r3587;
	setp.lt.s32 	%p116, %r185, 0;
	selp.b32 	%r8394, %r3588, %r3587, %p116;
	xor.b32  	%r3589, %r3584, %r185;
	shr.s32 	%r3590, %r3584, 31;
	xor.b32  	%r3591, %r3590, %r3584;
	xor.b32  	%r3592, %r3590, %r3585;
	cvt.u64.u32 	%rd1761, %r3591;
	shl.b64 	%rd1762, %rd1761, 32;
	cvt.u64.u32 	%rd1763, %r3592;
	or.b64  	%rd1764, %rd1762, %rd1763;
	cvt.rn.f64.s64 	%fd27, %rd1764;
	mul.f64 	%fd28, %fd27, 0d3BF921FB54442D19;
	cvt.rn.f32.f64 	%f1770, %fd28;
	neg.f32 	%f1771, %f1770;
	setp.lt.s32 	%p117, %r3589, 0;
	selp.f32 	%f6005, %f1771, %f1770, %p117;
$L__BB0_125:
	add.s32 	%r3594, %r8394, 1;
	mul.rn.f32 	%f1773, %f6005, %f6005;
	and.b32  	%r3595, %r8394, 1;
	setp.eq.b32 	%p118, %r3595, 1;
	selp.f32 	%f1774, %f6005, 0f3F800000, %p118;
	fma.rn.f32 	%f1775, %f1773, %f1774, 0f00000000;
	fma.rn.f32 	%f1776, %f1773, 0f37CBAC00, 0fBAB607ED;
	selp.f32 	%f1777, 0fB94D4153, %f1776, %p118;
	selp.f32 	%f1778, 0f3C0885E4, 0f3D2AAABB, %p118;
	fma.rn.f32 	%f1779, %f1777, %f1773, %f1778;
	selp.f32 	%f1780, 0fBE2AAAA8, 0fBEFFFFFF, %p118;
	fma.rn.f32 	%f1781, %f1779, %f1773, %f1780;
	fma.rn.f32 	%f1782, %f1781, %f1775, %f1774;
	and.b32  	%r3596, %r3594, 2;
	setp.eq.s32 	%p119, %r3596, 0;
	mov.f32 	%f1783, 0f00000000;
	sub.f32 	%f1784, %f1783, %f1782;
	selp.f32 	%f92, %f1782, %f1784, %p119;
	mul.f32 	%f1785, %f92, 0f3F22F983;
	cvt.rni.s32.f32 	%r8398, %f1785;
	cvt.rn.f32.s32 	%f1786, %r8398;
	fma.rn.f32 	%f1787, %f1786, 0fBFC90FDA, %f92;
	fma.rn.f32 	%f1788, %f1786, 0fB3A22168, %f1787;
	fma.rn.f32 	%f6006, %f1786, 0fA7C234C5, %f1788;
	abs.f32 	%f94, %f92;
	setp.ltu.f32 	%p120, %f94, 0f47CE4780;
	@%p120 bra 	$L__BB0_133;
	setp.neu.f32 	%p121, %f94, 0f7F800000;
	@%p121 bra 	$L__BB0_128;
	mov.f32 	%f1791, 0f00000000;
	mul.rn.f32 	%f6006, %f92, %f1791;
	mov.b32 	%r8398, 0;
	bra.uni 	$L__BB0_133;
$L__BB0_128:
	mov.b32 	%r199, %f92;
	shl.b32 	%r3598, %r199, 8;
	or.b32  	%r200, %r3598, -2147483648;
	mov.b64 	%rd3580, 0;
	mov.b32 	%r8395, 0;
	mov.u64 	%rd3578, __cudart_i2opi_f;
	mov.u64 	%rd3579, %rd1;
$L__BB0_129:
	.pragma "nounroll";
	ld.global.nc.u32 	%r3599, [%rd3578];
	mad.wide.u32 	%rd1767, %r3599, %r200, %rd3580;
	shr.u64 	%rd3580, %rd1767, 32;
	st.local.u32 	[%rd3579], %rd1767;
	add.s32 	%r8395, %r8395, 1;
	add.s64 	%rd3579, %rd3579, 4;
	add.s64 	%rd3578, %rd3578, 4;
	setp.ne.s32 	%p122, %r8395, 6;
	@%p122 bra 	$L__BB0_129;
	shr.u32 	%r3600, %r199, 23;
	st.local.u32 	[%rd1+24], %rd3580;
	and.b32  	%r203, %r3600, 31;
	and.b32  	%r3601, %r3600, 224;
	add.s32 	%r3602, %r3601, -128;
	shr.u32 	%r3603, %r3602, 5;
	mul.wide.u32 	%rd1768, %r3603, 4;
	sub.s64 	%rd107, %rd1, %rd1768;
	ld.local.u32 	%r8396, [%rd107+24];
	ld.local.u32 	%r8397, [%rd107+20];
	setp.eq.s32 	%p123, %r203, 0;
	@%p123 bra 	$L__BB0_132;
	shf.l.wrap.b32 	%r8396, %r8397, %r8396, %r203;
	ld.local.u32 	%r3604, [%rd107+16];
	shf.l.wrap.b32 	%r8397, %r3604, %r8397, %r203;
$L__BB0_132:
	shr.u32 	%r3605, %r8396, 30;
	shf.l.wrap.b32 	%r3606, %r8397, %r8396, 2;
	shl.b32 	%r3607, %r8397, 2;
	shr.u32 	%r3608, %r3606, 31;
	add.s32 	%r3609, %r3608, %r3605;
	neg.s32 	%r3610, %r3609;
	setp.lt.s32 	%p124, %r199, 0;
	selp.b32 	%r8398, %r3610, %r3609, %p124;
	xor.b32  	%r3611, %r3606, %r199;
	shr.s32 	%r3612, %r3606, 31;
	xor.b32  	%r3613, %r3612, %r3606;
	xor.b32  	%r3614, %r3612, %r3607;
	cvt.u64.u32 	%rd1769, %r3613;
	shl.b64 	%rd1770, %rd1769, 32;
	cvt.u64.u32 	%rd1771, %r3614;
	or.b64  	%rd1772, %rd1770, %rd1771;
	cvt.rn.f64.s64 	%fd29, %rd1772;
	mul.f64 	%fd30, %fd29, 0d3BF921FB54442D19;
	cvt.rn.f32.f64 	%f1789, %fd30;
	neg.f32 	%f1790, %f1789;
	setp.lt.s32 	%p125, %r3611, 0;
	selp.f32 	%f6006, %f1790, %f1789, %p125;
$L__BB0_133:
	mul.rn.f32 	%f1792, %f6006, %f6006;
	and.b32  	%r3616, %r8398, 1;
	setp.eq.b32 	%p126, %r3616, 1;
	selp.f32 	%f1793, 0f3F800000, %f6006, %p126;
	fma.rn.f32 	%f1794, %f1792, %f1793, 0f00000000;
	fma.rn.f32 	%f1795, %f1792, 0f37CBAC00, 0fBAB607ED;
	selp.f32 	%f1796, %f1795, 0fB94D4153, %p126;
	selp.f32 	%f1797, 0f3D2AAABB, 0f3C0885E4, %p126;
	fma.rn.f32 	%f1798, %f1796, %f1792, %f1797;
	selp.f32 	%f1799, 0fBEFFFFFF, 0fBE2AAAA8, %p126;
	fma.rn.f32 	%f1800, %f1798, %f1792, %f1799;
	fma.rn.f32 	%f1801, %f1800, %f1794, %f1793;
	and.b32  	%r3617, %r8398, 2;
	setp.eq.s32 	%p127, %r3617, 0;
	mov.f32 	%f1802, 0f00000000;
	sub.f32 	%f1803, %f1802, %f1801;
	selp.f32 	%f98, %f1801, %f1803, %p127;
	mul.f32 	%f1804, %f98, 0f3F22F983;
	cvt.rni.s32.f32 	%r8402, %f1804;
	cvt.rn.f32.s32 	%f1805, %r8402;
	fma.rn.f32 	%f1806, %f1805, 0fBFC90FDA, %f98;
	fma.rn.f32 	%f1807, %f1805, 0fB3A22168, %f1806;
	fma.rn.f32 	%f6007, %f1805, 0fA7C234C5, %f1807;
	abs.f32 	%f100, %f98;
	setp.ltu.f32 	%p128, %f100, 0f47CE4780;
	@%p128 bra 	$L__BB0_141;
	setp.neu.f32 	%p129, %f100, 0f7F800000;
	@%p129 bra 	$L__BB0_136;
	mov.f32 	%f1810, 0f00000000;
	mul.rn.f32 	%f6007, %f98, %f1810;
	mov.b32 	%r8402, 0;
	bra.uni 	$L__BB0_141;
$L__BB0_136:
	mov.b32 	%r213, %f98;
	shl.b32 	%r3619, %r213, 8;
	or.b32  	%r214, %r3619, -2147483648;
	mov.b64 	%rd3583, 0;
	mov.b32 	%r8399, 0;
	mov.u64 	%rd3581, __cudart_i2opi_f;
	mov.u64 	%rd3582, %rd1;
$L__BB0_137:
	.pragma "nounroll";
	ld.global.nc.u32 	%r3620, [%rd3581];
	mad.wide.u32 	%rd1775, %r3620, %r214, %rd3583;
	shr.u64 	%rd3583, %rd1775, 32;
	st.local.u32 	[%rd3582], %rd1775;
	add.s32 	%r8399, %r8399, 1;
	add.s64 	%rd3582, %rd3582, 4;
	add.s64 	%rd3581, %rd3581, 4;
	setp.ne.s32 	%p130, %r8399, 6;
	@%p130 bra 	$L__BB0_137;
	shr.u32 	%r3621, %r213, 23;
	st.local.u32 	[%rd1+24], %rd3583;
	and.b32  	%r217, %r3621, 31;
	and.b32  	%r3622, %r3621, 224;
	add.s32 	%r3623, %r3622, -128;
	shr.u32 	%r3624, %r3623, 5;
	mul.wide.u32 	%rd1776, %r3624, 4;
	sub.s64 	%rd114, %rd1, %rd1776;
	ld.local.u32 	%r8400, [%rd114+24];
	ld.local.u32 	%r8401, [%rd114+20];
	setp.eq.s32 	%p131, %r217, 0;
	@%p131 bra 	$L__BB0_140;
	shf.l.wrap.b32 	%r8400, %r8401, %r8400, %r217;
	ld.local.u32 	%r3625, [%rd114+16];
	shf.l.wrap.b32 	%r8401, %r3625, %r8401, %r217;
$L__BB0_140:
	shr.u32 	%r3626, %r8400, 30;
	shf.l.wrap.b32 	%r3627, %r8401, %r8400, 2;
	shl.b32 	%r3628, %r8401, 2;
	shr.u32 	%r3629, %r3627, 31;
	add.s32 	%r3630, %r3629, %r3626;
	neg.s32 	%r3631, %r3630;
	setp.lt.s32 	%p132, %r213, 0;
	selp.b32 	%r8402, %r3631, %r3630, %p132;
	xor.b32  	%r3632, %r3627, %r213;
	shr.s32 	%r3633, %r3627, 31;
	xor.b32  	%r3634, %r3633, %r3627;
	xor.b32  	%r3635, %r3633, %r3628;
	cvt.u64.u32 	%rd1777, %r3634;
	shl.b64 	%rd1778, %rd1777, 32;
	cvt.u64.u32 	%rd1779, %r3635;
	or.b64  	%rd1780, %rd1778, %rd1779;
	cvt.rn.f64.s64 	%fd31, %rd1780;
	mul.f64 	%fd32, %fd31, 0d3BF921FB54442D19;
	cvt.rn.f32.f64 	%f1808, %fd32;
	neg.f32 	%f1809, %f1808;
	setp.lt.s32 	%p133, %r3632, 0;
	selp.f32 	%f6007, %f1809, %f1808, %p133;
$L__BB0_141:
	mul.rn.f32 	%f1811, %f6007, %f6007;
	and.b32  	%r3637, %r8402, 1;
	setp.eq.b32 	%p134, %r3637, 1;
	selp.f32 	%f1812, 0f3F800000, %f6007, %p134;
	fma.rn.f32 	%f1813, %f1811, %f1812, 0f00000000;
	fma.rn.f32 	%f1814, %f1811, 0f37CBAC00, 0fBAB607ED;
	selp.f32 	%f1815, %f1814, 0fB94D4153, %p134;
	selp.f32 	%f1816, 0f3D2AAABB, 0f3C0885E4, %p134;
	fma.rn.f32 	%f1817, %f1815, %f1811, %f1816;
	selp.f32 	%f1818, 0fBEFFFFFF, 0fBE2AAAA8, %p134;
	fma.rn.f32 	%f1819, %f1817, %f1811, %f1818;
	fma.rn.f32 	%f1820, %f1819, %f1813, %f1812;
	and.b32  	%r3638, %r8402, 2;
	setp.eq.s32 	%p135, %r3638, 0;
	mov.f32 	%f1821, 0f00000000;
	sub.f32 	%f1822, %f1821, %f1820;
	selp.f32 	%f6009, %f1820, %f1822, %p135;
	setp.leu.f32 	%p136, %f6009, 0f40A00000;
	@%p136 bra 	$L__BB0_151;
	mul.f32 	%f1823, %f6009, 0f3F22F983;
	cvt.rni.s32.f32 	%r8406, %f1823;
	cvt.rn.f32.s32 	%f1824, %r8406;
	fma.rn.f32 	%f1825, %f1824, 0fBFC90FDA, %f6009;
	fma.rn.f32 	%f1826, %f1824, 0fB3A22168, %f1825;
	fma.rn.f32 	%f6008, %f1824, 0fA7C234C5, %f1826;
	abs.f32 	%f106, %f6009;
	setp.ltu.f32 	%p137, %f106, 0f47CE4780;
	@%p137 bra 	$L__BB0_150;
	setp.neu.f32 	%p138, %f106, 0f7F800000;
	@%p138 bra 	$L__BB0_145;
	mov.f32 	%f1829, 0f00000000;
	mul.rn.f32 	%f6008, %f6009, %f1829;
	mov.b32 	%r8406, 0;
	bra.uni 	$L__BB0_150;
$L__BB0_145:
	mov.b32 	%r227, %f6009;
	shl.b32 	%r3640, %r227, 8;
	or.b32  	%r228, %r3640, -2147483648;
	mov.b64 	%rd3586, 0;
	mov.b32 	%r8403, 0;
	mov.u64 	%rd3584, __cudart_i2opi_f;
	mov.u64 	%rd3585, %rd1;
$L__BB0_146:
	.pragma "nounroll";
	ld.global.nc.u32 	%r3641, [%rd3584];
	mad.wide.u32 	%rd1783, %r3641, %r228, %rd3586;
	shr.u64 	%rd3586, %rd1783, 32;
	st.local.u32 	[%rd3585], %rd1783;
	add.s32 	%r8403, %r8403, 1;
	add.s64 	%rd3585, %rd3585, 4;
	add.s64 	%rd3584, %rd3584, 4;
	setp.ne.s32 	%p139, %r8403, 6;
	@%p139 bra 	$L__BB0_146;
	shr.u32 	%r3642, %r227, 23;
	st.local.u32 	[%rd1+24], %rd3586;
	and.b32  	%r231, %r3642, 31;
	add.s32 	%r3643, %r3642, -128;
	shr.u32 	%r3644, %r3643, 5;
	mul.wide.u32 	%rd1784, %r3644, 4;
	sub.s64 	%rd121, %rd1, %rd1784;
	ld.local.u32 	%r8404, [%rd121+24];
	ld.local.u32 	%r8405, [%rd121+20];
	setp.eq.s32 	%p140, %r231, 0;
	@%p140 bra 	$L__BB0_149;
	shf.l.wrap.b32 	%r8404, %r8405, %r8404, %r231;
	ld.local.u32 	%r3645, [%rd121+16];
	shf.l.wrap.b32 	%r8405, %r3645, %r8405, %r231;
$L__BB0_149:
	shr.u32 	%r3646, %r8404, 30;
	shf.l.wrap.b32 	%r3647, %r8405, %r8404, 2;
	shl.b32 	%r3648, %r8405, 2;
	shr.u32 	%r3649, %r3647, 31;
	add.s32 	%r8406, %r3649, %r3646;
	xor.b32  	%r3650, %r3647, %r227;
	shr.s32 	%r3651, %r3647, 31;
	xor.b32  	%r3652, %r3651, %r3647;
	xor.b32  	%r3653, %r3651, %r3648;
	cvt.u64.u32 	%rd1785, %r3652;
	shl.b64 	%rd1786, %rd1785, 32;
	cvt.u64.u32 	%rd1787, %r3653;
	or.b64  	%rd1788, %rd1786, %rd1787;
	cvt.rn.f64.s64 	%fd33, %rd1788;
	mul.f64 	%fd34, %fd33, 0d3BF921FB54442D19;
	cvt.rn.f32.f64 	%f1827, %fd34;
	neg.f32 	%f1828, %f1827;
	setp.lt.s32 	%p141, %r3650, 0;
	selp.f32 	%f6008, %f1828, %f1827, %p141;
$L__BB0_150:
	mul.rn.f32 	%f1830, %f6008, %f6008;
	and.b32  	%r3655, %r8406, 1;
	setp.eq.b32 	%p142, %r3655, 1;
	selp.f32 	%f1831, 0f3F800000, %f6008, %p142;
	fma.rn.f32 	%f1832, %f1830, %f1831, 0f00000000;
	fma.rn.f32 	%f1833, %f1830, 0f37CBAC00, 0fBAB607ED;
	selp.f32 	%f1834, %f1833, 0fB94D4153, %p142;
	selp.f32 	%f1835, 0f3D2AAABB, 0f3C0885E4, %p142;
	fma.rn.f32 	%f1836, %f1834, %f1830, %f1835;
	selp.f32 	%f1837, 0fBEFFFFFF, 0fBE2AAAA8, %p142;
	fma.rn.f32 	%f1838, %f1836, %f1830, %f1837;
	fma.rn.f32 	%f1839, %f1838, %f1832, %f1831;
	and.b32  	%r3656, %r8406, 2;
	setp.eq.s32 	%p143, %r3656, 0;
	mov.f32 	%f1840, 0f00000000;
	sub.f32 	%f1841, %f1840, %f1839;
	selp.f32 	%f6009, %f1839, %f1841, %p143;
$L__BB0_151:
	mul.f32 	%f1842, %f6009, 0f3F22F983;
	cvt.rni.s32.f32 	%r8410, %f1842;
	cvt.rn.f32.s32 	%f1843, %r8410;
	fma.rn.f32 	%f1844, %f1843, 0fBFC90FDA, %f6009;
	fma.rn.f32 	%f1845, %f1843, 0fB3A22168, %f1844;
	fma.rn.f32 	%f6010, %f1843, 0fA7C234C5, %f1845;
	abs.f32 	%f113, %f6009;
	setp.ltu.f32 	%p144, %f113, 0f47CE4780;
	@%p144 bra 	$L__BB0_159;
	setp.neu.f32 	%p145, %f113, 0f7F800000;
	@%p145 bra 	$L__BB0_154;
	mov.f32 	%f1848, 0f00000000;
	mul.rn.f32 	%f6010, %f6009, %f1848;
	mov.b32 	%r8410, 0;
	bra.uni 	$L__BB0_159;
$L__BB0_154:
	mov.b32 	%r241, %f6009;
	shl.b32 	%r3658, %r241, 8;
	or.b32  	%r242, %r3658, -2147483648;
	mov.b64 	%rd3589, 0;
	mov.b32 	%r8407, 0;
	mov.u64 	%rd3587, __cudart_i2opi_f;
	mov.u64 	%rd3588, %rd1;
$L__BB0_155:
	.pragma "nounroll";
	ld.global.nc.u32 	%r3659, [%rd3587];
	mad.wide.u32 	%rd1791, %r3659, %r242, %rd3589;
	shr.u64 	%rd3589, %rd1791, 32;
	st.local.u32 	[%rd3588], %rd1791;
	add.s32 	%r8407, %r8407, 1;
	add.s64 	%rd3588, %rd3588, 4;
	add.s64 	%rd3587, %rd3587, 4;
	setp.ne.s32 	%p146, %r8407, 6;
	@%p146 bra 	$L__BB0_155;
	shr.u32 	%r3660, %r241, 23;
	st.local.u32 	[%rd1+24], %rd3589;
	and.b32  	%r245, %r3660, 31;
	and.b32  	%r3661, %r3660, 224;
	add.s32 	%r3662, %r3661, -128;
	shr.u32 	%r3663, %r3662, 5;
	mul.wide.u32 	%rd1792, %r3663, 4;
	sub.s64 	%rd128, %rd1, %rd1792;
	ld.local.u32 	%r8408, [%rd128+24];
	ld.local.u32 	%r8409, [%rd128+20];
	setp.eq.s32 	%p147, %r245, 0;
	@%p147 bra 	$L__BB0_158;
	shf.l.wrap.b32 	%r8408, %r8409, %r8408, %r245;
	ld.local.u32 	%r3664, [%rd128+16];
	shf.l.wrap.b32 	%r8409, %r3664, %r8409, %r245;
$L__BB0_158:
	shr.u32 	%r3665, %r8408, 30;
	shf.l.wrap.b32 	%r3666, %r8409, %r8408, 2;
	shl.b32 	%r3667, %r8409, 2;
	shr.u32 	%r3668, %r3666, 31;
	add.s32 	%r3669, %r3668, %r3665;
	neg.s32 	%r3670, %r3669;
	setp.lt.s32 	%p148, %r241, 0;
	selp.b32 	%r8410, %r3670, %r3669, %p148;
	xor.b32  	%r3671, %r3666, %r241;
	shr.s32 	%r3672, %r3666, 31;
	xor.b32  	%r3673, %r3672, %r3666;
	xor.b32  	%r3674, %r3672, %r3667;
	cvt.u64.u32 	%rd1793, %r3673;
	shl.b64 	%rd1794, %rd1793, 32;
	cvt.u64.u32 	%rd1795, %r3674;
	or.b64  	%rd1796, %rd1794, %rd1795;
	cvt.rn.f64.s64 	%fd35, %rd1796;
	mul.f64 	%fd36, %fd35, 0d3BF921FB54442D19;
	cvt.rn.f32.f64 	%f1846, %fd36;
	neg.f32 	%f1847, %f1846;
	setp.lt.s32 	%p149, %r3671, 0;
	selp.f32 	%f6010, %f1847, %f1846, %p149;
$L__BB0_159:
	add.s32 	%r3676, %r8410, 1;
	mul.rn.f32 	%f1849, %f6010, %f6010;
	and.b32  	%r3677, %r8410, 1;
	setp.eq.b32 	%p150, %r3677, 1;
	selp.f32 	%f1850, %f6010, 0f3F800000, %p150;
	fma.rn.f32 	%f1851, %f1849, %f1850, 0f00000000;
	fma.rn.f32 	%f1852, %f1849, 0f37CBAC00, 0fBAB607ED;
	selp.f32 	%f1853, 0fB94D4153, %f1852, %p150;
	selp.f32 	%f1854, 0f3C0885E4, 0f3D2AAABB, %p150;
	fma.rn.f32 	%f1855, %f1853, %f1849, %f1854;
	selp.f32 	%f1856, 0fBE2AAAA8, 0fBEFFFFFF, %p150;
	fma.rn.f32 	%f1857, %f1855, %f1849, %f1856;
	fma.rn.f32 	%f1858, %f1857, %f1851, %f1850;
	and.b32  	%r3678, %r3676, 2;
	setp.eq.s32 	%p151, %r3678, 0;
	mov.f32 	%f1859, 0f00000000;
	sub.f32 	%f1860, %f1859, %f1858;
	selp.f32 	%f6012, %f1858, %f1860, %p151;
	setp.geu.f32 	%p152, %f2, 0f40400000;
	@%p152 bra 	$L__BB0_169;
	mul.f32 	%f1861, %f6012, 0f3F22F983;
	cvt.rni.s32.f32 	%r8414, %f1861;
	cvt.rn.f32.s32 	%f1862, %r8414;
	fma.rn.f32 	%f1863, %f1862, 0fBFC90FDA, %f6012;
	fma.rn.f32 	%f1864, %f1862, 0fB3A22168, %f1863;
	fma.rn.f32 	%f6011, %f1862, 0fA7C234C5, %f1864;
	abs.f32 	%f119, %f6012;
	setp.ltu.f32 	%p153, %f119, 0f47CE4780;
	@%p153 bra 	$L__BB0_168;
	setp.neu.f32 	%p154, %f119, 0f7F800000;
	@%p154 bra 	$L__BB0_163;
	mov.f32 	%f1867, 0f00000000;
	mul.rn.f32 	%f6011, %f6012, %f1867;
	mov.b32 	%r8414, 0;
	bra.uni 	$L__BB0_168;
$L__BB0_163:
	mov.b32 	%r255, %f6012;
	shl.b32 	%r3680, %r255, 8;
	or.b32  	%r256, %r3680, -2147483648;
	mov.b64 	%rd3592, 0;
	mov.b32 	%r8411, 0;
	mov.u64 	%rd3590, __cudart_i2opi_f;
	mov.u64 	%rd3591, %rd1;
$L__BB0_164:
	.pragma "nounroll";
	ld.global.nc.u32 	%r3681, [%rd3590];
	mad.wide.u32 	%rd1799, %r3681, %r256, %rd3592;
	shr.u64 	%rd3592, %rd1799, 32;
	st.local.u32 	[%rd3591], %rd1799;
	add.s32 	%r8411, %r8411, 1;
	add.s64 	%rd3591, %rd3591, 4;
	add.s64 	%rd3590, %rd3590, 4;
	setp.ne.s32 	%p155, %r8411, 6;
	@%p155 bra 	$L__BB0_164;
	shr.u32 	%r3682, %r255, 23;
	st.local.u32 	[%rd1+24], %rd3592;
	and.b32  	%r259, %r3682, 31;
	and.b32  	%r3683, %r3682, 224;
	add.s32 	%r3684, %r3683, -128;
	shr.u32 	%r3685, %r3684, 5;
	mul.wide.u32 	%rd1800, %r3685, 4;
	sub.s64 	%rd135, %rd1, %rd1800;
	ld.local.u32 	%r8412, [%rd135+24];
	ld.local.u32 	%r8413, [%rd135+20];
	setp.eq.s32 	%p156, %r259, 0;
	@%p156 bra 	$L__BB0_167;
	shf.l.wrap.b32 	%r8412, %r8413, %r8412, %r259;
	ld.local.u32 	%r3686, [%rd135+16];
	shf.l.wrap.b32 	%r8413, %r3686, %r8413, %r259;
$L__BB0_167:
	shr.u32 	%r3687, %r8412, 30;
	shf.l.wrap.b32 	%r3688, %r8413, %r8412, 2;
	shl.b32 	%r3689, %r8413, 2;
	shr.u32 	%r3690, %r3688, 31;
	add.s32 	%r3691, %r3690, %r3687;
	neg.s32 	%r3692, %r3691;
	setp.lt.s32 	%p157, %r255, 0;
	selp.b32 	%r8414, %r3692, %r3691, %p157;
	xor.b32  	%r3693, %r3688, %r255;
	shr.s32 	%r3694, %r3688, 31;
	xor.b32  	%r3695, %r3694, %r3688;
	xor.b32  	%r3696, %r3694, %r3689;
	cvt.u64.u32 	%rd1801, %r3695;
	shl.b64 	%rd1802, %rd1801, 32;
	cvt.u64.u32 	%rd1803, %r3696;
	or.b64  	%rd1804, %rd1802, %rd1803;
	cvt.rn.f64.s64 	%fd37, %rd1804;
	mul.f64 	%fd38, %fd37, 0d3BF921FB54442D19;
	cvt.rn.f32.f64 	%f1865, %fd38;
	neg.f32 	%f1866, %f1865;
	setp.lt.s32 	%p158, %r3693, 0;
	selp.f32 	%f6011, %f1866, %f1865, %p158;
$L__BB0_168:
	add.s32 	%r3698, %r8414, 1;
	mul.rn.f32 	%f1868, %f6011, %f6011;
	and.b32  	%r3699, %r8414, 1;
	setp.eq.b32 	%p159, %r3699, 1;
	selp.f32 	%f1869, %f6011, 0f3F800000, %p159;
	fma.rn.f32 	%f1870, %f1868, %f1869, 0f00000000;
	fma.rn.f32 	%f1871, %f1868, 0f37CBAC00, 0fBAB607ED;
	selp.f32 	%f1872, 0fB94D4153, %f1871, %p159;
	selp.f32 	%f1873, 0f3C0885E4, 0f3D2AAABB, %p159;
	fma.rn.f32 	%f1874, %f1872, %f1868, %f1873;
	selp.f32 	%f1875, 0fBE2AAAA8, 0fBEFFFFFF, %p159;
	fma.rn.f32 	%f1876, %f1874, %f1868, %f1875;
	fma.rn.f32 	%f1877, %f1876, %f1870, %f1869;
	and.b32  	%r3700, %r3698, 2;
	setp.eq.s32 	%p160, %r3700, 0;
	mov.f32 	%f1878, 0f00000000;
	sub.f32 	%f1879, %f1878, %f1877;
	selp.f32 	%f6012, %f1877, %f1879, %p160;
$L__BB0_169:
	setp.leu.f32 	%p161, %f2, 0f40000000;
	@%p161 bra 	$L__BB0_179;
	mul.f32 	%f1880, %f6012, 0f3F22F983;
	cvt.rni.s32.f32 	%r8418, %f1880;
	cvt.rn.f32.s32 	%f1881, %r8418;
	fma.rn.f32 	%f1882, %f1881, 0fBFC90FDA, %f6012;
	fma.rn.f32 	%f1883, %f1881, 0fB3A22168, %f1882;
	fma.rn.f32 	%f6013, %f1881, 0fA7C234C5, %f1883;
	abs.f32 	%f126, %f6012;
	setp.ltu.f32 	%p162, %f126, 0f47CE4780;
	@%p162 bra 	$L__BB0_178;
	setp.neu.f32 	%p163, %f126, 0f7F800000;
	@%p163 bra 	$L__BB0_173;
	mov.f32 	%f1886, 0f00000000;
	mul.rn.f32 	%f6013, %f6012, %f1886;
	mov.b32 	%r8418, 0;
	bra.uni 	$L__BB0_178;
$L__BB0_173:
	mov.b32 	%r269, %f6012;
	shl.b32 	%r3702, %r269, 8;
	or.b32  	%r270, %r3702, -2147483648;
	mov.b64 	%rd3595, 0;
	mov.b32 	%r8415, 0;
	mov.u64 	%rd3593, __cudart_i2opi_f;
	mov.u64 	%rd3594, %rd1;
$L__BB0_174:
	.pragma "nounroll";
	ld.global.nc.u32 	%r3703, [%rd3593];
	mad.wide.u32 	%rd1807, %r3703, %r270, %rd3595;
	shr.u64 	%rd3595, %rd1807, 32;
	st.local.u32 	[%rd3594], %rd1807;
	add.s32 	%r8415, %r8415, 1;
	add.s64 	%rd3594, %rd3594, 4;
	add.s64 	%rd3593, %rd3593, 4;
	setp.ne.s32 	%p164, %r8415, 6;
	@%p164 bra 	$L__BB0_174;
	shr.u32 	%r3704, %r269, 23;
	st.local.u32 	[%rd1+24], %rd3595;
	and.b32  	%r273, %r3704, 31;
	and.b32  	%r3705, %r3704, 224;
	add.s32 	%r3706, %r3705, -128;
	shr.u32 	%r3707, %r3706, 5;
	mul.wide.u32 	%rd1808, %r3707, 4;
	sub.s64 	%rd142, %rd1, %rd1808;
	ld.local.u32 	%r8416, [%rd142+24];
	ld.local.u32 	%r8417, [%rd142+20];
	setp.eq.s32 	%p165, %r273, 0;
	@%p165 bra 	$L__BB0_177;
	shf.l.wrap.b32 	%r8416, %r8417, %r8416, %r273;
	ld.local.u32 	%r3708, [%rd142+16];
	shf.l.wrap.b32 	%r8417, %r3708, %r8417, %r273;
$L__BB0_177:
	shr.u32 	%r3709, %r8416, 30;
	shf.l.wrap.b32 	%r3710, %r8417, %r8416, 2;
	shl.b32 	%r3711, %r8417, 2;
	shr.u32 	%r3712, %r3710, 31;
	add.s32 	%r3713, %r3712, %r3709;
	neg.s32 	%r3714, %r3713;
	setp.lt.s32 	%p166, %r269, 0;
	selp.b32 	%r8418, %r3714, %r3713, %p166;
	xor.b32  	%r3715, %r3710, %r269;
	shr.s32 	%r3716, %r3710, 31;
	xor.b32  	%r3717, %r3716, %r3710;
	xor.b32  	%r3718, %r3716, %r3711;
	cvt.u64.u32 	%rd1809, %r3717;
	shl.b64 	%rd1810, %rd1809, 32;
	cvt.u64.u32 	%rd1811, %r3718;
	or.b64  	%rd1812, %rd1810, %rd1811;
	cvt.rn.f64.s64 	%fd39, %rd1812;
	mul.f64 	%fd40, %fd39, 0d3BF921FB54442D19;
	cvt.rn.f32.f64 	%f1884, %fd40;
	neg.f32 	%f1885, %f1884;
	setp.lt.s32 	%p167, %r3715, 0;
	selp.f32 	%f6013, %f1885, %f1884, %p167;
$L__BB0_178:
	add.s32 	%r3720, %r8418, 1;
	mul.rn.f32 	%f1887, %f6013, %f6013;
	and.b32  	%r3721, %r8418, 1;
	setp.eq.b32 	%p168, %r3721, 1;
	selp.f32 	%f1888, %f6013, 0f3F800000, %p168;
	fma.rn.f32 	%f1889, %f1887, %f1888, 0f00000000;
	fma.rn.f32 	%f1890, %f1887, 0f37CBAC00, 0fBAB607ED;
	selp.f32 	%f1891, 0fB94D4153, %f1890, %p168;
	selp.f32 	%f1892, 0f3C0885E4, 0f3D2AAABB, %p168;
	fma.rn.f32 	%f1893, %f1891, %f1887, %f1892;
	selp.f32 	%f1894, 0fBE2AAAA8, 0fBEFFFFFF, %p168;
	fma.rn.f32 	%f1895, %f1893, %f1887, %f1894;
	fma.rn.f32 	%f1896, %f1895, %f1889, %f1888;
	and.b32  	%r3722, %r3720, 2;
	setp.eq.s32 	%p169, %r3722, 0;
	mov.f32 	%f1897, 0f00000000;
	sub.f32 	%f1898, %f1897, %f1896;
	selp.f32 	%f6012, %f1896, %f1898, %p169;
$L__BB0_179:
	mul.f32 	%f1899, %f6012, 0f3F22F983;
	cvt.rni.s32.f32 	%r8422, %f1899;
	cvt.rn.f32.s32 	%f1900, %r8422;
	fma.rn.f32 	%f1901, %f1900, 0fBFC90FDA, %f6012;
	fma.rn.f32 	%f1902, %f1900, 0fB3A22168, %f1901;
	fma.rn.f32 	%f6015, %f1900, 0fA7C234C5, %f1902;
	abs.f32 	%f133, %f6012;
	setp.ltu.f32 	%p170, %f133, 0f47CE4780;
	@%p170 bra 	$L__BB0_187;
	setp.neu.f32 	%p171, %f133, 0f7F800000;
	@%p171 bra 	$L__BB0_182;
	mov.f32 	%f1905, 0f00000000;
	mul.rn.f32 	%f6015, %f6012, %f1905;
	mov.b32 	%r8422, 0;
	bra.uni 	$L__BB0_187;
$L__BB0_182:
	mov.b32 	%r283, %f6012;
	shl.b32 	%r3724, %r283, 8;
	or.b32  	%r284, %r3724, -2147483648;
	mov.b64 	%rd3598, 0;
	mov.b32 	%r8419, 0;
	mov.u64 	%rd3596, __cudart_i2opi_f;
	mov.u64 	%rd3597, %rd1;
$L__BB0_183:
	.pragma "nounroll";
	ld.global.nc.u32 	%r3725, [%rd3596];
	mad.wide.u32 	%rd1815, %r3725, %r284, %rd3598;
	shr.u64 	%rd3598, %rd1815, 32;
	st.local.u32 	[%rd3597], %rd1815;
	add.s32 	%r8419, %r8419, 1;
	add.s64 	%rd3597, %rd3597, 4;
	add.s64 	%rd3596, %rd3596, 4;
	setp.ne.s32 	%p172, %r8419, 6;
	@%p172 bra 	$L__BB0_183;
	shr.u32 	%r3726, %r283, 23;
	st.local.u32 	[%rd1+24], %rd3598;
	and.b32  	%r287, %r3726, 31;
	and.b32  	%r3727, %r3726, 224;
	add.s32 	%r3728, %r3727, -128;
	shr.u32 	%r3729, %r3728, 5;
	mul.wide.u32 	%rd1816, %r3729, 4;
	sub.s64 	%rd149, %rd1, %rd1816;
	ld.local.u32 	%r8420, [%rd149+24];
	ld.local.u32 	%r8421, [%rd149+20];
	setp.eq.s32 	%p173, %r287, 0;
	@%p173 bra 	$L__BB0_186;
	shf.l.wrap.b32 	%r8420, %r8421, %r8420, %r287;
	ld.local.u32 	%r3730, [%rd149+16];
	shf.l.wrap.b32 	%r8421, %r3730, %r8421, %r287;
$L__BB0_186:
	shr.u32 	%r3731, %r8420, 30;
	shf.l.wrap.b32 	%r3732, %r8421, %r8420, 2;
	shl.b32 	%r3733, %r8421, 2;
	shr.u32 	%r3734, %r3732, 31;
	add.s32 	%r3735, %r3734, %r3731;
	neg.s32 	%r3736, %r3735;
	setp.lt.s32 	%p174, %r283, 0;
	selp.b32 	%r8422, %r3736, %r3735, %p174;
	xor.b32  	%r3737, %r3732, %r283;
	shr.s32 	%r3738, %r3732, 31;
	xor.b32  	%r3739, %r3738, %r3732;
	xor.b32  	%r3740, %r3738, %r3733;
	cvt.u64.u32 	%rd1817, %r3739;
	shl.b64 	%rd1818, %rd1817, 32;
	cvt.u64.u32 	%rd1819, %r3740;
	or.b64  	%rd1820, %rd1818, %rd1819;
	cvt.rn.f64.s64 	%fd41, %rd1820;
	mul.f64 	%fd42, %fd41, 0d3BF921FB54442D19;
	cvt.rn.f32.f64 	%f1903, %fd42;
	neg.f32 	%f1904, %f1903;
	setp.lt.s32 	%p175, %r3737, 0;
	selp.f32 	%f6015, %f1904, %f1903, %p175;
$L__BB0_187:
	add.s32 	%r3742, %r8422, 1;
	mul.rn.f32 	%f1906, %f6015, %f6015;
	and.b32  	%r3743, %r8422, 1;
	setp.eq.b32 	%p176, %r3743, 1;
	selp.f32 	%f1907, %f6015, 0f3F800000, %p176;
	fma.rn.f32 	%f1908, %f1906, %f1907, 0f00000000;
	fma.rn.f32 	%f1909, %f1906, 0f37CBAC00, 0fBAB607ED;
	selp.f32 	%f1910, 0fB94D4153, %f1909, %p176;
	selp.f32 	%f1911, 0f3C0885E4, 0f3D2AAABB, %p176;
	fma.rn.f32 	%f1912, %f1910, %f1906, %f1911;
	selp.f32 	%f1913, 0fBE2AAAA8, 0fBEFFFFFF, %p176;
	fma.rn.f32 	%f1914, %f1912, %f1906, %f1913;
	fma.rn.f32 	%f1915, %f1914, %f1908, %f1907;
	and.b32  	%r3744, %r3742, 2;
	setp.eq.s32 	%p177, %r3744, 0;
	mov.f32 	%f1916, 0f00000000;
	sub.f32 	%f1917, %f1916, %f1915;
	selp.f32 	%f137, %f1915, %f1917, %p177;
	mul.f32 	%f1918, %f137, 0f3F22F983;
	cvt.rni.s32.f32 	%r8426, %f1918;
	cvt.rn.f32.s32 	%f1919, %r8426;
	fma.rn.f32 	%f1920, %f1919, 0fBFC90FDA, %f137;
	fma.rn.f32 	%f1921, %f1919, 0fB3A22168, %f1920;
	fma.rn.f32 	%f6016, %f1919, 0fA7C234C5, %f1921;
	abs.f32 	%f139, %f137;
	setp.ltu.f32 	%p178, %f139, 0f47CE4780;
	@%p178 bra 	$L__BB0_195;
	setp.neu.f32 	%p179, %f139, 0f7F800000;
	@%p179 bra 	$L__BB0_190;
	mov.f32 	%f1924, 0f00000000;
	mul.rn.f32 	%f6016, %f137, %f1924;
	mov.b32 	%r8426, 0;
	bra.uni 	$L__BB0_195;
$L__BB0_190:
	mov.b32 	%r297, %f137;
	shl.b32 	%r3746, %r297, 8;
	or.b32  	%r298, %r3746, -2147483648;
	mov.b64 	%rd3601, 0;
	mov.b32 	%r8423, 0;
	mov.u64 	%rd3599, __cudart_i2opi_f;
	mov.u64 	%rd3600, %rd1;
$L__BB0_191:
	.pragma "nounroll";
	ld.global.nc.u32 	%r3747, [%rd3599];
	mad.wide.u32 	%rd1823, %r3747, %r298, %rd3601;
	shr.u64 	%rd3601, %rd1823, 32;
	st.local.u32 	[%rd3600], %rd1823;
	add.s32 	%r8423, %r8423, 1;
	add.s64 	%rd3600, %rd3600, 4;
	add.s64 	%rd3599, %rd3599, 4;
	setp.ne.s32 	%p180, %r8423, 6;
	@%p180 bra 	$L__BB0_191;
	shr.u32 	%r3748, %r297, 23;
	st.local.u32 	[%rd1+24], %rd3601;
	and.b32  	%r301, %r3748, 31;
	and.b32  	%r3749, %r3748, 224;
	add.s32 	%r3750, %r3749, -128;
	shr.u32 	%r3751, %r3750, 5;
	mul.wide.u32 	%rd1824, %r3751, 4;
	sub.s64 	%rd156, %rd1, %rd1824;
	ld.local.u32 	%r8424, [%rd156+24];
	ld.local.u32 	%r8425, [%rd156+20];
	setp.eq.s32 	%p181, %r301, 0;
	@%p181 bra 	$L__BB0_194;
	shf.l.wrap.b32 	%r8424, %r8425, %r8424, %r301;
	ld.local.u32 	%r3752, [%rd156+16];
	shf.l.wrap.b32 	%r8425, %r3752, %r8425, %r301;
$L__BB0_194:
	shr.u32 	%r3753, %r8424, 30;
	shf.l.wrap.b32 	%r3754, %r8425, %r8424, 2;
	shl.b32 	%r3755, %r8425, 2;
	shr.u32 	%r3756, %r3754, 31;
	add.s32 	%r3757, %r3756, %r3753;
	neg.s32 	%r3758, %r3757;
	setp.lt.s32 	%p182, %r297, 0;
	selp.b32 	%r8426, %r3758, %r3757, %p182;
	xor.b32  	%r3759, %r3754, %r297;
	shr.s32 	%r3760, %r3754, 31;
	xor.b32  	%r3761, %r3760, %r3754;
	xor.b32  	%r3762, %r3760, %r3755;
	cvt.u64.u32 	%rd1825, %r3761;
	shl.b64 	%rd1826, %rd1825, 32;
	cvt.u64.u32 	%rd1827, %r3762;
	or.b64  	%rd1828, %rd1826, %rd1827;
	cvt.rn.f64.s64 	%fd43, %rd1828;
	mul.f64 	%fd44, %fd43, 0d3BF921FB54442D19;
	cvt.rn.f32.f64 	%f1922, %fd44;
	neg.f32 	%f1923, %f1922;
	setp.lt.s32 	%p183, %r3759, 0;
	selp.f32 	%f6016, %f1923, %f1922, %p183;
$L__BB0_195:
	add.s32 	%r3764, %r8426, 1;
	mul.rn.f32 	%f1925, %f6016, %f6016;
	and.b32  	%r3765, %r8426, 1;
	setp.eq.b32 	%p184, %r3765, 1;
	selp.f32 	%f1926, %f6016, 0f3F800000, %p184;
	fma.rn.f32 	%f1927, %f1925, %f1926, 0f00000000;
	fma.rn.f32 	%f1928, %f1925, 0f37CBAC00, 0fBAB607ED;
	selp.f32 	%f1929, 0fB94D4153, %f1928, %p184;
	selp.f32 	%f1930, 0f3C0885E4, 0f3D2AAABB, %p184;
	fma.rn.f32 	%f1931, %f1929, %f1925, %f1930;
	selp.f32 	%f1932, 0fBE2AAAA8, 0fBEFFFFFF, %p184;
	fma.rn.f32 	%f1933, %f1931, %f1925, %f1932;
	fma.rn.f32 	%f1934, %f1933, %f1927, %f1926;
	and.b32  	%r3766, %r3764, 2;
	setp.eq.s32 	%p185, %r3766, 0;
	mov.f32 	%f1935, 0f00000000;
	sub.f32 	%f1936, %f1935, %f1934;
	selp.f32 	%f6018, %f1934, %f1936, %p185;
	setp.geu.f32 	%p186, %f2, 0f40E00000;
	@%p186 bra 	$L__BB0_205;
	mul.f32 	%f1937, %f6018, 0f3F22F983;
	cvt.rni.s32.f32 	%r8430, %f1937;
	cvt.rn.f32.s32 	%f1938, %r8430;
	fma.rn.f32 	%f1939, %f1938, 0fBFC90FDA, %f6018;
	fma.rn.f32 	%f1940, %f1938, 0fB3A22168, %f1939;
	fma.rn.f32 	%f6017, %f1938, 0fA7C234C5, %f1940;
	abs.f32 	%f145, %f6018;
	setp.ltu.f32 	%p187, %f145, 0f47CE4780;
	@%p187 bra 	$L__BB0_204;
	setp.neu.f32 	%p188, %f145, 0f7F800000;
	@%p188 bra 	$L__BB0_199;
	mov.f32 	%f1943, 0f00000000;
	mul.rn.f32 	%f6017, %f6018, %f1943;
	mov.b32 	%r8430, 0;
	bra.uni 	$L__BB0_204;
$L__BB0_199:
	mov.b32 	%r311, %f6018;
	shl.b32 	%r3768, %r311, 8;
	or.b32  	%r312, %r3768, -2147483648;
	mov.b64 	%rd3604, 0;
	mov.b32 	%r8427, 0;
	mov.u64 	%rd3602, __cudart_i2opi_f;
	mov.u64 	%rd3603, %rd1;
$L__BB0_200:
	.pragma "nounroll";
	ld.global.nc.u32 	%r3769, [%rd3602];
	mad.wide.u32 	%rd1831, %r3769, %r312, %rd3604;
	shr.u64 	%rd3604, %rd1831, 32;
	st.local.u32 	[%rd3603], %rd1831;
	add.s32 	%r8427, %r8427, 1;
	add.s64 	%rd3603, %rd3603, 4;
	add.s64 	%rd3602, %rd3602, 4;
	setp.ne.s32 	%p189, %r8427, 6;
	@%p189 bra 	$L__BB0_200;
	shr.u32 	%r3770, %r311, 23;
	st.local.u32 	[%rd1+24], %rd3604;
	and.b32  	%r315, %r3770, 31;
	and.b32  	%r3771, %r3770, 224;
	add.s32 	%r3772, %r3771, -128;
	shr.u32 	%r3773, %r3772, 5;
	mul.wide.u32 	%rd1832, %r3773, 4;
	sub.s64 	%rd163, %rd1, %rd1832;
	ld.local.u32 	%r8428, [%rd163+24];
	ld.local.u32 	%r8429, [%rd163+20];
	setp.eq.s32 	%p190, %r315, 0;
	@%p190 bra 	$L__BB0_203;
	shf.l.wrap.b32 	%r8428, %r8429, %r8428, %r315;
	ld.local.u32 	%r3774, [%rd163+16];
	shf.l.wrap.b32 	%r8429, %r3774, %r8429, %r315;
$L__BB0_203:
	shr.u32 	%r3775, %r8428, 30;
	shf.l.wrap.b32 	%r3776, %r8429, %r8428, 2;
	shl.b32 	%r3777, %r8429, 2;
	shr.u32 	%r3778, %r3776, 31;
	add.s32 	%r3779, %r3778, %r3775;
	neg.s32 	%r3780, %r3779;
	setp.lt.s32 	%p191, %r311, 0;
	selp.b32 	%r8430, %r3780, %r3779, %p191;
	xor.b32  	%r3781, %r3776, %r311;
	shr.s32 	%r3782, %r3776, 31;
	xor.b32  	%r3783, %r3782, %r3776;
	xor.b32  	%r3784, %r3782, %r3777;
	cvt.u64.u32 	%rd1833, %r3783;
	shl.b64 	%rd1834, %rd1833, 32;
	cvt.u64.u32 	%rd1835, %r3784;
	or.b64  	%rd1836, %rd1834, %rd1835;
	cvt.rn.f64.s64 	%fd45, %rd1836;
	mul.f64 	%fd46, %fd45, 0d3BF921FB54442D19;
	cvt.rn.f32.f64 	%f1941, %fd46;
	neg.f32 	%f1942, %f1941;
	setp.lt.s32 	%p192, %r3781, 0;
	selp.f32 	%f6017, %f1942, %f1941, %p192;
$L__BB0_204:
	add.s32 	%r3786, %r8430, 1;
	mul.rn.f32 	%f1944, %f6017, %f6017;
	and.b32  	%r3787, %r8430, 1;
	setp.eq.b32 	%p193, %r3787, 1;
	selp.f32 	%f1945, %f6017, 0f3F800000, %p193;
	fma.rn.f32 	%f1946, %f1944, %f1945, 0f00000000;
	fma.rn.f32 	%f1947, %f1944, 0f37CBAC00, 0fBAB607ED;
	selp.f32 	%f1948, 0fB94D4153, %f1947, %p193;
	selp.f32 	%f1949, 0f3C0885E4, 0f3D2AAABB, %p193;
	fma.rn.f32 	%f1950, %f1948, %f1944, %f1949;
	selp.f32 	%f1951, 0fBE2AAAA8, 0fBEFFFFFF, %p193;
	fma.rn.f32 	%f1952, %f1950, %f1944, %f1951;
	fma.rn.f32 	%f1953, %f1952, %f1946, %f1945;
	and.b32  	%r3788, %r3786, 2;
	setp.eq.s32 	%p194, %r3788, 0;
	mov.f32 	%f1954, 0f00000000;
	sub.f32 	%f1955, %f1954, %f1953;
	selp.f32 	%f6018, %f1953, %f1955, %p194;
$L__BB0_205:
	setp.geu.f32 	%p195, %f1, 0f40400000;
	@%p195 bra 	$L__BB0_215;
	mul.f32 	%f1956, %f6018, 0f3F22F983;
	cvt.rni.s32.f32 	%r8434, %f1956;
	cvt.rn.f32.s32 	%f1957, %r8434;
	fma.rn.f32 	%f1958, %f1957, 0fBFC90FDA, %f6018;
	fma.rn.f32 	%f1959, %f1957, 0fB3A22168, %f1958;
	fma.rn.f32 	%f6019, %f1957, 0fA7C234C5, %f1959;
	abs.f32 	%f152, %f6018;
	setp.ltu.f32 	%p196, %f152, 0f47CE4780;
	@%p196 bra 	$L__BB0_214;
	setp.neu.f32 	%p197, %f152, 0f7F800000;
	@%p197 bra 	$L__BB0_209;
	mov.f32 	%f1962, 0f00000000;
	mul.rn.f32 	%f6019, %f6018, %f1962;
	mov.b32 	%r8434, 0;
	bra.uni 	$L__BB0_214;
$L__BB0_209:
	mov.b32 	%r325, %f6018;
	shl.b32 	%r3790, %r325, 8;
	or.b32  	%r326, %r3790, -2147483648;
	mov.b64 	%rd3607, 0;
	mov.b32 	%r8431, 0;
	mov.u64 	%rd3605, __cudart_i2opi_f;
	mov.u64 	%rd3606, %rd1;
$L__BB0_210:
	.pragma "nounroll";
	ld.global.nc.u32 	%r3791, [%rd3605];
	mad.wide.u32 	%rd1839, %r3791, %r326, %rd3607;
	shr.u64 	%rd3607, %rd1839, 32;
	st.local.u32 	[%rd3606], %rd1839;
	add.s32 	%r8431, %r8431, 1;
	add.s64 	%rd3606, %rd3606, 4;
	add.s64 	%rd3605, %rd3605, 4;
	setp.ne.s32 	%p198, %r8431, 6;
	@%p198 bra 	$L__BB0_210;
	shr.u32 	%r3792, %r325, 23;
	st.local.u32 	[%rd1+24], %rd3607;
	and.b32  	%r329, %r3792, 31;
	and.b32  	%r3793, %r3792, 224;
	add.s32 	%r3794, %r3793, -128;
	shr.u32 	%r3795, %r3794, 5;
	mul.wide.u32 	%rd1840, %r3795, 4;
	sub.s64 	%rd170, %rd1, %rd1840;
	ld.local.u32 	%r8432, [%rd170+24];
	ld.local.u32 	%r8433, [%rd170+20];
	setp.eq.s32 	%p199, %r329, 0;
	@%p199 bra 	$L__BB0_213;
	shf.l.wrap.b32 	%r8432, %r8433, %r8432, %r329;
	ld.local.u32 	%r3796, [%rd170+16];
	shf.l.wrap.b32 	%r8433, %r3796, %r8433, %r329;
$L__BB0_213:
	shr.u32 	%r3797, %r8432, 30;
	shf.l.wrap.b32 	%r3798, %r8433, %r8432, 2;
	shl.b32 	%r3799, %r8433, 2;
	shr.u32 	%r3800, %r3798, 31;
	add.s32 	%r3801, %r3800, %r3797;
	neg.s32 	%r3802, %r3801;
	setp.lt.s32 	%p200, %r325, 0;
	selp.b32 	%r8434, %r3802, %r3801, %p200;
	xor.b32  	%r3803, %r3798, %r325;
	shr.s32 	%r3804, %r3798, 31;
	xor.b32  	%r3805, %r3804, %r3798;
	xor.b32  	%r3806, %r3804, %r3799;
	cvt.u64.u32 	%rd1841, %r3805;
	shl.b64 	%rd1842, %rd1841, 32;
	cvt.u64.u32 	%rd1843, %r3806;
	or.b64  	%rd1844, %rd1842, %rd1843;
	cvt.rn.f64.s64 	%fd47, %rd1844;
	mul.f64 	%fd48, %fd47, 0d3BF921FB54442D19;
	cvt.rn.f32.f64 	%f1960, %fd48;
	neg.f32 	%f1961, %f1960;
	setp.lt.s32 	%p201, %r3803, 0;
	selp.f32 	%f6019, %f1961, %f1960, %p201;
$L__BB0_214:
	add.s32 	%r3808, %r8434, 1;
	mul.rn.f32 	%f1963, %f6019, %f6019;
	and.b32  	%r3809, %r8434, 1;
	setp.eq.b32 	%p202, %r3809, 1;
	selp.f32 	%f1964, %f6019, 0f3F800000, %p202;
	fma.rn.f32 	%f1965, %f1963, %f1964, 0f00000000;
	fma.rn.f32 	%f1966, %f1963, 0f37CBAC00, 0fBAB607ED;
	selp.f32 	%f1967, 0fB94D4153, %f1966, %p202;
	selp.f32 	%f1968, 0f3C0885E4, 0f3D2AAABB, %p202;
	fma.rn.f32 	%f1969, %f1967, %f1963, %f1968;
	selp.f32 	%f1970, 0fBE2AAAA8, 0fBEFFFFFF, %p202;
	fma.rn.f32 	%f1971, %f1969, %f1963, %f1970;
	fma.rn.f32 	%f1972, %f1971, %f1965, %f1964;
	and.b32  	%r3810, %r3808, 2;
	setp.eq.s32 	%p203, %r3810, 0;
	mov.f32 	%f1973, 0f00000000;
	sub.f32 	%f1974, %f1973, %f1972;
	selp.f32 	%f6018, %f1972, %f1974, %p203;
$L__BB0_215:
	setp.leu.f32 	%p204, %f2, %f6018;
	@%p204 bra 	$L__BB0_225;
	mul.f32 	%f1975, %f6018, 0f3F22F983;
	cvt.rni.s32.f32 	%r8438, %f1975;
	cvt.rn.f32.s32 	%f1976, %r8438;
	fma.rn.f32 	%f1977, %f1976, 0fBFC90FDA, %f6018;
	fma.rn.f32 	%f1978, %f1976, 0fB3A22168, %f1977;
	fma.rn.f32 	%f6021, %f1976, 0fA7C234C5, %f1978;
	abs.f32 	%f159, %f6018;
	setp.ltu.f32 	%p205, %f159, 0f47CE4780;
	@%p205 bra 	$L__BB0_224;
	setp.neu.f32 	%p206, %f159, 0f7F800000;
	@%p206 bra 	$L__BB0_219;
	mov.f32 	%f1981, 0f00000000;
	mul.rn.f32 	%f6021, %f6018, %f1981;
	mov.b32 	%r8438, 0;
	bra.uni 	$L__BB0_224;
$L__BB0_219:
	mov.b32 	%r339, %f6018;
	shl.b32 	%r3812, %r339, 8;
	or.b32  	%r340, %r3812, -2147483648;
	mov.b64 	%rd3610, 0;
	mov.b32 	%r8435, 0;
	mov.u64 	%rd3608, __cudart_i2opi_f;
	mov.u64 	%rd3609, %rd1;
$L__BB0_220:
	.pragma "nounroll";
	ld.global.nc.u32 	%r3813, [%rd3608];
	mad.wide.u32 	%rd1847, %r3813, %r340, %rd3610;
	shr.u64 	%rd3610, %rd1847, 32;
	st.local.u32 	[%rd3609], %rd1847;
	add.s32 	%r8435, %r8435, 1;
	add.s64 	%rd3609, %rd3609, 4;
	add.s64 	%rd3608, %rd3608, 4;
	setp.ne.s32 	%p207, %r8435, 6;
	@%p207 bra 	$L__BB0_220;
	shr.u32 	%r3814, %r339, 23;
	st.local.u32 	[%rd1+24], %rd3610;
	and.b32  	%r343, %r3814, 31;
	and.b32  	%r3815, %r3814, 224;
	add.s32 	%r3816, %r3815, -128;
	shr.u32 	%r3817, %r3816, 5;
	mul.wide.u32 	%rd1848, %r3817, 4;
	sub.s64 	%rd177, %rd1, %rd1848;
	ld.local.u32 	%r8436, [%rd177+24];
	ld.local.u32 	%r8437, [%rd177+20];
	setp.eq.s32 	%p208, %r343, 0;
	@%p208 bra 	$L__BB0_223;
	shf.l.wrap.b32 	%r8436, %r8437, %r8436, %r343;
	ld.local.u32 	%r3818, [%rd177+16];
	shf.l.wrap.b32 	%r8437, %r3818, %r8437, %r343;
$L__BB0_223:
	shr.u32 	%r3819, %r8436, 30;
	shf.l.wrap.b32 	%r3820, %r8437, %r8436, 2;
	shl.b32 	%r3821, %r8437, 2;
	shr.u32 	%r3822, %r3820, 31;
	add.s32 	%r3823, %r3822, %r3819;
	neg.s32 	%r3824, %r3823;
	setp.lt.s32 	%p209, %r339, 0;
	selp.b32 	%r8438, %r3824, %r3823, %p209;
	xor.b32  	%r3825, %r3820, %r339;
	shr.s32 	%r3826, %r3820, 31;
	xor.b32  	%r3827, %r3826, %r3820;
	xor.b32  	%r3828, %r3826, %r3821;
	cvt.u64.u32 	%rd1849, %r3827;
	shl.b64 	%rd1850, %rd1849, 32;
	cvt.u64.u32 	%rd1851, %r3828;
	or.b64  	%rd1852, %rd1850, %rd1851;
	cvt.rn.f64.s64 	%fd49, %rd1852;
	mul.f64 	%fd50, %fd49, 0d3BF921FB54442D19;
	cvt.rn.f32.f64 	%f1979, %fd50;
	neg.f32 	%f1980, %f1979;
	setp.lt.s32 	%p210, %r3825, 0;
	selp.f32 	%f6021, %f1980, %f1979, %p210;
$L__BB0_224:
	add.s32 	%r3830, %r8438, 1;
	mul.rn.f32 	%f1982, %f6021, %f6021;
	and.b32  	%r3831, %r8438, 1;
	setp.eq.b32 	%p211, %r3831, 1;
	selp.f32 	%f1983, %f6021, 0f3F800000, %p211;
	fma.rn.f32 	%f1984, %f1982, %f1983, 0f00000000;
	fma.rn.f32 	%f1985, %f1982, 0f37CBAC00, 0fBAB607ED;
	selp.f32 	%f1986, 0fB94D4153, %f1985, %p211;
	selp.f32 	%f1987, 0f3C0885E4, 0f3D2AAABB, %p211;
	fma.rn.f32 	%f1988, %f1986, %f1982, %f1987;
	selp.f32 	%f1989, 0fBE2AAAA8, 0fBEFFFFFF, %p211;
	fma.rn.f32 	%f1990, %f1988, %f1982, %f1989;
	fma.rn.f32 	%f1991, %f1990, %f1984, %f1983;
	and.b32  	%r3832, %r3830, 2;
	setp.eq.s32 	%p212, %r3832, 0;
	mov.f32 	%f1992, 0f00000000;
	sub.f32 	%f1993, %f1992, %f1991;
	selp.f32 	%f6018, %f1991, %f1993, %p212;
$L__BB0_225:
	mul.f32 	%f1994, %f6018, 0f3F22F983;
	cvt.rni.s32.f32 	%r8442, %f1994;
	cvt.rn.f32.s32 	%f1995, %r8442;
	fma.rn.f32 	%f1996, %f1995, 0fBFC90FDA, %f6018;
	fma.rn.f32 	%f1997, %f1995, 0fB3A22168, %f1996;
	fma.rn.f32 	%f6023, %f1995, 0fA7C234C5, %f1997;
	abs.f32 	%f166, %f6018;
	setp.ltu.f32 	%p213, %f166, 0f47CE4780;
	@%p213 bra 	$L__BB0_233;
	setp.neu.f32 	%p214, %f166, 0f7F800000;
	@%p214 bra 	$L__BB0_228;
	mov.f32 	%f2000, 0f00000000;
	mul.rn.f32 	%f6023, %f6018, %f2000;
	mov.b32 	%r8442, 0;
	bra.uni 	$L__BB0_233;
$L__BB0_228:
	mov.b32 	%r353, %f6018;
	shl.b32 	%r3834, %r353, 8;
	or.b32  	%r354, %r3834, -2147483648;
	mov.b64 	%rd3613, 0;
	mov.b32 	%r8439, 0;
	mov.u64 	%rd3611, __cudart_i2opi_f;
	mov.u64 	%rd3612, %rd1;
$L__BB0_229:
	.pragma "nounroll";
	ld.global.nc.u32 	%r3835, [%rd3611];
	mad.wide.u32 	%rd1855, %r3835, %r354, %rd3613;
	shr.u64 	%rd3613, %rd1855, 32;
	st.local.u32 	[%rd3612], %rd1855;
	add.s32 	%r8439, %r8439, 1;
	add.s64 	%rd3612, %rd3612, 4;
	add.s64 	%rd3611, %rd3611, 4;
	setp.ne.s32 	%p215, %r8439, 6;
	@%p215 bra 	$L__BB0_229;
	shr.u32 	%r3836, %r353, 23;
	st.local.u32 	[%rd1+24], %rd3613;
	and.b32  	%r357, %r3836, 31;
	and.b32  	%r3837, %r3836, 224;
	add.s32 	%r3838, %r3837, -128;
	shr.u32 	%r3839, %r3838, 5;
	mul.wide.u32 	%rd1856, %r3839, 4;
	sub.s64 	%rd184, %rd1, %rd1856;
	ld.local.u32 	%r8440, [%rd184+24];
	ld.local.u32 	%r8441, [%rd184+20];
	setp.eq.s32 	%p216, %r357, 0;
	@%p216 bra 	$L__BB0_232;
	shf.l.wrap.b32 	%r8440, %r8441, %r8440, %r357;
	ld.local.u32 	%r3840, [%rd184+16];
	shf.l.wrap.b32 	%r8441, %r3840, %r8441, %r357;
$L__BB0_232:
	shr.u32 	%r3841, %r8440, 30;
	shf.l.wrap.b32 	%r3842, %r8441, %r8440, 2;
	shl.b32 	%r3843, %r8441, 2;
	shr.u32 	%r3844, %r3842, 31;
	add.s32 	%r3845, %r3844, %r3841;
	neg.s32 	%r3846, %r3845;
	setp.lt.s32 	%p217, %r353, 0;
	selp.b32 	%r8442, %r3846, %r3845, %p217;
	xor.b32  	%r3847, %r3842, %r353;
	shr.s32 	%r3848, %r3842, 31;
	xor.b32  	%r3849, %r3848, %r3842;
	xor.b32  	%r3850, %r3848, %r3843;
	cvt.u64.u32 	%rd1857, %r3849;
	shl.b64 	%rd1858, %rd1857, 32;
	cvt.u64.u32 	%rd1859, %r3850;
	or.b64  	%rd1860, %rd1858, %rd1859;
	cvt.rn.f64.s64 	%fd51, %rd1860;
	mul.f64 	%fd52, %fd51, 0d3BF921FB54442D19;
	cvt.rn.f32.f64 	%f1998, %fd52;
	neg.f32 	%f1999, %f1998;
	setp.lt.s32 	%p218, %r3847, 0;
	selp.f32 	%f6023, %f1999, %f1998, %p218;
$L__BB0_233:
	mul.rn.f32 	%f2001, %f6023, %f6023;
	and.b32  	%r3852, %r8442, 1;
	setp.eq.b32 	%p219, %r3852, 1;
	selp.f32 	%f2002, 0f3F800000, %f6023, %p219;
	fma.rn.f32 	%f2003, %f2001, %f2002, 0f00000000;
	fma.rn.f32 	%f2004, %f2001, 0f37CBAC00, 0fBAB607ED;
	selp.f32 	%f2005, %f2004, 0fB94D4153, %p219;
	selp.f32 	%f2006, 0f3D2AAABB, 0f3C0885E4, %p219;
	fma.rn.f32 	%f2007, %f2005, %f2001, %f2006;
	selp.f32 	%f2008, 0fBEFFFFFF, 0fBE2AAAA8, %p219;
	fma.rn.f32 	%f2009, %f2007, %f2001, %f2008;
	fma.rn.f32 	%f2010, %f2009, %f2003, %f2002;
	and.b32  	%r3853, %r8442, 2;
	setp.eq.s32 	%p220, %r3853, 0;
	mov.f32 	%f2011, 0f00000000;
	sub.f32 	%f2012, %f2011, %f2010;
	selp.f32 	%f170, %f2010, %f2012, %p220;
	mul.f32 	%f2013, %f170, 0f3F22F983;
	cvt.rni.s32.f32 	%r8446, %f2013;
	cvt.rn.f32.s32 	%f2014, %r8446;
	fma.rn.f32 	%f2015, %f2014, 0fBFC90FDA, %f170;
	fma.rn.f32 	%f2016, %f2014, 0fB3A22168, %f2015;
	fma.rn.f32 	%f6024, %f2014, 0fA7C234C5, %f2016;
	abs.f32 	%f172, %f170;
	setp.ltu.f32 	%p221, %f172, 0f47CE4780;
	@%p221 bra 	$L__BB0_241;
	setp.neu.f32 	%p222, %f172, 0f7F800000;
	@%p222 bra 	$L__BB0_236;
	mov.f32 	%f2019, 0f00000000;
	mul.rn.f32 	%f6024, %f170, %f2019;
	mov.b32 	%r8446, 0;
	bra.uni 	$L__BB0_241;
$L__BB0_236:
	mov.b32 	%r367, %f170;
	shl.b32 	%r3855, %r367, 8;
	or.b32  	%r368, %r3855, -2147483648;
	mov.b64 	%rd3616, 0;
	mov.b32 	%r8443, 0;
	mov.u64 	%rd3614, __cudart_i2opi_f;
	mov.u64 	%rd3615, %rd1;
$L__BB0_237:
	.pragma "nounroll";
	ld.global.nc.u32 	%r3856, [%rd3614];
	mad.wide.u32 	%rd1863, %r3856, %r368, %rd3616;
	shr.u64 	%rd3616, %rd1863, 32;
	st.local.u32 	[%rd3615], %rd1863;
	add.s32 	%r8443, %r8443, 1;
	add.s64 	%rd3615, %rd3615, 4;
	add.s64 	%rd3614, %rd3614, 4;
	setp.ne.s32 	%p223, %r8443, 6;
	@%p223 bra 	$L__BB0_237;
	shr.u32 	%r3857, %r367, 23;
	st.local.u32 	[%rd1+24], %rd3616;
	and.b32  	%r371, %r3857, 31;
	and.b32  	%r3858, %r3857, 224;
	add.s32 	%r3859, %r3858, -128;
	shr.u32 	%r3860, %r3859, 5;
	mul.wide.u32 	%rd1864, %r3860, 4;
	sub.s64 	%rd191, %rd1, %rd1864;
	ld.local.u32 	%r8444, [%rd191+24];
	ld.local.u32 	%r8445, [%rd191+20];
	setp.eq.s32 	%p224, %r371, 0;
	@%p224 bra 	$L__BB0_240;
	shf.l.wrap.b32 	%r8444, %r8445, %r8444, %r371;
	ld.local.u32 	%r3861, [%rd191+16];
	shf.l.wrap.b32 	%r8445, %r3861, %r8445, %r371;
$L__BB0_240:
	shr.u32 	%r3862, %r8444, 30;
	shf.l.wrap.b32 	%r3863, %r8445, %r8444, 2;
	shl.b32 	%r3864, %r8445, 2;
	shr.u32 	%r3865, %r3863, 31;
	add.s32 	%r3866, %r3865, %r3862;
	neg.s32 	%r3867, %r3866;
	setp.lt.s32 	%p225, %r367, 0;
	selp.b32 	%r8446, %r3867, %r3866, %p225;
	xor.b32  	%r3868, %r3863, %r367;
	shr.s32 	%r3869, %r3863, 31;
	xor.b32  	%r3870, %r3869, %r3863;
	xor.b32  	%r3871, %r3869, %r3864;
	cvt.u64.u32 	%rd1865, %r3870;
	shl.b64 	%rd1866, %rd1865, 32;
	cvt.u64.u32 	%rd1867, %r3871;
	or.b64  	%rd1868, %rd1866, %rd1867;
	cvt.rn.f64.s64 	%fd53, %rd1868;
	mul.f64 	%fd54, %fd53, 0d3BF921FB54442D19;
	cvt.rn.f32.f64 	%f2017, %fd54;
	neg.f32 	%f2018, %f2017;
	setp.lt.s32 	%p226, %r3868, 0;
	selp.f32 	%f6024, %f2018, %f2017, %p226;
$L__BB0_241:
	add.s32 	%r3873, %r8446, 1;
	mul.rn.f32 	%f2020, %f6024, %f6024;
	and.b32  	%r3874, %r8446, 1;
	setp.eq.b32 	%p227, %r3874, 1;
	selp.f32 	%f2021, %f6024, 0f3F800000, %p227;
	fma.rn.f32 	%f2022, %f2020, %f2021, 0f00000000;
	fma.rn.f32 	%f2023, %f2020, 0f37CBAC00, 0fBAB607ED;
	selp.f32 	%f2024, 0fB94D4153, %f2023, %p227;
	selp.f32 	%f2025, 0f3C0885E4, 0f3D2AAABB, %p227;
	fma.rn.f32 	%f2026, %f2024, %f2020, %f2025;
	selp.f32 	%f2027, 0fBE2AAAA8, 0fBEFFFFFF, %p227;
	fma.rn.f32 	%f2028, %f2026, %f2020, %f2027;
	fma.rn.f32 	%f2029, %f2028, %f2022, %f2021;
	and.b32  	%r3875, %r3873, 2;
	setp.eq.s32 	%p228, %r3875, 0;
	mov.f32 	%f2030, 0f00000000;
	sub.f32 	%f2031, %f2030, %f2029;
	selp.f32 	%f176, %f2029, %f2031, %p228;
	mul.f32 	%f2032, %f176, 0f3F22F983;
	cvt.rni.s32.f32 	%r8450, %f2032;
	cvt.rn.f32.s32 	%f2033, %r8450;
	fma.rn.f32 	%f2034, %f2033, 0fBFC90FDA, %f176;
	fma.rn.f32 	%f2035, %f2033, 0fB3A22168, %f2034;
	fma.rn.f32 	%f6025, %f2033, 0fA7C234C5, %f2035;
	abs.f32 	%f178, %f176;
	setp.ltu.f32 	%p229, %f178, 0f47CE4780;
	@%p229 bra 	$L__BB0_249;
	setp.neu.f32 	%p230, %f178, 0f7F800000;
	@%p230 bra 	$L__BB0_244;
	mov.f32 	%f2038, 0f00000000;
	mul.rn.f32 	%f6025, %f176, %f2038;
	mov.b32 	%r8450, 0;
	bra.uni 	$L__BB0_249;
$L__BB0_244:
	mov.b32 	%r381, %f176;
	shl.b32 	%r3877, %r381, 8;
	or.b32  	%r382, %r3877, -2147483648;
	mov.b64 	%rd3619, 0;
	mov.b32 	%r8447, 0;
	mov.u64 	%rd3617, __cudart_i2opi_f;
	mov.u64 	%rd3618, %rd1;
$L__BB0_245:
	.pragma "nounroll";
	ld.global.nc.u32 	%r3878, [%rd3617];
	mad.wide.u32 	%rd1871, %r3878, %r382, %rd3619;
	shr.u64 	%rd3619, %rd1871, 32;
	st.local.u32 	[%rd3618], %rd1871;
	add.s32 	%r8447, %r8447, 1;
	add.s64 	%rd3618, %rd3618, 4;
	add.s64 	%rd3617, %rd3617, 4;
	setp.ne.s32 	%p231, %r8447, 6;
	@%p231 bra 	$L__BB0_245;
	shr.u32 	%r3879, %r381, 23;
	st.local.u32 	[%rd1+24], %rd3619;
	and.b32  	%r385, %r3879, 31;
	and.b32  	%r3880, %r3879, 224;
	add.s32 	%r3881, %r3880, -128;
	shr.u32 	%r3882, %r3881, 5;
	mul.wide.u32 	%rd1872, %r3882, 4;
	sub.s64 	%rd198, %rd1, %rd1872;
	ld.local.u32 	%r8448, [%rd198+24];
	ld.local.u32 	%r8449, [%rd198+20];
	setp.eq.s32 	%p232, %r385, 0;
	@%p232 bra 	$L__BB0_248;
	shf.l.wrap.b32 	%r8448, %r8449, %r8448, %r385;
	ld.local.u32 	%r3883, [%rd198+16];
	shf.l.wrap.b32 	%r8449, %r3883, %r8449, %r385;
$L__BB0_248:
	shr.u32 	%r3884, %r8448, 30;
	shf.l.wrap.b32 	%r3885, %r8449, %r8448, 2;
	shl.b32 	%r3886, %r8449, 2;
	shr.u32 	%r3887, %r3885, 31;
	add.s32 	%r3888, %r3887, %r3884;
	neg.s32 	%r3889, %r3888;
	setp.lt.s32 	%p233, %r381, 0;
	selp.b32 	%r8450, %r3889, %r3888, %p233;
	xor.b32  	%r3890, %r3885, %r381;
	shr.s32 	%r3891, %r3885, 31;
	xor.b32  	%r3892, %r3891, %r3885;
	xor.b32  	%r3893, %r3891, %r3886;
	cvt.u64.u32 	%rd1873, %r3892;
	shl.b64 	%rd1874, %rd1873, 32;
	cvt.u64.u32 	%rd1875, %r3893;
	or.b64  	%rd1876, %rd1874, %rd1875;
	cvt.rn.f64.s64 	%fd55, %rd1876;
	mul.f64 	%fd56, %fd55, 0d3BF921FB54442D19;
	cvt.rn.f32.f64 	%f2036, %fd56;
	neg.f32 	%f2037, %f2036;
	setp.lt.s32 	%p234, %r3890, 0;
	selp.f32 	%f6025, %f2037, %f2036, %p234;
$L__BB0_249:
	add.s32 	%r3895, %r8450, 1;
	mul.rn.f32 	%f2039, %f6025, %f6025;
	and.b32  	%r3896, %r8450, 1;
	setp.eq.b32 	%p235, %r3896, 1;
	selp.f32 	%f2040, %f6025, 0f3F800000, %p235;
	fma.rn.f32 	%f2041, %f2039, %f2040, 0f00000000;
	fma.rn.f32 	%f2042, %f2039, 0f37CBAC00, 0fBAB607ED;
	selp.f32 	%f2043, 0fB94D4153, %f2042, %p235;
	selp.f32 	%f2044, 0f3C0885E4, 0f3D2AAABB, %p235;
	fma.rn.f32 	%f2045, %f2043, %f2039, %f2044;
	selp.f32 	%f2046, 0fBE2AAAA8, 0fBEFFFFFF, %p235;
	fma.rn.f32 	%f2047, %f2045, %f2039, %f2046;
	fma.rn.f32 	%f2048, %f2047, %f2041, %f2040;
	and.b32  	%r3897, %r3895, 2;
	setp.eq.s32 	%p236, %r3897, 0;
	mov.f32 	%f2049, 0f00000000;
	sub.f32 	%f2050, %f2049, %f2048;
	selp.f32 	%f182, %f2048, %f2050, %p236;
	mul.f32 	%f2051, %f182, 0f3F22F983;
	cvt.rni.s32.f32 	%r8454, %f2051;
	cvt.rn.f32.s32 	%f2052, %r8454;
	fma.rn.f32 	%f2053, %f2052, 0fBFC90FDA, %f182;
	fma.rn.f32 	%f2054, %f2052, 0fB3A22168, %f2053;
	fma.rn.f32 	%f6026, %f2052, 0fA7C234C5, %f2054;
	abs.f32 	%f184, %f182;
	setp.ltu.f32 	%p237, %f184, 0f47CE4780;
	@%p237 bra 	$L__BB0_257;
	setp.neu.f32 	%p238, %f184, 0f7F800000;
	@%p238 bra 	$L__BB0_252;
	mov.f32 	%f2057, 0f00000000;
	mul.rn.f32 	%f6026, %f182, %f2057;
	mov.b32 	%r8454, 0;
	bra.uni 	$L__BB0_257;
$L__BB0_252:
	mov.b32 	%r395, %f182;
	shl.b32 	%r3899, %r395, 8;
	or.b32  	%r396, %r3899, -2147483648;
	mov.b64 	%rd3622, 0;
	mov.b32 	%r8451, 0;
	mov.u64 	%rd3620, __cudart_i2opi_f;
	mov.u64 	%rd3621, %rd1;
$L__BB0_253:
	.pragma "nounroll";
	ld.global.nc.u32 	%r3900, [%rd3620];
	mad.wide.u32 	%rd1879, %r3900, %r396, %rd3622;
	shr.u64 	%rd3622, %rd1879, 32;
	st.local.u32 	[%rd3621], %rd1879;
	add.s32 	%r8451, %r8451, 1;
	add.s64 	%rd3621, %rd3621, 4;
	add.s64 	%rd3620, %rd3620, 4;
	setp.ne.s32 	%p239, %r8451, 6;
	@%p239 bra 	$L__BB0_253;
	shr.u32 	%r3901, %r395, 23;
	st.local.u32 	[%rd1+24], %rd3622;
	and.b32  	%r399, %r3901, 31;
	and.b32  	%r3902, %r3901, 224;
	add.s32 	%r3903, %r3902, -128;
	shr.u32 	%r3904, %r3903, 5;
	mul.wide.u32 	%rd1880, %r3904, 4;
	sub.s64 	%rd205, %rd1, %rd1880;
	ld.local.u32 	%r8452, [%rd205+24];
	ld.local.u32 	%r8453, [%rd205+20];
	setp.eq.s32 	%p240, %r399, 0;
	@%p240 bra 	$L__BB0_256;
	shf.l.wrap.b32 	%r8452, %r8453, %r8452, %r399;
	ld.local.u32 	%r3905, [%rd205+16];
	shf.l.wrap.b32 	%r8453, %r3905, %r8453, %r399;
$L__BB0_256:
	shr.u32 	%r3906, %r8452, 30;
	shf.l.wrap.b32 	%r3907, %r8453, %r8452, 2;
	shl.b32 	%r3908, %r8453, 2;
	shr.u32 	%r3909, %r3907, 31;
	add.s32 	%r3910, %r3909, %r3906;
	neg.s32 	%r3911, %r3910;
	setp.lt.s32 	%p241, %r395, 0;
	selp.b32 	%r8454, %r3911, %r3910, %p241;
	xor.b32  	%r3912, %r3907, %r395;
	shr.s32 	%r3913, %r3907, 31;
	xor.b32  	%r3914, %r3913, %r3907;
	xor.b32  	%r3915, %r3913, %r3908;
	cvt.u64.u32 	%rd1881, %r3914;
	shl.b64 	%rd1882, %rd1881, 32;
	cvt.u64.u32 	%rd1883, %r3915;
	or.b64  	%rd1884, %rd1882, %rd1883;
	cvt.rn.f64.s64 	%fd57, %rd1884;
	mul.f64 	%fd58, %fd57, 0d3BF921FB54442D19;
	cvt.rn.f32.f64 	%f2055, %fd58;
	neg.f32 	%f2056, %f2055;
	setp.lt.s32 	%p242, %r3912, 0;
	selp.f32 	%f6026, %f2056, %f2055, %p242;
$L__BB0_257:
	add.s32 	%r3917, %r8454, 1;
	mul.rn.f32 	%f2058, %f6026, %f6026;
	and.b32  	%r3918, %r8454, 1;
	setp.eq.b32 	%p243, %r3918, 1;
	selp.f32 	%f2059, %f6026, 0f3F800000, %p243;
	fma.rn.f32 	%f2060, %f2058, %f2059, 0f00000000;
	fma.rn.f32 	%f2061, %f2058, 0f37CBAC00, 0fBAB607ED;
	selp.f32 	%f2062, 0fB94D4153, %f2061, %p243;
	selp.f32 	%f2063, 0f3C0885E4, 0f3D2AAABB, %p243;
	fma.rn.f32 	%f2064, %f2062, %f2058, %f2063;
	selp.f32 	%f2065, 0fBE2AAAA8, 0fBEFFFFFF, %p243;
	fma.rn.f32 	%f2066, %f2064, %f2058, %f2065;
	fma.rn.f32 	%f2067, %f2066, %f2060, %f2059;
	and.b32  	%r3919, %r3917, 2;
	setp.eq.s32 	%p244, %r3919, 0;
	mov.f32 	%f2068, 0f00000000;
	sub.f32 	%f2069, %f2068, %f2067;
	selp.f32 	%f188, %f2067, %f2069, %p244;
	mul.f32 	%f2070, %f188, 0f3F22F983;
	cvt.rni.s32.f32 	%r8458, %f2070;
	cvt.rn.f32.s32 	%f2071, %r8458;
	fma.rn.f32 	%f2072, %f2071, 0fBFC90FDA, %f188;
	fma.rn.f32 	%f2073, %f2071, 0fB3A22168, %f2072;
	fma.rn.f32 	%f6027, %f2071, 0fA7C234C5, %f2073;
	abs.f32 	%f190, %f188;
	setp.ltu.f32 	%p245, %f190, 0f47CE4780;
	@%p245 bra 	$L__BB0_265;
	setp.neu.f32 	%p246, %f190, 0f7F800000;
	@%p246 bra 	$L__BB0_260;
	mov.f32 	%f2076, 0f00000000;
	mul.rn.f32 	%f6027, %f188, %f2076;
	mov.b32 	%r8458, 0;
	bra.uni 	$L__BB0_265;
$L__BB0_260:
	mov.b32 	%r409, %f188;
	shl.b32 	%r3921, %r409, 8;
	or.b32  	%r410, %r3921, -2147483648;
	mov.b64 	%rd3625, 0;
	mov.b32 	%r8455, 0;
	mov.u64 	%rd3623, __cudart_i2opi_f;
	mov.u64 	%rd3624, %rd1;
$L__BB0_261:
	.pragma "nounroll";
	ld.global.nc.u32 	%r3922, [%rd3623];
	mad.wide.u32 	%rd1887, %r3922, %r410, %rd3625;
	shr.u64 	%rd3625, %rd1887, 32;
	st.local.u32 	[%rd3624], %rd1887;
	add.s32 	%r8455, %r8455, 1;
	add.s64 	%rd3624, %rd3624, 4;
	add.s64 	%rd3623, %rd3623, 4;
	setp.ne.s32 	%p247, %r8455, 6;
	@%p247 bra 	$L__BB0_261;
	shr.u32 	%r3923, %r409, 23;
	st.local.u32 	[%rd1+24], %rd3625;
	and.b32  	%r413, %r3923, 31;
	and.b32  	%r3924, %r3923, 224;
	add.s32 	%r3925, %r3924, -128;
	shr.u32 	%r3926, %r3925, 5;
	mul.wide.u32 	%rd1888, %r3926, 4;
	sub.s64 	%rd212, %rd1, %rd1888;
	ld.local.u32 	%r8456, [%rd212+24];
	ld.local.u32 	%r8457, [%rd212+20];
	setp.eq.s32 	%p248, %r413, 0;
	@%p248 bra 	$L__BB0_264;
	shf.l.wrap.b32 	%r8456, %r8457, %r8456, %r413;
	ld.local.u32 	%r3927, [%rd212+16];
	shf.l.wrap.b32 	%r8457, %r3927, %r8457, %r413;
$L__BB0_264:
	shr.u32 	%r3928, %r8456, 30;
	shf.l.wrap.b32 	%r3929, %r8457, %r8456, 2;
	shl.b32 	%r3930, %r8457, 2;
	shr.u32 	%r3931, %r3929, 31;
	add.s32 	%r3932, %r3931, %r3928;
	neg.s32 	%r3933, %r3932;
	setp.lt.s32 	%p249, %r409, 0;
	selp.b32 	%r8458, %r3933, %r3932, %p249;
	xor.b32  	%r3934, %r3929, %r409;
	shr.s32 	%r3935, %r3929, 31;
	xor.b32  	%r3936, %r3935, %r3929;
	xor.b32  	%r3937, %r3935, %r3930;
	cvt.u64.u32 	%rd1889, %r3936;
	shl.b64 	%rd1890, %rd1889, 32;
	cvt.u64.u32 	%rd1891, %r3937;
	or.b64  	%rd1892, %rd1890, %rd1891;
	cvt.rn.f64.s64 	%fd59, %rd1892;
	mul.f64 	%fd60, %fd59, 0d3BF921FB54442D19;
	cvt.rn.f32.f64 	%f2074, %fd60;
	neg.f32 	%f2075, %f2074;
	setp.lt.s32 	%p250, %r3934, 0;
	selp.f32 	%f6027, %f2075, %f2074, %p250;
$L__BB0_265:
	mul.rn.f32 	%f2077, %f6027, %f6027;
	and.b32  	%r3939, %r8458, 1;
	setp.eq.b32 	%p251, %r3939, 1;
	selp.f32 	%f2078, 0f3F800000, %f6027, %p251;
	fma.rn.f32 	%f2079, %f2077, %f2078, 0f00000000;
	fma.rn.f32 	%f2080, %f2077, 0f37CBAC00, 0fBAB607ED;
	selp.f32 	%f2081, %f2080, 0fB94D4153, %p251;
	selp.f32 	%f2082, 0f3D2AAABB, 0f3C0885E4, %p251;
	fma.rn.f32 	%f2083, %f2081, %f2077, %f2082;
	selp.f32 	%f2084, 0fBEFFFFFF, 0fBE2AAAA8, %p251;
	fma.rn.f32 	%f2085, %f2083, %f2077, %f2084;
	fma.rn.f32 	%f2086, %f2085, %f2079, %f2078;
	and.b32  	%r3940, %r8458, 2;
	setp.eq.s32 	%p252, %r3940, 0;
	mov.f32 	%f2087, 0f00000000;
	sub.f32 	%f2088, %f2087, %f2086;
	selp.f32 	%f194, %f2086, %f2088, %p252;
	mul.f32 	%f2089, %f194, 0f3F22F983;
	cvt.rni.s32.f32 	%r8462, %f2089;
	cvt.rn.f32.s32 	%f2090, %r8462;
	fma.rn.f32 	%f2091, %f2090, 0fBFC90FDA, %f194;
	fma.rn.f32 	%f2092, %f2090, 0fB3A22168, %f2091;
	fma.rn.f32 	%f6028, %f2090, 0fA7C234C5, %f2092;
	abs.f32 	%f196, %f194;
	setp.ltu.f32 	%p253, %f196, 0f47CE4780;
	@%p253 bra 	$L__BB0_273;
	setp.neu.f32 	%p254, %f196, 0f7F800000;
	@%p254 bra 	$L__BB0_268;
	mov.f32 	%f2095, 0f00000000;
	mul.rn.f32 	%f6028, %f194, %f2095;
	mov.b32 	%r8462, 0;
	bra.uni 	$L__BB0_273;
$L__BB0_268:
	mov.b32 	%r423, %f194;
	shl.b32 	%r3942, %r423, 8;
	or.b32  	%r424, %r3942, -2147483648;
	mov.b64 	%rd3628, 0;
	mov.b32 	%r8459, 0;
	mov.u64 	%rd3626, __cudart_i2opi_f;
	mov.u64 	%rd3627, %rd1;
$L__BB0_269:
	.pragma "nounroll";
	ld.global.nc.u32 	%r3943, [%rd3626];
	mad.wide.u32 	%rd1895, %r3943, %r424, %rd3628;
	shr.u64 	%rd3628, %rd1895, 32;
	st.local.u32 	[%rd3627], %rd1895;
	add.s32 	%r8459, %r8459, 1;
	add.s64 	%rd3627, %rd3627, 4;
	add.s64 	%rd3626, %rd3626, 4;
	setp.ne.s32 	%p255, %r8459, 6;
	@%p255 bra 	$L__BB0_269;
	shr.u32 	%r3944, %r423, 23;
	st.local.u32 	[%rd1+24], %rd3628;
	and.b32  	%r427, %r3944, 31;
	and.b32  	%r3945, %r3944, 224;
	add.s32 	%r3946, %r3945, -128;
	shr.u32 	%r3947, %r3946, 5;
	mul.wide.u32 	%rd1896, %r3947, 4;
	sub.s64 	%rd219, %rd1, %rd1896;
	ld.local.u32 	%r8460, [%rd219+24];
	ld.local.u32 	%r8461, [%rd219+20];
	setp.eq.s32 	%p256, %r427, 0;
	@%p256 bra 	$L__BB0_272;
	shf.l.wrap.b32 	%r8460, %r8461, %r8460, %r427;
	ld.local.u32 	%r3948, [%rd219+16];
	shf.l.wrap.b32 	%r8461, %r3948, %r8461, %r427;
$L__BB0_272:
	shr.u32 	%r3949, %r8460, 30;
	shf.l.wrap.b32 	%r3950, %r8461, %r8460, 2;
	shl.b32 	%r3951, %r8461, 2;
	shr.u32 	%r3952, %r3950, 31;
	add.s32 	%r3953, %r3952, %r3949;
	neg.s32 	%r3954, %r3953;
	setp.lt.s32 	%p257, %r423, 0;
	selp.b32 	%r8462, %r3954, %r3953, %p257;
	xor.b32  	%r3955, %r3950, %r423;
	shr.s32 	%r3956, %r3950, 31;
	xor.b32  	%r3957, %r3956, %r3950;
	xor.b32  	%r3958, %r3956, %r3951;
	cvt.u64.u32 	%rd1897, %r3957;
	shl.b64 	%rd1898, %rd1897, 32;
	cvt.u64.u32 	%rd1899, %r3958;
	or.b64  	%rd1900, %rd1898, %rd1899;
	cvt.rn.f64.s64 	%fd61, %rd1900;
	mul.f64 	%fd62, %fd61, 0d3BF921FB54442D19;
	cvt.rn.f32.f64 	%f2093, %fd62;
	neg.f32 	%f2094, %f2093;
	setp.lt.s32 	%p258, %r3955, 0;
	selp.f32 	%f6028, %f2094, %f2093, %p258;
$L__BB0_273:
	add.s32 	%r3960, %r8462, 1;
	mul.rn.f32 	%f2096, %f6028, %f6028;
	and.b32  	%r3961, %r8462, 1;
	setp.eq.b32 	%p259, %r3961, 1;
	selp.f32 	%f2097, %f6028, 0f3F800000, %p259;
	fma.rn.f32 	%f2098, %f2096, %f2097, 0f00000000;
	fma.rn.f32 	%f2099, %f2096, 0f37CBAC00, 0fBAB607ED;
	selp.f32 	%f2100, 0fB94D4153, %f2099, %p259;
	selp.f32 	%f2101, 0f3C0885E4, 0f3D2AAABB, %p259;
	fma.rn.f32 	%f2102, %f2100, %f2096, %f2101;
	selp.f32 	%f2103, 0fBE2AAAA8, 0fBEFFFFFF, %p259;
	fma.rn.f32 	%f2104, %f2102, %f2096, %f2103;
	fma.rn.f32 	%f2105, %f2104, %f2098, %f2097;
	and.b32  	%r3962, %r3960, 2;
	setp.eq.s32 	%p260, %r3962, 0;
	mov.f32 	%f2106, 0f00000000;
	sub.f32 	%f2107, %f2106, %f2105;
	selp.f32 	%f200, %f2105, %f2107, %p260;
	mul.f32 	%f2108, %f200, 0f3F22F983;
	cvt.rni.s32.f32 	%r8466, %f2108;
	cvt.rn.f32.s32 	%f2109, %r8466;
	fma.rn.f32 	%f2110, %f2109, 0fBFC90FDA, %f200;
	fma.rn.f32 	%f2111, %f2109, 0fB3A22168, %f2110;
	fma.rn.f32 	%f6029, %f2109, 0fA7C234C5, %f2111;
	abs.f32 	%f202, %f200;
	setp.ltu.f32 	%p261, %f202, 0f47CE4780;
	@%p261 bra 	$L__BB0_281;
	setp.neu.f32 	%p262, %f202, 0f7F800000;
	@%p262 bra 	$L__BB0_276;
	mov.f32 	%f2114, 0f00000000;
	mul.rn.f32 	%f6029, %f200, %f2114;
	mov.b32 	%r8466, 0;
	bra.uni 	$L__BB0_281;
$L__BB0_276:
	mov.b32 	%r437, %f200;
	shl.b32 	%r3964, %r437, 8;
	or.b32  	%r438, %r3964, -2147483648;
	mov.b64 	%rd3631, 0;
	mov.b32 	%r8463, 0;
	mov.u64 	%rd3629, __cudart_i2opi_f;
	mov.u64 	%rd3630, %rd1;
$L__BB0_277:
	.pragma "nounroll";
	ld.global.nc.u32 	%r3965, [%rd3629];
	mad.wide.u32 	%rd1903, %r3965, %r438, %rd3631;
	shr.u64 	%rd3631, %rd1903, 32;
	st.local.u32 	[%rd3630], %rd1903;
	add.s32 	%r8463, %r8463, 1;
	add.s64 	%rd3630, %rd3630, 4;
	add.s64 	%rd3629, %rd3629, 4;
	setp.ne.s32 	%p263, %r8463, 6;
	@%p263 bra 	$L__BB0_277;
	shr.u32 	%r3966, %r437, 23;
	st.local.u32 	[%rd1+24], %rd3631;
	and.b32  	%r441, %r3966, 31;
	and.b32  	%r3967, %r3966, 224;
	add.s32 	%r3968, %r3967, -128;
	shr.u32 	%r3969, %r3968, 5;
	mul.wide.u32 	%rd1904, %r3969, 4;
	sub.s64 	%rd226, %rd1, %rd1904;
	ld.local.u32 	%r8464, [%rd226+24];
	ld.local.u32 	%r8465, [%rd226+20];
	setp.eq.s32 	%p264, %r441, 0;
	@%p264 bra 	$L__BB0_280;
	shf.l.wrap.b32 	%r8464, %r8465, %r8464, %r441;
	ld.local.u32 	%r3970, [%rd226+16];
	shf.l.wrap.b32 	%r8465, %r3970, %r8465, %r441;
$L__BB0_280:
	shr.u32 	%r3971, %r8464, 30;
	shf.l.wrap.b32 	%r3972, %r8465, %r8464, 2;
	shl.b32 	%r3973, %r8465, 2;
	shr.u32 	%r3974, %r3972, 31;
	add.s32 	%r3975, %r3974, %r3971;
	neg.s32 	%r3976, %r3975;
	setp.lt.s32 	%p265, %r437, 0;
	selp.b32 	%r8466, %r3976, %r3975, %p265;
	xor.b32  	%r3977, %r3972, %r437;
	shr.s32 	%r3978, %r3972, 31;
	xor.b32  	%r3979, %r3978, %r3972;
	xor.b32  	%r3980, %r3978, %r3973;
	cvt.u64.u32 	%rd1905, %r3979;
	shl.b64 	%rd1906, %rd1905, 32;
	cvt.u64.u32 	%rd1907, %r3980;
	or.b64  	%rd1908, %rd1906, %rd1907;
	cvt.rn.f64.s64 	%fd63, %rd1908;
	mul.f64 	%fd64, %fd63, 0d3BF921FB54442D19;
	cvt.rn.f32.f64 	%f2112, %fd64;
	neg.f32 	%f2113, %f2112;
	setp.lt.s32 	%p266, %r3977, 0;
	selp.f32 	%f6029, %f2113, %f2112, %p266;
$L__BB0_281:
	setp.geu.f32 	%p267, %f2, 0f40400000;
	add.s32 	%r3982, %r8466, 1;
	mul.rn.f32 	%f2115, %f6029, %f6029;
	and.b32  	%r3983, %r8466, 1;
	setp.eq.b32 	%p268, %r3983, 1;
	selp.f32 	%f2116, %f6029, 0f3F800000, %p268;
	fma.rn.f32 	%f2117, %f2115, %f2116, 0f00000000;
	fma.rn.f32 	%f2118, %f2115, 0f37CBAC00, 0fBAB607ED;
	selp.f32 	%f2119, 0fB94D4153, %f2118, %p268;
	selp.f32 	%f2120, 0f3C0885E4, 0f3D2AAABB, %p268;
	fma.rn.f32 	%f2121, %f2119, %f2115, %f2120;
	selp.f32 	%f2122, 0fBE2AAAA8, 0fBEFFFFFF, %p268;
	fma.rn.f32 	%f2123, %f2121, %f2115, %f2122;
	fma.rn.f32 	%f2124, %f2123, %f2117, %f2116;
	and.b32  	%r3984, %r3982, 2;
	setp.eq.s32 	%p269, %r3984, 0;
	mov.f32 	%f2125, 0f00000000;
	sub.f32 	%f2126, %f2125, %f2124;
	selp.f32 	%f6031, %f2124, %f2126, %p269;
	@%p267 bra 	$L__BB0_291;
	mul.f32 	%f2127, %f6031, 0f3F22F983;
	cvt.rni.s32.f32 	%r8470, %f2127;
	cvt.rn.f32.s32 	%f2128, %r8470;
	fma.rn.f32 	%f2129, %f2128, 0fBFC90FDA, %f6031;
	fma.rn.f32 	%f2130, %f2128, 0fB3A22168, %f2129;
	fma.rn.f32 	%f6030, %f2128, 0fA7C234C5, %f2130;
	abs.f32 	%f208, %f6031;
	setp.ltu.f32 	%p270, %f208, 0f47CE4780;
	@%p270 bra 	$L__BB0_290;
	setp.neu.f32 	%p271, %f208, 0f7F800000;
	@%p271 bra 	$L__BB0_285;
	mov.f32 	%f2133, 0f00000000;
	mul.rn.f32 	%f6030, %f6031, %f2133;
	mov.b32 	%r8470, 0;
	bra.uni 	$L__BB0_290;
$L__BB0_285:
	mov.b32 	%r451, %f6031;
	shl.b32 	%r3986, %r451, 8;
	or.b32  	%r452, %r3986, -2147483648;
	mov.b64 	%rd3634, 0;
	mov.b32 	%r8467, 0;
	mov.u64 	%rd3632, __cudart_i2opi_f;
	mov.u64 	%rd3633, %rd1;
$L__BB0_286:
	.pragma "nounroll";
	ld.global.nc.u32 	%r3987, [%rd3632];
	mad.wide.u32 	%rd1911, %r3987, %r452, %rd3634;
	shr.u64 	%rd3634, %rd1911, 32;
	st.local.u32 	[%rd3633], %rd1911;
	add.s32 	%r8467, %r8467, 1;
	add.s64 	%rd3633, %rd3633, 4;
	add.s64 	%rd3632, %rd3632, 4;
	setp.ne.s32 	%p272, %r8467, 6;
	@%p272 bra 	$L__BB0_286;
	shr.u32 	%r3988, %r451, 23;
	st.local.u32 	[%rd1+24], %rd3634;
	and.b32  	%r455, %r3988, 31;
	and.b32  	%r3989, %r3988, 224;
	add.s32 	%r3990, %r3989, -128;
	shr.u32 	%r3991, %r3990, 5;
	mul.wide.u32 	%rd1912, %r3991, 4;
	sub.s64 	%rd233, %rd1, %rd1912;
	ld.local.u32 	%r8468, [%rd233+24];
	ld.local.u32 	%r8469, [%rd233+20];
	setp.eq.s32 	%p273, %r455, 0;
	@%p273 bra 	$L__BB0_289;
	shf.l.wrap.b32 	%r8468, %r8469, %r8468, %r455;
	ld.local.u32 	%r3992, [%rd233+16];
	shf.l.wrap.b32 	%r8469, %r3992, %r8469, %r455;
$L__BB0_289:
	shr.u32 	%r3993, %r8468, 30;
	shf.l.wrap.b32 	%r3994, %r8469, %r8468, 2;
	shl.b32 	%r3995, %r8469, 2;
	shr.u32 	%r3996, %r3994, 31;
	add.s32 	%r3997, %r3996, %r3993;
	neg.s32 	%r3998, %r3997;
	setp.lt.s32 	%p274, %r451, 0;
	selp.b32 	%r8470, %r3998, %r3997, %p274;
	xor.b32  	%r3999, %r3994, %r451;
	shr.s32 	%r4000, %r3994, 31;
	xor.b32  	%r4001, %r4000, %r3994;
	xor.b32  	%r4002, %r4000, %r3995;
	cvt.u64.u32 	%rd1913, %r4001;
	shl.b64 	%rd1914, %rd1913, 32;
	cvt.u64.u32 	%rd1915, %r4002;
	or.b64  	%rd1916, %rd1914, %rd1915;
	cvt.rn.f64.s64 	%fd65, %rd1916;
	mul.f64 	%fd66, %fd65, 0d3BF921FB54442D19;
	cvt.rn.f32.f64 	%f2131, %fd66;
	neg.f32 	%f2132, %f2131;
	setp.lt.s32 	%p275, %r3999, 0;
	selp.f32 	%f6030, %f2132, %f2131, %p275;
$L__BB0_290:
	mul.rn.f32 	%f2134, %f6030, %f6030;
	and.b32  	%r4004, %r8470, 1;
	setp.eq.b32 	%p276, %r4004, 1;
	selp.f32 	%f2135, 0f3F800000, %f6030, %p276;
	fma.rn.f32 	%f2136, %f2134, %f2135, 0f00000000;
	fma.rn.f32 	%f2137, %f2134, 0f37CBAC00, 0fBAB607ED;
	selp.f32 	%f2138, %f2137, 0fB94D4153, %p276;
	selp.f32 	%f2139, 0f3D2AAABB, 0f3C0885E4, %p276;
	fma.rn.f32 	%f2140, %f2138, %f2134, %f2139;
	selp.f32 	%f2141, 0fBEFFFFFF, 0fBE2AAAA8, %p276;
	fma.rn.f32 	%f2142, %f2140, %f2134, %f2141;
	fma.rn.f32 	%f2143, %f2142, %f2136, %f2135;
	and.b32  	%r4005, %r8470, 2;
	setp.eq.s32 	%p277, %r4005, 0;
	mov.f32 	%f2144, 0f00000000;
	sub.f32 	%f2145, %f2144, %f2143;
	selp.f32 	%f6031, %f2143, %f2145, %p277;
$L__BB0_291:
	setp.leu.f32 	%p278, %f2, 0f3F800000;
	@%p278 bra 	$L__BB0_301;
	mul.f32 	%f2146, %f6031, 0f3F22F983;
	cvt.rni.s32.f32 	%r8474, %f2146;
	cvt.rn.f32.s32 	%f2147, %r8474;
	fma.rn.f32 	%f2148, %f2147, 0fBFC90FDA, %f6031;
	fma.rn.f32 	%f2149, %f2147, 0fB3A22168, %f2148;
	fma.rn.f32 	%f6032, %f2147, 0fA7C234C5, %f2149;
	abs.f32 	%f215, %f6031;
	setp.ltu.f32 	%p279, %f215, 0f47CE4780;
	@%p279 bra 	$L__BB0_300;
	setp.neu.f32 	%p280, %f215, 0f7F800000;
	@%p280 bra 	$L__BB0_295;
	mov.f32 	%f2152, 0f00000000;
	mul.rn.f32 	%f6032, %f6031, %f2152;
	mov.b32 	%r8474, 0;
	bra.uni 	$L__BB0_300;
$L__BB0_295:
	mov.b32 	%r465, %f6031;
	shl.b32 	%r4007, %r465, 8;
	or.b32  	%r466, %r4007, -2147483648;
	mov.b64 	%rd3637, 0;
	mov.b32 	%r8471, 0;
	mov.u64 	%rd3635, __cudart_i2opi_f;
	mov.u64 	%rd3636, %rd1;
$L__BB0_296:
	.pragma "nounroll";
	ld.global.nc.u32 	%r4008, [%rd3635];
	mad.wide.u32 	%rd1919, %r4008, %r466, %rd3637;
	shr.u64 	%rd3637, %rd1919, 32;
	st.local.u32 	[%rd3636], %rd1919;
	add.s32 	%r8471, %r8471, 1;
	add.s64 	%rd3636, %rd3636, 4;
	add.s64 	%rd3635, %rd3635, 4;
	setp.ne.s32 	%p281, %r8471, 6;
	@%p281 bra 	$L__BB0_296;
	shr.u32 	%r4009, %r465, 23;
	st.local.u32 	[%rd1+24], %rd3637;
	and.b32  	%r469, %r4009, 31;
	and.b32  	%r4010, %r4009, 224;
	add.s32 	%r4011, %r4010, -128;
	shr.u32 	%r4012, %r4011, 5;
	mul.wide.u32 	%rd1920, %r4012, 4;
	sub.s64 	%rd240, %rd1, %rd1920;
	ld.local.u32 	%r8472, [%rd240+24];
	ld.local.u32 	%r8473, [%rd240+20];
	setp.eq.s32 	%p282, %r469, 0;
	@%p282 bra 	$L__BB0_299;
	shf.l.wrap.b32 	%r8472, %r8473, %r8472, %r469;
	ld.local.u32 	%r4013, [%rd240+16];
	shf.l.wrap.b32 	%r8473, %r4013, %r8473, %r469;
$L__BB0_299:
	shr.u32 	%r4014, %r8472, 30;
	shf.l.wrap.b32 	%r4015, %r8473, %r8472, 2;
	shl.b32 	%r4016, %r8473, 2;
	shr.u32 	%r4017, %r4015, 31;
	add.s32 	%r4018, %r4017, %r4014;
	neg.s32 	%r4019, %r4018;
	setp.lt.s32 	%p283, %r465, 0;
	selp.b32 	%r8474, %r4019, %r4018, %p283;
	xor.b32  	%r4020, %r4015, %r465;
	shr.s32 	%r4021, %r4015, 31;
	xor.b32  	%r4022, %r4021, %r4015;
	xor.b32  	%r4023, %r4021, %r4016;
	cvt.u64.u32 	%rd1921, %r4022;
	shl.b64 	%rd1922, %rd1921, 32;
	cvt.u64.u32 	%rd1923, %r4023;
	or.b64  	%rd1924, %rd1922, %rd1923;
	cvt.rn.f64.s64 	%fd67, %rd1924;
	mul.f64 	%fd68, %fd67, 0d3BF921FB54442D19;
	cvt.rn.f32.f64 	%f2150, %fd68;
	neg.f32 	%f2151, %f2150;
	setp.lt.s32 	%p284, %r4020, 0;
	selp.f32 	%f6032, %f2151, %f2150, %p284;
$L__BB0_300:
	mul.rn.f32 	%f2153, %f6032, %f6032;
	and.b32  	%r4025, %r8474, 1;
	setp.eq.b32 	%p285, %r4025, 1;
	selp.f32 	%f2154, 0f3F800000, %f6032, %p285;
	fma.rn.f32 	%f2155, %f2153, %f2154, 0f00000000;
	fma.rn.f32 	%f2156, %f2153, 0f37CBAC00, 0fBAB607ED;
	selp.f32 	%f2157, %f2156, 0fB94D4153, %p285;
	selp.f32 	%f2158, 0f3D2AAABB, 0f3C0885E4, %p285;
	fma.rn.f32 	%f2159, %f2157, %f2153, %f2158;
	selp.f32 	%f2160, 0fBEFFFFFF, 0fBE2AAAA8, %p285;
	fma.rn.f32 	%f2161, %f2159, %f2153, %f2160;
	fma.rn.f32 	%f2162, %f2161, %f2155, %f2154;
	and.b32  	%r4026, %r8474, 2;
	setp.eq.s32 	%p286, %r4026, 0;
	mov.f32 	%f2163, 0f00000000;
	sub.f32 	%f2164, %f2163, %f2162;
	selp.f32 	%f6031, %f2162, %f2164, %p286;
$L__BB0_301:
	mul.f32 	%f2165, %f6031, 0f3F22F983;
	cvt.rni.s32.f32 	%r8478, %f2165;
	cvt.rn.f32.s32 	%f2166, %r8478;
	fma.rn.f32 	%f2167, %f2166, 0fBFC90FDA, %f6031;
	fma.rn.f32 	%f2168, %f2166, 0fB3A22168, %f2167;
	fma.rn.f32 	%f6034, %f2166, 0fA7C234C5, %f2168;
	abs.f32 	%f222, %f6031;
	setp.ltu.f32 	%p287, %f222, 0f47CE4780;
	@%p287 bra 	$L__BB0_309;
	setp.neu.f32 	%p288, %f222, 0f7F800000;
	@%p288 bra 	$L__BB0_304;
	mov.f32 	%f2171, 0f00000000;
	mul.rn.f32 	%f6034, %f6031, %f2171;
	mov.b32 	%r8478, 0;
	bra.uni 	$L__BB0_309;
$L__BB0_304:
	mov.b32 	%r479, %f6031;
	shl.b32 	%r4028, %r479, 8;
	or.b32  	%r480, %r4028, -2147483648;
	mov.b64 	%rd3640, 0;
	mov.b32 	%r8475, 0;
	mov.u64 	%rd3638, __cudart_i2opi_f;
	mov.u64 	%rd3639, %rd1;
$L__BB0_305:
	.pragma "nounroll";
	ld.global.nc.u32 	%r4029, [%rd3638];
	mad.wide.u32 	%rd1927, %r4029, %r480, %rd3640;
	shr.u64 	%rd3640, %rd1927, 32;
	st.local.u32 	[%rd3639], %rd1927;
	add.s32 	%r8475, %r8475, 1;
	add.s64 	%rd3639, %rd3639, 4;
	add.s64 	%rd3638, %rd3638, 4;
	setp.ne.s32 	%p289, %r8475, 6;
	@%p289 bra 	$L__BB0_305;
	shr.u32 	%r4030, %r479, 23;
	st.local.u32 	[%rd1+24], %rd3640;
	and.b32  	%r483, %r4030, 31;
	and.b32  	%r4031, %r4030, 224;
	add.s32 	%r4032, %r4031, -128;
	shr.u32 	%r4033, %r4032, 5;
	mul.wide.u32 	%rd1928, %r4033, 4;
	sub.s64 	%rd247, %rd1, %rd1928;
	ld.local.u32 	%r8476, [%rd247+24];
	ld.local.u32 	%r8477, [%rd247+20];
	setp.eq.s32 	%p290, %r483, 0;
	@%p290 bra 	$L__BB0_308;
	shf.l.wrap.b32 	%r8476, %r8477, %r8476, %r483;
	ld.local.u32 	%r4034, [%rd247+16];
	shf.l.wrap.b32 	%r8477, %r4034, %r8477, %r483;
$L__BB0_308:
	shr.u32 	%r4035, %r8476, 30;
	shf.l.wrap.b32 	%r4036, %r8477, %r8476, 2;
	shl.b32 	%r4037, %r8477, 2;
	shr.u32 	%r4038, %r4036, 31;
	add.s32 	%r4039, %r4038, %r4035;
	neg.s32 	%r4040, %r4039;
	setp.lt.s32 	%p291, %r479, 0;
	selp.b32 	%r8478, %r4040, %r4039, %p291;
	xor.b32  	%r4041, %r4036, %r479;
	shr.s32 	%r4042, %r4036, 31;
	xor.b32  	%r4043, %r4042, %r4036;
	xor.b32  	%r4044, %r4042, %r4037;
	cvt.u64.u32 	%rd1929, %r4043;
	shl.b64 	%rd1930, %rd1929, 32;
	cvt.u64.u32 	%rd1931, %r4044;
	or.b64  	%rd1932, %rd1930, %rd1931;
	cvt.rn.f64.s64 	%fd69, %rd1932;
	mul.f64 	%fd70, %fd69, 0d3BF921FB54442D19;
	cvt.rn.f32.f64 	%f2169, %fd70;
	neg.f32 	%f2170, %f2169;
	setp.lt.s32 	%p292, %r4041, 0;
	selp.f32 	%f6034, %f2170, %f2169, %p292;
$L__BB0_309:
	add.s32 	%r4046, %r8478, 1;
	mul.rn.f32 	%f2172, %f6034, %f6034;
	and.b32  	%r4047, %r8478, 1;
	setp.eq.b32 	%p293, %r4047, 1;
	selp.f32 	%f2173, %f6034, 0f3F800000, %p293;
	fma.rn.f32 	%f2174, %f2172, %f2173, 0f00000000;
	fma.rn.f32 	%f2175, %f2172, 0f37CBAC00, 0fBAB607ED;
	selp.f32 	%f2176, 0fB94D4153, %f2175, %p293;
	selp.f32 	%f2177, 0f3C0885E4, 0f3D2AAABB, %p293;
	fma.rn.f32 	%f2178, %f2176, %f2172, %f2177;
	selp.f32 	%f2179, 0fBE2AAAA8, 0fBEFFFFFF, %p293;
	fma.rn.f32 	%f2180, %f2178, %f2172, %f2179;
	fma.rn.f32 	%f2181, %f2180, %f2174, %f2173;
	and.b32  	%r4048, %r4046, 2;
	setp.eq.s32 	%p294, %r4048, 0;
	mov.f32 	%f2182, 0f00000000;
	sub.f32 	%f2183, %f2182, %f2181;
	selp.f32 	%f6036, %f2181, %f2183, %p294;
	setp.leu.f32 	%p295, %f1, %f2;
	@%p295 bra 	$L__BB0_319;
	mul.f32 	%f2184, %f6036, 0f3F22F983;
	cvt.rni.s32.f32 	%r8482, %f2184;
	cvt.rn.f32.s32 	%f2185, %r8482;
	fma.rn.f32 	%f2186, %f2185, 0fBFC90FDA, %f6036;
	fma.rn.f32 	%f2187, %f2185, 0fB3A22168, %f2186;
	fma.rn.f32 	%f6035, %f2185, 0fA7C234C5, %f2187;
	abs.f32 	%f228, %f6036;
	setp.ltu.f32 	%p296, %f228, 0f47CE4780;
	@%p296 bra 	$L__BB0_318;
	setp.neu.f32 	%p297, %f228, 0f7F800000;
	@%p297 bra 	$L__BB0_313;
	mov.f32 	%f2190, 0f00000000;
	mul.rn.f32 	%f6035, %f6036, %f2190;
	mov.b32 	%r8482, 0;
	bra.uni 	$L__BB0_318;
$L__BB0_313:
	mov.b32 	%r493, %f6036;
	shl.b32 	%r4050, %r493, 8;
	or.b32  	%r494, %r4050, -2147483648;
	mov.b64 	%rd3643, 0;
	mov.b32 	%r8479, 0;
	mov.u64 	%rd3641, __cudart_i2opi_f;
	mov.u64 	%rd3642, %rd1;
$L__BB0_314:
	.pragma "nounroll";
	ld.global.nc.u32 	%r4051, [%rd3641];
	mad.wide.u32 	%rd1935, %r4051, %r494, %rd3643;
	shr.u64 	%rd3643, %rd1935, 32;
	st.local.u32 	[%rd3642], %rd1935;
	add.s32 	%r8479, %r8479, 1;
	add.s64 	%rd3642, %rd3642, 4;
	add.s64 	%rd3641, %rd3641, 4;
	setp.ne.s32 	%p298, %r8479, 6;
	@%p298 bra 	$L__BB0_314;
	shr.u32 	%r4052, %r493, 23;
	st.local.u32 	[%rd1+24], %rd3643;
	and.b32  	%r497, %r4052, 31;
	and.b32  	%r4053, %r4052, 224;
	add.s32 	%r4054, %r4053, -128;
	shr.u32 	%r4055, %r4054, 5;
	mul.wide.u32 	%rd1936, %r4055, 4;
	sub.s64 	%rd254, %rd1, %rd1936;
	ld.local.u32 	%r8480, [%rd254+24];
	ld.local.u32 	%r8481, [%rd254+20];
	setp.eq.s32 	%p299, %r497, 0;
	@%p299 bra 	$L__BB0_317;
	shf.l.wrap.b32 	%r8480, %r8481, %r8480, %r497;
	ld.local.u32 	%r4056, [%rd254+16];
	shf.l.wrap.b32 	%r8481, %r4056, %r8481, %r497;
$L__BB0_317:
	shr.u32 	%r4057, %r8480, 30;
	shf.l.wrap.b32 	%r4058, %r8481, %r8480, 2;
	shl.b32 	%r4059, %r8481, 2;
	shr.u32 	%r4060, %r4058, 31;
	add.s32 	%r4061, %r4060, %r4057;
	neg.s32 	%r4062, %r4061;
	setp.lt.s32 	%p300, %r493, 0;
	selp.b32 	%r8482, %r4062, %r4061, %p300;
	xor.b32  	%r4063, %r4058, %r493;
	shr.s32 	%r4064, %r4058, 31;
	xor.b32  	%r4065, %r4064, %r4058;
	xor.b32  	%r4066, %r4064, %r4059;
	cvt.u64.u32 	%rd1937, %r4065;
	shl.b64 	%rd1938, %rd1937, 32;
	cvt.u64.u32 	%rd1939, %r4066;
	or.b64  	%rd1940, %rd1938, %rd1939;
	cvt.rn.f64.s64 	%fd71, %rd1940;
	mul.f64 	%fd72, %fd71, 0d3BF921FB54442D19;
	cvt.rn.f32.f64 	%f2188, %fd72;
	neg.f32 	%f2189, %f2188;
	setp.lt.s32 	%p301, %r4063, 0;
	selp.f32 	%f6035, %f2189, %f2188, %p301;
$L__BB0_318:
	mul.rn.f32 	%f2191, %f6035, %f6035;
	and.b32  	%r4068, %r8482, 1;
	setp.eq.b32 	%p302, %r4068, 1;
	selp.f32 	%f2192, 0f3F800000, %f6035, %p302;
	fma.rn.f32 	%f2193, %f2191, %f2192, 0f00000000;
	fma.rn.f32 	%f2194, %f2191, 0f37CBAC00, 0fBAB607ED;
	selp.f32 	%f2195, %f2194, 0fB94D4153, %p302;
	selp.f32 	%f2196, 0f3D2AAABB, 0f3C0885E4, %p302;
	fma.rn.f32 	%f2197, %f2195, %f2191, %f2196;
	selp.f32 	%f2198, 0fBEFFFFFF, 0fBE2AAAA8, %p302;
	fma.rn.f32 	%f2199, %f2197, %f2191, %f2198;
	fma.rn.f32 	%f2200, %f2199, %f2193, %f2192;
	and.b32  	%r4069, %r8482, 2;
	setp.eq.s32 	%p303, %r4069, 0;
	mov.f32 	%f2201, 0f00000000;
	sub.f32 	%f2202, %f2201, %f2200;
	selp.f32 	%f6036, %f2200, %f2202, %p303;
$L__BB0_319:
	setp.leu.f32 	%p304, %f2, 0f40400000;
	@%p304 bra 	$L__BB0_329;
	mul.f32 	%f2203, %f6036, 0f3F22F983;
	cvt.rni.s32.f32 	%r8486, %f2203;
	cvt.rn.f32.s32 	%f2204, %r8486;
	fma.rn.f32 	%f2205, %f2204, 0fBFC90FDA, %f6036;
	fma.rn.f32 	%f2206, %f2204, 0fB3A22168, %f2205;
	fma.rn.f32 	%f6037, %f2204, 0fA7C234C5, %f2206;
	abs.f32 	%f235, %f6036;
	setp.ltu.f32 	%p305, %f235, 0f47CE4780;
	@%p305 bra 	$L__BB0_328;
	setp.neu.f32 	%p306, %f235, 0f7F800000;
	@%p306 bra 	$L__BB0_323;
	mov.f32 	%f2209, 0f00000000;
	mul.rn.f32 	%f6037, %f6036, %f2209;
	mov.b32 	%r8486, 0;
	bra.uni 	$L__BB0_328;
$L__BB0_323:
	mov.b32 	%r507, %f6036;
	shl.b32 	%r4071, %r507, 8;
	or.b32  	%r508, %r4071, -2147483648;
	mov.b64 	%rd3646, 0;
	mov.b32 	%r8483, 0;
	mov.u64 	%rd3644, __cudart_i2opi_f;
	mov.u64 	%rd3645, %rd1;
$L__BB0_324:
	.pragma "nounroll";
	ld.global.nc.u32 	%r4072, [%rd3644];
	mad.wide.u32 	%rd1943, %r4072, %r508, %rd3646;
	shr.u64 	%rd3646, %rd1943, 32;
	st.local.u32 	[%rd3645], %rd1943;
	add.s32 	%r8483, %r8483, 1;
	add.s64 	%rd3645, %rd3645, 4;
	add.s64 	%rd3644, %rd3644, 4;
	setp.ne.s32 	%p307, %r8483, 6;
	@%p307 bra 	$L__BB0_324;
	shr.u32 	%r4073, %r507, 23;
	st.local.u32 	[%rd1+24], %rd3646;
	and.b32  	%r511, %r4073, 31;
	and.b32  	%r4074, %r4073, 224;
	add.s32 	%r4075, %r4074, -128;
	shr.u32 	%r4076, %r4075, 5;
	mul.wide.u32 	%rd1944, %r4076, 4;
	sub.s64 	%rd261, %rd1, %rd1944;
	ld.local.u32 	%r8484, [%rd261+24];
	ld.local.u32 	%r8485, [%rd261+20];
	setp.eq.s32 	%p308, %r511, 0;
	@%p308 bra 	$L__BB0_327;
	shf.l.wrap.b32 	%r8484, %r8485, %r8484, %r511;
	ld.local.u32 	%r4077, [%rd261+16];
	shf.l.wrap.b32 	%r8485, %r4077, %r8485, %r511;
$L__BB0_327:
	shr.u32 	%r4078, %r8484, 30;
	shf.l.wrap.b32 	%r4079, %r8485, %r8484, 2;
	shl.b32 	%r4080, %r8485, 2;
	shr.u32 	%r4081, %r4079, 31;
	add.s32 	%r4082, %r4081, %r4078;
	neg.s32 	%r4083, %r4082;
	setp.lt.s32 	%p309, %r507, 0;
	selp.b32 	%r8486, %r4083, %r4082, %p309;
	xor.b32  	%r4084, %r4079, %r507;
	shr.s32 	%r4085, %r4079, 31;
	xor.b32  	%r4086, %r4085, %r4079;
	xor.b32  	%r4087, %r4085, %r4080;
	cvt.u64.u32 	%rd1945, %r4086;
	shl.b64 	%rd1946, %rd1945, 32;
	cvt.u64.u32 	%rd1947, %r4087;
	or.b64  	%rd1948, %rd1946, %rd1947;
	cvt.rn.f64.s64 	%fd73, %rd1948;
	mul.f64 	%fd74, %fd73, 0d3BF921FB54442D19;
	cvt.rn.f32.f64 	%f2207, %fd74;
	neg.f32 	%f2208, %f2207;
	setp.lt.s32 	%p310, %r4084, 0;
	selp.f32 	%f6037, %f2208, %f2207, %p310;
$L__BB0_328:
	mul.rn.f32 	%f2210, %f6037, %f6037;
	and.b32  	%r4089, %r8486, 1;
	setp.eq.b32 	%p311, %r4089, 1;
	selp.f32 	%f2211, 0f3F800000, %f6037, %p311;
	fma.rn.f32 	%f2212, %f2210, %f2211, 0f00000000;
	fma.rn.f32 	%f2213, %f2210, 0f37CBAC00, 0fBAB607ED;
	selp.f32 	%f2214, %f2213, 0fB94D4153, %p311;
	selp.f32 	%f2215, 0f3D2AAABB, 0f3C0885E4, %p311;
	fma.rn.f32 	%f2216, %f2214, %f2210, %f2215;
	selp.f32 	%f2217, 0fBEFFFFFF, 0fBE2AAAA8, %p311;
	fma.rn.f32 	%f2218, %f2216, %f2210, %f2217;
	fma.rn.f32 	%f2219, %f2218, %f2212, %f2211;
	and.b32  	%r4090, %r8486, 2;
	setp.eq.s32 	%p312, %r4090, 0;
	mov.f32 	%f2220, 0f00000000;
	sub.f32 	%f2221, %f2220, %f2219;
	selp.f32 	%f6036, %f2219, %f2221, %p312;
$L__BB0_329:
	mul.f32 	%f2222, %f6036, 0f3F22F983;
	cvt.rni.s32.f32 	%r8490, %f2222;
	cvt.rn.f32.s32 	%f2223, %r8490;
	fma.rn.f32 	%f2224, %f2223, 0fBFC90FDA, %f6036;
	fma.rn.f32 	%f2225, %f2223, 0fB3A22168, %f2224;
	fma.rn.f32 	%f6039, %f2223, 0fA7C234C5, %f2225;
	abs.f32 	%f242, %f6036;
	setp.ltu.f32 	%p313, %f242, 0f47CE4780;
	@%p313 bra 	$L__BB0_337;
	setp.neu.f32 	%p314, %f242, 0f7F800000;
	@%p314 bra 	$L__BB0_332;
	mov.f32 	%f2228, 0f00000000;
	mul.rn.f32 	%f6039, %f6036, %f2228;
	mov.b32 	%r8490, 0;
	bra.uni 	$L__BB0_337;
$L__BB0_332:
	mov.b32 	%r521, %f6036;
	shl.b32 	%r4092, %r521, 8;
	or.b32  	%r522, %r4092, -2147483648;
	mov.b64 	%rd3649, 0;
	mov.b32 	%r8487, 0;
	mov.u64 	%rd3647, __cudart_i2opi_f;
	mov.u64 	%rd3648, %rd1;
$L__BB0_333:
	.pragma "nounroll";
	ld.global.nc.u32 	%r4093, [%rd3647];
	mad.wide.u32 	%rd1951, %r4093, %r522, %rd3649;
	shr.u64 	%rd3649, %rd1951, 32;
	st.local.u32 	[%rd3648], %rd1951;
	add.s32 	%r8487, %r8487, 1;
	add.s64 	%rd3648, %rd3648, 4;
	add.s64 	%rd3647, %rd3647, 4;
	setp.ne.s32 	%p315, %r8487, 6;
	@%p315 bra 	$L__BB0_333;
	shr.u32 	%r4094, %r521, 23;
	st.local.u32 	[%rd1+24], %rd3649;
	and.b32  	%r525, %r4094, 31;
	and.b32  	%r4095, %r4094, 224;
	add.s32 	%r4096, %r4095, -128;
	shr.u32 	%r4097, %r4096, 5;
	mul.wide.u32 	%rd1952, %r4097, 4;
	sub.s64 	%rd268, %rd1, %rd1952;
	ld.local.u32 	%r8488, [%rd268+24];
	ld.local.u32 	%r8489, [%rd268+20];
	setp.eq.s32 	%p316, %r525, 0;
	@%p316 bra 	$L__BB0_336;
	shf.l.wrap.b32 	%r8488, %r8489, %r8488, %r525;
	ld.local.u32 	%r4098, [%rd268+16];
	shf.l.wrap.b32 	%r8489, %r4098, %r8489, %r525;
$L__BB0_336:
	shr.u32 	%r4099, %r8488, 30;
	shf.l.wrap.b32 	%r4100, %r8489, %r8488, 2;
	shl.b32 	%r4101, %r8489, 2;
	shr.u32 	%r4102, %r4100, 31;
	add.s32 	%r4103, %r4102, %r4099;
	neg.s32 	%r4104, %r4103;
	setp.lt.s32 	%p317, %r521, 0;
	selp.b32 	%r8490, %r4104, %r4103, %p317;
	xor.b32  	%r4105, %r4100, %r521;
	shr.s32 	%r4106, %r4100, 31;
	xor.b32  	%r4107, %r4106, %r4100;
	xor.b32  	%r4108, %r4106, %r4101;
	cvt.u64.u32 	%rd1953, %r4107;
	shl.b64 	%rd1954, %rd1953, 32;
	cvt.u64.u32 	%rd1955, %r4108;
	or.b64  	%rd1956, %rd1954, %rd1955;
	cvt.rn.f64.s64 	%fd75, %rd1956;
	mul.f64 	%fd76, %fd75, 0d3BF921FB54442D19;
	cvt.rn.f32.f64 	%f2226, %fd76;
	neg.f32 	%f2227, %f2226;
	setp.lt.s32 	%p318, %r4105, 0;
	selp.f32 	%f6039, %f2227, %f2226, %p318;
$L__BB0_337:
	mul.rn.f32 	%f2229, %f6039, %f6039;
	and.b32  	%r4110, %r8490, 1;
	setp.eq.b32 	%p319, %r4110, 1;
	selp.f32 	%f2230, 0f3F800000, %f6039, %p319;
	fma.rn.f32 	%f2231, %f2229, %f2230, 0f00000000;
	fma.rn.f32 	%f2232, %f2229, 0f37CBAC00, 0fBAB607ED;
	selp.f32 	%f2233, %f2232, 0fB94D4153, %p319;
	selp.f32 	%f2234, 0f3D2AAABB, 0f3C0885E4, %p319;
	fma.rn.f32 	%f2235, %f2233, %f2229, %f2234;
	selp.f32 	%f2236, 0fBEFFFFFF, 0fBE2AAAA8, %p319;
	fma.rn.f32 	%f2237, %f2235, %f2229, %f2236;
	fma.rn.f32 	%f2238, %f2237, %f2231, %f2230;
	and.b32  	%r4111, %r8490, 2;
	setp.eq.s32 	%p320, %r4111, 0;
	mov.f32 	%f2239, 0f00000000;
	sub.f32 	%f2240, %f2239, %f2238;
	selp.f32 	%f6041, %f2238, %f2240, %p320;
	setp.leu.f32 	%p321, %f2, 0f41100000;
	@%p321 bra 	$L__BB0_347;
	mul.f32 	%f2241, %f6041, 0f3F22F983;
	cvt.rni.s32.f32 	%r8494, %f2241;
	cvt.rn.f32.s32 	%f2242, %r8494;
	fma.rn.f32 	%f2243, %f2242, 0fBFC90FDA, %f6041;
	fma.rn.f32 	%f2244, %f2242, 0fB3A22168, %f2243;
	fma.rn.f32 	%f6040, %f2242, 0fA7C234C5, %f2244;
	abs.f32 	%f248, %f6041;
	setp.ltu.f32 	%p322, %f248, 0f47CE4780;
	@%p322 bra 	$L__BB0_346;
	setp.neu.f32 	%p323, %f248, 0f7F800000;
	@%p323 bra 	$L__BB0_341;
	mov.f32 	%f2247, 0f00000000;
	mul.rn.f32 	%f6040, %f6041, %f2247;
	mov.b32 	%r8494, 0;
	bra.uni 	$L__BB0_346;
$L__BB0_341:
	mov.b32 	%r535, %f6041;
	shl.b32 	%r4113, %r535, 8;
	or.b32  	%r536, %r4113, -2147483648;
	mov.b64 	%rd3652, 0;
	mov.b32 	%r8491, 0;
	mov.u64 	%rd3650, __cudart_i2opi_f;
	mov.u64 	%rd3651, %rd1;
$L__BB0_342:
	.pragma "nounroll";
	ld.global.nc.u32 	%r4114, [%rd3650];
	mad.wide.u32 	%rd1959, %r4114, %r536, %rd3652;
	shr.u64 	%rd3652, %rd1959, 32;
	st.local.u32 	[%rd3651], %rd1959;
	add.s32 	%r8491, %r8491, 1;
	add.s64 	%rd3651, %rd3651, 4;
	add.s64 	%rd3650, %rd3650, 4;
	setp.ne.s32 	%p324, %r8491, 6;
	@%p324 bra 	$L__BB0_342;
	shr.u32 	%r4115, %r535, 23;
	st.local.u32 	[%rd1+24], %rd3652;
	and.b32  	%r539, %r4115, 31;
	and.b32  	%r4116, %r4115, 224;
	add.s32 	%r4117, %r4116, -128;
	shr.u32 	%r4118, %r4117, 5;
	mul.wide.u32 	%rd1960, %r4118, 4;
	sub.s64 	%rd275, %rd1, %rd1960;
	ld.local.u32 	%r8492, [%rd275+24];
	ld.local.u32 	%r8493, [%rd275+20];
	setp.eq.s32 	%p325, %r539, 0;
	@%p325 bra 	$L__BB0_345;
	shf.l.wrap.b32 	%r8492, %r8493, %r8492, %r539;
	ld.local.u32 	%r4119, [%rd275+16];
	shf.l.wrap.b32 	%r8493, %r4119, %r8493, %r539;
$L__BB0_345:
	shr.u32 	%r4120, %r8492, 30;
	shf.l.wrap.b32 	%r4121, %r8493, %r8492, 2;
	shl.b32 	%r4122, %r8493, 2;
	shr.u32 	%r4123, %r4121, 31;
	add.s32 	%r4124, %r4123, %r4120;
	neg.s32 	%r4125, %r4124;
	setp.lt.s32 	%p326, %r535, 0;
	selp.b32 	%r8494, %r4125, %r4124, %p326;
	xor.b32  	%r4126, %r4121, %r535;
	shr.s32 	%r4127, %r4121, 31;
	xor.b32  	%r4128, %r4127, %r4121;
	xor.b32  	%r4129, %r4127, %r4122;
	cvt.u64.u32 	%rd1961, %r4128;
	shl.b64 	%rd1962, %rd1961, 32;
	cvt.u64.u32 	%rd1963, %r4129;
	or.b64  	%rd1964, %rd1962, %rd1963;
	cvt.rn.f64.s64 	%fd77, %rd1964;
	mul.f64 	%fd78, %fd77, 0d3BF921FB54442D19;
	cvt.rn.f32.f64 	%f2245, %fd78;
	neg.f32 	%f2246, %f2245;
	setp.lt.s32 	%p327, %r4126, 0;
	selp.f32 	%f6040, %f2246, %f2245, %p327;
$L__BB0_346:
	add.s32 	%r4131, %r8494, 1;
	mul.rn.f32 	%f2248, %f6040, %f6040;
	and.b32  	%r4132, %r8494, 1;
	setp.eq.b32 	%p328, %r4132, 1;
	selp.f32 	%f2249, %f6040, 0f3F800000, %p328;
	fma.rn.f32 	%f2250, %f2248, %f2249, 0f00000000;
	fma.rn.f32 	%f2251, %f2248, 0f37CBAC00, 0fBAB607ED;
	selp.f32 	%f2252, 0fB94D4153, %f2251, %p328;
	selp.f32 	%f2253, 0f3C0885E4, 0f3D2AAABB, %p328;
	fma.rn.f32 	%f2254, %f2252, %f2248, %f2253;
	selp.f32 	%f2255, 0fBE2AAAA8, 0fBEFFFFFF, %p328;
	fma.rn.f32 	%f2256, %f2254, %f2248, %f2255;
	fma.rn.f32 	%f2257, %f2256, %f2250, %f2249;
	and.b32  	%r4133, %r4131, 2;
	setp.eq.s32 	%p329, %r4133, 0;
	mov.f32 	%f2258, 0f00000000;
	sub.f32 	%f2259, %f2258, %f2257;
	selp.f32 	%f6041, %f2257, %f2259, %p329;
$L__BB0_347:
	mul.f32 	%f2260, %f6041, 0f3F22F983;
	cvt.rni.s32.f32 	%r8498, %f2260;
	cvt.rn.f32.s32 	%f2261, %r8498;
	fma.rn.f32 	%f2262, %f2261, 0fBFC90FDA, %f6041;
	fma.rn.f32 	%f2263, %f2261, 0fB3A22168, %f2262;
	fma.rn.f32 	%f6042, %f2261, 0fA7C234C5, %f2263;
	abs.f32 	%f255, %f6041;
	setp.ltu.f32 	%p330, %f255, 0f47CE4780;
	@%p330 bra 	$L__BB0_355;
	setp.neu.f32 	%p331, %f255, 0f7F800000;
	@%p331 bra 	$L__BB0_350;
	mov.f32 	%f2266, 0f00000000;
	mul.rn.f32 	%f6042, %f6041, %f2266;
	mov.b32 	%r8498, 0;
	bra.uni 	$L__BB0_355;
$L__BB0_350:
	mov.b32 	%r549, %f6041;
	shl.b32 	%r4135, %r549, 8;
	or.b32  	%r550, %r4135, -2147483648;
	mov.b64 	%rd3655, 0;
	mov.b32 	%r8495, 0;
	mov.u64 	%rd3653, __cudart_i2opi_f;
	mov.u64 	%rd3654, %rd1;
$L__BB0_351:
	.pragma "nounroll";
	ld.global.nc.u32 	%r4136, [%rd3653];
	mad.wide.u32 	%rd1967, %r4136, %r550, %rd3655;
	shr.u64 	%rd3655, %rd1967, 32;
	st.local.u32 	[%rd3654], %rd1967;
	add.s32 	%r8495, %r8495, 1;
	add.s64 	%rd3654, %rd3654, 4;
	add.s64 	%rd3653, %rd3653, 4;
	setp.ne.s32 	%p332, %r8495, 6;
	@%p332 bra 	$L__BB0_351;
	shr.u32 	%r4137, %r549, 23;
	st.local.u32 	[%rd1+24], %rd3655;
	and.b32  	%r553, %r4137, 31;
	and.b32  	%r4138, %r4137, 224;
	add.s32 	%r4139, %r4138, -128;
	shr.u32 	%r4140, %r4139, 5;
	mul.wide.u32 	%rd1968, %r4140, 4;
	sub.s64 	%rd282, %rd1, %rd1968;
	ld.local.u32 	%r8496, [%rd282+24];
	ld.local.u32 	%r8497, [%rd282+20];
	setp.eq.s32 	%p333, %r553, 0;
	@%p333 bra 	$L__BB0_354;
	shf.l.wrap.b32 	%r8496, %r8497, %r8496, %r553;
	ld.local.u32 	%r4141, [%rd282+16];
	shf.l.wrap.b32 	%r8497, %r4141, %r8497, %r553;
$L__BB0_354:
	shr.u32 	%r4142, %r8496, 30;
	shf.l.wrap.b32 	%r4143, %r8497, %r8496, 2;
	shl.b32 	%r4144, %r8497, 2;
	shr.u32 	%r4145, %r4143, 31;
	add.s32 	%r4146, %r4145, %r4142;
	neg.s32 	%r4147, %r4146;
	setp.lt.s32 	%p334, %r549, 0;
	selp.b32 	%r8498, %r4147, %r4146, %p334;
	xor.b32  	%r4148, %r4143, %r549;
	shr.s32 	%r4149, %r4143, 31;
	xor.b32  	%r4150, %r4149, %r4143;
	xor.b32  	%r4151, %r4149, %r4144;
	cvt.u64.u32 	%rd1969, %r4150;
	shl.b64 	%rd1970, %rd1969, 32;
	cvt.u64.u32 	%rd1971, %r4151;
	or.b64  	%rd1972, %rd1970, %rd1971;
	cvt.rn.f64.s64 	%fd79, %rd1972;
	mul.f64 	%fd80, %fd79, 0d3BF921FB54442D19;
	cvt.rn.f32.f64 	%f2264, %fd80;
	neg.f32 	%f2265, %f2264;
	setp.lt.s32 	%p335, %r4148, 0;
	selp.f32 	%f6042, %f2265, %f2264, %p335;
$L__BB0_355:
	add.s32 	%r4153, %r8498, 1;
	mul.rn.f32 	%f2267, %f6042, %f6042;
	and.b32  	%r4154, %r8498, 1;
	setp.eq.b32 	%p336, %r4154, 1;
	selp.f32 	%f2268, %f6042, 0f3F800000, %p336;
	fma.rn.f32 	%f2269, %f2267, %f2268, 0f00000000;
	fma.rn.f32 	%f2270, %f2267, 0f37CBAC00, 0fBAB607ED;
	selp.f32 	%f2271, 0fB94D4153, %f2270, %p336;
	selp.f32 	%f2272, 0f3C0885E4, 0f3D2AAABB, %p336;
	fma.rn.f32 	%f2273, %f2271, %f2267, %f2272;
	selp.f32 	%f2274, 0fBE2AAAA8, 0fBEFFFFFF, %p336;
	fma.rn.f32 	%f2275, %f2273, %f2267, %f2274;
	fma.rn.f32 	%f2276, %f2275, %f2269, %f2268;
	and.b32  	%r4155, %r4153, 2;
	setp.eq.s32 	%p337, %r4155, 0;
	mov.f32 	%f2277, 0f00000000;
	sub.f32 	%f2278, %f2277, %f2276;
	selp.f32 	%f259, %f2276, %f2278, %p337;
	mul.f32 	%f2279, %f259, 0f3F22F983;
	cvt.rni.s32.f32 	%r8502, %f2279;
	cvt.rn.f32.s32 	%f2280, %r8502;
	fma.rn.f32 	%f2281, %f2280, 0fBFC90FDA, %f259;
	fma.rn.f32 	%f2282, %f2280, 0fB3A22168, %f2281;
	fma.rn.f32 	%f6043, %f2280, 0fA7C234C5, %f2282;
	abs.f32 	%f261, %f259;
	setp.ltu.f32 	%p338, %f261, 0f47CE4780;
	@%p338 bra 	$L__BB0_363;
	setp.neu.f32 	%p339, %f261, 0f7F800000;
	@%p339 bra 	$L__BB0_358;
	mov.f32 	%f2285, 0f00000000;
	mul.rn.f32 	%f6043, %f259, %f2285;
	mov.b32 	%r8502, 0;
	bra.uni 	$L__BB0_363;
$L__BB0_358:
	mov.b32 	%r563, %f259;
	shl.b32 	%r4157, %r563, 8;
	or.b32  	%r564, %r4157, -2147483648;
	mov.b64 	%rd3658, 0;
	mov.b32 	%r8499, 0;
	mov.u64 	%rd3656, __cudart_i2opi_f;
	mov.u64 	%rd3657, %rd1;
$L__BB0_359:
	.pragma "nounroll";
	ld.global.nc.u32 	%r4158, [%rd3656];
	mad.wide.u32 	%rd1975, %r4158, %r564, %rd3658;
	shr.u64 	%rd3658, %rd1975, 32;
	st.local.u32 	[%rd3657], %rd1975;
	add.s32 	%r8499, %r8499, 1;
	add.s64 	%rd3657, %rd3657, 4;
	add.s64 	%rd3656, %rd3656, 4;
	setp.ne.s32 	%p340, %r8499, 6;
	@%p340 bra 	$L__BB0_359;
	shr.u32 	%r4159, %r563, 23;
	st.local.u32 	[%rd1+24], %rd3658;
	and.b32  	%r567, %r4159, 31;
	and.b32  	%r4160, %r4159, 224;
	add.s32 	%r4161, %r4160, -128;
	shr.u32 	%r4162, %r4161, 5;
	mul.wide.u32 	%rd1976, %r4162, 4;
	sub.s64 	%rd289, %rd1, %rd1976;
	ld.local.u32 	%r8500, [%rd289+24];
	ld.local.u32 	%r8501, [%rd289+20];
	setp.eq.s32 	%p341, %r567, 0;
	@%p341 bra 	$L__BB0_362;
	shf.l.wrap.b32 	%r8500, %r8501, %r8500, %r567;
	ld.local.u32 	%r4163, [%rd289+16];
	shf.l.wrap.b32 	%r8501, %r4163, %r8501, %r567;
$L__BB0_362:
	shr.u32 	%r4164, %r8500, 30;
	shf.l.wrap.b32 	%r4165, %r8501, %r8500, 2;
	shl.b32 	%r4166, %r8501, 2;
	shr.u32 	%r4167, %r4165, 31;
	add.s32 	%r4168, %r4167, %r4164;
	neg.s32 	%r4169, %r4168;
	setp.lt.s32 	%p342, %r563, 0;
	selp.b32 	%r8502, %r4169, %r4168, %p342;
	xor.b32  	%r4170, %r4165, %r563;
	shr.s32 	%r4171, %r4165, 31;
	xor.b32  	%r4172, %r4171, %r4165;
	xor.b32  	%r4173, %r4171, %r4166;
	cvt.u64.u32 	%rd1977, %r4172;
	shl.b64 	%rd1978, %rd1977, 32;
	cvt.u64.u32 	%rd1979, %r4173;
	or.b64  	%rd1980, %rd1978, %rd1979;
	cvt.rn.f64.s64 	%fd81, %rd1980;
	mul.f64 	%fd82, %fd81, 0d3BF921FB54442D19;
	cvt.rn.f32.f64 	%f2283, %fd82;
	neg.f32 	%f2284, %f2283;
	setp.lt.s32 	%p343, %r4170, 0;
	selp.f32 	%f6043, %f2284, %f2283, %p343;
$L__BB0_363:
	add.s32 	%r4175, %r8502, 1;
	mul.rn.f32 	%f2286, %f6043, %f6043;
	and.b32  	%r4176, %r8502, 1;
	setp.eq.b32 	%p344, %r4176, 1;
	selp.f32 	%f2287, %f6043, 0f3F800000, %p344;
	fma.rn.f32 	%f2288, %f2286, %f2287, 0f00000000;
	fma.rn.f32 	%f2289, %f2286, 0f37CBAC00, 0fBAB607ED;
	selp.f32 	%f2290, 0fB94D4153, %f2289, %p344;
	selp.f32 	%f2291, 0f3C0885E4, 0f3D2AAABB, %p344;
	fma.rn.f32 	%f2292, %f2290, %f2286, %f2291;
	selp.f32 	%f2293, 0fBE2AAAA8, 0fBEFFFFFF, %p344;
	fma.rn.f32 	%f2294, %f2292, %f2286, %f2293;
	fma.rn.f32 	%f2295, %f2294, %f2288, %f2287;
	and.b32  	%r4177, %r4175, 2;
	setp.eq.s32 	%p345, %r4177, 0;
	mov.f32 	%f2296, 0f00000000;
	sub.f32 	%f2297, %f2296, %f2295;
	selp.f32 	%f265, %f2295, %f2297, %p345;
	mul.f32 	%f2298, %f265, 0f3F22F983;
	cvt.rni.s32.f32 	%r8506, %f2298;
	cvt.rn.f32.s32 	%f2299, %r8506;
	fma.rn.f32 	%f2300, %f2299, 0fBFC90FDA, %f265;
	fma.rn.f32 	%f2301, %f2299, 0fB3A22168, %f2300;
	fma.rn.f32 	%f6044, %f2299, 0fA7C234C5, %f2301;
	abs.f32 	%f267, %f265;
	setp.ltu.f32 	%p346, %f267, 0f47CE4780;
	@%p346 bra 	$L__BB0_371;
	setp.neu.f32 	%p347, %f267, 0f7F800000;
	@%p347 bra 	$L__BB0_366;
	mov.f32 	%f2304, 0f00000000;
	mul.rn.f32 	%f6044, %f265, %f2304;
	mov.b32 	%r8506, 0;
	bra.uni 	$L__BB0_371;
$L__BB0_366:
	mov.b32 	%r577, %f265;
	shl.b32 	%r4179, %r577, 8;
	or.b32  	%r578, %r4179, -2147483648;
	mov.b64 	%rd3661, 0;
	mov.b32 	%r8503, 0;
	mov.u64 	%rd3659, __cudart_i2opi_f;
	mov.u64 	%rd3660, %rd1;
$L__BB0_367:
	.pragma "nounroll";
	ld.global.nc.u32 	%r4180, [%rd3659];
	mad.wide.u32 	%rd1983, %r4180, %r578, %rd3661;
	shr.u64 	%rd3661, %rd1983, 32;
	st.local.u32 	[%rd3660], %rd1983;
	add.s32 	%r8503, %r8503, 1;
	add.s64 	%rd3660, %rd3660, 4;
	add.s64 	%rd3659, %rd3659, 4;
	setp.ne.s32 	%p348, %r8503, 6;
	@%p348 bra 	$L__BB0_367;
	shr.u32 	%r4181, %r577, 23;
	st.local.u32 	[%rd1+24], %rd3661;
	and.b32  	%r581, %r4181, 31;
	and.b32  	%r4182, %r4181, 224;
	add.s32 	%r4183, %r4182, -128;
	shr.u32 	%r4184, %r4183, 5;
	mul.wide.u32 	%rd1984, %r4184, 4;
	sub.s64 	%rd296, %rd1, %rd1984;
	ld.local.u32 	%r8504, [%rd296+24];
	ld.local.u32 	%r8505, [%rd296+20];
	setp.eq.s32 	%p349, %r581, 0;
	@%p349 bra 	$L__BB0_370;
	shf.l.wrap.b32 	%r8504, %r8505, %r8504, %r581;
	ld.local.u32 	%r4185, [%rd296+16];
	shf.l.wrap.b32 	%r8505, %r4185, %r8505, %r581;
$L__BB0_370:
	shr.u32 	%r4186, %r8504, 30;
	shf.l.wrap.b32 	%r4187, %r8505, %r8504, 2;
	shl.b32 	%r4188, %r8505, 2;
	shr.u32 	%r4189, %r4187, 31;
	add.s32 	%r4190, %r4189, %r4186;
	neg.s32 	%r4191, %r4190;
	setp.lt.s32 	%p350, %r577, 0;
	selp.b32 	%r8506, %r4191, %r4190, %p350;
	xor.b32  	%r4192, %r4187, %r577;
	shr.s32 	%r4193, %r4187, 31;
	xor.b32  	%r4194, %r4193, %r4187;
	xor.b32  	%r4195, %r4193, %r4188;
	cvt.u64.u32 	%rd1985, %r4194;
	shl.b64 	%rd1986, %rd1985, 32;
	cvt.u64.u32 	%rd1987, %r4195;
	or.b64  	%rd1988, %rd1986, %rd1987;
	cvt.rn.f64.s64 	%fd83, %rd1988;
	mul.f64 	%fd84, %fd83, 0d3BF921FB54442D19;
	cvt.rn.f32.f64 	%f2302, %fd84;
	neg.f32 	%f2303, %f2302;
	setp.lt.s32 	%p351, %r4192, 0;
	selp.f32 	%f6044, %f2303, %f2302, %p351;
$L__BB0_371:
	add.s32 	%r4197, %r8506, 1;
	mul.rn.f32 	%f2305, %f6044, %f6044;
	and.b32  	%r4198, %r8506, 1;
	setp.eq.b32 	%p352, %r4198, 1;
	selp.f32 	%f2306, %f6044, 0f3F800000, %p352;
	fma.rn.f32 	%f2307, %f2305, %f2306, 0f00000000;
	fma.rn.f32 	%f2308, %f2305, 0f37CBAC00, 0fBAB607ED;
	selp.f32 	%f2309, 0fB94D4153, %f2308, %p352;
	selp.f32 	%f2310, 0f3C0885E4, 0f3D2AAABB, %p352;
	fma.rn.f32 	%f2311, %f2309, %f2305, %f2310;
	selp.f32 	%f2312, 0fBE2AAAA8, 0fBEFFFFFF, %p352;
	fma.rn.f32 	%f2313, %f2311, %f2305, %f2312;
	fma.rn.f32 	%f2314, %f2313, %f2307, %f2306;
	and.b32  	%r4199, %r4197, 2;
	setp.eq.s32 	%p353, %r4199, 0;
	mov.f32 	%f2315, 0f00000000;
	sub.f32 	%f2316, %f2315, %f2314;
	selp.f32 	%f271, %f2314, %f2316, %p353;
	mul.f32 	%f2317, %f271, 0f3F22F983;
	cvt.rni.s32.f32 	%r8510, %f2317;
	cvt.rn.f32.s32 	%f2318, %r8510;
	fma.rn.f32 	%f2319, %f2318, 0fBFC90FDA, %f271;
	fma.rn.f32 	%f2320, %f2318, 0fB3A22168, %f2319;
	fma.rn.f32 	%f6045, %f2318, 0fA7C234C5, %f2320;
	abs.f32 	%f273, %f271;
	setp.ltu.f32 	%p354, %f273, 0f47CE4780;
	@%p354 bra 	$L__BB0_379;
	setp.neu.f32 	%p355, %f273, 0f7F800000;
	@%p355 bra 	$L__BB0_374;
	mov.f32 	%f2323, 0f00000000;
	mul.rn.f32 	%f6045, %f271, %f2323;
	mov.b32 	%r8510, 0;
	bra.uni 	$L__BB0_379;
$L__BB0_374:
	mov.b32 	%r591, %f271;
	shl.b32 	%r4201, %r591, 8;
	or.b32  	%r592, %r4201, -2147483648;
	mov.b64 	%rd3664, 0;
	mov.b32 	%r8507, 0;
	mov.u64 	%rd3662, __cudart_i2opi_f;
	mov.u64 	%rd3663, %rd1;
$L__BB0_375:
	.pragma "nounroll";
	ld.global.nc.u32 	%r4202, [%rd3662];
	mad.wide.u32 	%rd1991, %r4202, %r592, %rd3664;
	shr.u64 	%rd3664, %rd1991, 32;
	st.local.u32 	[%rd3663], %rd1991;
	add.s32 	%r8507, %r8507, 1;
	add.s64 	%rd3663, %rd3663, 4;
	add.s64 	%rd3662, %rd3662, 4;
	setp.ne.s32 	%p356, %r8507, 6;
	@%p356 bra 	$L__BB0_375;
	shr.u32 	%r4203, %r591, 23;
	st.local.u32 	[%rd1+24], %rd3664;
	and.b32  	%r595, %r4203, 31;
	and.b32  	%r4204, %r4203, 224;
	add.s32 	%r4205, %r4204, -128;
	shr.u32 	%r4206, %r4205, 5;
	mul.wide.u32 	%rd1992, %r4206, 4;
	sub.s64 	%rd303, %rd1, %rd1992;
	ld.local.u32 	%r8508, [%rd303+24];
	ld.local.u32 	%r8509, [%rd303+20];
	setp.eq.s32 	%p357, %r595, 0;
	@%p357 bra 	$L__BB0_378;
	shf.l.wrap.b32 	%r8508, %r8509, %r8508, %r595;
	ld.local.u32 	%r4207, [%rd303+16];
	shf.l.wrap.b32 	%r8509, %r4207, %r8509, %r595;
$L__BB0_378:
	shr.u32 	%r4208, %r8508, 30;
	shf.l.wrap.b32 	%r4209, %r8509, %r8508, 2;
	shl.b32 	%r4210, %r8509, 2;
	shr.u32 	%r4211, %r4209, 31;
	add.s32 	%r4212, %r4211, %r4208;
	neg.s32 	%r4213, %r4212;
	setp.lt.s32 	%p358, %r591, 0;
	selp.b32 	%r8510, %r4213, %r4212, %p358;
	xor.b32  	%r4214, %r4209, %r591;
	shr.s32 	%r4215, %r4209, 31;
	xor.b32  	%r4216, %r4215, %r4209;
	xor.b32  	%r4217, %r4215, %r4210;
	cvt.u64.u32 	%rd1993, %r4216;
	shl.b64 	%rd1994, %rd1993, 32;
	cvt.u64.u32 	%rd1995, %r4217;
	or.b64  	%rd1996, %rd1994, %rd1995;
	cvt.rn.f64.s64 	%fd85, %rd1996;
	mul.f64 	%fd86, %fd85, 0d3BF921FB54442D19;
	cvt.rn.f32.f64 	%f2321, %fd86;
	neg.f32 	%f2322, %f2321;
	setp.lt.s32 	%p359, %r4214, 0;
	selp.f32 	%f6045, %f2322, %f2321, %p359;
$L__BB0_379:
	add.s32 	%r4219, %r8510, 1;
	mul.rn.f32 	%f2324, %f6045, %f6045;
	and.b32  	%r4220, %r8510, 1;
	setp.eq.b32 	%p360, %r4220, 1;
	selp.f32 	%f2325, %f6045, 0f3F800000, %p360;
	fma.rn.f32 	%f2326, %f2324, %f2325, 0f00000000;
	fma.rn.f32 	%f2327, %f2324, 0f37CBAC00, 0fBAB607ED;
	selp.f32 	%f2328, 0fB94D4153, %f2327, %p360;
	selp.f32 	%f2329, 0f3C0885E4, 0f3D2AAABB, %p360;
	fma.rn.f32 	%f2330, %f2328, %f2324, %f2329;
	selp.f32 	%f2331, 0fBE2AAAA8, 0fBEFFFFFF, %p360;
	fma.rn.f32 	%f2332, %f2330, %f2324, %f2331;
	fma.rn.f32 	%f2333, %f2332, %f2326, %f2325;
	and.b32  	%r4221, %r4219, 2;
	setp.eq.s32 	%p361, %r4221, 0;
	mov.f32 	%f2334, 0f00000000;
	sub.f32 	%f2335, %f2334, %f2333;
	selp.f32 	%f277, %f2333, %f2335, %p361;
	mul.f32 	%f2336, %f277, 0f3F22F983;
	cvt.rni.s32.f32 	%r8514, %f2336;
	cvt.rn.f32.s32 	%f2337, %r8514;
	fma.rn.f32 	%f2338, %f2337, 0fBFC90FDA, %f277;
	fma.rn.f32 	%f2339, %f2337, 0fB3A22168, %f2338;
	fma.rn.f32 	%f6046, %f2337, 0fA7C234C5, %f2339;
	abs.f32 	%f279, %f277;
	setp.ltu.f32 	%p362, %f279, 0f47CE4780;
	@%p362 bra 	$L__BB0_387;
	setp.neu.f32 	%p363, %f279, 0f7F800000;
	@%p363 bra 	$L__BB0_382;
	mov.f32 	%f2342, 0f00000000;
	mul.rn.f32 	%f6046, %f277, %f2342;
	mov.b32 	%r8514, 0;
	bra.uni 	$L__BB0_387;
$L__BB0_382:
	mov.b32 	%r605, %f277;
	shl.b32 	%r4223, %r605, 8;
	or.b32  	%r606, %r4223, -2147483648;
	mov.b64 	%rd3667, 0;
	mov.b32 	%r8511, 0;
	mov.u64 	%rd3665, __cudart_i2opi_f;
	mov.u64 	%rd3666, %rd1;
$L__BB0_383:
	.pragma "nounroll";
	ld.global.nc.u32 	%r4224, [%rd3665];
	mad.wide.u32 	%rd1999, %r4224, %r606, %rd3667;
	shr.u64 	%rd3667, %rd1999, 32;
	st.local.u32 	[%rd3666], %rd1999;
	add.s32 	%r8511, %r8511, 1;
	add.s64 	%rd3666, %rd3666, 4;
	add.s64 	%rd3665, %rd3665, 4;
	setp.ne.s32 	%p364, %r8511, 6;
	@%p364 bra 	$L__BB0_383;
	shr.u32 	%r4225, %r605, 23;
	st.local.u32 	[%rd1+24], %rd3667;
	and.b32  	%r609, %r4225, 31;
	and.b32  	%r4226, %r4225, 224;
	add.s32 	%r4227, %r4226, -128;
	shr.u32 	%r4228, %r4227, 5;
	mul.wide.u32 	%rd2000, %r4228, 4;
	sub.s64 	%rd310, %rd1, %rd2000;
	ld.local.u32 	%r8512, [%rd310+24];
	ld.local.u32 	%r8513, [%rd310+20];
	setp.eq.s32 	%p365, %r609, 0;
	@%p365 bra 	$L__BB0_386;
	shf.l.wrap.b32 	%r8512, %r8513, %r8512, %r609;
	ld.local.u32 	%r4229, [%rd310+16];
	shf.l.wrap.b32 	%r8513, %r4229, %r8513, %r609;
$L__BB0_386:
	shr.u32 	%r4230, %r8512, 30;
	shf.l.wrap.b32 	%r4231, %r8513, %r8512, 2;
	shl.b32 	%r4232, %r8513, 2;
	shr.u32 	%r4233, %r4231, 31;
	add.s32 	%r4234, %r4233, %r4230;
	neg.s32 	%r4235, %r4234;
	setp.lt.s32 	%p366, %r605, 0;
	selp.b32 	%r8514, %r4235, %r4234, %p366;
	xor.b32  	%r4236, %r4231, %r605;
	shr.s32 	%r4237, %r4231, 31;
	xor.b32  	%r4238, %r4237, %r4231;
	xor.b32  	%r4239, %r4237, %r4232;
	cvt.u64.u32 	%rd2001, %r4238;
	shl.b64 	%rd2002, %rd2001, 32;
	cvt.u64.u32 	%rd2003, %r4239;
	or.b64  	%rd2004, %rd2002, %rd2003;
	cvt.rn.f64.s64 	%fd87, %rd2004;
	mul.f64 	%fd88, %fd87, 0d3BF921FB54442D19;
	cvt.rn.f32.f64 	%f2340, %fd88;
	neg.f32 	%f2341, %f2340;
	setp.lt.s32 	%p367, %r4236, 0;
	selp.f32 	%f6046, %f2341, %f2340, %p367;
$L__BB0_387:
	mul.rn.f32 	%f2343, %f6046, %f6046;
	and.b32  	%r4241, %r8514, 1;
	setp.eq.b32 	%p368, %r4241, 1;
	selp.f32 	%f2344, 0f3F800000, %f6046, %p368;
	fma.rn.f32 	%f2345, %f2343, %f2344, 0f00000000;
	fma.rn.f32 	%f2346, %f2343, 0f37CBAC00, 0fBAB607ED;
	selp.f32 	%f2347, %f2346, 0fB94D4153, %p368;
	selp.f32 	%f2348, 0f3D2AAABB, 0f3C0885E4, %p368;
	fma.rn.f32 	%f2349, %f2347, %f2343, %f2348;
	selp.f32 	%f2350, 0fBEFFFFFF, 0fBE2AAAA8, %p368;
	fma.rn.f32 	%f2351, %f2349, %f2343, %f2350;
	fma.rn.f32 	%f2352, %f2351, %f2345, %f2344;
	and.b32  	%r4242, %r8514, 2;
	setp.eq.s32 	%p369, %r4242, 0;
	mov.f32 	%f2353, 0f00000000;
	sub.f32 	%f2354, %f2353, %f2352;
	selp.f32 	%f6048, %f2352, %f2354, %p369;
	setp.geu.f32 	%p370, %f6048, 0f40400000;
	@%p370 bra 	$L__BB0_397;
	mul.f32 	%f2355, %f6048, 0f3F22F983;
	cvt.rni.s32.f32 	%r8518, %f2355;
	cvt.rn.f32.s32 	%f2356, %r8518;
	fma.rn.f32 	%f2357, %f2356, 0fBFC90FDA, %f6048;
	fma.rn.f32 	%f2358, %f2356, 0fB3A22168, %f2357;
	fma.rn.f32 	%f6047, %f2356, 0fA7C234C5, %f2358;
	abs.f32 	%f285, %f6048;
	setp.ltu.f32 	%p371, %f285, 0f47CE4780;
	@%p371 bra 	$L__BB0_396;
	setp.neu.f32 	%p372, %f285, 0f7F800000;
	@%p372 bra 	$L__BB0_391;
	mov.f32 	%f2361, 0f00000000;
	mul.rn.f32 	%f6047, %f6048, %f2361;
	mov.b32 	%r8518, 0;
	bra.uni 	$L__BB0_396;
$L__BB0_391:
	mov.b32 	%r619, %f6048;
	shl.b32 	%r4244, %r619, 8;
	or.b32  	%r620, %r4244, -2147483648;
	mov.b64 	%rd3670, 0;
	mov.b32 	%r8515, 0;
	mov.u64 	%rd3668, __cudart_i2opi_f;
	mov.u64 	%rd3669, %rd1;
$L__BB0_392:
	.pragma "nounroll";
	ld.global.nc.u32 	%r4245, [%rd3668];
	mad.wide.u32 	%rd2007, %r4245, %r620, %rd3670;
	shr.u64 	%rd3670, %rd2007, 32;
	st.local.u32 	[%rd3669], %rd2007;
	add.s32 	%r8515, %r8515, 1;
	add.s64 	%rd3669, %rd3669, 4;
	add.s64 	%rd3668, %rd3668, 4;
	setp.ne.s32 	%p373, %r8515, 6;
	@%p373 bra 	$L__BB0_392;
	shr.u32 	%r4246, %r619, 23;
	st.local.u32 	[%rd1+24], %rd3670;
	and.b32  	%r623, %r4246, 31;
	and.b32  	%r4247, %r4246, 224;
	add.s32 	%r4248, %r4247, -128;
	shr.u32 	%r4249, %r4248, 5;
	mul.wide.u32 	%rd2008, %r4249, 4;
	sub.s64 	%rd317, %rd1, %rd2008;
	ld.local.u32 	%r8516, [%rd317+24];
	ld.local.u32 	%r8517, [%rd317+20];
	setp.eq.s32 	%p374, %r623, 0;
	@%p374 bra 	$L__BB0_395;
	shf.l.wrap.b32 	%r8516, %r8517, %r8516, %r623;
	ld.local.u32 	%r4250, [%rd317+16];
	shf.l.wrap.b32 	%r8517, %r4250, %r8517, %r623;
$L__BB0_395:
	shr.u32 	%r4251, %r8516, 30;
	shf.l.wrap.b32 	%r4252, %r8517, %r8516, 2;
	shl.b32 	%r4253, %r8517, 2;
	shr.u32 	%r4254, %r4252, 31;
	add.s32 	%r4255, %r4254, %r4251;
	neg.s32 	%r4256, %r4255;
	setp.lt.s32 	%p375, %r619, 0;
	selp.b32 	%r8518, %r4256, %r4255, %p375;
	xor.b32  	%r4257, %r4252, %r619;
	shr.s32 	%r4258, %r4252, 31;
	xor.b32  	%r4259, %r4258, %r4252;
	xor.b32  	%r4260, %r4258, %r4253;
	cvt.u64.u32 	%rd2009, %r4259;
	shl.b64 	%rd2010, %rd2009, 32;
	cvt.u64.u32 	%rd2011, %r4260;
	or.b64  	%rd2012, %rd2010, %rd2011;
	cvt.rn.f64.s64 	%fd89, %rd2012;
	mul.f64 	%fd90, %fd89, 0d3BF921FB54442D19;
	cvt.rn.f32.f64 	%f2359, %fd90;
	neg.f32 	%f2360, %f2359;
	setp.lt.s32 	%p376, %r4257, 0;
	selp.f32 	%f6047, %f2360, %f2359, %p376;
$L__BB0_396:
	add.s32 	%r4262, %r8518, 1;
	mul.rn.f32 	%f2362, %f6047, %f6047;
	and.b32  	%r4263, %r8518, 1;
	setp.eq.b32 	%p377, %r4263, 1;
	selp.f32 	%f2363, %f6047, 0f3F800000, %p377;
	fma.rn.f32 	%f2364, %f2362, %f2363, 0f00000000;
	fma.rn.f32 	%f2365, %f2362, 0f37CBAC00, 0fBAB607ED;
	selp.f32 	%f2366, 0fB94D4153, %f2365, %p377;
	selp.f32 	%f2367, 0f3C0885E4, 0f3D2AAABB, %p377;
	fma.rn.f32 	%f2368, %f2366, %f2362, %f2367;
	selp.f32 	%f2369, 0fBE2AAAA8, 0fBEFFFFFF, %p377;
	fma.rn.f32 	%f2370, %f2368, %f2362, %f2369;
	fma.rn.f32 	%f2371, %f2370, %f2364, %f2363;
	and.b32  	%r4264, %r4262, 2;
	setp.eq.s32 	%p378, %r4264, 0;
	mov.f32 	%f2372, 0f00000000;
	sub.f32 	%f2373, %f2372, %f2371;
	selp.f32 	%f6048, %f2371, %f2373, %p378;
$L__BB0_397:
	setp.leu.f32 	%p379, %f1, 0f40800000;
	@%p379 bra 	$L__BB0_407;
	mul.f32 	%f2374, %f6048, 0f3F22F983;
	cvt.rni.s32.f32 	%r8522, %f2374;
	cvt.rn.f32.s32 	%f2375, %r8522;
	fma.rn.f32 	%f2376, %f2375, 0fBFC90FDA, %f6048;
	fma.rn.f32 	%f2377, %f2375, 0fB3A22168, %f2376;
	fma.rn.f32 	%f6049, %f2375, 0fA7C234C5, %f2377;
	abs.f32 	%f292, %f6048;
	setp.ltu.f32 	%p380, %f292, 0f47CE4780;
	@%p380 bra 	$L__BB0_406;
	setp.neu.f32 	%p381, %f292, 0f7F800000;
	@%p381 bra 	$L__BB0_401;
	mov.f32 	%f2380, 0f00000000;
	mul.rn.f32 	%f6049, %f6048, %f2380;
	mov.b32 	%r8522, 0;
	bra.uni 	$L__BB0_406;
$L__BB0_401:
	mov.b32 	%r633, %f6048;
	shl.b32 	%r4266, %r633, 8;
	or.b32  	%r634, %r4266, -2147483648;
	mov.b64 	%rd3673, 0;
	mov.b32 	%r8519, 0;
	mov.u64 	%rd3671, __cudart_i2opi_f;
	mov.u64 	%rd3672, %rd1;
$L__BB0_402:
	.pragma "nounroll";
	ld.global.nc.u32 	%r4267, [%rd3671];
	mad.wide.u32 	%rd2015, %r4267, %r634, %rd3673;
	shr.u64 	%rd3673, %rd2015, 32;
	st.local.u32 	[%rd3672], %rd2015;
	add.s32 	%r8519, %r8519, 1;
	add.s64 	%rd3672, %rd3672, 4;
	add.s64 	%rd3671, %rd3671, 4;
	setp.ne.s32 	%p382, %r8519, 6;
	@%p382 bra 	$L__BB0_402;
	shr.u32 	%r4268, %r633, 23;
	st.local.u32 	[%rd1+24], %rd3673;
	and.b32  	%r637, %r4268, 31;
	and.b32  	%r4269, %r4268, 224;
	add.s32 	%r4270, %r4269, -128;
	shr.u32 	%r4271, %r4270, 5;
	mul.wide.u32 	%rd2016, %r4271, 4;
	sub.s64 	%rd324, %rd1, %rd2016;
	ld.local.u32 	%r8520, [%rd324+24];
	ld.local.u32 	%r8521, [%rd324+20];
	setp.eq.s32 	%p383, %r637, 0;
	@%p383 bra 	$L__BB0_405;
	shf.l.wrap.b32 	%r8520, %r8521, %r8520, %r637;
	ld.local.u32 	%r4272, [%rd324+16];
	shf.l.wrap.b32 	%r8521, %r4272, %r8521, %r637;
$L__BB0_405:
	shr.u32 	%r4273, %r8520, 30;
	shf.l.wrap.b32 	%r4274, %r8521, %r8520, 2;
	shl.b32 	%r4275, %r8521, 2;
	shr.u32 	%r4276, %r4274, 31;
	add.s32 	%r4277, %r4276, %r4273;
	neg.s32 	%r4278, %r4277;
	setp.lt.s32 	%p384, %r633, 0;
	selp.b32 	%r8522, %r4278, %r4277, %p384;
	xor.b32  	%r4279, %r4274, %r633;
	shr.s32 	%r4280, %r4274, 31;
	xor.b32  	%r4281, %r4280, %r4274;
	xor.b32  	%r4282, %r4280, %r4275;
	cvt.u64.u32 	%rd2017, %r4281;
	shl.b64 	%rd2018, %rd2017, 32;
	cvt.u64.u32 	%rd2019, %r4282;
	or.b64  	%rd2020, %rd2018, %rd2019;
	cvt.rn.f64.s64 	%fd91, %rd2020;
	mul.f64 	%fd92, %fd91, 0d3BF921FB54442D19;
	cvt.rn.f32.f64 	%f2378, %fd92;
	neg.f32 	%f2379, %f2378;
	setp.lt.s32 	%p385, %r4279, 0;
	selp.f32 	%f6049, %f2379, %f2378, %p385;
$L__BB0_406:
	add.s32 	%r4284, %r8522, 1;
	mul.rn.f32 	%f2381, %f6049, %f6049;
	and.b32  	%r4285, %r8522, 1;
	setp.eq.b32 	%p386, %r4285, 1;
	selp.f32 	%f2382, %f6049, 0f3F800000, %p386;
	fma.rn.f32 	%f2383, %f2381, %f2382, 0f00000000;
	fma.rn.f32 	%f2384, %f2381, 0f37CBAC00, 0fBAB607ED;
	selp.f32 	%f2385, 0fB94D4153, %f2384, %p386;
	selp.f32 	%f2386, 0f3C0885E4, 0f3D2AAABB, %p386;
	fma.rn.f32 	%f2387, %f2385, %f2381, %f2386;
	selp.f32 	%f2388, 0fBE2AAAA8, 0fBEFFFFFF, %p386;
	fma.rn.f32 	%f2389, %f2387, %f2381, %f2388;
	fma.rn.f32 	%f2390, %f2389, %f2383, %f2382;
	and.b32  	%r4286, %r4284, 2;
	setp.eq.s32 	%p387, %r4286, 0;
	mov.f32 	%f2391, 0f00000000;
	sub.f32 	%f2392, %f2391, %f2390;
	selp.f32 	%f6048, %f2390, %f2392, %p387;
$L__BB0_407:
	mul.f32 	%f2393, %f6048, 0f3F22F983;
	cvt.rni.s32.f32 	%r8526, %f2393;
	cvt.rn.f32.s32 	%f2394, %r8526;
	fma.rn.f32 	%f2395, %f2394, 0fBFC90FDA, %f6048;
	fma.rn.f32 	%f2396, %f2394, 0fB3A22168, %f2395;
	fma.rn.f32 	%f6051, %f2394, 0fA7C234C5, %f2396;
	abs.f32 	%f299, %f6048;
	setp.ltu.f32 	%p388, %f299, 0f47CE4780;
	@%p388 bra 	$L__BB0_415;
	setp.neu.f32 	%p389, %f299, 0f7F800000;
	@%p389 bra 	$L__BB0_410;
	mov.f32 	%f2399, 0f00000000;
	mul.rn.f32 	%f6051, %f6048, %f2399;
	mov.b32 	%r8526, 0;
	bra.uni 	$L__BB0_415;
$L__BB0_410:
	mov.b32 	%r647, %f6048;
	shl.b32 	%r4288, %r647, 8;
	or.b32  	%r648, %r4288, -2147483648;
	mov.b64 	%rd3676, 0;
	mov.b32 	%r8523, 0;
	mov.u64 	%rd3674, __cudart_i2opi_f;
	mov.u64 	%rd3675, %rd1;
$L__BB0_411:
	.pragma "nounroll";
	ld.global.nc.u32 	%r4289, [%rd3674];
	mad.wide.u32 	%rd2023, %r4289, %r648, %rd3676;
	shr.u64 	%rd3676, %rd2023, 32;
	st.local.u32 	[%rd3675], %rd2023;
	add.s32 	%r8523, %r8523, 1;
	add.s64 	%rd3675, %rd3675, 4;
	add.s64 	%rd3674, %rd3674, 4;
	setp.ne.s32 	%p390, %r8523, 6;
	@%p390 bra 	$L__BB0_411;
	shr.u32 	%r4290, %r647, 23;
	st.local.u32 	[%rd1+24], %rd3676;
	and.b32  	%r651, %r4290, 31;
	and.b32  	%r4291, %r4290, 224;
	add.s32 	%r4292, %r4291, -128;
	shr.u32 	%r4293, %r4292, 5;
	mul.wide.u32 	%rd2024, %r4293, 4;
	sub.s64 	%rd331, %rd1, %rd2024;
	ld.local.u32 	%r8524, [%rd331+24];
	ld.local.u32 	%r8525, [%rd331+20];
	setp.eq.s32 	%p391, %r651, 0;
	@%p391 bra 	$L__BB0_414;
	shf.l.wrap.b32 	%r8524, %r8525, %r8524, %r651;
	ld.local.u32 	%r4294, [%rd331+16];
	shf.l.wrap.b32 	%r8525, %r4294, %r8525, %r651;
$L__BB0_414:
	shr.u32 	%r4295, %r8524, 30;
	shf.l.wrap.b32 	%r4296, %r8525, %r8524, 2;
	shl.b32 	%r4297, %r8525, 2;
	shr.u32 	%r4298, %r4296, 31;
	add.s32 	%r4299, %r4298, %r4295;
	neg.s32 	%r4300, %r4299;
	setp.lt.s32 	%p392, %r647, 0;
	selp.b32 	%r8526, %r4300, %r4299, %p392;
	xor.b32  	%r4301, %r4296, %r647;
	shr.s32 	%r4302, %r4296, 31;
	xor.b32  	%r4303, %r4302, %r4296;
	xor.b32  	%r4304, %r4302, %r4297;
	cvt.u64.u32 	%rd2025, %r4303;
	shl.b64 	%rd2026, %rd2025, 32;
	cvt.u64.u32 	%rd2027, %r4304;
	or.b64  	%rd2028, %rd2026, %rd2027;
	cvt.rn.f64.s64 	%fd93, %rd2028;
	mul.f64 	%fd94, %fd93, 0d3BF921FB54442D19;
	cvt.rn.f32.f64 	%f2397, %fd94;
	neg.f32 	%f2398, %f2397;
	setp.lt.s32 	%p393, %r4301, 0;
	selp.f32 	%f6051, %f2398, %f2397, %p393;
$L__BB0_415:
	mul.rn.f32 	%f2400, %f6051, %f6051;
	and.b32  	%r4306, %r8526, 1;
	setp.eq.b32 	%p394, %r4306, 1;
	selp.f32 	%f2401, 0f3F800000, %f6051, %p394;
	fma.rn.f32 	%f2402, %f2400, %f2401, 0f00000000;
	fma.rn.f32 	%f2403, %f2400, 0f37CBAC00, 0fBAB607ED;
	selp.f32 	%f2404, %f2403, 0fB94D4153, %p394;
	selp.f32 	%f2405, 0f3D2AAABB, 0f3C0885E4, %p394;
	fma.rn.f32 	%f2406, %f2404, %f2400, %f2405;
	selp.f32 	%f2407, 0fBEFFFFFF, 0fBE2AAAA8, %p394;
	fma.rn.f32 	%f2408, %f2406, %f2400, %f2407;
	fma.rn.f32 	%f2409, %f2408, %f2402, %f2401;
	and.b32  	%r4307, %r8526, 2;
	setp.eq.s32 	%p395, %r4307, 0;
	mov.f32 	%f2410, 0f00000000;
	sub.f32 	%f2411, %f2410, %f2409;
	selp.f32 	%f303, %f2409, %f2411, %p395;
	mul.f32 	%f2412, %f303, 0f3F22F983;
	cvt.rni.s32.f32 	%r8530, %f2412;
	cvt.rn.f32.s32 	%f2413, %r8530;
	fma.rn.f32 	%f2414, %f2413, 0fBFC90FDA, %f303;
	fma.rn.f32 	%f2415, %f2413, 0fB3A22168, %f2414;
	fma.rn.f32 	%f6052, %f2413, 0fA7C234C5, %f2415;
	abs.f32 	%f305, %f303;
	setp.ltu.f32 	%p396, %f305, 0f47CE4780;
	@%p396 bra 	$L__BB0_423;
	setp.neu.f32 	%p397, %f305, 0f7F800000;
	@%p397 bra 	$L__BB0_418;
	mov.f32 	%f2418, 0f00000000;
	mul.rn.f32 	%f6052, %f303, %f2418;
	mov.b32 	%r8530, 0;
	bra.uni 	$L__BB0_423;
$L__BB0_418:
	mov.b32 	%r661, %f303;
	shl.b32 	%r4309, %r661, 8;
	or.b32  	%r662, %r4309, -2147483648;
	mov.b64 	%rd3679, 0;
	mov.b32 	%r8527, 0;
	mov.u64 	%rd3677, __cudart_i2opi_f;
	mov.u64 	%rd3678, %rd1;
$L__BB0_419:
	.pragma "nounroll";
	ld.global.nc.u32 	%r4310, [%rd3677];
	mad.wide.u32 	%rd2031, %r4310, %r662, %rd3679;
	shr.u64 	%rd3679, %rd2031, 32;
	st.local.u32 	[%rd3678], %rd2031;
	add.s32 	%r8527, %r8527, 1;
	add.s64 	%rd3678, %rd3678, 4;
	add.s64 	%rd3677, %rd3677, 4;
	setp.ne.s32 	%p398, %r8527, 6;
	@%p398 bra 	$L__BB0_419;
	shr.u32 	%r4311, %r661, 23;
	st.local.u32 	[%rd1+24], %rd3679;
	and.b32  	%r665, %r4311, 31;
	and.b32  	%r4312, %r4311, 224;
	add.s32 	%r4313, %r4312, -128;
	shr.u32 	%r4314, %r4313, 5;
	mul.wide.u32 	%rd2032, %r4314, 4;
	sub.s64 	%rd338, %rd1, %rd2032;
	ld.local.u32 	%r8528, [%rd338+24];
	ld.local.u32 	%r8529, [%rd338+20];
	setp.eq.s32 	%p399, %r665, 0;
	@%p399 bra 	$L__BB0_422;
	shf.l.wrap.b32 	%r8528, %r8529, %r8528, %r665;
	ld.local.u32 	%r4315, [%rd338+16];
	shf.l.wrap.b32 	%r8529, %r4315, %r8529, %r665;
$L__BB0_422:
	shr.u32 	%r4316, %r8528, 30;
	shf.l.wrap.b32 	%r4317, %r8529, %r8528, 2;
	shl.b32 	%r4318, %r8529, 2;
	shr.u32 	%r4319, %r4317, 31;
	add.s32 	%r4320, %r4319, %r4316;
	neg.s32 	%r4321, %r4320;
	setp.lt.s32 	%p400, %r661, 0;
	selp.b32 	%r8530, %r4321, %r4320, %p400;
	xor.b32  	%r4322, %r4317, %r661;
	shr.s32 	%r4323, %r4317, 31;
	xor.b32  	%r4324, %r4323, %r4317;
	xor.b32  	%r4325, %r4323, %r4318;
	cvt.u64.u32 	%rd2033, %r4324;
	shl.b64 	%rd2034, %rd2033, 32;
	cvt.u64.u32 	%rd2035, %r4325;
	or.b64  	%rd2036, %rd2034, %rd2035;
	cvt.rn.f64.s64 	%fd95, %rd2036;
	mul.f64 	%fd96, %fd95, 0d3BF921FB54442D19;
	cvt.rn.f32.f64 	%f2416, %fd96;
	neg.f32 	%f2417, %f2416;
	setp.lt.s32 	%p401, %r4322, 0;
	selp.f32 	%f6052, %f2417, %f2416, %p401;
$L__BB0_423:
	mul.rn.f32 	%f2419, %f6052, %f6052;
	and.b32  	%r4327, %r8530, 1;
	setp.eq.b32 	%p402, %r4327, 1;
	selp.f32 	%f2420, 0f3F800000, %f6052, %p402;
	fma.rn.f32 	%f2421, %f2419, %f2420, 0f00000000;
	fma.rn.f32 	%f2422, %f2419, 0f37CBAC00, 0fBAB607ED;
	selp.f32 	%f2423, %f2422, 0fB94D4153, %p402;
	selp.f32 	%f2424, 0f3D2AAABB, 0f3C0885E4, %p402;
	fma.rn.f32 	%f2425, %f2423, %f2419, %f2424;
	selp.f32 	%f2426, 0fBEFFFFFF, 0fBE2AAAA8, %p402;
	fma.rn.f32 	%f2427, %f2425, %f2419, %f2426;
	fma.rn.f32 	%f2428, %f2427, %f2421, %f2420;
	and.b32  	%r4328, %r8530, 2;
	setp.eq.s32 	%p403, %r4328, 0;
	mov.f32 	%f2429, 0f00000000;
	sub.f32 	%f2430, %f2429, %f2428;
	selp.f32 	%f6054, %f2428, %f2430, %p403;
	ld.global.f32 	%f310, [%rd2];
	setp.leu.f32 	%p404, %f310, 0f41000000;
	@%p404 bra 	$L__BB0_433;
	mul.f32 	%f2431, %f6054, 0f3F22F983;
	cvt.rni.s32.f32 	%r8534, %f2431;
	cvt.rn.f32.s32 	%f2432, %r8534;
	fma.rn.f32 	%f2433, %f2432, 0fBFC90FDA, %f6054;
	fma.rn.f32 	%f2434, %f2432, 0fB3A22168, %f2433;
	fma.rn.f32 	%f6053, %f2432, 0fA7C234C5, %f2434;
	abs.f32 	%f312, %f6054;
	setp.ltu.f32 	%p405, %f312, 0f47CE4780;
	@%p405 bra 	$L__BB0_432;
	setp.neu.f32 	%p406, %f312, 0f7F800000;
	@%p406 bra 	$L__BB0_427;
	mov.f32 	%f2437, 0f00000000;
	mul.rn.f32 	%f6053, %f6054, %f2437;
	mov.b32 	%r8534, 0;
	bra.uni 	$L__BB0_432;
$L__BB0_427:
	mov.b32 	%r675, %f6054;
	shl.b32 	%r4330, %r675, 8;
	or.b32  	%r676, %r4330, -2147483648;
	mov.b64 	%rd3682, 0;
	mov.b32 	%r8531, 0;
	mov.u64 	%rd3680, __cudart_i2opi_f;
	mov.u64 	%rd3681, %rd1;
$L__BB0_428:
	.pragma "nounroll";
	ld.global.nc.u32 	%r4331, [%rd3680];
	mad.wide.u32 	%rd2039, %r4331, %r676, %rd3682;
	shr.u64 	%rd3682, %rd2039, 32;
	st.local.u32 	[%rd3681], %rd2039;
	add.s32 	%r8531, %r8531, 1;
	add.s64 	%rd3681, %rd3681, 4;
	add.s64 	%rd3680, %rd3680, 4;
	setp.ne.s32 	%p407, %r8531, 6;
	@%p407 bra 	$L__BB0_428;
	shr.u32 	%r4332, %r675, 23;
	st.local.u32 	[%rd1+24], %rd3682;
	and.b32  	%r679, %r4332, 31;
	and.b32  	%r4333, %r4332, 224;
	add.s32 	%r4334, %r4333, -128;
	shr.u32 	%r4335, %r4334, 5;
	mul.wide.u32 	%rd2040, %r4335, 4;
	sub.s64 	%rd345, %rd1, %rd2040;
	ld.local.u32 	%r8532, [%rd345+24];
	ld.local.u32 	%r8533, [%rd345+20];
	setp.eq.s32 	%p408, %r679, 0;
	@%p408 bra 	$L__BB0_431;
	shf.l.wrap.b32 	%r8532, %r8533, %r8532, %r679;
	ld.local.u32 	%r4336, [%rd345+16];
	shf.l.wrap.b32 	%r8533, %r4336, %r8533, %r679;
$L__BB0_431:
	shr.u32 	%r4337, %r8532, 30;
	shf.l.wrap.b32 	%r4338, %r8533, %r8532, 2;
	shl.b32 	%r4339, %r8533, 2;
	shr.u32 	%r4340, %r4338, 31;
	add.s32 	%r4341, %r4340, %r4337;
	neg.s32 	%r4342, %r4341;
	setp.lt.s32 	%p409, %r675, 0;
	selp.b32 	%r8534, %r4342, %r4341, %p409;
	xor.b32  	%r4343, %r4338, %r675;
	shr.s32 	%r4344, %r4338, 31;
	xor.b32  	%r4345, %r4344, %r4338;
	xor.b32  	%r4346, %r4344, %r4339;
	cvt.u64.u32 	%rd2041, %r4345;
	shl.b64 	%rd2042, %rd2041, 32;
	cvt.u64.u32 	%rd2043, %r4346;
	or.b64  	%rd2044, %rd2042, %rd2043;
	cvt.rn.f64.s64 	%fd97, %rd2044;
	mul.f64 	%fd98, %fd97, 0d3BF921FB54442D19;
	cvt.rn.f32.f64 	%f2435, %fd98;
	neg.f32 	%f2436, %f2435;
	setp.lt.s32 	%p410, %r4343, 0;
	selp.f32 	%f6053, %f2436, %f2435, %p410;
$L__BB0_432:
	mul.rn.f32 	%f2438, %f6053, %f6053;
	and.b32  	%r4348, %r8534, 1;
	setp.eq.b32 	%p411, %r4348, 1;
	selp.f32 	%f2439, 0f3F800000, %f6053, %p411;
	fma.rn.f32 	%f2440, %f2438, %f2439, 0f00000000;
	fma.rn.f32 	%f2441, %f2438, 0f37CBAC00, 0fBAB607ED;
	selp.f32 	%f2442, %f2441, 0fB94D4153, %p411;
	selp.f32 	%f2443, 0f3D2AAABB, 0f3C0885E4, %p411;
	fma.rn.f32 	%f2444, %f2442, %f2438, %f2443;
	selp.f32 	%f2445, 0fBEFFFFFF, 0fBE2AAAA8, %p411;
	fma.rn.f32 	%f2446, %f2444, %f2438, %f2445;
	fma.rn.f32 	%f2447, %f2446, %f2440, %f2439;
	and.b32  	%r4349, %r8534, 2;
	setp.eq.s32 	%p412, %r4349, 0;
	mov.f32 	%f2448, 0f00000000;
	sub.f32 	%f2449, %f2448, %f2447;
	selp.f32 	%f6054, %f2447, %f2449, %p412;
$L__BB0_433:
	mul.f32 	%f2450, %f6054, 0f3F22F983;
	cvt.rni.s32.f32 	%r8538, %f2450;
	cvt.rn.f32.s32 	%f2451, %r8538;
	fma.rn.f32 	%f2452, %f2451, 0fBFC90FDA, %f6054;
	fma.rn.f32 	%f2453, %f2451, 0fB3A22168, %f2452;
	fma.rn.f32 	%f6055, %f2451, 0fA7C234C5, %f2453;
	abs.f32 	%f319, %f6054;
	setp.ltu.f32 	%p413, %f319, 0f47CE4780;
	@%p413 bra 	$L__BB0_441;
	setp.neu.f32 	%p414, %f319, 0f7F800000;
	@%p414 bra 	$L__BB0_436;
	mov.f32 	%f2456, 0f00000000;
	mul.rn.f32 	%f6055, %f6054, %f2456;
	mov.b32 	%r8538, 0;
	bra.uni 	$L__BB0_441;
$L__BB0_436:
	mov.b32 	%r689, %f6054;
	shl.b32 	%r4351, %r689, 8;
	or.b32  	%r690, %r4351, -2147483648;
	mov.b64 	%rd3685, 0;
	mov.b32 	%r8535, 0;
	mov.u64 	%rd3683, __cudart_i2opi_f;
	mov.u64 	%rd3684, %rd1;
$L__BB0_437:
	.pragma "nounroll";
	ld.global.nc.u32 	%r4352, [%rd3683];
	mad.wide.u32 	%rd2047, %r4352, %r690, %rd3685;
	shr.u64 	%rd3685, %rd2047, 32;
	st.local.u32 	[%rd3684], %rd2047;
	add.s32 	%r8535, %r8535, 1;
	add.s64 	%rd3684, %rd3684, 4;
	add.s64 	%rd3683, %rd3683, 4;
	setp.ne.s32 	%p415, %r8535, 6;
	@%p415 bra 	$L__BB0_437;
	shr.u32 	%r4353, %r689, 23;
	st.local.u32 	[%rd1+24], %rd3685;
	and.b32  	%r693, %r4353, 31;
	and.b32  	%r4354, %r4353, 224;
	add.s32 	%r4355, %r4354, -128;
	shr.u32 	%r4356, %r4355, 5;
	mul.wide.u32 	%rd2048, %r4356, 4;
	sub.s64 	%rd352, %rd1, %rd2048;
	ld.local.u32 	%r8536, [%rd352+24];
	ld.local.u32 	%r8537, [%rd352+20];
	setp.eq.s32 	%p416, %r693, 0;
	@%p416 bra 	$L__BB0_440;
	shf.l.wrap.b32 	%r8536, %r8537, %r8536, %r693;
	ld.local.u32 	%r4357, [%rd352+16];
	shf.l.wrap.b32 	%r8537, %r4357, %r8537, %r693;
$L__BB0_440:
	shr.u32 	%r4358, %r8536, 30;
	shf.l.wrap.b32 	%r4359, %r8537, %r8536, 2;
	shl.b32 	%r4360, %r8537, 2;
	shr.u32 	%r4361, %r4359, 31;
	add.s32 	%r4362, %r4361, %r4358;
	neg.s32 	%r4363, %r4362;
	setp.lt.s32 	%p417, %r689, 0;
	selp.b32 	%r8538, %r4363, %r4362, %p417;
	xor.b32  	%r4364, %r4359, %r689;
	shr.s32 	%r4365, %r4359, 31;
	xor.b32  	%r4366, %r4365, %r4359;
	xor.b32  	%r4367, %r4365, %r4360;
	cvt.u64.u32 	%rd2049, %r4366;
	shl.b64 	%rd2050, %rd2049, 32;
	cvt.u64.u32 	%rd2051, %r4367;
	or.b64  	%rd2052, %rd2050, %rd2051;
	cvt.rn.f64.s64 	%fd99, %rd2052;
	mul.f64 	%fd100, %fd99, 0d3BF921FB54442D19;
	cvt.rn.f32.f64 	%f2454, %fd100;
	neg.f32 	%f2455, %f2454;
	setp.lt.s32 	%p418, %r4364, 0;
	selp.f32 	%f6055, %f2455, %f2454, %p418;
$L__BB0_441:
	add.s32 	%r4369, %r8538, 1;
	mul.rn.f32 	%f2457, %f6055, %f6055;
	and.b32  	%r4370, %r8538, 1;
	setp.eq.b32 	%p419, %r4370, 1;
	selp.f32 	%f2458, %f6055, 0f3F800000, %p419;
	fma.rn.f32 	%f2459, %f2457, %f2458, 0f00000000;
	fma.rn.f32 	%f2460, %f2457, 0f37CBAC00, 0fBAB607ED;
	selp.f32 	%f2461, 0fB94D4153, %f2460, %p419;
	selp.f32 	%f2462, 0f3C0885E4, 0f3D2AAABB, %p419;
	fma.rn.f32 	%f2463, %f2461, %f2457, %f2462;
	selp.f32 	%f2464, 0fBE2AAAA8, 0fBEFFFFFF, %p419;
	fma.rn.f32 	%f2465, %f2463, %f2457, %f2464;
	fma.rn.f32 	%f2466, %f2465, %f2459, %f2458;
	and.b32  	%r4371, %r4369, 2;
	setp.eq.s32 	%p420, %r4371, 0;
	mov.f32 	%f2467, 0f00000000;
	sub.f32 	%f2468, %f2467, %f2466;
	selp.f32 	%f6057, %f2466, %f2468, %p420;
	setp.leu.f32 	%p421, %f310, %f6057;
	@%p421 bra 	$L__BB0_451;
	mul.f32 	%f2469, %f6057, 0f3F22F983;
	cvt.rni.s32.f32 	%r8542, %f2469;
	cvt.rn.f32.s32 	%f2470, %r8542;
	fma.rn.f32 	%f2471, %f2470, 0fBFC90FDA, %f6057;
	fma.rn.f32 	%f2472, %f2470, 0fB3A22168, %f2471;
	fma.rn.f32 	%f6056, %f2470, 0fA7C234C5, %f2472;
	abs.f32 	%f325, %f6057;
	setp.ltu.f32 	%p422, %f325, 0f47CE4780;
	@%p422 bra 	$L__BB0_450;
	setp.neu.f32 	%p423, %f325, 0f7F800000;
	@%p423 bra 	$L__BB0_445;
	mov.f32 	%f2475, 0f00000000;
	mul.rn.f32 	%f6056, %f6057, %f2475;
	mov.b32 	%r8542, 0;
	bra.uni 	$L__BB0_450;
$L__BB0_445:
	mov.b32 	%r703, %f6057;
	shl.b32 	%r4373, %r703, 8;
	or.b32  	%r704, %r4373, -2147483648;
	mov.b64 	%rd3688, 0;
	mov.b32 	%r8539, 0;
	mov.u64 	%rd3686, __cudart_i2opi_f;
	mov.u64 	%rd3687, %rd1;
$L__BB0_446:
	.pragma "nounroll";
	ld.global.nc.u32 	%r4374, [%rd3686];
	mad.wide.u32 	%rd2055, %r4374, %r704, %rd3688;
	shr.u64 	%rd3688, %rd2055, 32;
	st.local.u32 	[%rd3687], %rd2055;
	add.s32 	%r8539, %r8539, 1;
	add.s64 	%rd3687, %rd3687, 4;
	add.s64 	%rd3686, %rd3686, 4;
	setp.ne.s32 	%p424, %r8539, 6;
	@%p424 bra 	$L__BB0_446;
	shr.u32 	%r4375, %r703, 23;
	st.local.u32 	[%rd1+24], %rd3688;
	and.b32  	%r707, %r4375, 31;
	and.b32  	%r4376, %r4375, 224;
	add.s32 	%r4377, %r4376, -128;
	shr.u32 	%r4378, %r4377, 5;
	mul.wide.u32 	%rd2056, %r4378, 4;
	sub.s64 	%rd359, %rd1, %rd2056;
	ld.local.u32 	%r8540, [%rd359+24];
	ld.local.u32 	%r8541, [%rd359+20];
	setp.eq.s32 	%p425, %r707, 0;
	@%p425 bra 	$L__BB0_449;
	shf.l.wrap.b32 	%r8540, %r8541, %r8540, %r707;
	ld.local.u32 	%r4379, [%rd359+16];
	shf.l.wrap.b32 	%r8541, %r4379, %r8541, %r707;
$L__BB0_449:
	shr.u32 	%r4380, %r8540, 30;
	shf.l.wrap.b32 	%r4381, %r8541, %r8540, 2;
	shl.b32 	%r4382, %r8541, 2;
	shr.u32 	%r4383, %r4381, 31;
	add.s32 	%r4384, %r4383, %r4380;
	neg.s32 	%r4385, %r4384;
	setp.lt.s32 	%p426, %r703, 0;
	selp.b32 	%r8542, %r4385, %r4384, %p426;
	xor.b32  	%r4386, %r4381, %r703;
	shr.s32 	%r4387, %r4381, 31;
	xor.b32  	%r4388, %r4387, %r4381;
	xor.b32  	%r4389, %r4387, %r4382;
	cvt.u64.u32 	%rd2057, %r4388;
	shl.b64 	%rd2058, %rd2057, 32;
	cvt.u64.u32 	%rd2059, %r4389;
	or.b64  	%rd2060, %rd2058, %rd2059;
	cvt.rn.f64.s64 	%fd101, %rd2060;
	mul.f64 	%fd102, %fd101, 0d3BF921FB54442D19;
	cvt.rn.f32.f64 	%f2473, %fd102;
	neg.f32 	%f2474, %f2473;
	setp.lt.s32 	%p427, %r4386, 0;
	selp.f32 	%f6056, %f2474, %f2473, %p427;
$L__BB0_450:
	add.s32 	%r4391, %r8542, 1;
	mul.rn.f32 	%f2476, %f6056, %f6056;
	and.b32  	%r4392, %r8542, 1;
	setp.eq.b32 	%p428, %r4392, 1;
	selp.f32 	%f2477, %f6056, 0f3F800000, %p428;
	fma.rn.f32 	%f2478, %f2476, %f2477, 0f00000000;
	fma.rn.f32 	%f2479, %f2476, 0f37CBAC00, 0fBAB607ED;
	selp.f32 	%f2480, 0fB94D4153, %f2479, %p428;
	selp.f32 	%f2481, 0f3C0885E4, 0f3D2AAABB, %p428;
	fma.rn.f32 	%f2482, %f2480, %f2476, %f2481;
	selp.f32 	%f2483, 0fBE2AAAA8, 0fBEFFFFFF, %p428;
	fma.rn.f32 	%f2484, %f2482, %f2476, %f2483;
	fma.rn.f32 	%f2485, %f2484, %f2478, %f2477;
	and.b32  	%r4393, %r4391, 2;
	setp.eq.s32 	%p429, %r4393, 0;
	mov.f32 	%f2486, 0f00000000;
	sub.f32 	%f2487, %f2486, %f2485;
	selp.f32 	%f6057, %f2485, %f2487, %p429;
$L__BB0_451:
	ld.global.f32 	%f331, [%rd2+4];
	setp.leu.f32 	%p430, %f331, %f6057;
	@%p430 bra 	$L__BB0_461;
	mul.f32 	%f2488, %f6057, 0f3F22F983;
	cvt.rni.s32.f32 	%r8546, %f2488;
	cvt.rn.f32.s32 	%f2489, %r8546;
	fma.rn.f32 	%f2490, %f2489, 0fBFC90FDA, %f6057;
	fma.rn.f32 	%f2491, %f2489, 0fB3A22168, %f2490;
	fma.rn.f32 	%f6058, %f2489, 0fA7C234C5, %f2491;
	abs.f32 	%f333, %f6057;
	setp.ltu.f32 	%p431, %f333, 0f47CE4780;
	@%p431 bra 	$L__BB0_460;
	setp.neu.f32 	%p432, %f333, 0f7F800000;
	@%p432 bra 	$L__BB0_455;
	mov.f32 	%f2494, 0f00000000;
	mul.rn.f32 	%f6058, %f6057, %f2494;
	mov.b32 	%r8546, 0;
	bra.uni 	$L__BB0_460;
$L__BB0_455:
	mov.b32 	%r717, %f6057;
	shl.b32 	%r4395, %r717, 8;
	or.b32  	%r718, %r4395, -2147483648;
	mov.b64 	%rd3691, 0;
	mov.b32 	%r8543, 0;
	mov.u64 	%rd3689, __cudart_i2opi_f;
	mov.u64 	%rd3690, %rd1;
$L__BB0_456:
	.pragma "nounroll";
	ld.global.nc.u32 	%r4396, [%rd3689];
	mad.wide.u32 	%rd2063, %r4396, %r718, %rd3691;
	shr.u64 	%rd3691, %rd2063, 32;
	st.local.u32 	[%rd3690], %rd2063;
	add.s32 	%r8543, %r8543, 1;
	add.s64 	%rd3690, %rd3690, 4;
	add.s64 	%rd3689, %rd3689, 4;
	setp.ne.s32 	%p433, %r8543, 6;
	@%p433 bra 	$L__BB0_456;
	shr.u32 	%r4397, %r717, 23;
	st.local.u32 	[%rd1+24], %rd3691;
	and.b32  	%r721, %r4397, 31;
	and.b32  	%r4398, %r4397, 224;
	add.s32 	%r4399, %r4398, -128;
	shr.u32 	%r4400, %r4399, 5;
	mul.wide.u32 	%rd2064, %r4400, 4;
	sub.s64 	%rd366, %rd1, %rd2064;
	ld.local.u32 	%r8544, [%rd366+24];
	ld.local.u32 	%r8545, [%rd366+20];
	setp.eq.s32 	%p434, %r721, 0;
	@%p434 bra 	$L__BB0_459;
	shf.l.wrap.b32 	%r8544, %r8545, %r8544, %r721;
	ld.local.u32 	%r4401, [%rd366+16];
	shf.l.wrap.b32 	%r8545, %r4401, %r8545, %r721;
$L__BB0_459:
	shr.u32 	%r4402, %r8544, 30;
	shf.l.wrap.b32 	%r4403, %r8545, %r8544, 2;
	shl.b32 	%r4404, %r8545, 2;
	shr.u32 	%r4405, %r4403, 31;
	add.s32 	%r4406, %r4405, %r4402;
	neg.s32 	%r4407, %r4406;
	setp.lt.s32 	%p435, %r717, 0;
	selp.b32 	%r8546, %r4407, %r4406, %p435;
	xor.b32  	%r4408, %r4403, %r717;
	shr.s32 	%r4409, %r4403, 31;
	xor.b32  	%r4410, %r4409, %r4403;
	xor.b32  	%r4411, %r4409, %r4404;
	cvt.u64.u32 	%rd2065, %r4410;
	shl.b64 	%rd2066, %rd2065, 32;
	cvt.u64.u32 	%rd2067, %r4411;
	or.b64  	%rd2068, %rd2066, %rd2067;
	cvt.rn.f64.s64 	%fd103, %rd2068;
	mul.f64 	%fd104, %fd103, 0d3BF921FB54442D19;
	cvt.rn.f32.f64 	%f2492, %fd104;
	neg.f32 	%f2493, %f2492;
	setp.lt.s32 	%p436, %r4408, 0;
	selp.f32 	%f6058, %f2493, %f2492, %p436;
$L__BB0_460:
	add.s32 	%r4413, %r8546, 1;
	mul.rn.f32 	%f2495, %f6058, %f6058;
	and.b32  	%r4414, %r8546, 1;
	setp.eq.b32 	%p437, %r4414, 1;
	selp.f32 	%f2496, %f6058, 0f3F800000, %p437;
	fma.rn.f32 	%f2497, %f2495, %f2496, 0f00000000;
	fma.rn.f32 	%f2498, %f2495, 0f37CBAC00, 0fBAB607ED;
	selp.f32 	%f2499, 0fB94D4153, %f2498, %p437;
	selp.f32 	%f2500, 0f3C0885E4, 0f3D2AAABB, %p437;
	fma.rn.f32 	%f2501, %f2499, %f2495, %f2500;
	selp.f32 	%f2502, 0fBE2AAAA8, 0fBEFFFFFF, %p437;
	fma.rn.f32 	%f2503, %f2501, %f2495, %f2502;
	fma.rn.f32 	%f2504, %f2503, %f2497, %f2496;
	and.b32  	%r4415, %r4413, 2;
	setp.eq.s32 	%p438, %r4415, 0;
	mov.f32 	%f2505, 0f00000000;
	sub.f32 	%f2506, %f2505, %f2504;
	selp.f32 	%f6057, %f2504, %f2506, %p438;
$L__BB0_461:
	mul.f32 	%f2507, %f6057, 0f3F22F983;
	cvt.rni.s32.f32 	%r8550, %f2507;
	cvt.rn.f32.s32 	%f2508, %r8550;
	fma.rn.f32 	%f2509, %f2508, 0fBFC90FDA, %f6057;
	fma.rn.f32 	%f2510, %f2508, 0fB3A22168, %f2509;
	fma.rn.f32 	%f6060, %f2508, 0fA7C234C5, %f2510;
	abs.f32 	%f340, %f6057;
	setp.ltu.f32 	%p439, %f340, 0f47CE4780;
	@%p439 bra 	$L__BB0_469;
	setp.neu.f32 	%p440, %f340, 0f7F800000;
	@%p440 bra 	$L__BB0_464;
	mov.f32 	%f2513, 0f00000000;
	mul.rn.f32 	%f6060, %f6057, %f2513;
	mov.b32 	%r8550, 0;
	bra.uni 	$L__BB0_469;
$L__BB0_464:
	mov.b32 	%r731, %f6057;
	shl.b32 	%r4417, %r731, 8;
	or.b32  	%r732, %r4417, -2147483648;
	mov.b64 	%rd3694, 0;
	mov.b32 	%r8547, 0;
	mov.u64 	%rd3692, __cudart_i2opi_f;
	mov.u64 	%rd3693, %rd1;
$L__BB0_465:
	.pragma "nounroll";
	ld.global.nc.u32 	%r4418, [%rd3692];
	mad.wide.u32 	%rd2071, %r4418, %r732, %rd3694;
	shr.u64 	%rd3694, %rd2071, 32;
	st.local.u32 	[%rd3693], %rd2071;
	add.s32 	%r8547, %r8547, 1;
	add.s64 	%rd3693, %rd3693, 4;
	add.s64 	%rd3692, %rd3692, 4;
	setp.ne.s32 	%p441, %r8547, 6;
	@%p441 bra 	$L__BB0_465;
	shr.u32 	%r4419, %r731, 23;
	st.local.u32 	[%rd1+24], %rd3694;
	and.b32  	%r735, %r4419, 31;
	and.b32  	%r4420, %r4419, 224;
	add.s32 	%r4421, %r4420, -128;
	shr.u32 	%r4422, %r4421, 5;
	mul.wide.u32 	%rd2072, %r4422, 4;
	sub.s64 	%rd373, %rd1, %rd2072;
	ld.local.u32 	%r8548, [%rd373+24];
	ld.local.u32 	%r8549, [%rd373+20];
	setp.eq.s32 	%p442, %r735, 0;
	@%p442 bra 	$L__BB0_468;
	shf.l.wrap.b32 	%r8548, %r8549, %r8548, %r735;
	ld.local.u32 	%r4423, [%rd373+16];
	shf.l.wrap.b32 	%r8549, %r4423, %r8549, %r735;
$L__BB0_468:
	shr.u32 	%r4424, %r8548, 30;
	shf.l.wrap.b32 	%r4425, %r8549, %r8548, 2;
	shl.b32 	%r4426, %r8549, 2;
	shr.u32 	%r4427, %r4425, 31;
	add.s32 	%r4428, %r4427, %r4424;
	neg.s32 	%r4429, %r4428;
	setp.lt.s32 	%p443, %r731, 0;
	selp.b32 	%r8550, %r4429, %r4428, %p443;
	xor.b32  	%r4430, %r4425, %r731;
	shr.s32 	%r4431, %r4425, 31;
	xor.b32  	%r4432, %r4431, %r4425;
	xor.b32  	%r4433, %r4431, %r4426;
	cvt.u64.u32 	%rd2073, %r4432;
	shl.b64 	%rd2074, %rd2073, 32;
	cvt.u64.u32 	%rd2075, %r4433;
	or.b64  	%rd2076, %rd2074, %rd2075;
	cvt.rn.f64.s64 	%fd105, %rd2076;
	mul.f64 	%fd106, %fd105, 0d3BF921FB54442D19;
	cvt.rn.f32.f64 	%f2511, %fd106;
	neg.f32 	%f2512, %f2511;
	setp.lt.s32 	%p444, %r4430, 0;
	selp.f32 	%f6060, %f2512, %f2511, %p444;
$L__BB0_469:
	add.s32 	%r4435, %r8550, 1;
	mul.rn.f32 	%f2514, %f6060, %f6060;
	and.b32  	%r4436, %r8550, 1;
	setp.eq.b32 	%p445, %r4436, 1;
	selp.f32 	%f2515, %f6060, 0f3F800000, %p445;
	fma.rn.f32 	%f2516, %f2514, %f2515, 0f00000000;
	fma.rn.f32 	%f2517, %f2514, 0f37CBAC00, 0fBAB607ED;
	selp.f32 	%f2518, 0fB94D4153, %f2517, %p445;
	selp.f32 	%f2519, 0f3C0885E4, 0f3D2AAABB, %p445;
	fma.rn.f32 	%f2520, %f2518, %f2514, %f2519;
	selp.f32 	%f2521, 0fBE2AAAA8, 0fBEFFFFFF, %p445;
	fma.rn.f32 	%f2522, %f2520, %f2514, %f2521;
	fma.rn.f32 	%f2523, %f2522, %f2516, %f2515;
	and.b32  	%r4437, %r4435, 2;
	setp.eq.s32 	%p446, %r4437, 0;
	mov.f32 	%f2524, 0f00000000;
	sub.f32 	%f2525, %f2524, %f2523;
	selp.f32 	%f6062, %f2523, %f2525, %p446;
	setp.leu.f32 	%p447, %f310, %f6062;
	@%p447 bra 	$L__BB0_479;
	mul.f32 	%f2526, %f6062, 0f3F22F983;
	cvt.rni.s32.f32 	%r8554, %f2526;
	cvt.rn.f32.s32 	%f2527, %r8554;
	fma.rn.f32 	%f2528, %f2527, 0fBFC90FDA, %f6062;
	fma.rn.f32 	%f2529, %f2527, 0fB3A22168, %f2528;
	fma.rn.f32 	%f6061, %f2527, 0fA7C234C5, %f2529;
	abs.f32 	%f346, %f6062;
	setp.ltu.f32 	%p448, %f346, 0f47CE4780;
	@%p448 bra 	$L__BB0_478;
	setp.neu.f32 	%p449, %f346, 0f7F800000;
	@%p449 bra 	$L__BB0_473;
	mov.f32 	%f2532, 0f00000000;
	mul.rn.f32 	%f6061, %f6062, %f2532;
	mov.b32 	%r8554, 0;
	bra.uni 	$L__BB0_478;
$L__BB0_473:
	mov.b32 	%r745, %f6062;
	shl.b32 	%r4439, %r745, 8;
	or.b32  	%r746, %r4439, -2147483648;
	mov.b64 	%rd3697, 0;
	mov.b32 	%r8551, 0;
	mov.u64 	%rd3695, __cudart_i2opi_f;
	mov.u64 	%rd3696, %rd1;
$L__BB0_474:
	.pragma "nounroll";
	ld.global.nc.u32 	%r4440, [%rd3695];
	mad.wide.u32 	%rd2079, %r4440, %r746, %rd3697;
	shr.u64 	%rd3697, %rd2079, 32;
	st.local.u32 	[%rd3696], %rd2079;
	add.s32 	%r8551, %r8551, 1;
	add.s64 	%rd3696, %rd3696, 4;
	add.s64 	%rd3695, %rd3695, 4;
	setp.ne.s32 	%p450, %r8551, 6;
	@%p450 bra 	$L__BB0_474;
	shr.u32 	%r4441, %r745, 23;
	st.local.u32 	[%rd1+24], %rd3697;
	and.b32  	%r749, %r4441, 31;
	and.b32  	%r4442, %r4441, 224;
	add.s32 	%r4443, %r4442, -128;
	shr.u32 	%r4444, %r4443, 5;
	mul.wide.u32 	%rd2080, %r4444, 4;
	sub.s64 	%rd380, %rd1, %rd2080;
	ld.local.u32 	%r8552, [%rd380+24];
	ld.local.u32 	%r8553, [%rd380+20];
	setp.eq.s32 	%p451, %r749, 0;
	@%p451 bra 	$L__BB0_477;
	shf.l.wrap.b32 	%r8552, %r8553, %r8552, %r749;
	ld.local.u32 	%r4445, [%rd380+16];
	shf.l.wrap.b32 	%r8553, %r4445, %r8553, %r749;
$L__BB0_477:
	shr.u32 	%r4446, %r8552, 30;
	shf.l.wrap.b32 	%r4447, %r8553, %r8552, 2;
	shl.b32 	%r4448, %r8553, 2;
	shr.u32 	%r4449, %r4447, 31;
	add.s32 	%r4450, %r4449, %r4446;
	neg.s32 	%r4451, %r4450;
	setp.lt.s32 	%p452, %r745, 0;
	selp.b32 	%r8554, %r4451, %r4450, %p452;
	xor.b32  	%r4452, %r4447, %r745;
	shr.s32 	%r4453, %r4447, 31;
	xor.b32  	%r4454, %r4453, %r4447;
	xor.b32  	%r4455, %r4453, %r4448;
	cvt.u64.u32 	%rd2081, %r4454;
	shl.b64 	%rd2082, %rd2081, 32;
	cvt.u64.u32 	%rd2083, %r4455;
	or.b64  	%rd2084, %rd2082, %rd2083;
	cvt.rn.f64.s64 	%fd107, %rd2084;
	mul.f64 	%fd108, %fd107, 0d3BF921FB54442D19;
	cvt.rn.f32.f64 	%f2530, %fd108;
	neg.f32 	%f2531, %f2530;
	setp.lt.s32 	%p453, %r4452, 0;
	selp.f32 	%f6061, %f2531, %f2530, %p453;
$L__BB0_478:
	mul.rn.f32 	%f2533, %f6061, %f6061;
	and.b32  	%r4457, %r8554, 1;
	setp.eq.b32 	%p454, %r4457, 1;
	selp.f32 	%f2534, 0f3F800000, %f6061, %p454;
	fma.rn.f32 	%f2535, %f2533, %f2534, 0f00000000;
	fma.rn.f32 	%f2536, %f2533, 0f37CBAC00, 0fBAB607ED;
	selp.f32 	%f2537, %f2536, 0fB94D4153, %p454;
	selp.f32 	%f2538, 0f3D2AAABB, 0f3C0885E4, %p454;
	fma.rn.f32 	%f2539, %f2537, %f2533, %f2538;
	selp.f32 	%f2540, 0fBEFFFFFF, 0fBE2AAAA8, %p454;
	fma.rn.f32 	%f2541, %f2539, %f2533, %f2540;
	fma.rn.f32 	%f2542, %f2541, %f2535, %f2534;
	and.b32  	%r4458, %r8554, 2;
	setp.eq.s32 	%p455, %r4458, 0;
	mov.f32 	%f2543, 0f00000000;
	sub.f32 	%f2544, %f2543, %f2542;
	selp.f32 	%f6062, %f2542, %f2544, %p455;
$L__BB0_479:
	mul.f32 	%f2545, %f6062, 0f3F22F983;
	cvt.rni.s32.f32 	%r8558, %f2545;
	cvt.rn.f32.s32 	%f2546, %r8558;
	fma.rn.f32 	%f2547, %f2546, 0fBFC90FDA, %f6062;
	fma.rn.f32 	%f2548, %f2546, 0fB3A22168, %f2547;
	fma.rn.f32 	%f6063, %f2546, 0fA7C234C5, %f2548;
	abs.f32 	%f353, %f6062;
	setp.ltu.f32 	%p456, %f353, 0f47CE4780;
	@%p456 bra 	$L__BB0_487;
	setp.neu.f32 	%p457, %f353, 0f7F800000;
	@%p457 bra 	$L__BB0_482;
	mov.f32 	%f2551, 0f00000000;
	mul.rn.f32 	%f6063, %f6062, %f2551;
	mov.b32 	%r8558, 0;
	bra.uni 	$L__BB0_487;
$L__BB0_482:
	mov.b32 	%r759, %f6062;
	shl.b32 	%r4460, %r759, 8;
	or.b32  	%r760, %r4460, -2147483648;
	mov.b64 	%rd3700, 0;
	mov.b32 	%r8555, 0;
	mov.u64 	%rd3698, __cudart_i2opi_f;
	mov.u64 	%rd3699, %rd1;
$L__BB0_483:
	.pragma "nounroll";
	ld.global.nc.u32 	%r4461, [%rd3698];
	mad.wide.u32 	%rd2087, %r4461, %r760, %rd3700;
	shr.u64 	%rd3700, %rd2087, 32;
	st.local.u32 	[%rd3699], %rd2087;
	add.s32 	%r8555, %r8555, 1;
	add.s64 	%rd3699, %rd3699, 4;
	add.s64 	%rd3698, %rd3698, 4;
	setp.ne.s32 	%p458, %r8555, 6;
	@%p458 bra 	$L__BB0_483;
	shr.u32 	%r4462, %r759, 23;
	st.local.u32 	[%rd1+24], %rd3700;
	and.b32  	%r763, %r4462, 31;
	and.b32  	%r4463, %r4462, 224;
	add.s32 	%r4464, %r4463, -128;
	shr.u32 	%r4465, %r4464, 5;
	mul.wide.u32 	%rd2088, %r4465, 4;
	sub.s64 	%rd387, %rd1, %rd2088;
	ld.local.u32 	%r8556, [%rd387+24];
	ld.local.u32 	%r8557, [%rd387+20];
	setp.eq.s32 	%p459, %r763, 0;
	@%p459 bra 	$L__BB0_486;
	shf.l.wrap.b32 	%r8556, %r8557, %r8556, %r763;
	ld.local.u32 	%r4466, [%rd387+16];
	shf.l.wrap.b32 	%r8557, %r4466, %r8557, %r763;
$L__BB0_486:
	shr.u32 	%r4467, %r8556, 30;
	shf.l.wrap.b32 	%r4468, %r8557, %r8556, 2;
	shl.b32 	%r4469, %r8557, 2;
	shr.u32 	%r4470, %r4468, 31;
	add.s32 	%r4471, %r4470, %r4467;
	neg.s32 	%r4472, %r4471;
	setp.lt.s32 	%p460, %r759, 0;
	selp.b32 	%r8558, %r4472, %r4471, %p460;
	xor.b32  	%r4473, %r4468, %r759;
	shr.s32 	%r4474, %r4468, 31;
	xor.b32  	%r4475, %r4474, %r4468;
	xor.b32  	%r4476, %r4474, %r4469;
	cvt.u64.u32 	%rd2089, %r4475;
	shl.b64 	%rd2090, %rd2089, 32;
	cvt.u64.u32 	%rd2091, %r4476;
	or.b64  	%rd2092, %rd2090, %rd2091;
	cvt.rn.f64.s64 	%fd109, %rd2092;
	mul.f64 	%fd110, %fd109, 0d3BF921FB54442D19;
	cvt.rn.f32.f64 	%f2549, %fd110;
	neg.f32 	%f2550, %f2549;
	setp.lt.s32 	%p461, %r4473, 0;
	selp.f32 	%f6063, %f2550, %f2549, %p461;
$L__BB0_487:
	mul.rn.f32 	%f2552, %f6063, %f6063;
	and.b32  	%r4478, %r8558, 1;
	setp.eq.b32 	%p462, %r4478, 1;
	selp.f32 	%f2553, 0f3F800000, %f6063, %p462;
	fma.rn.f32 	%f2554, %f2552, %f2553, 0f00000000;
	fma.rn.f32 	%f2555, %f2552, 0f37CBAC00, 0fBAB607ED;
	selp.f32 	%f2556, %f2555, 0fB94D4153, %p462;
	selp.f32 	%f2557, 0f3D2AAABB, 0f3C0885E4, %p462;
	fma.rn.f32 	%f2558, %f2556, %f2552, %f2557;
	selp.f32 	%f2559, 0fBEFFFFFF, 0fBE2AAAA8, %p462;
	fma.rn.f32 	%f2560, %f2558, %f2552, %f2559;
	fma.rn.f32 	%f2561, %f2560, %f2554, %f2553;
	and.b32  	%r4479, %r8558, 2;
	setp.eq.s32 	%p463, %r4479, 0;
	mov.f32 	%f2562, 0f00000000;
	sub.f32 	%f2563, %f2562, %f2561;
	selp.f32 	%f357, %f2561, %f2563, %p463;
	mul.f32 	%f2564, %f357, 0f3F22F983;
	cvt.rni.s32.f32 	%r8562, %f2564;
	cvt.rn.f32.s32 	%f2565, %r8562;
	fma.rn.f32 	%f2566, %f2565, 0fBFC90FDA, %f357;
	fma.rn.f32 	%f2567, %f2565, 0fB3A22168, %f2566;
	fma.rn.f32 	%f6064, %f2565, 0fA7C234C5, %f2567;
	abs.f32 	%f359, %f357;
	setp.ltu.f32 	%p464, %f359, 0f47CE4780;
	@%p464 bra 	$L__BB0_495;
	setp.neu.f32 	%p465, %f359, 0f7F800000;
	@%p465 bra 	$L__BB0_490;
	mov.f32 	%f2570, 0f00000000;
	mul.rn.f32 	%f6064, %f357, %f2570;
	mov.b32 	%r8562, 0;
	bra.uni 	$L__BB0_495;
$L__BB0_490:
	mov.b32 	%r773, %f357;
	shl.b32 	%r4481, %r773, 8;
	or.b32  	%r774, %r4481, -2147483648;
	mov.b64 	%rd3703, 0;
	mov.b32 	%r8559, 0;
	mov.u64 	%rd3701, __cudart_i2opi_f;
	mov.u64 	%rd3702, %rd1;
$L__BB0_491:
	.pragma "nounroll";
	ld.global.nc.u32 	%r4482, [%rd3701];
	mad.wide.u32 	%rd2095, %r4482, %r774, %rd3703;
	shr.u64 	%rd3703, %rd2095, 32;
	st.local.u32 	[%rd3702], %rd2095;
	add.s32 	%r8559, %r8559, 1;
	add.s64 	%rd3702, %rd3702, 4;
	add.s64 	%rd3701, %rd3701, 4;
	setp.ne.s32 	%p466, %r8559, 6;
	@%p466 bra 	$L__BB0_491;
	shr.u32 	%r4483, %r773, 23;
	st.local.u32 	[%rd1+24], %rd3703;
	and.b32  	%r777, %r4483, 31;
	and.b32  	%r4484, %r4483, 224;
	add.s32 	%r4485, %r4484, -128;
	shr.u32 	%r4486, %r4485, 5;
	mul.wide.u32 	%rd2096, %r4486, 4;
	sub.s64 	%rd394, %rd1, %rd2096;
	ld.local.u32 	%r8560, [%rd394+24];
	ld.local.u32 	%r8561, [%rd394+20];
	setp.eq.s32 	%p467, %r777, 0;
	@%p467 bra 	$L__BB0_494;
	shf.l.wrap.b32 	%r8560, %r8561, %r8560, %r777;
	ld.local.u32 	%r4487, [%rd394+16];
	shf.l.wrap.b32 	%r8561, %r4487, %r8561, %r777;
$L__BB0_494:
	shr.u32 	%r4488, %r8560, 30;
	shf.l.wrap.b32 	%r4489, %r8561, %r8560, 2;
	shl.b32 	%r4490, %r8561, 2;
	shr.u32 	%r4491, %r4489, 31;
	add.s32 	%r4492, %r4491, %r4488;
	neg.s32 	%r4493, %r4492;
	setp.lt.s32 	%p468, %r773, 0;
	selp.b32 	%r8562, %r4493, %r4492, %p468;
	xor.b32  	%r4494, %r4489, %r773;
	shr.s32 	%r4495, %r4489, 31;
	xor.b32  	%r4496, %r4495, %r4489;
	xor.b32  	%r4497, %r4495, %r4490;
	cvt.u64.u32 	%rd2097, %r4496;
	shl.b64 	%rd2098, %rd2097, 32;
	cvt.u64.u32 	%rd2099, %r4497;
	or.b64  	%rd2100, %rd2098, %rd2099;
	cvt.rn.f64.s64 	%fd111, %rd2100;
	mul.f64 	%fd112, %fd111, 0d3BF921FB54442D19;
	cvt.rn.f32.f64 	%f2568, %fd112;
	neg.f32 	%f2569, %f2568;
	setp.lt.s32 	%p469, %r4494, 0;
	selp.f32 	%f6064, %f2569, %f2568, %p469;
$L__BB0_495:
	add.s32 	%r4499, %r8562, 1;
	mul.rn.f32 	%f2571, %f6064, %f6064;
	and.b32  	%r4500, %r8562, 1;
	setp.eq.b32 	%p470, %r4500, 1;
	selp.f32 	%f2572, %f6064, 0f3F800000, %p470;
	fma.rn.f32 	%f2573, %f2571, %f2572, 0f00000000;
	fma.rn.f32 	%f2574, %f2571, 0f37CBAC00, 0fBAB607ED;
	selp.f32 	%f2575, 0fB94D4153, %f2574, %p470;
	selp.f32 	%f2576, 0f3C0885E4, 0f3D2AAABB, %p470;
	fma.rn.f32 	%f2577, %f2575, %f2571, %f2576;
	selp.f32 	%f2578, 0fBE2AAAA8, 0fBEFFFFFF, %p470;
	fma.rn.f32 	%f2579, %f2577, %f2571, %f2578;
	fma.rn.f32 	%f2580, %f2579, %f2573, %f2572;
	and.b32  	%r4501, %r4499, 2;
	setp.eq.s32 	%p471, %r4501, 0;
	mov.f32 	%f2581, 0f00000000;
	sub.f32 	%f2582, %f2581, %f2580;
	selp.f32 	%f363, %f2580, %f2582, %p471;
	mul.f32 	%f2583, %f363, 0f3F22F983;
	cvt.rni.s32.f32 	%r8566, %f2583;
	cvt.rn.f32.s32 	%f2584, %r8566;
	fma.rn.f32 	%f2585, %f2584, 0fBFC90FDA, %f363;
	fma.rn.f32 	%f2586, %f2584, 0fB3A22168, %f2585;
	fma.rn.f32 	%f6065, %f2584, 0fA7C234C5, %f2586;
	abs.f32 	%f365, %f363;
	setp.ltu.f32 	%p472, %f365, 0f47CE4780;
	@%p472 bra 	$L__BB0_503;
	setp.neu.f32 	%p473, %f365, 0f7F800000;
	@%p473 bra 	$L__BB0_498;
	mov.f32 	%f2589, 0f00000000;
	mul.rn.f32 	%f6065, %f363, %f2589;
	mov.b32 	%r8566, 0;
	bra.uni 	$L__BB0_503;
$L__BB0_498:
	mov.b32 	%r787, %f363;
	shl.b32 	%r4503, %r787, 8;
	or.b32  	%r788, %r4503, -2147483648;
	mov.b64 	%rd3706, 0;
	mov.b32 	%r8563, 0;
	mov.u64 	%rd3704, __cudart_i2opi_f;
	mov.u64 	%rd3705, %rd1;
$L__BB0_499:
	.pragma "nounroll";
	ld.global.nc.u32 	%r4504, [%rd3704];
	mad.wide.u32 	%rd2103, %r4504, %r788, %rd3706;
	shr.u64 	%rd3706, %rd2103, 32;
	st.local.u32 	[%rd3705], %rd2103;
	add.s32 	%r8563, %r8563, 1;
	add.s64 	%rd3705, %rd3705, 4;
	add.s64 	%rd3704, %rd3704, 4;
	setp.ne.s32 	%p474, %r8563, 6;
	@%p474 bra 	$L__BB0_499;
	shr.u32 	%r4505, %r787, 23;
	st.local.u32 	[%rd1+24], %rd3706;
	and.b32  	%r791, %r4505, 31;
	and.b32  	%r4506, %r4505, 224;
	add.s32 	%r4507, %r4506, -128;
	shr.u32 	%r4508, %r4507, 5;
	mul.wide.u32 	%rd2104, %r4508, 4;
	sub.s64 	%rd401, %rd1, %rd2104;
	ld.local.u32 	%r8564, [%rd401+24];
	ld.local.u32 	%r8565, [%rd401+20];
	setp.eq.s32 	%p475, %r791, 0;
	@%p475 bra 	$L__BB0_502;
	shf.l.wrap.b32 	%r8564, %r8565, %r8564, %r791;
	ld.local.u32 	%r4509, [%rd401+16];
	shf.l.wrap.b32 	%r8565, %r4509, %r8565, %r791;
$L__BB0_502:
	shr.u32 	%r4510, %r8564, 30;
	shf.l.wrap.b32 	%r4511, %r8565, %r8564, 2;
	shl.b32 	%r4512, %r8565, 2;
	shr.u32 	%r4513, %r4511, 31;
	add.s32 	%r4514, %r4513, %r4510;
	neg.s32 	%r4515, %r4514;
	setp.lt.s32 	%p476, %r787, 0;
	selp.b32 	%r8566, %r4515, %r4514, %p476;
	xor.b32  	%r4516, %r4511, %r787;
	shr.s32 	%r4517, %r4511, 31;
	xor.b32  	%r4518, %r4517, %r4511;
	xor.b32  	%r4519, %r4517, %r4512;
	cvt.u64.u32 	%rd2105, %r4518;
	shl.b64 	%rd2106, %rd2105, 32;
	cvt.u64.u32 	%rd2107, %r4519;
	or.b64  	%rd2108, %rd2106, %rd2107;
	cvt.rn.f64.s64 	%fd113, %rd2108;
	mul.f64 	%fd114, %fd113, 0d3BF921FB54442D19;
	cvt.rn.f32.f64 	%f2587, %fd114;
	neg.f32 	%f2588, %f2587;
	setp.lt.s32 	%p477, %r4516, 0;
	selp.f32 	%f6065, %f2588, %f2587, %p477;
$L__BB0_503:
	mul.rn.f32 	%f2590, %f6065, %f6065;
	and.b32  	%r4521, %r8566, 1;
	setp.eq.b32 	%p478, %r4521, 1;
	selp.f32 	%f2591, 0f3F800000, %f6065, %p478;
	fma.rn.f32 	%f2592, %f2590, %f2591, 0f00000000;
	fma.rn.f32 	%f2593, %f2590, 0f37CBAC00, 0fBAB607ED;
	selp.f32 	%f2594, %f2593, 0fB94D4153, %p478;
	selp.f32 	%f2595, 0f3D2AAABB, 0f3C0885E4, %p478;
	fma.rn.f32 	%f2596, %f2594, %f2590, %f2595;
	selp.f32 	%f2597, 0fBEFFFFFF, 0fBE2AAAA8, %p478;
	fma.rn.f32 	%f2598, %f2596, %f2590, %f2597;
	fma.rn.f32 	%f2599, %f2598, %f2592, %f2591;
	and.b32  	%r4522, %r8566, 2;
	setp.eq.s32 	%p479, %r4522, 0;
	mov.f32 	%f2600, 0f00000000;
	sub.f32 	%f2601, %f2600, %f2599;
	selp.f32 	%f369, %f2599, %f2601, %p479;
	mul.f32 	%f2602, %f369, 0f3F22F983;
	cvt.rni.s32.f32 	%r8570, %f2602;
	cvt.rn.f32.s32 	%f2603, %r8570;
	fma.rn.f32 	%f2604, %f2603, 0fBFC90FDA, %f369;
	fma.rn.f32 	%f2605, %f2603, 0fB3A22168, %f2604;
	fma.rn.f32 	%f6066, %f2603, 0fA7C234C5, %f2605;
	abs.f32 	%f371, %f369;
	setp.ltu.f32 	%p480, %f371, 0f47CE4780;
	@%p480 bra 	$L__BB0_511;
	setp.neu.f32 	%p481, %f371, 0f7F800000;
	@%p481 bra 	$L__BB0_506;
	mov.f32 	%f2608, 0f00000000;
	mul.rn.f32 	%f6066, %f369, %f2608;
	mov.b32 	%r8570, 0;
	bra.uni 	$L__BB0_511;
$L__BB0_506:
	mov.b32 	%r801, %f369;
	shl.b32 	%r4524, %r801, 8;
	or.b32  	%r802, %r4524, -2147483648;
	mov.b64 	%rd3709, 0;
	mov.b32 	%r8567, 0;
	mov.u64 	%rd3707, __cudart_i2opi_f;
	mov.u64 	%rd3708, %rd1;
$L__BB0_507:
	.pragma "nounroll";
	ld.global.nc.u32 	%r4525, [%rd3707];
	mad.wide.u32 	%rd2111, %r4525, %r802, %rd3709;
	shr.u64 	%rd3709, %rd2111, 32;
	st.local.u32 	[%rd3708], %rd2111;
	add.s32 	%r8567, %r8567, 1;
	add.s64 	%rd3708, %rd3708, 4;
	add.s64 	%rd3707, %rd3707, 4;
	setp.ne.s32 	%p482, %r8567, 6;
	@%p482 bra 	$L__BB0_507;
	shr.u32 	%r4526, %r801, 23;
	st.local.u32 	[%rd1+24], %rd3709;
	and.b32  	%r805, %r4526, 31;
	and.b32  	%r4527, %r4526, 224;
	add.s32 	%r4528, %r4527, -128;
	shr.u32 	%r4529, %r4528, 5;
	mul.wide.u32 	%rd2112, %r4529, 4;
	sub.s64 	%rd408, %rd1, %rd2112;
	ld.local.u32 	%r8568, [%rd408+24];
	ld.local.u32 	%r8569, [%rd408+20];
	setp.eq.s32 	%p483, %r805, 0;
	@%p483 bra 	$L__BB0_510;
	shf.l.wrap.b32 	%r8568, %r8569, %r8568, %r805;
	ld.local.u32 	%r4530, [%rd408+16];
	shf.l.wrap.b32 	%r8569, %r4530, %r8569, %r805;
$L__BB0_510:
	shr.u32 	%r4531, %r8568, 30;
	shf.l.wrap.b32 	%r4532, %r8569, %r8568, 2;
	shl.b32 	%r4533, %r8569, 2;
	shr.u32 	%r4534, %r4532, 31;
	add.s32 	%r4535, %r4534, %r4531;
	neg.s32 	%r4536, %r4535;
	setp.lt.s32 	%p484, %r801, 0;
	selp.b32 	%r8570, %r4536, %r4535, %p484;
	xor.b32  	%r4537, %r4532, %r801;
	shr.s32 	%r4538, %r4532, 31;
	xor.b32  	%r4539, %r4538, %r4532;
	xor.b32  	%r4540, %r4538, %r4533;
	cvt.u64.u32 	%rd2113, %r4539;
	shl.b64 	%rd2114, %rd2113, 32;
	cvt.u64.u32 	%rd2115, %r4540;
	or.b64  	%rd2116, %rd2114, %rd2115;
	cvt.rn.f64.s64 	%fd115, %rd2116;
	mul.f64 	%fd116, %fd115, 0d3BF921FB54442D19;
	cvt.rn.f32.f64 	%f2606, %fd116;
	neg.f32 	%f2607, %f2606;
	setp.lt.s32 	%p485, %r4537, 0;
	selp.f32 	%f6066, %f2607, %f2606, %p485;
$L__BB0_511:
	add.s32 	%r4542, %r8570, 1;
	mul.rn.f32 	%f2609, %f6066, %f6066;
	and.b32  	%r4543, %r8570, 1;
	setp.eq.b32 	%p486, %r4543, 1;
	selp.f32 	%f2610, %f6066, 0f3F800000, %p486;
	fma.rn.f32 	%f2611, %f2609, %f2610, 0f00000000;
	fma.rn.f32 	%f2612, %f2609, 0f37CBAC00, 0fBAB607ED;
	selp.f32 	%f2613, 0fB94D4153, %f2612, %p486;
	selp.f32 	%f2614, 0f3C0885E4, 0f3D2AAABB, %p486;
	fma.rn.f32 	%f2615, %f2613, %f2609, %f2614;
	selp.f32 	%f2616, 0fBE2AAAA8, 0fBEFFFFFF, %p486;
	fma.rn.f32 	%f2617, %f2615, %f2609, %f2616;
	fma.rn.f32 	%f2618, %f2617, %f2611, %f2610;
	and.b32  	%r4544, %r4542, 2;
	setp.eq.s32 	%p487, %r4544, 0;
	mov.f32 	%f2619, 0f00000000;
	sub.f32 	%f2620, %f2619, %f2618;
	selp.f32 	%f375, %f2618, %f2620, %p487;
	mul.f32 	%f2621, %f375, 0f3F22F983;
	cvt.rni.s32.f32 	%r8574, %f2621;
	cvt.rn.f32.s32 	%f2622, %r8574;
	fma.rn.f32 	%f2623, %f2622, 0fBFC90FDA, %f375;
	fma.rn.f32 	%f2624, %f2622, 0fB3A22168, %f2623;
	fma.rn.f32 	%f6067, %f2622, 0fA7C234C5, %f2624;
	abs.f32 	%f377, %f375;
	setp.ltu.f32 	%p488, %f377, 0f47CE4780;
	@%p488 bra 	$L__BB0_519;
	setp.neu.f32 	%p489, %f377, 0f7F800000;
	@%p489 bra 	$L__BB0_514;
	mov.f32 	%f2627, 0f00000000;
	mul.rn.f32 	%f6067, %f375, %f2627;
	mov.b32 	%r8574, 0;
	bra.uni 	$L__BB0_519;
$L__BB0_514:
	mov.b32 	%r815, %f375;
	shl.b32 	%r4546, %r815, 8;
	or.b32  	%r816, %r4546, -2147483648;
	mov.b64 	%rd3712, 0;
	mov.b32 	%r8571, 0;
	mov.u64 	%rd3710, __cudart_i2opi_f;
	mov.u64 	%rd3711, %rd1;
$L__BB0_515:
	.pragma "nounroll";
	ld.global.nc.u32 	%r4547, [%rd3710];
	mad.wide.u32 	%rd2119, %r4547, %r816, %rd3712;
	shr.u64 	%rd3712, %rd2119, 32;
	st.local.u32 	[%rd3711], %rd2119;
	add.s32 	%r8571, %r8571, 1;
	add.s64 	%rd3711, %rd3711, 4;
	add.s64 	%rd3710, %rd3710, 4;
	setp.ne.s32 	%p490, %r8571, 6;
	@%p490 bra 	$L__BB0_515;
	shr.u32 	%r4548, %r815, 23;
	st.local.u32 	[%rd1+24], %rd3712;
	and.b32  	%r819, %r4548, 31;
	and.b32  	%r4549, %r4548, 224;
	add.s32 	%r4550, %r4549, -128;
	shr.u32 	%r4551, %r4550, 5;
	mul.wide.u32 	%rd2120, %r4551, 4;
	sub.s64 	%rd415, %rd1, %rd2120;
	ld.local.u32 	%r8572, [%rd415+24];
	ld.local.u32 	%r8573, [%rd415+20];
	setp.eq.s32 	%p491, %r819, 0;
	@%p491 bra 	$L__BB0_518;
	shf.l.wrap.b32 	%r8572, %r8573, %r8572, %r819;
	ld.local.u32 	%r4552, [%rd415+16];
	shf.l.wrap.b32 	%r8573, %r4552, %r8573, %r819;
$L__BB0_518:
	shr.u32 	%r4553, %r8572, 30;
	shf.l.wrap.b32 	%r4554, %r8573, %r8572, 2;
	shl.b32 	%r4555, %r8573, 2;
	shr.u32 	%r4556, %r4554, 31;
	add.s32 	%r4557, %r4556, %r4553;
	neg.s32 	%r4558, %r4557;
	setp.lt.s32 	%p492, %r815, 0;
	selp.b32 	%r8574, %r4558, %r4557, %p492;
	xor.b32  	%r4559, %r4554, %r815;
	shr.s32 	%r4560, %r4554, 31;
	xor.b32  	%r4561, %r4560, %r4554;
	xor.b32  	%r4562, %r4560, %r4555;
	cvt.u64.u32 	%rd2121, %r4561;
	shl.b64 	%rd2122, %rd2121, 32;
	cvt.u64.u32 	%rd2123, %r4562;
	or.b64  	%rd2124, %rd2122, %rd2123;
	cvt.rn.f64.s64 	%fd117, %rd2124;
	mul.f64 	%fd118, %fd117, 0d3BF921FB54442D19;
	cvt.rn.f32.f64 	%f2625, %fd118;
	neg.f32 	%f2626, %f2625;
	setp.lt.s32 	%p493, %r4559, 0;
	selp.f32 	%f6067, %f2626, %f2625, %p493;
$L__BB0_519:
	add.s32 	%r4564, %r8574, 1;
	mul.rn.f32 	%f2628, %f6067, %f6067;
	and.b32  	%r4565, %r8574, 1;
	setp.eq.b32 	%p494, %r4565, 1;
	selp.f32 	%f2629, %f6067, 0f3F800000, %p494;
	fma.rn.f32 	%f2630, %f2628, %f2629, 0f00000000;
	fma.rn.f32 	%f2631, %f2628, 0f37CBAC00, 0fBAB607ED;
	selp.f32 	%f2632, 0fB94D4153, %f2631, %p494;
	selp.f32 	%f2633, 0f3C0885E4, 0f3D2AAABB, %p494;
	fma.rn.f32 	%f2634, %f2632, %f2628, %f2633;
	selp.f32 	%f2635, 0fBE2AAAA8, 0fBEFFFFFF, %p494;
	fma.rn.f32 	%f2636, %f2634, %f2628, %f2635;
	fma.rn.f32 	%f2637, %f2636, %f2630, %f2629;
	and.b32  	%r4566, %r4564, 2;
	setp.eq.s32 	%p495, %r4566, 0;
	mov.f32 	%f2638, 0f00000000;
	sub.f32 	%f2639, %f2638, %f2637;
	selp.f32 	%f381, %f2637, %f2639, %p495;
	mul.f32 	%f2640, %f381, 0f3F22F983;
	cvt.rni.s32.f32 	%r8578, %f2640;
	cvt.rn.f32.s32 	%f2641, %r8578;
	fma.rn.f32 	%f2642, %f2641, 0fBFC90FDA, %f381;
	fma.rn.f32 	%f2643, %f2641, 0fB3A22168, %f2642;
	fma.rn.f32 	%f6068, %f2641, 0fA7C234C5, %f2643;
	abs.f32 	%f383, %f381;
	setp.ltu.f32 	%p496, %f383, 0f47CE4780;
	@%p496 bra 	$L__BB0_527;
	setp.neu.f32 	%p497, %f383, 0f7F800000;
	@%p497 bra 	$L__BB0_522;
	mov.f32 	%f2646, 0f00000000;
	mul.rn.f32 	%f6068, %f381, %f2646;
	mov.b32 	%r8578, 0;
	bra.uni 	$L__BB0_527;
$L__BB0_522:
	mov.b32 	%r829, %f381;
	shl.b32 	%r4568, %r829, 8;
	or.b32  	%r830, %r4568, -2147483648;
	mov.b64 	%rd3715, 0;
	mov.b32 	%r8575, 0;
	mov.u64 	%rd3713, __cudart_i2opi_f;
	mov.u64 	%rd3714, %rd1;
$L__BB0_523:
	.pragma "nounroll";
	ld.global.nc.u32 	%r4569, [%rd3713];
	mad.wide.u32 	%rd2127, %r4569, %r830, %rd3715;
	shr.u64 	%rd3715, %rd2127, 32;
	st.local.u32 	[%rd3714], %rd2127;
	add.s32 	%r8575, %r8575, 1;
	add.s64 	%rd3714, %rd3714, 4;
	add.s64 	%rd3713, %rd3713, 4;
	setp.ne.s32 	%p498, %r8575, 6;
	@%p498 bra 	$L__BB0_523;
	shr.u32 	%r4570, %r829, 23;
	st.local.u32 	[%rd1+24], %rd3715;
	and.b32  	%r833, %r4570, 31;
	and.b32  	%r4571, %r4570, 224;
	add.s32 	%r4572, %r4571, -128;
	shr.u32 	%r4573, %r4572, 5;
	mul.wide.u32 	%rd2128, %r4573, 4;
	sub.s64 	%rd422, %rd1, %rd2128;
	ld.local.u32 	%r8576, [%rd422+24];
	ld.local.u32 	%r8577, [%rd422+20];
	setp.eq.s32 	%p499, %r833, 0;
	@%p499 bra 	$L__BB0_526;
	shf.l.wrap.b32 	%r8576, %r8577, %r8576, %r833;
	ld.local.u32 	%r4574, [%rd422+16];
	shf.l.wrap.b32 	%r8577, %r4574, %r8577, %r833;
$L__BB0_526:
	shr.u32 	%r4575, %r8576, 30;
	shf.l.wrap.b32 	%r4576, %r8577, %r8576, 2;
	shl.b32 	%r4577, %r8577, 2;
	shr.u32 	%r4578, %r4576, 31;
	add.s32 	%r4579, %r4578, %r4575;
	neg.s32 	%r4580, %r4579;
	setp.lt.s32 	%p500, %r829, 0;
	selp.b32 	%r8578, %r4580, %r4579, %p500;
	xor.b32  	%r4581, %r4576, %r829;
	shr.s32 	%r4582, %r4576, 31;
	xor.b32  	%r4583, %r4582, %r4576;
	xor.b32  	%r4584, %r4582, %r4577;
	cvt.u64.u32 	%rd2129, %r4583;
	shl.b64 	%rd2130, %rd2129, 32;
	cvt.u64.u32 	%rd2131, %r4584;
	or.b64  	%rd2132, %rd2130, %rd2131;
	cvt.rn.f64.s64 	%fd119, %rd2132;
	mul.f64 	%fd120, %fd119, 0d3BF921FB54442D19;
	cvt.rn.f32.f64 	%f2644, %fd120;
	neg.f32 	%f2645, %f2644;
	setp.lt.s32 	%p501, %r4581, 0;
	selp.f32 	%f6068, %f2645, %f2644, %p501;
$L__BB0_527:
	mul.rn.f32 	%f2647, %f6068, %f6068;
	and.b32  	%r4586, %r8578, 1;
	setp.eq.b32 	%p502, %r4586, 1;
	selp.f32 	%f2648, 0f3F800000, %f6068, %p502;
	fma.rn.f32 	%f2649, %f2647, %f2648, 0f00000000;
	fma.rn.f32 	%f2650, %f2647, 0f37CBAC00, 0fBAB607ED;
	selp.f32 	%f2651, %f2650, 0fB94D4153, %p502;
	selp.f32 	%f2652, 0f3D2AAABB, 0f3C0885E4, %p502;
	fma.rn.f32 	%f2653, %f2651, %f2647, %f2652;
	selp.f32 	%f2654, 0fBEFFFFFF, 0fBE2AAAA8, %p502;
	fma.rn.f32 	%f2655, %f2653, %f2647, %f2654;
	fma.rn.f32 	%f2656, %f2655, %f2649, %f2648;
	and.b32  	%r4587, %r8578, 2;
	setp.eq.s32 	%p503, %r4587, 0;
	mov.f32 	%f2657, 0f00000000;
	sub.f32 	%f2658, %f2657, %f2656;
	selp.f32 	%f6070, %f2656, %f2658, %p503;
	setp.leu.f32 	%p504, %f2, %f310;
	@%p504 bra 	$L__BB0_537;
	mul.f32 	%f2659, %f6070, 0f3F22F983;
	cvt.rni.s32.f32 	%r8582, %f2659;
	cvt.rn.f32.s32 	%f2660, %r8582;
	fma.rn.f32 	%f2661, %f2660, 0fBFC90FDA, %f6070;
	fma.rn.f32 	%f2662, %f2660, 0fB3A22168, %f2661;
	fma.rn.f32 	%f6069, %f2660, 0fA7C234C5, %f2662;
	abs.f32 	%f389, %f6070;
	setp.ltu.f32 	%p505, %f389, 0f47CE4780;
	@%p505 bra 	$L__BB0_536;
	setp.neu.f32 	%p506, %f389, 0f7F800000;
	@%p506 bra 	$L__BB0_531;
	mov.f32 	%f2665, 0f00000000;
	mul.rn.f32 	%f6069, %f6070, %f2665;
	mov.b32 	%r8582, 0;
	bra.uni 	$L__BB0_536;
$L__BB0_531:
	mov.b32 	%r843, %f6070;
	shl.b32 	%r4589, %r843, 8;
	or.b32  	%r844, %r4589, -2147483648;
	mov.b64 	%rd3718, 0;
	mov.b32 	%r8579, 0;
	mov.u64 	%rd3716, __cudart_i2opi_f;
	mov.u64 	%rd3717, %rd1;
$L__BB0_532:
	.pragma "nounroll";
	ld.global.nc.u32 	%r4590, [%rd3716];
	mad.wide.u32 	%rd2135, %r4590, %r844, %rd3718;
	shr.u64 	%rd3718, %rd2135, 32;
	st.local.u32 	[%rd3717], %rd2135;
	add.s32 	%r8579, %r8579, 1;
	add.s64 	%rd3717, %rd3717, 4;
	add.s64 	%rd3716, %rd3716, 4;
	setp.ne.s32 	%p507, %r8579, 6;
	@%p507 bra 	$L__BB0_532;
	shr.u32 	%r4591, %r843, 23;
	st.local.u32 	[%rd1+24], %rd3718;
	and.b32  	%r847, %r4591, 31;
	and.b32  	%r4592, %r4591, 224;
	add.s32 	%r4593, %r4592, -128;
	shr.u32 	%r4594, %r4593, 5;
	mul.wide.u32 	%rd2136, %r4594, 4;
	sub.s64 	%rd429, %rd1, %rd2136;
	ld.local.u32 	%r8580, [%rd429+24];
	ld.local.u32 	%r8581, [%rd429+20];
	setp.eq.s32 	%p508, %r847, 0;
	@%p508 bra 	$L__BB0_535;
	shf.l.wrap.b32 	%r8580, %r8581, %r8580, %r847;
	ld.local.u32 	%r4595, [%rd429+16];
	shf.l.wrap.b32 	%r8581, %r4595, %r8581, %r847;
$L__BB0_535:
	shr.u32 	%r4596, %r8580, 30;
	shf.l.wrap.b32 	%r4597, %r8581, %r8580, 2;
	shl.b32 	%r4598, %r8581, 2;
	shr.u32 	%r4599, %r4597, 31;
	add.s32 	%r4600, %r4599, %r4596;
	neg.s32 	%r4601, %r4600;
	setp.lt.s32 	%p509, %r843, 0;
	selp.b32 	%r8582, %r4601, %r4600, %p509;
	xor.b32  	%r4602, %r4597, %r843;
	shr.s32 	%r4603, %r4597, 31;
	xor.b32  	%r4604, %r4603, %r4597;
	xor.b32  	%r4605, %r4603, %r4598;
	cvt.u64.u32 	%rd2137, %r4604;
	shl.b64 	%rd2138, %rd2137, 32;
	cvt.u64.u32 	%rd2139, %r4605;
	or.b64  	%rd2140, %rd2138, %rd2139;
	cvt.rn.f64.s64 	%fd121, %rd2140;
	mul.f64 	%fd122, %fd121, 0d3BF921FB54442D19;
	cvt.rn.f32.f64 	%f2663, %fd122;
	neg.f32 	%f2664, %f2663;
	setp.lt.s32 	%p510, %r4602, 0;
	selp.f32 	%f6069, %f2664, %f2663, %p510;
$L__BB0_536:
	add.s32 	%r4607, %r8582, 1;
	mul.rn.f32 	%f2666, %f6069, %f6069;
	and.b32  	%r4608, %r8582, 1;
	setp.eq.b32 	%p511, %r4608, 1;
	selp.f32 	%f2667, %f6069, 0f3F800000, %p511;
	fma.rn.f32 	%f2668, %f2666, %f2667, 0f00000000;
	fma.rn.f32 	%f2669, %f2666, 0f37CBAC00, 0fBAB607ED;
	selp.f32 	%f2670, 0fB94D4153, %f2669, %p511;
	selp.f32 	%f2671, 0f3C0885E4, 0f3D2AAABB, %p511;
	fma.rn.f32 	%f2672, %f2670, %f2666, %f2671;
	selp.f32 	%f2673, 0fBE2AAAA8, 0fBEFFFFFF, %p511;
	fma.rn.f32 	%f2674, %f2672, %f2666, %f2673;
	fma.rn.f32 	%f2675, %f2674, %f2668, %f2667;
	and.b32  	%r4609, %r4607, 2;
	setp.eq.s32 	%p512, %r4609, 0;
	mov.f32 	%f2676, 0f00000000;
	sub.f32 	%f2677, %f2676, %f2675;
	selp.f32 	%f6070, %f2675, %f2677, %p512;
$L__BB0_537:
	mul.f32 	%f2678, %f6070, 0f3F22F983;
	cvt.rni.s32.f32 	%r8586, %f2678;
	cvt.rn.f32.s32 	%f2679, %r8586;
	fma.rn.f32 	%f2680, %f2679, 0fBFC90FDA, %f6070;
	fma.rn.f32 	%f2681, %f2679, 0fB3A22168, %f2680;
	fma.rn.f32 	%f6071, %f2679, 0fA7C234C5, %f2681;
	abs.f32 	%f396, %f6070;
	setp.ltu.f32 	%p513, %f396, 0f47CE4780;
	@%p513 bra 	$L__BB0_545;
	setp.neu.f32 	%p514, %f396, 0f7F800000;
	@%p514 bra 	$L__BB0_540;
	mov.f32 	%f2684, 0f00000000;
	mul.rn.f32 	%f6071, %f6070, %f2684;
	mov.b32 	%r8586, 0;
	bra.uni 	$L__BB0_545;
$L__BB0_540:
	mov.b32 	%r857, %f6070;
	shl.b32 	%r4611, %r857, 8;
	or.b32  	%r858, %r4611, -2147483648;
	mov.b64 	%rd3721, 0;
	mov.b32 	%r8583, 0;
	mov.u64 	%rd3719, __cudart_i2opi_f;
	mov.u64 	%rd3720, %rd1;
$L__BB0_541:
	.pragma "nounroll";
	ld.global.nc.u32 	%r4612, [%rd3719];
	mad.wide.u32 	%rd2143, %r4612, %r858, %rd3721;
	shr.u64 	%rd3721, %rd2143, 32;
	st.local.u32 	[%rd3720], %rd2143;
	add.s32 	%r8583, %r8583, 1;
	add.s64 	%rd3720, %rd3720, 4;
	add.s64 	%rd3719, %rd3719, 4;
	setp.ne.s32 	%p515, %r8583, 6;
	@%p515 bra 	$L__BB0_541;
	shr.u32 	%r4613, %r857, 23;
	st.local.u32 	[%rd1+24], %rd3721;
	and.b32  	%r861, %r4613, 31;
	and.b32  	%r4614, %r4613, 224;
	add.s32 	%r4615, %r4614, -128;
	shr.u32 	%r4616, %r4615, 5;
	mul.wide.u32 	%rd2144, %r4616, 4;
	sub.s64 	%rd436, %rd1, %rd2144;
	ld.local.u32 	%r8584, [%rd436+24];
	ld.local.u32 	%r8585, [%rd436+20];
	setp.eq.s32 	%p516, %r861, 0;
	@%p516 bra 	$L__BB0_544;
	shf.l.wrap.b32 	%r8584, %r8585, %r8584, %r861;
	ld.local.u32 	%r4617, [%rd436+16];
	shf.l.wrap.b32 	%r8585, %r4617, %r8585, %r861;
$L__BB0_544:
	shr.u32 	%r4618, %r8584, 30;
	shf.l.wrap.b32 	%r4619, %r8585, %r8584, 2;
	shl.b32 	%r4620, %r8585, 2;
	shr.u32 	%r4621, %r4619, 31;
	add.s32 	%r4622, %r4621, %r4618;
	neg.s32 	%r4623, %r4622;
	setp.lt.s32 	%p517, %r857, 0;
	selp.b32 	%r8586, %r4623, %r4622, %p517;
	xor.b32  	%r4624, %r4619, %r857;
	shr.s32 	%r4625, %r4619, 31;
	xor.b32  	%r4626, %r4625, %r4619;
	xor.b32  	%r4627, %r4625, %r4620;
	cvt.u64.u32 	%rd2145, %r4626;
	shl.b64 	%rd2146, %rd2145, 32;
	cvt.u64.u32 	%rd2147, %r4627;
	or.b64  	%rd2148, %rd2146, %rd2147;
	cvt.rn.f64.s64 	%fd123, %rd2148;
	mul.f64 	%fd124, %fd123, 0d3BF921FB54442D19;
	cvt.rn.f32.f64 	%f2682, %fd124;
	neg.f32 	%f2683, %f2682;
	setp.lt.s32 	%p518, %r4624, 0;
	selp.f32 	%f6071, %f2683, %f2682, %p518;
$L__BB0_545:
	mul.rn.f32 	%f2685, %f6071, %f6071;
	and.b32  	%r4629, %r8586, 1;
	setp.eq.b32 	%p519, %r4629, 1;
	selp.f32 	%f2686, 0f3F800000, %f6071, %p519;
	fma.rn.f32 	%f2687, %f2685, %f2686, 0f00000000;
	fma.rn.f32 	%f2688, %f2685, 0f37CBAC00, 0fBAB607ED;
	selp.f32 	%f2689, %f2688, 0fB94D4153, %p519;
	selp.f32 	%f2690, 0f3D2AAABB, 0f3C0885E4, %p519;
	fma.rn.f32 	%f2691, %f2689, %f2685, %f2690;
	selp.f32 	%f2692, 0fBEFFFFFF, 0fBE2AAAA8, %p519;
	fma.rn.f32 	%f2693, %f2691, %f2685, %f2692;
	fma.rn.f32 	%f2694, %f2693, %f2687, %f2686;
	and.b32  	%r4630, %r8586, 2;
	setp.eq.s32 	%p520, %r4630, 0;
	mov.f32 	%f2695, 0f00000000;
	sub.f32 	%f2696, %f2695, %f2694;
	selp.f32 	%f6073, %f2694, %f2696, %p520;
	setp.leu.f32 	%p521, %f310, %f6073;
	@%p521 bra 	$L__BB0_555;
	mul.f32 	%f2697, %f6073, 0f3F22F983;
	cvt.rni.s32.f32 	%r8590, %f2697;
	cvt.rn.f32.s32 	%f2698, %r8590;
	fma.rn.f32 	%f2699, %f2698, 0fBFC90FDA, %f6073;
	fma.rn.f32 	%f2700, %f2698, 0fB3A22168, %f2699;
	fma.rn.f32 	%f6072, %f2698, 0fA7C234C5, %f2700;
	abs.f32 	%f402, %f6073;
	setp.ltu.f32 	%p522, %f402, 0f47CE4780;
	@%p522 bra 	$L__BB0_554;
	setp.neu.f32 	%p523, %f402, 0f7F800000;
	@%p523 bra 	$L__BB0_549;
	mov.f32 	%f2703, 0f00000000;
	mul.rn.f32 	%f6072, %f6073, %f2703;
	mov.b32 	%r8590, 0;
	bra.uni 	$L__BB0_554;
$L__BB0_549:
	mov.b32 	%r871, %f6073;
	shl.b32 	%r4632, %r871, 8;
	or.b32  	%r872, %r4632, -2147483648;
	mov.b64 	%rd3724, 0;
	mov.b32 	%r8587, 0;
	mov.u64 	%rd3722, __cudart_i2opi_f;
	mov.u64 	%rd3723, %rd1;
$L__BB0_550:
	.pragma "nounroll";
	ld.global.nc.u32 	%r4633, [%rd3722];
	mad.wide.u32 	%rd2151, %r4633, %r872, %rd3724;
	shr.u64 	%rd3724, %rd2151, 32;
	st.local.u32 	[%rd3723], %rd2151;
	add.s32 	%r8587, %r8587, 1;
	add.s64 	%rd3723, %rd3723, 4;
	add.s64 	%rd3722, %rd3722, 4;
	setp.ne.s32 	%p524, %r8587, 6;
	@%p524 bra 	$L__BB0_550;
	shr.u32 	%r4634, %r871, 23;
	st.local.u32 	[%rd1+24], %rd3724;
	and.b32  	%r875, %r4634, 31;
	and.b32  	%r4635, %r4634, 224;
	add.s32 	%r4636, %r4635, -128;
	shr.u32 	%r4637, %r4636, 5;
	mul.wide.u32 	%rd2152, %r4637, 4;
	sub.s64 	%rd443, %rd1, %rd2152;
	ld.local.u32 	%r8588, [%rd443+24];
	ld.local.u32 	%r8589, [%rd443+20];
	setp.eq.s32 	%p525, %r875, 0;
	@%p525 bra 	$L__BB0_553;
	shf.l.wrap.b32 	%r8588, %r8589, %r8588, %r875;
	ld.local.u32 	%r4638, [%rd443+16];
	shf.l.wrap.b32 	%r8589, %r4638, %r8589, %r875;
$L__BB0_553:
	shr.u32 	%r4639, %r8588, 30;
	shf.l.wrap.b32 	%r4640, %r8589, %r8588, 2;
	shl.b32 	%r4641, %r8589, 2;
	shr.u32 	%r4642, %r4640, 31;
	add.s32 	%r4643, %r4642, %r4639;
	neg.s32 	%r4644, %r4643;
	setp.lt.s32 	%p526, %r871, 0;
	selp.b32 	%r8590, %r4644, %r4643, %p526;
	xor.b32  	%r4645, %r4640, %r871;
	shr.s32 	%r4646, %r4640, 31;
	xor.b32  	%r4647, %r4646, %r4640;
	xor.b32  	%r4648, %r4646, %r4641;
	cvt.u64.u32 	%rd2153, %r4647;
	shl.b64 	%rd2154, %rd2153, 32;
	cvt.u64.u32 	%rd2155, %r4648;
	or.b64  	%rd2156, %rd2154, %rd2155;
	cvt.rn.f64.s64 	%fd125, %rd2156;
	mul.f64 	%fd126, %fd125, 0d3BF921FB54442D19;
	cvt.rn.f32.f64 	%f2701, %fd126;
	neg.f32 	%f2702, %f2701;
	setp.lt.s32 	%p527, %r4645, 0;
	selp.f32 	%f6072, %f2702, %f2701, %p527;
$L__BB0_554:
	mul.rn.f32 	%f2704, %f6072, %f6072;
	and.b32  	%r4650, %r8590, 1;
	setp.eq.b32 	%p528, %r4650, 1;
	selp.f32 	%f2705, 0f3F800000, %f6072, %p528;
	fma.rn.f32 	%f2706, %f2704, %f2705, 0f00000000;
	fma.rn.f32 	%f2707, %f2704, 0f37CBAC00, 0fBAB607ED;
	selp.f32 	%f2708, %f2707, 0fB94D4153, %p528;
	selp.f32 	%f2709, 0f3D2AAABB, 0f3C0885E4, %p528;
	fma.rn.f32 	%f2710, %f2708, %f2704, %f2709;
	selp.f32 	%f2711, 0fBEFFFFFF, 0fBE2AAAA8, %p528;
	fma.rn.f32 	%f2712, %f2710, %f2704, %f2711;
	fma.rn.f32 	%f2713, %f2712, %f2706, %f2705;
	and.b32  	%r4651, %r8590, 2;
	setp.eq.s32 	%p529, %r4651, 0;
	mov.f32 	%f2714, 0f00000000;
	sub.f32 	%f2715, %f2714, %f2713;
	selp.f32 	%f6073, %f2713, %f2715, %p529;
$L__BB0_555:
	mul.f32 	%f2716, %f6073, 0f3F22F983;
	cvt.rni.s32.f32 	%r8594, %f2716;
	cvt.rn.f32.s32 	%f2717, %r8594;
	fma.rn.f32 	%f2718, %f2717, 0fBFC90FDA, %f6073;
	fma.rn.f32 	%f2719, %f2717, 0fB3A22168, %f2718;
	fma.rn.f32 	%f6074, %f2717, 0fA7C234C5, %f2719;
	abs.f32 	%f409, %f6073;
	setp.ltu.f32 	%p530, %f409, 0f47CE4780;
	@%p530 bra 	$L__BB0_563;
	setp.neu.f32 	%p531, %f409, 0f7F800000;
	@%p531 bra 	$L__BB0_558;
	mov.f32 	%f2722, 0f00000000;
	mul.rn.f32 	%f6074, %f6073, %f2722;
	mov.b32 	%r8594, 0;
	bra.uni 	$L__BB0_563;
$L__BB0_558:
	mov.b32 	%r885, %f6073;
	shl.b32 	%r4653, %r885, 8;
	or.b32  	%r886, %r4653, -2147483648;
	mov.b64 	%rd3727, 0;
	mov.b32 	%r8591, 0;
	mov.u64 	%rd3725, __cudart_i2opi_f;
	mov.u64 	%rd3726, %rd1;
$L__BB0_559:
	.pragma "nounroll";
	ld.global.nc.u32 	%r4654, [%rd3725];
	mad.wide.u32 	%rd2159, %r4654, %r886, %rd3727;
	shr.u64 	%rd3727, %rd2159, 32;
	st.local.u32 	[%rd3726], %rd2159;
	add.s32 	%r8591, %r8591, 1;
	add.s64 	%rd3726, %rd3726, 4;
	add.s64 	%rd3725, %rd3725, 4;
	setp.ne.s32 	%p532, %r8591, 6;
	@%p532 bra 	$L__BB0_559;
	shr.u32 	%r4655, %r885, 23;
	st.local.u32 	[%rd1+24], %rd3727;
	and.b32  	%r889, %r4655, 31;
	and.b32  	%r4656, %r4655, 224;
	add.s32 	%r4657, %r4656, -128;
	shr.u32 	%r4658, %r4657, 5;
	mul.wide.u32 	%rd2160, %r4658, 4;
	sub.s64 	%rd450, %rd1, %rd2160;
	ld.local.u32 	%r8592, [%rd450+24];
	ld.local.u32 	%r8593, [%rd450+20];
	setp.eq.s32 	%p533, %r889, 0;
	@%p533 bra 	$L__BB0_562;
	shf.l.wrap.b32 	%r8592, %r8593, %r8592, %r889;
	ld.local.u32 	%r4659, [%rd450+16];
	shf.l.wrap.b32 	%r8593, %r4659, %r8593, %r889;
$L__BB0_562:
	shr.u32 	%r4660, %r8592, 30;
	shf.l.wrap.b32 	%r4661, %r8593, %r8592, 2;
	shl.b32 	%r4662, %r8593, 2;
	shr.u32 	%r4663, %r4661, 31;
	add.s32 	%r4664, %r4663, %r4660;
	neg.s32 	%r4665, %r4664;
	setp.lt.s32 	%p534, %r885, 0;
	selp.b32 	%r8594, %r4665, %r4664, %p534;
	xor.b32  	%r4666, %r4661, %r885;
	shr.s32 	%r4667, %r4661, 31;
	xor.b32  	%r4668, %r4667, %r4661;
	xor.b32  	%r4669, %r4667, %r4662;
	cvt.u64.u32 	%rd2161, %r4668;
	shl.b64 	%rd2162, %rd2161, 32;
	cvt.u64.u32 	%rd2163, %r4669;
	or.b64  	%rd2164, %rd2162, %rd2163;
	cvt.rn.f64.s64 	%fd127, %rd2164;
	mul.f64 	%fd128, %fd127, 0d3BF921FB54442D19;
	cvt.rn.f32.f64 	%f2720, %fd128;
	neg.f32 	%f2721, %f2720;
	setp.lt.s32 	%p535, %r4666, 0;
	selp.f32 	%f6074, %f2721, %f2720, %p535;
$L__BB0_563:
	add.s32 	%r4671, %r8594, 1;
	mul.rn.f32 	%f2723, %f6074, %f6074;
	and.b32  	%r4672, %r8594, 1;
	setp.eq.b32 	%p536, %r4672, 1;
	selp.f32 	%f2724, %f6074, 0f3F800000, %p536;
	fma.rn.f32 	%f2725, %f2723, %f2724, 0f00000000;
	fma.rn.f32 	%f2726, %f2723, 0f37CBAC00, 0fBAB607ED;
	selp.f32 	%f2727, 0fB94D4153, %f2726, %p536;
	selp.f32 	%f2728, 0f3C0885E4, 0f3D2AAABB, %p536;
	fma.rn.f32 	%f2729, %f2727, %f2723, %f2728;
	selp.f32 	%f2730, 0fBE2AAAA8, 0fBEFFFFFF, %p536;
	fma.rn.f32 	%f2731, %f2729, %f2723, %f2730;
	fma.rn.f32 	%f2732, %f2731, %f2725, %f2724;
	and.b32  	%r4673, %r4671, 2;
	setp.eq.s32 	%p537, %r4673, 0;
	mov.f32 	%f2733, 0f00000000;
	sub.f32 	%f2734, %f2733, %f2732;
	selp.f32 	%f413, %f2732, %f2734, %p537;
	mul.f32 	%f2735, %f413, 0f3F22F983;
	cvt.rni.s32.f32 	%r8598, %f2735;
	cvt.rn.f32.s32 	%f2736, %r8598;
	fma.rn.f32 	%f2737, %f2736, 0fBFC90FDA, %f413;
	fma.rn.f32 	%f2738, %f2736, 0fB3A22168, %f2737;
	fma.rn.f32 	%f6075, %f2736, 0fA7C234C5, %f2738;
	abs.f32 	%f415, %f413;
	setp.ltu.f32 	%p538, %f415, 0f47CE4780;
	@%p538 bra 	$L__BB0_571;
	setp.neu.f32 	%p539, %f415, 0f7F800000;
	@%p539 bra 	$L__BB0_566;
	mov.f32 	%f2741, 0f00000000;
	mul.rn.f32 	%f6075, %f413, %f2741;
	mov.b32 	%r8598, 0;
	bra.uni 	$L__BB0_571;
$L__BB0_566:
	mov.b32 	%r899, %f413;
	shl.b32 	%r4675, %r899, 8;
	or.b32  	%r900, %r4675, -2147483648;
	mov.b64 	%rd3730, 0;
	mov.b32 	%r8595, 0;
	mov.u64 	%rd3728, __cudart_i2opi_f;
	mov.u64 	%rd3729, %rd1;
$L__BB0_567:
	.pragma "nounroll";
	ld.global.nc.u32 	%r4676, [%rd3728];
	mad.wide.u32 	%rd2167, %r4676, %r900, %rd3730;
	shr.u64 	%rd3730, %rd2167, 32;
	st.local.u32 	[%rd3729], %rd2167;
	add.s32 	%r8595, %r8595, 1;
	add.s64 	%rd3729, %rd3729, 4;
	add.s64 	%rd3728, %rd3728, 4;
	setp.ne.s32 	%p540, %r8595, 6;
	@%p540 bra 	$L__BB0_567;
	shr.u32 	%r4677, %r899, 23;
	st.local.u32 	[%rd1+24], %rd3730;
	and.b32  	%r903, %r4677, 31;
	and.b32  	%r4678, %r4677, 224;
	add.s32 	%r4679, %r4678, -128;
	shr.u32 	%r4680, %r4679, 5;
	mul.wide.u32 	%rd2168, %r4680, 4;
	sub.s64 	%rd457, %rd1, %rd2168;
	ld.local.u32 	%r8596, [%rd457+24];
	ld.local.u32 	%r8597, [%rd457+20];
	setp.eq.s32 	%p541, %r903, 0;
	@%p541 bra 	$L__BB0_570;
	shf.l.wrap.b32 	%r8596, %r8597, %r8596, %r903;
	ld.local.u32 	%r4681, [%rd457+16];
	shf.l.wrap.b32 	%r8597, %r4681, %r8597, %r903;
$L__BB0_570:
	shr.u32 	%r4682, %r8596, 30;
	shf.l.wrap.b32 	%r4683, %r8597, %r8596, 2;
	shl.b32 	%r4684, %r8597, 2;
	shr.u32 	%r4685, %r4683, 31;
	add.s32 	%r4686, %r4685, %r4682;
	neg.s32 	%r4687, %r4686;
	setp.lt.s32 	%p542, %r899, 0;
	selp.b32 	%r8598, %r4687, %r4686, %p542;
	xor.b32  	%r4688, %r4683, %r899;
	shr.s32 	%r4689, %r4683, 31;
	xor.b32  	%r4690, %r4689, %r4683;
	xor.b32  	%r4691, %r4689, %r4684;
	cvt.u64.u32 	%rd2169, %r4690;
	shl.b64 	%rd2170, %rd2169, 32;
	cvt.u64.u32 	%rd2171, %r4691;
	or.b64  	%rd2172, %rd2170, %rd2171;
	cvt.rn.f64.s64 	%fd129, %rd2172;
	mul.f64 	%fd130, %fd129, 0d3BF921FB54442D19;
	cvt.rn.f32.f64 	%f2739, %fd130;
	neg.f32 	%f2740, %f2739;
	setp.lt.s32 	%p543, %r4688, 0;
	selp.f32 	%f6075, %f2740, %f2739, %p543;
$L__BB0_571:
	mul.rn.f32 	%f2742, %f6075, %f6075;
	and.b32  	%r4693, %r8598, 1;
	setp.eq.b32 	%p544, %r4693, 1;
	selp.f32 	%f2743, 0f3F800000, %f6075, %p544;
	fma.rn.f32 	%f2744, %f2742, %f2743, 0f00000000;
	fma.rn.f32 	%f2745, %f2742, 0f37CBAC00, 0fBAB607ED;
	selp.f32 	%f2746, %f2745, 0fB94D4153, %p544;
	selp.f32 	%f2747, 0f3D2AAABB, 0f3C0885E4, %p544;
	fma.rn.f32 	%f2748, %f2746, %f2742, %f2747;
	selp.f32 	%f2749, 0fBEFFFFFF, 0fBE2AAAA8, %p544;
	fma.rn.f32 	%f2750, %f2748, %f2742, %f2749;
	fma.rn.f32 	%f2751, %f2750, %f2744, %f2743;
	and.b32  	%r4694, %r8598, 2;
	setp.eq.s32 	%p545, %r4694, 0;
	mov.f32 	%f2752, 0f00000000;
	sub.f32 	%f2753, %f2752, %f2751;
	selp.f32 	%f6077, %f2751, %f2753, %p545;
	setp.geu.f32 	%p546, %f6077, 0f40A00000;
	@%p546 bra 	$L__BB0_581;
	mul.f32 	%f2754, %f6077, 0f3F22F983;
	cvt.rni.s32.f32 	%r8602, %f2754;
	cvt.rn.f32.s32 	%f2755, %r8602;
	fma.rn.f32 	%f2756, %f2755, 0fBFC90FDA, %f6077;
	fma.rn.f32 	%f2757, %f2755, 0fB3A22168, %f2756;
	fma.rn.f32 	%f6076, %f2755, 0fA7C234C5, %f2757;
	abs.f32 	%f421, %f6077;
	setp.ltu.f32 	%p547, %f421, 0f47CE4780;
	@%p547 bra 	$L__BB0_580;
	setp.neu.f32 	%p548, %f421, 0f7F800000;
	@%p548 bra 	$L__BB0_575;
	mov.f32 	%f2760, 0f00000000;
	mul.rn.f32 	%f6076, %f6077, %f2760;
	mov.b32 	%r8602, 0;
	bra.uni 	$L__BB0_580;
$L__BB0_575:
	mov.b32 	%r913, %f6077;
	shl.b32 	%r4696, %r913, 8;
	or.b32  	%r914, %r4696, -2147483648;
	mov.b64 	%rd3733, 0;
	mov.b32 	%r8599, 0;
	mov.u64 	%rd3731, __cudart_i2opi_f;
	mov.u64 	%rd3732, %rd1;
$L__BB0_576:
	.pragma "nounroll";
	ld.global.nc.u32 	%r4697, [%rd3731];
	mad.wide.u32 	%rd2175, %r4697, %r914, %rd3733;
	shr.u64 	%rd3733, %rd2175, 32;
	st.local.u32 	[%rd3732], %rd2175;
	add.s32 	%r8599, %r8599, 1;
	add.s64 	%rd3732, %rd3732, 4;
	add.s64 	%rd3731, %rd3731, 4;
	setp.ne.s32 	%p549, %r8599, 6;
	@%p549 bra 	$L__BB0_576;
	shr.u32 	%r4698, %r913, 23;
	st.local.u32 	[%rd1+24], %rd3733;
	and.b32  	%r917, %r4698, 31;
	and.b32  	%r4699, %r4698, 224;
	add.s32 	%r4700, %r4699, -128;
	shr.u32 	%r4701, %r4700, 5;
	mul.wide.u32 	%rd2176, %r4701, 4;
	sub.s64 	%rd464, %rd1, %rd2176;
	ld.local.u32 	%r8600, [%rd464+24];
	ld.local.u32 	%r8601, [%rd464+20];
	setp.eq.s32 	%p550, %r917, 0;
	@%p550 bra 	$L__BB0_579;
	shf.l.wrap.b32 	%r8600, %r8601, %r8600, %r917;
	ld.local.u32 	%r4702, [%rd464+16];
	shf.l.wrap.b32 	%r8601, %r4702, %r8601, %r917;
$L__BB0_579:
	shr.u32 	%r4703, %r8600, 30;
	shf.l.wrap.b32 	%r4704, %r8601, %r8600, 2;
	shl.b32 	%r4705, %r8601, 2;
	shr.u32 	%r4706, %r4704, 31;
	add.s32 	%r4707, %r4706, %r4703;
	neg.s32 	%r4708, %r4707;
	setp.lt.s32 	%p551, %r913, 0;
	selp.b32 	%r8602, %r4708, %r4707, %p551;
	xor.b32  	%r4709, %r4704, %r913;
	shr.s32 	%r4710, %r4704, 31;
	xor.b32  	%r4711, %r4710, %r4704;
	xor.b32  	%r4712, %r4710, %r4705;
	cvt.u64.u32 	%rd2177, %r4711;
	shl.b64 	%rd2178, %rd2177, 32;
	cvt.u64.u32 	%rd2179, %r4712;
	or.b64  	%rd2180, %rd2178, %rd2179;
	cvt.rn.f64.s64 	%fd131, %rd2180;
	mul.f64 	%fd132, %fd131, 0d3BF921FB54442D19;
	cvt.rn.f32.f64 	%f2758, %fd132;
	neg.f32 	%f2759, %f2758;
	setp.lt.s32 	%p552, %r4709, 0;
	selp.f32 	%f6076, %f2759, %f2758, %p552;
$L__BB0_580:
	add.s32 	%r4714, %r8602, 1;
	mul.rn.f32 	%f2761, %f6076, %f6076;
	and.b32  	%r4715, %r8602, 1;
	setp.eq.b32 	%p553, %r4715, 1;
	selp.f32 	%f2762, %f6076, 0f3F800000, %p553;
	fma.rn.f32 	%f2763, %f2761, %f2762, 0f00000000;
	fma.rn.f32 	%f2764, %f2761, 0f37CBAC00, 0fBAB607ED;
	selp.f32 	%f2765, 0fB94D4153, %f2764, %p553;
	selp.f32 	%f2766, 0f3C0885E4, 0f3D2AAABB, %p553;
	fma.rn.f32 	%f2767, %f2765, %f2761, %f2766;
	selp.f32 	%f2768, 0fBE2AAAA8, 0fBEFFFFFF, %p553;
	fma.rn.f32 	%f2769, %f2767, %f2761, %f2768;
	fma.rn.f32 	%f2770, %f2769, %f2763, %f2762;
	and.b32  	%r4716, %r4714, 2;
	setp.eq.s32 	%p554, %r4716, 0;
	mov.f32 	%f2771, 0f00000000;
	sub.f32 	%f2772, %f2771, %f2770;
	selp.f32 	%f6077, %f2770, %f2772, %p554;
$L__BB0_581:
	setp.leu.f32 	%p555, %f310, 0f40000000;
	@%p555 bra 	$L__BB0_591;
	mul.f32 	%f2773, %f6077, 0f3F22F983;
	cvt.rni.s32.f32 	%r8606, %f2773;
	cvt.rn.f32.s32 	%f2774, %r8606;
	fma.rn.f32 	%f2775, %f2774, 0fBFC90FDA, %f6077;
	fma.rn.f32 	%f2776, %f2774, 0fB3A22168, %f2775;
	fma.rn.f32 	%f6078, %f2774, 0fA7C234C5, %f2776;
	abs.f32 	%f428, %f6077;
	setp.ltu.f32 	%p556, %f428, 0f47CE4780;
	@%p556 bra 	$L__BB0_590;
	setp.neu.f32 	%p557, %f428, 0f7F800000;
	@%p557 bra 	$L__BB0_585;
	mov.f32 	%f2779, 0f00000000;
	mul.rn.f32 	%f6078, %f6077, %f2779;
	mov.b32 	%r8606, 0;
	bra.uni 	$L__BB0_590;
$L__BB0_585:
	mov.b32 	%r927, %f6077;
	shl.b32 	%r4718, %r927, 8;
	or.b32  	%r928, %r4718, -2147483648;
	mov.b64 	%rd3736, 0;
	mov.b32 	%r8603, 0;
	mov.u64 	%rd3734, __cudart_i2opi_f;
	mov.u64 	%rd3735, %rd1;
$L__BB0_586:
	.pragma "nounroll";
	ld.global.nc.u32 	%r4719, [%rd3734];
	mad.wide.u32 	%rd2183, %r4719, %r928, %rd3736;
	shr.u64 	%rd3736, %rd2183, 32;
	st.local.u32 	[%rd3735], %rd2183;
	add.s32 	%r8603, %r8603, 1;
	add.s64 	%rd3735, %rd3735, 4;
	add.s64 	%rd3734, %rd3734, 4;
	setp.ne.s32 	%p558, %r8603, 6;
	@%p558 bra 	$L__BB0_586;
	shr.u32 	%r4720, %r927, 23;
	st.local.u32 	[%rd1+24], %rd3736;
	and.b32  	%r931, %r4720, 31;
	and.b32  	%r4721, %r4720, 224;
	add.s32 	%r4722, %r4721, -128;
	shr.u32 	%r4723, %r4722, 5;
	mul.wide.u32 	%rd2184, %r4723, 4;
	sub.s64 	%rd471, %rd1, %rd2184;
	ld.local.u32 	%r8604, [%rd471+24];
	ld.local.u32 	%r8605, [%rd471+20];
	setp.eq.s32 	%p559, %r931, 0;
	@%p559 bra 	$L__BB0_589;
	shf.l.wrap.b32 	%r8604, %r8605, %r8604, %r931;
	ld.local.u32 	%r4724, [%rd471+16];
	shf.l.wrap.b32 	%r8605, %r4724, %r8605, %r931;
$L__BB0_589:
	shr.u32 	%r4725, %r8604, 30;
	shf.l.wrap.b32 	%r4726, %r8605, %r8604, 2;
	shl.b32 	%r4727, %r8605, 2;
	shr.u32 	%r4728, %r4726, 31;
	add.s32 	%r4729, %r4728, %r4725;
	neg.s32 	%r4730, %r4729;
	setp.lt.s32 	%p560, %r927, 0;
	selp.b32 	%r8606, %r4730, %r4729, %p560;
	xor.b32  	%r4731, %r4726, %r927;
	shr.s32 	%r4732, %r4726, 31;
	xor.b32  	%r4733, %r4732, %r4726;
	xor.b32  	%r4734, %r4732, %r4727;
	cvt.u64.u32 	%rd2185, %r4733;
	shl.b64 	%rd2186, %rd2185, 32;
	cvt.u64.u32 	%rd2187, %r4734;
	or.b64  	%rd2188, %rd2186, %rd2187;
	cvt.rn.f64.s64 	%fd133, %rd2188;
	mul.f64 	%fd134, %fd133, 0d3BF921FB54442D19;
	cvt.rn.f32.f64 	%f2777, %fd134;
	neg.f32 	%f2778, %f2777;
	setp.lt.s32 	%p561, %r4731, 0;
	selp.f32 	%f6078, %f2778, %f2777, %p561;
$L__BB0_590:
	mul.rn.f32 	%f2780, %f6078, %f6078;
	and.b32  	%r4736, %r8606, 1;
	setp.eq.b32 	%p562, %r4736, 1;
	selp.f32 	%f2781, 0f3F800000, %f6078, %p562;
	fma.rn.f32 	%f2782, %f2780, %f2781, 0f00000000;
	fma.rn.f32 	%f2783, %f2780, 0f37CBAC00, 0fBAB607ED;
	selp.f32 	%f2784, %f2783, 0fB94D4153, %p562;
	selp.f32 	%f2785, 0f3D2AAABB, 0f3C0885E4, %p562;
	fma.rn.f32 	%f2786, %f2784, %f2780, %f2785;
	selp.f32 	%f2787, 0fBEFFFFFF, 0fBE2AAAA8, %p562;
	fma.rn.f32 	%f2788, %f2786, %f2780, %f2787;
	fma.rn.f32 	%f2789, %f2788, %f2782, %f2781;
	and.b32  	%r4737, %r8606, 2;
	setp.eq.s32 	%p563, %r4737, 0;
	mov.f32 	%f2790, 0f00000000;
	sub.f32 	%f2791, %f2790, %f2789;
	selp.f32 	%f6077, %f2789, %f2791, %p563;
$L__BB0_591:
	mul.f32 	%f2792, %f6077, 0f3F22F983;
	cvt.rni.s32.f32 	%r8610, %f2792;
	cvt.rn.f32.s32 	%f2793, %r8610;
	fma.rn.f32 	%f2794, %f2793, 0fBFC90FDA, %f6077;
	fma.rn.f32 	%f2795, %f2793, 0fB3A22168, %f2794;
	fma.rn.f32 	%f6080, %f2793, 0fA7C234C5, %f2795;
	abs.f32 	%f435, %f6077;
	setp.ltu.f32 	%p564, %f435, 0f47CE4780;
	@%p564 bra 	$L__BB0_599;
	setp.neu.f32 	%p565, %f435, 0f7F800000;
	@%p565 bra 	$L__BB0_594;
	mov.f32 	%f2798, 0f00000000;
	mul.rn.f32 	%f6080, %f6077, %f2798;
	mov.b32 	%r8610, 0;
	bra.uni 	$L__BB0_599;
$L__BB0_594:
	mov.b32 	%r941, %f6077;
	shl.b32 	%r4739, %r941, 8;
	or.b32  	%r942, %r4739, -2147483648;
	mov.b64 	%rd3739, 0;
	mov.b32 	%r8607, 0;
	mov.u64 	%rd3737, __cudart_i2opi_f;
	mov.u64 	%rd3738, %rd1;
$L__BB0_595:
	.pragma "nounroll";
	ld.global.nc.u32 	%r4740, [%rd3737];
	mad.wide.u32 	%rd2191, %r4740, %r942, %rd3739;
	shr.u64 	%rd3739, %rd2191, 32;
	st.local.u32 	[%rd3738], %rd2191;
	add.s32 	%r8607, %r8607, 1;
	add.s64 	%rd3738, %rd3738, 4;
	add.s64 	%rd3737, %rd3737, 4;
	setp.ne.s32 	%p566, %r8607, 6;
	@%p566 bra 	$L__BB0_595;
	shr.u32 	%r4741, %r941, 23;
	st.local.u32 	[%rd1+24], %rd3739;
	and.b32  	%r945, %r4741, 31;
	and.b32  	%r4742, %r4741, 224;
	add.s32 	%r4743, %r4742, -128;
	shr.u32 	%r4744, %r4743, 5;
	mul.wide.u32 	%rd2192, %r4744, 4;
	sub.s64 	%rd478, %rd1, %rd2192;
	ld.local.u32 	%r8608, [%rd478+24];
	ld.local.u32 	%r8609, [%rd478+20];
	setp.eq.s32 	%p567, %r945, 0;
	@%p567 bra 	$L__BB0_598;
	shf.l.wrap.b32 	%r8608, %r8609, %r8608, %r945;
	ld.local.u32 	%r4745, [%rd478+16];
	shf.l.wrap.b32 	%r8609, %r4745, %r8609, %r945;
$L__BB0_598:
	shr.u32 	%r4746, %r8608, 30;
	shf.l.wrap.b32 	%r4747, %r8609, %r8608, 2;
	shl.b32 	%r4748, %r8609, 2;
	shr.u32 	%r4749, %r4747, 31;
	add.s32 	%r4750, %r4749, %r4746;
	neg.s32 	%r4751, %r4750;
	setp.lt.s32 	%p568, %r941, 0;
	selp.b32 	%r8610, %r4751, %r4750, %p568;
	xor.b32  	%r4752, %r4747, %r941;
	shr.s32 	%r4753, %r4747, 31;
	xor.b32  	%r4754, %r4753, %r4747;
	xor.b32  	%r4755, %r4753, %r4748;
	cvt.u64.u32 	%rd2193, %r4754;
	shl.b64 	%rd2194, %rd2193, 32;
	cvt.u64.u32 	%rd2195, %r4755;
	or.b64  	%rd2196, %rd2194, %rd2195;
	cvt.rn.f64.s64 	%fd135, %rd2196;
	mul.f64 	%fd136, %fd135, 0d3BF921FB54442D19;
	cvt.rn.f32.f64 	%f2796, %fd136;
	neg.f32 	%f2797, %f2796;
	setp.lt.s32 	%p569, %r4752, 0;
	selp.f32 	%f6080, %f2797, %f2796, %p569;
$L__BB0_599:
	add.s32 	%r4757, %r8610, 1;
	mul.rn.f32 	%f2799, %f6080, %f6080;
	and.b32  	%r4758, %r8610, 1;
	setp.eq.b32 	%p570, %r4758, 1;
	selp.f32 	%f2800, %f6080, 0f3F800000, %p570;
	fma.rn.f32 	%f2801, %f2799, %f2800, 0f00000000;
	fma.rn.f32 	%f2802, %f2799, 0f37CBAC00, 0fBAB607ED;
	selp.f32 	%f2803, 0fB94D4153, %f2802, %p570;
	selp.f32 	%f2804, 0f3C0885E4, 0f3D2AAABB, %p570;
	fma.rn.f32 	%f2805, %f2803, %f2799, %f2804;
	selp.f32 	%f2806, 0fBE2AAAA8, 0fBEFFFFFF, %p570;
	fma.rn.f32 	%f2807, %f2805, %f2799, %f2806;
	fma.rn.f32 	%f2808, %f2807, %f2801, %f2800;
	and.b32  	%r4759, %r4757, 2;
	setp.eq.s32 	%p571, %r4759, 0;
	mov.f32 	%f2809, 0f00000000;
	sub.f32 	%f2810, %f2809, %f2808;
	selp.f32 	%f439, %f2808, %f2810, %p571;
	mul.f32 	%f2811, %f439, 0f3F22F983;
	cvt.rni.s32.f32 	%r8614, %f2811;
	cvt.rn.f32.s32 	%f2812, %r8614;
	fma.rn.f32 	%f2813, %f2812, 0fBFC90FDA, %f439;
	fma.rn.f32 	%f2814, %f2812, 0fB3A22168, %f2813;
	fma.rn.f32 	%f6081, %f2812, 0fA7C234C5, %f2814;
	abs.f32 	%f441, %f439;
	setp.ltu.f32 	%p572, %f441, 0f47CE4780;
	@%p572 bra 	$L__BB0_607;
	setp.neu.f32 	%p573, %f441, 0f7F800000;
	@%p573 bra 	$L__BB0_602;
	mov.f32 	%f2817, 0f00000000;
	mul.rn.f32 	%f6081, %f439, %f2817;
	mov.b32 	%r8614, 0;
	bra.uni 	$L__BB0_607;
$L__BB0_602:
	mov.b32 	%r955, %f439;
	shl.b32 	%r4761, %r955, 8;
	or.b32  	%r956, %r4761, -2147483648;
	mov.b64 	%rd3742, 0;
	mov.b32 	%r8611, 0;
	mov.u64 	%rd3740, __cudart_i2opi_f;
	mov.u64 	%rd3741, %rd1;
$L__BB0_603:
	.pragma "nounroll";
	ld.global.nc.u32 	%r4762, [%rd3740];
	mad.wide.u32 	%rd2199, %r4762, %r956, %rd3742;
	shr.u64 	%rd3742, %rd2199, 32;
	st.local.u32 	[%rd3741], %rd2199;
	add.s32 	%r8611, %r8611, 1;
	add.s64 	%rd3741, %rd3741, 4;
	add.s64 	%rd3740, %rd3740, 4;
	setp.ne.s32 	%p574, %r8611, 6;
	@%p574 bra 	$L__BB0_603;
	shr.u32 	%r4763, %r955, 23;
	st.local.u32 	[%rd1+24], %rd3742;
	and.b32  	%r959, %r4763, 31;
	and.b32  	%r4764, %r4763, 224;
	add.s32 	%r4765, %r4764, -128;
	shr.u32 	%r4766, %r4765, 5;
	mul.wide.u32 	%rd2200, %r4766, 4;
	sub.s64 	%rd485, %rd1, %rd2200;
	ld.local.u32 	%r8612, [%rd485+24];
	ld.local.u32 	%r8613, [%rd485+20];
	setp.eq.s32 	%p575, %r959, 0;
	@%p575 bra 	$L__BB0_606;
	shf.l.wrap.b32 	%r8612, %r8613, %r8612, %r959;
	ld.local.u32 	%r4767, [%rd485+16];
	shf.l.wrap.b32 	%r8613, %r4767, %r8613, %r959;
$L__BB0_606:
	shr.u32 	%r4768, %r8612, 30;
	shf.l.wrap.b32 	%r4769, %r8613, %r8612, 2;
	shl.b32 	%r4770, %r8613, 2;
	shr.u32 	%r4771, %r4769, 31;
	add.s32 	%r4772, %r4771, %r4768;
	neg.s32 	%r4773, %r4772;
	setp.lt.s32 	%p576, %r955, 0;
	selp.b32 	%r8614, %r4773, %r4772, %p576;
	xor.b32  	%r4774, %r4769, %r955;
	shr.s32 	%r4775, %r4769, 31;
	xor.b32  	%r4776, %r4775, %r4769;
	xor.b32  	%r4777, %r4775, %r4770;
	cvt.u64.u32 	%rd2201, %r4776;
	shl.b64 	%rd2202, %rd2201, 32;
	cvt.u64.u32 	%rd2203, %r4777;
	or.b64  	%rd2204, %rd2202, %rd2203;
	cvt.rn.f64.s64 	%fd137, %rd2204;
	mul.f64 	%fd138, %fd137, 0d3BF921FB54442D19;
	cvt.rn.f32.f64 	%f2815, %fd138;
	neg.f32 	%f2816, %f2815;
	setp.lt.s32 	%p577, %r4774, 0;
	selp.f32 	%f6081, %f2816, %f2815, %p577;
$L__BB0_607:
	add.s32 	%r4779, %r8614, 1;
	mul.rn.f32 	%f2818, %f6081, %f6081;
	and.b32  	%r4780, %r8614, 1;
	setp.eq.b32 	%p578, %r4780, 1;
	selp.f32 	%f2819, %f6081, 0f3F800000, %p578;
	fma.rn.f32 	%f2820, %f2818, %f2819, 0f00000000;
	fma.rn.f32 	%f2821, %f2818, 0f37CBAC00, 0fBAB607ED;
	selp.f32 	%f2822, 0fB94D4153, %f2821, %p578;
	selp.f32 	%f2823, 0f3C0885E4, 0f3D2AAABB, %p578;
	fma.rn.f32 	%f2824, %f2822, %f2818, %f2823;
	selp.f32 	%f2825, 0fBE2AAAA8, 0fBEFFFFFF, %p578;
	fma.rn.f32 	%f2826, %f2824, %f2818, %f2825;
	fma.rn.f32 	%f2827, %f2826, %f2820, %f2819;
	and.b32  	%r4781, %r4779, 2;
	setp.eq.s32 	%p579, %r4781, 0;
	mov.f32 	%f2828, 0f00000000;
	sub.f32 	%f2829, %f2828, %f2827;
	selp.f32 	%f445, %f2827, %f2829, %p579;
	mul.f32 	%f2830, %f445, 0f3F22F983;
	cvt.rni.s32.f32 	%r8618, %f2830;
	cvt.rn.f32.s32 	%f2831, %r8618;
	fma.rn.f32 	%f2832, %f2831, 0fBFC90FDA, %f445;
	fma.rn.f32 	%f2833, %f2831, 0fB3A22168, %f2832;
	fma.rn.f32 	%f6082, %f2831, 0fA7C234C5, %f2833;
	abs.f32 	%f447, %f445;
	setp.ltu.f32 	%p580, %f447, 0f47CE4780;
	@%p580 bra 	$L__BB0_615;
	setp.neu.f32 	%p581, %f447, 0f7F800000;
	@%p581 bra 	$L__BB0_610;
	mov.f32 	%f2836, 0f00000000;
	mul.rn.f32 	%f6082, %f445, %f2836;
	mov.b32 	%r8618, 0;
	bra.uni 	$L__BB0_615;
$L__BB0_610:
	mov.b32 	%r969, %f445;
	shl.b32 	%r4783, %r969, 8;
	or.b32  	%r970, %r4783, -2147483648;
	mov.b64 	%rd3745, 0;
	mov.b32 	%r8615, 0;
	mov.u64 	%rd3743, __cudart_i2opi_f;
	mov.u64 	%rd3744, %rd1;
$L__BB0_611:
	.pragma "nounroll";
	ld.global.nc.u32 	%r4784, [%rd3743];
	mad.wide.u32 	%rd2207, %r4784, %r970, %rd3745;
	shr.u64 	%rd3745, %rd2207, 32;
	st.local.u32 	[%rd3744], %rd2207;
	add.s32 	%r8615, %r8615, 1;
	add.s64 	%rd3744, %rd3744, 4;
	add.s64 	%rd3743, %rd3743, 4;
	setp.ne.s32 	%p582, %r8615, 6;
	@%p582 bra 	$L__BB0_611;
	shr.u32 	%r4785, %r969, 23;
	st.local.u32 	[%rd1+24], %rd3745;
	and.b32  	%r973, %r4785, 31;
	and.b32  	%r4786, %r4785, 224;
	add.s32 	%r4787, %r4786, -128;
	shr.u32 	%r4788, %r4787, 5;
	mul.wide.u32 	%rd2208, %r4788, 4;
	sub.s64 	%rd492, %rd1, %rd2208;
	ld.local.u32 	%r8616, [%rd492+24];
	ld.local.u32 	%r8617, [%rd492+20];
	setp.eq.s32 	%p583, %r973, 0;
	@%p583 bra 	$L__BB0_614;
	shf.l.wrap.b32 	%r8616, %r8617, %r8616, %r973;
	ld.local.u32 	%r4789, [%rd492+16];
	shf.l.wrap.b32 	%r8617, %r4789, %r8617, %r973;
$L__BB0_614:
	shr.u32 	%r4790, %r8616, 30;
	shf.l.wrap.b32 	%r4791, %r8617, %r8616, 2;
	shl.b32 	%r4792, %r8617, 2;
	shr.u32 	%r4793, %r4791, 31;
	add.s32 	%r4794, %r4793, %r4790;
	neg.s32 	%r4795, %r4794;
	setp.lt.s32 	%p584, %r969, 0;
	selp.b32 	%r8618, %r4795, %r4794, %p584;
	xor.b32  	%r4796, %r4791, %r969;
	shr.s32 	%r4797, %r4791, 31;
	xor.b32  	%r4798, %r4797, %r4791;
	xor.b32  	%r4799, %r4797, %r4792;
	cvt.u64.u32 	%rd2209, %r4798;
	shl.b64 	%rd2210, %rd2209, 32;
	cvt.u64.u32 	%rd2211, %r4799;
	or.b64  	%rd2212, %rd2210, %rd2211;
	cvt.rn.f64.s64 	%fd139, %rd2212;
	mul.f64 	%fd140, %fd139, 0d3BF921FB54442D19;
	cvt.rn.f32.f64 	%f2834, %fd140;
	neg.f32 	%f2835, %f2834;
	setp.lt.s32 	%p585, %r4796, 0;
	selp.f32 	%f6082, %f2835, %f2834, %p585;
$L__BB0_615:
	add.s32 	%r4801, %r8618, 1;
	mul.rn.f32 	%f2837, %f6082, %f6082;
	and.b32  	%r4802, %r8618, 1;
	setp.eq.b32 	%p586, %r4802, 1;
	selp.f32 	%f2838, %f6082, 0f3F800000, %p586;
	fma.rn.f32 	%f2839, %f2837, %f2838, 0f00000000;
	fma.rn.f32 	%f2840, %f2837, 0f37CBAC00, 0fBAB607ED;
	selp.f32 	%f2841, 0fB94D4153, %f2840, %p586;
	selp.f32 	%f2842, 0f3C0885E4, 0f3D2AAABB, %p586;
	fma.rn.f32 	%f2843, %f2841, %f2837, %f2842;
	selp.f32 	%f2844, 0fBE2AAAA8, 0fBEFFFFFF, %p586;
	fma.rn.f32 	%f2845, %f2843, %f2837, %f2844;
	fma.rn.f32 	%f2846, %f2845, %f2839, %f2838;
	and.b32  	%r4803, %r4801, 2;
	setp.eq.s32 	%p587, %r4803, 0;
	mov.f32 	%f2847, 0f00000000;
	sub.f32 	%f2848, %f2847, %f2846;
	selp.f32 	%f451, %f2846, %f2848, %p587;
	mul.f32 	%f2849, %f451, 0f3F22F983;
	cvt.rni.s32.f32 	%r8622, %f2849;
	cvt.rn.f32.s32 	%f2850, %r8622;
	fma.rn.f32 	%f2851, %f2850, 0fBFC90FDA, %f451;
	fma.rn.f32 	%f2852, %f2850, 0fB3A22168, %f2851;
	fma.rn.f32 	%f6083, %f2850, 0fA7C234C5, %f2852;
	abs.f32 	%f453, %f451;
	setp.ltu.f32 	%p588, %f453, 0f47CE4780;
	@%p588 bra 	$L__BB0_623;
	setp.neu.f32 	%p589, %f453, 0f7F800000;
	@%p589 bra 	$L__BB0_618;
	mov.f32 	%f2855, 0f00000000;
	mul.rn.f32 	%f6083, %f451, %f2855;
	mov.b32 	%r8622, 0;
	bra.uni 	$L__BB0_623;
$L__BB0_618:
	mov.b32 	%r983, %f451;
	shl.b32 	%r4805, %r983, 8;
	or.b32  	%r984, %r4805, -2147483648;
	mov.b64 	%rd3748, 0;
	mov.b32 	%r8619, 0;
	mov.u64 	%rd3746, __cudart_i2opi_f;
	mov.u64 	%rd3747, %rd1;
$L__BB0_619:
	.pragma "nounroll";
	ld.global.nc.u32 	%r4806, [%rd3746];
	mad.wide.u32 	%rd2215, %r4806, %r984, %rd3748;
	shr.u64 	%rd3748, %rd2215, 32;
	st.local.u32 	[%rd3747], %rd2215;
	add.s32 	%r8619, %r8619, 1;
	add.s64 	%rd3747, %rd3747, 4;
	add.s64 	%rd3746, %rd3746, 4;
	setp.ne.s32 	%p590, %r8619, 6;
	@%p590 bra 	$L__BB0_619;
	shr.u32 	%r4807, %r983, 23;
	st.local.u32 	[%rd1+24], %rd3748;
	and.b32  	%r987, %r4807, 31;
	and.b32  	%r4808, %r4807, 224;
	add.s32 	%r4809, %r4808, -128;
	shr.u32 	%r4810, %r4809, 5;
	mul.wide.u32 	%rd2216, %r4810, 4;
	sub.s64 	%rd499, %rd1, %rd2216;
	ld.local.u32 	%r8620, [%rd499+24];
	ld.local.u32 	%r8621, [%rd499+20];
	setp.eq.s32 	%p591, %r987, 0;
	@%p591 bra 	$L__BB0_622;
	shf.l.wrap.b32 	%r8620, %r8621, %r8620, %r987;
	ld.local.u32 	%r4811, [%rd499+16];
	shf.l.wrap.b32 	%r8621, %r4811, %r8621, %r987;
$L__BB0_622:
	shr.u32 	%r4812, %r8620, 30;
	shf.l.wrap.b32 	%r4813, %r8621, %r8620, 2;
	shl.b32 	%r4814, %r8621, 2;
	shr.u32 	%r4815, %r4813, 31;
	add.s32 	%r4816, %r4815, %r4812;
	neg.s32 	%r4817, %r4816;
	setp.lt.s32 	%p592, %r983, 0;
	selp.b32 	%r8622, %r4817, %r4816, %p592;
	xor.b32  	%r4818, %r4813, %r983;
	shr.s32 	%r4819, %r4813, 31;
	xor.b32  	%r4820, %r4819, %r4813;
	xor.b32  	%r4821, %r4819, %r4814;
	cvt.u64.u32 	%rd2217, %r4820;
	shl.b64 	%rd2218, %rd2217, 32;
	cvt.u64.u32 	%rd2219, %r4821;
	or.b64  	%rd2220, %rd2218, %rd2219;
	cvt.rn.f64.s64 	%fd141, %rd2220;
	mul.f64 	%fd142, %fd141, 0d3BF921FB54442D19;
	cvt.rn.f32.f64 	%f2853, %fd142;
	neg.f32 	%f2854, %f2853;
	setp.lt.s32 	%p593, %r4818, 0;
	selp.f32 	%f6083, %f2854, %f2853, %p593;
$L__BB0_623:
	add.s32 	%r4823, %r8622, 1;
	mul.rn.f32 	%f2856, %f6083, %f6083;
	and.b32  	%r4824, %r8622, 1;
	setp.eq.b32 	%p594, %r4824, 1;
	selp.f32 	%f2857, %f6083, 0f3F800000, %p594;
	fma.rn.f32 	%f2858, %f2856, %f2857, 0f00000000;
	fma.rn.f32 	%f2859, %f2856, 0f37CBAC00, 0fBAB607ED;
	selp.f32 	%f2860, 0fB94D4153, %f2859, %p594;
	selp.f32 	%f2861, 0f3C0885E4, 0f3D2AAABB, %p594;
	fma.rn.f32 	%f2862, %f2860, %f2856, %f2861;
	selp.f32 	%f2863, 0fBE2AAAA8, 0fBEFFFFFF, %p594;
	fma.rn.f32 	%f2864, %f2862, %f2856, %f2863;
	fma.rn.f32 	%f2865, %f2864, %f2858, %f2857;
	and.b32  	%r4825, %r4823, 2;
	setp.eq.s32 	%p595, %r4825, 0;
	mov.f32 	%f2866, 0f00000000;
	sub.f32 	%f2867, %f2866, %f2865;
	selp.f32 	%f457, %f2865, %f2867, %p595;
	mul.f32 	%f2868, %f457, 0f3F22F983;
	cvt.rni.s32.f32 	%r8626, %f2868;
	cvt.rn.f32.s32 	%f2869, %r8626;
	fma.rn.f32 	%f2870, %f2869, 0fBFC90FDA, %f457;
	fma.rn.f32 	%f2871, %f2869, 0fB3A22168, %f2870;
	fma.rn.f32 	%f6084, %f2869, 0fA7C234C5, %f2871;
	abs.f32 	%f459, %f457;
	setp.ltu.f32 	%p596, %f459, 0f47CE4780;
	@%p596 bra 	$L__BB0_631;
	setp.neu.f32 	%p597, %f459, 0f7F800000;
	@%p597 bra 	$L__BB0_626;
	mov.f32 	%f2874, 0f00000000;
	mul.rn.f32 	%f6084, %f457, %f2874;
	mov.b32 	%r8626, 0;
	bra.uni 	$L__BB0_631;
$L__BB0_626:
	mov.b32 	%r997, %f457;
	shl.b32 	%r4827, %r997, 8;
	or.b32  	%r998, %r4827, -2147483648;
	mov.b64 	%rd3751, 0;
	mov.b32 	%r8623, 0;
	mov.u64 	%rd3749, __cudart_i2opi_f;
	mov.u64 	%rd3750, %rd1;
$L__BB0_627:
	.pragma "nounroll";
	ld.global.nc.u32 	%r4828, [%rd3749];
	mad.wide.u32 	%rd2223, %r4828, %r998, %rd3751;
	shr.u64 	%rd3751, %rd2223, 32;
	st.local.u32 	[%rd3750], %rd2223;
	add.s32 	%r8623, %r8623, 1;
	add.s64 	%rd3750, %rd3750, 4;
	add.s64 	%rd3749, %rd3749, 4;
	setp.ne.s32 	%p598, %r8623, 6;
	@%p598 bra 	$L__BB0_627;
	shr.u32 	%r4829, %r997, 23;
	st.local.u32 	[%rd1+24], %rd3751;
	and.b32  	%r1001, %r4829, 31;
	and.b32  	%r4830, %r4829, 224;
	add.s32 	%r4831, %r4830, -128;
	shr.u32 	%r4832, %r4831, 5;
	mul.wide.u32 	%rd2224, %r4832, 4;
	sub.s64 	%rd506, %rd1, %rd2224;
	ld.local.u32 	%r8624, [%rd506+24];
	ld.local.u32 	%r8625, [%rd506+20];
	setp.eq.s32 	%p599, %r1001, 0;
	@%p599 bra 	$L__BB0_630;
	shf.l.wrap.b32 	%r8624, %r8625, %r8624, %r1001;
	ld.local.u32 	%r4833, [%rd506+16];
	shf.l.wrap.b32 	%r8625, %r4833, %r8625, %r1001;
$L__BB0_630:
	shr.u32 	%r4834, %r8624, 30;
	shf.l.wrap.b32 	%r4835, %r8625, %r8624, 2;
	shl.b32 	%r4836, %r8625, 2;
	shr.u32 	%r4837, %r4835, 31;
	add.s32 	%r4838, %r4837, %r4834;
	neg.s32 	%r4839, %r4838;
	setp.lt.s32 	%p600, %r997, 0;
	selp.b32 	%r8626, %r4839, %r4838, %p600;
	xor.b32  	%r4840, %r4835, %r997;
	shr.s32 	%r4841, %r4835, 31;
	xor.b32  	%r4842, %r4841, %r4835;
	xor.b32  	%r4843, %r4841, %r4836;
	cvt.u64.u32 	%rd2225, %r4842;
	shl.b64 	%rd2226, %rd2225, 32;
	cvt.u64.u32 	%rd2227, %r4843;
	or.b64  	%rd2228, %rd2226, %rd2227;
	cvt.rn.f64.s64 	%fd143, %rd2228;
	mul.f64 	%fd144, %fd143, 0d3BF921FB54442D19;
	cvt.rn.f32.f64 	%f2872, %fd144;
	neg.f32 	%f2873, %f2872;
	setp.lt.s32 	%p601, %r4840, 0;
	selp.f32 	%f6084, %f2873, %f2872, %p601;
$L__BB0_631:
	mul.rn.f32 	%f2875, %f6084, %f6084;
	and.b32  	%r4845, %r8626, 1;
	setp.eq.b32 	%p602, %r4845, 1;
	selp.f32 	%f2876, 0f3F800000, %f6084, %p602;
	fma.rn.f32 	%f2877, %f2875, %f2876, 0f00000000;
	fma.rn.f32 	%f2878, %f2875, 0f37CBAC00, 0fBAB607ED;
	selp.f32 	%f2879, %f2878, 0fB94D4153, %p602;
	selp.f32 	%f2880, 0f3D2AAABB, 0f3C0885E4, %p602;
	fma.rn.f32 	%f2881, %f2879, %f2875, %f2880;
	selp.f32 	%f2882, 0fBEFFFFFF, 0fBE2AAAA8, %p602;
	fma.rn.f32 	%f2883, %f2881, %f2875, %f2882;
	fma.rn.f32 	%f2884, %f2883, %f2877, %f2876;
	and.b32  	%r4846, %r8626, 2;
	setp.eq.s32 	%p603, %r4846, 0;
	mov.f32 	%f2885, 0f00000000;
	sub.f32 	%f2886, %f2885, %f2884;
	selp.f32 	%f6086, %f2884, %f2886, %p603;
	setp.leu.f32 	%p604, %f331, %f310;
	@%p604 bra 	$L__BB0_641;
	mul.f32 	%f2887, %f6086, 0f3F22F983;
	cvt.rni.s32.f32 	%r8630, %f2887;
	cvt.rn.f32.s32 	%f2888, %r8630;
	fma.rn.f32 	%f2889, %f2888, 0fBFC90FDA, %f6086;
	fma.rn.f32 	%f2890, %f2888, 0fB3A22168, %f2889;
	fma.rn.f32 	%f6085, %f2888, 0fA7C234C5, %f2890;
	abs.f32 	%f465, %f6086;
	setp.ltu.f32 	%p605, %f465, 0f47CE4780;
	@%p605 bra 	$L__BB0_640;
	setp.neu.f32 	%p606, %f465, 0f7F800000;
	@%p606 bra 	$L__BB0_635;
	mov.f32 	%f2893, 0f00000000;
	mul.rn.f32 	%f6085, %f6086, %f2893;
	mov.b32 	%r8630, 0;
	bra.uni 	$L__BB0_640;
$L__BB0_635:
	mov.b32 	%r1011, %f6086;
	shl.b32 	%r4848, %r1011, 8;
	or.b32  	%r1012, %r4848, -2147483648;
	mov.b64 	%rd3754, 0;
	mov.b32 	%r8627, 0;
	mov.u64 	%rd3752, __cudart_i2opi_f;
	mov.u64 	%rd3753, %rd1;
$L__BB0_636:
	.pragma "nounroll";
	ld.global.nc.u32 	%r4849, [%rd3752];
	mad.wide.u32 	%rd2231, %r4849, %r1012, %rd3754;
	shr.u64 	%rd3754, %rd2231, 32;
	st.local.u32 	[%rd3753], %rd2231;
	add.s32 	%r8627, %r8627, 1;
	add.s64 	%rd3753, %rd3753, 4;
	add.s64 	%rd3752, %rd3752, 4;
	setp.ne.s32 	%p607, %r8627, 6;
	@%p607 bra 	$L__BB0_636;
	shr.u32 	%r4850, %r1011, 23;
	st.local.u32 	[%rd1+24], %rd3754;
	and.b32  	%r1015, %r4850, 31;
	and.b32  	%r4851, %r4850, 224;
	add.s32 	%r4852, %r4851, -128;
	shr.u32 	%r4853, %r4852, 5;
	mul.wide.u32 	%rd2232, %r4853, 4;
	sub.s64 	%rd513, %rd1, %rd2232;
	ld.local.u32 	%r8628, [%rd513+24];
	ld.local.u32 	%r8629, [%rd513+20];
	setp.eq.s32 	%p608, %r1015, 0;
	@%p608 bra 	$L__BB0_639;
	shf.l.wrap.b32 	%r8628, %r8629, %r8628, %r1015;
	ld.local.u32 	%r4854, [%rd513+16];
	shf.l.wrap.b32 	%r8629, %r4854, %r8629, %r1015;
$L__BB0_639:
	shr.u32 	%r4855, %r8628, 30;
	shf.l.wrap.b32 	%r4856, %r8629, %r8628, 2;
	shl.b32 	%r4857, %r8629, 2;
	shr.u32 	%r4858, %r4856, 31;
	add.s32 	%r4859, %r4858, %r4855;
	neg.s32 	%r4860, %r4859;
	setp.lt.s32 	%p609, %r1011, 0;
	selp.b32 	%r8630, %r4860, %r4859, %p609;
	xor.b32  	%r4861, %r4856, %r1011;
	shr.s32 	%r4862, %r4856, 31;
	xor.b32  	%r4863, %r4862, %r4856;
	xor.b32  	%r4864, %r4862, %r4857;
	cvt.u64.u32 	%rd2233, %r4863;
	shl.b64 	%rd2234, %rd2233, 32;
	cvt.u64.u32 	%rd2235, %r4864;
	or.b64  	%rd2236, %rd2234, %rd2235;
	cvt.rn.f64.s64 	%fd145, %rd2236;
	mul.f64 	%fd146, %fd145, 0d3BF921FB54442D19;
	cvt.rn.f32.f64 	%f2891, %fd146;
	neg.f32 	%f2892, %f2891;
	setp.lt.s32 	%p610, %r4861, 0;
	selp.f32 	%f6085, %f2892, %f2891, %p610;
$L__BB0_640:
	add.s32 	%r4866, %r8630, 1;
	mul.rn.f32 	%f2894, %f6085, %f6085;
	and.b32  	%r4867, %r8630, 1;
	setp.eq.b32 	%p611, %r4867, 1;
	selp.f32 	%f2895, %f6085, 0f3F800000, %p611;
	fma.rn.f32 	%f2896, %f2894, %f2895, 0f00000000;
	fma.rn.f32 	%f2897, %f2894, 0f37CBAC00, 0fBAB607ED;
	selp.f32 	%f2898, 0fB94D4153, %f2897, %p611;
	selp.f32 	%f2899, 0f3C0885E4, 0f3D2AAABB, %p611;
	fma.rn.f32 	%f2900, %f2898, %f2894, %f2899;
	selp.f32 	%f2901, 0fBE2AAAA8, 0fBEFFFFFF, %p611;
	fma.rn.f32 	%f2902, %f2900, %f2894, %f2901;
	fma.rn.f32 	%f2903, %f2902, %f2896, %f2895;
	and.b32  	%r4868, %r4866, 2;
	setp.eq.s32 	%p612, %r4868, 0;
	mov.f32 	%f2904, 0f00000000;
	sub.f32 	%f2905, %f2904, %f2903;
	selp.f32 	%f6086, %f2903, %f2905, %p612;
$L__BB0_641:
	mul.f32 	%f2906, %f6086, 0f3F22F983;
	cvt.rni.s32.f32 	%r8634, %f2906;
	cvt.rn.f32.s32 	%f2907, %r8634;
	fma.rn.f32 	%f2908, %f2907, 0fBFC90FDA, %f6086;
	fma.rn.f32 	%f2909, %f2907, 0fB3A22168, %f2908;
	fma.rn.f32 	%f6087, %f2907, 0fA7C234C5, %f2909;
	abs.f32 	%f472, %f6086;
	setp.ltu.f32 	%p613, %f472, 0f47CE4780;
	@%p613 bra 	$L__BB0_649;
	setp.neu.f32 	%p614, %f472, 0f7F800000;
	@%p614 bra 	$L__BB0_644;
	mov.f32 	%f2912, 0f00000000;
	mul.rn.f32 	%f6087, %f6086, %f2912;
	mov.b32 	%r8634, 0;
	bra.uni 	$L__BB0_649;
$L__BB0_644:
	mov.b32 	%r1025, %f6086;
	shl.b32 	%r4870, %r1025, 8;
	or.b32  	%r1026, %r4870, -2147483648;
	mov.b64 	%rd3757, 0;
	mov.b32 	%r8631, 0;
	mov.u64 	%rd3755, __cudart_i2opi_f;
	mov.u64 	%rd3756, %rd1;
$L__BB0_645:
	.pragma "nounroll";
	ld.global.nc.u32 	%r4871, [%rd3755];
	mad.wide.u32 	%rd2239, %r4871, %r1026, %rd3757;
	shr.u64 	%rd3757, %rd2239, 32;
	st.local.u32 	[%rd3756], %rd2239;
	add.s32 	%r8631, %r8631, 1;
	add.s64 	%rd3756, %rd3756, 4;
	add.s64 	%rd3755, %rd3755, 4;
	setp.ne.s32 	%p615, %r8631, 6;
	@%p615 bra 	$L__BB0_645;
	shr.u32 	%r4872, %r1025, 23;
	st.local.u32 	[%rd1+24], %rd3757;
	and.b32  	%r1029, %r4872, 31;
	and.b32  	%r4873, %r4872, 224;
	add.s32 	%r4874, %r4873, -128;
	shr.u32 	%r4875, %r4874, 5;
	mul.wide.u32 	%rd2240, %r4875, 4;
	sub.s64 	%rd520, %rd1, %rd2240;
	ld.local.u32 	%r8632, [%rd520+24];
	ld.local.u32 	%r8633, [%rd520+20];
	setp.eq.s32 	%p616, %r1029, 0;
	@%p616 bra 	$L__BB0_648;
	shf.l.wrap.b32 	%r8632, %r8633, %r8632, %r1029;
	ld.local.u32 	%r4876, [%rd520+16];
	shf.l.wrap.b32 	%r8633, %r4876, %r8633, %r1029;
$L__BB0_648:
	shr.u32 	%r4877, %r8632, 30;
	shf.l.wrap.b32 	%r4878, %r8633, %r8632, 2;
	shl.b32 	%r4879, %r8633, 2;
	shr.u32 	%r4880, %r4878, 31;
	add.s32 	%r4881, %r4880, %r4877;
	neg.s32 	%r4882, %r4881;
	setp.lt.s32 	%p617, %r1025, 0;
	selp.b32 	%r8634, %r4882, %r4881, %p617;
	xor.b32  	%r4883, %r4878, %r1025;
	shr.s32 	%r4884, %r4878, 31;
	xor.b32  	%r4885, %r4884, %r4878;
	xor.b32  	%r4886, %r4884, %r4879;
	cvt.u64.u32 	%rd2241, %r4885;
	shl.b64 	%rd2242, %rd2241, 32;
	cvt.u64.u32 	%rd2243, %r4886;
	or.b64  	%rd2244, %rd2242, %rd2243;
	cvt.rn.f64.s64 	%fd147, %rd2244;
	mul.f64 	%fd148, %fd147, 0d3BF921FB54442D19;
	cvt.rn.f32.f64 	%f2910, %fd148;
	neg.f32 	%f2911, %f2910;
	setp.lt.s32 	%p618, %r4883, 0;
	selp.f32 	%f6087, %f2911, %f2910, %p618;
$L__BB0_649:
	add.s32 	%r4888, %r8634, 1;
	mul.rn.f32 	%f2913, %f6087, %f6087;
	and.b32  	%r4889, %r8634, 1;
	setp.eq.b32 	%p619, %r4889, 1;
	selp.f32 	%f2914, %f6087, 0f3F800000, %p619;
	fma.rn.f32 	%f2915, %f2913, %f2914, 0f00000000;
	fma.rn.f32 	%f2916, %f2913, 0f37CBAC00, 0fBAB607ED;
	selp.f32 	%f2917, 0fB94D4153, %f2916, %p619;
	selp.f32 	%f2918, 0f3C0885E4, 0f3D2AAABB, %p619;
	fma.rn.f32 	%f2919, %f2917, %f2913, %f2918;
	selp.f32 	%f2920, 0fBE2AAAA8, 0fBEFFFFFF, %p619;
	fma.rn.f32 	%f2921, %f2919, %f2913, %f2920;
	fma.rn.f32 	%f2922, %f2921, %f2915, %f2914;
	and.b32  	%r4890, %r4888, 2;
	setp.eq.s32 	%p620, %r4890, 0;
	mov.f32 	%f2923, 0f00000000;
	sub.f32 	%f2924, %f2923, %f2922;
	selp.f32 	%f6089, %f2922, %f2924, %p620;
	setp.leu.f32 	%p621, %f6089, 0f41000000;
	@%p621 bra 	$L__BB0_659;
	mul.f32 	%f2925, %f6089, 0f3F22F983;
	cvt.rni.s32.f32 	%r8638, %f2925;
	cvt.rn.f32.s32 	%f2926, %r8638;
	fma.rn.f32 	%f2927, %f2926, 0fBFC90FDA, %f6089;
	fma.rn.f32 	%f2928, %f2926, 0fB3A22168, %f2927;
	fma.rn.f32 	%f6088, %f2926, 0fA7C234C5, %f2928;
	abs.f32 	%f478, %f6089;
	setp.ltu.f32 	%p622, %f478, 0f47CE4780;
	@%p622 bra 	$L__BB0_658;
	setp.neu.f32 	%p623, %f478, 0f7F800000;
	@%p623 bra 	$L__BB0_653;
	mov.f32 	%f2931, 0f00000000;
	mul.rn.f32 	%f6088, %f6089, %f2931;
	mov.b32 	%r8638, 0;
	bra.uni 	$L__BB0_658;
$L__BB0_653:
	mov.b32 	%r1039, %f6089;
	shl.b32 	%r4892, %r1039, 8;
	or.b32  	%r1040, %r4892, -2147483648;
	mov.b64 	%rd3760, 0;
	mov.b32 	%r8635, 0;
	mov.u64 	%rd3758, __cudart_i2opi_f;
	mov.u64 	%rd3759, %rd1;
$L__BB0_654:
	.pragma "nounroll";
	ld.global.nc.u32 	%r4893, [%rd3758];
	mad.wide.u32 	%rd2247, %r4893, %r1040, %rd3760;
	shr.u64 	%rd3760, %rd2247, 32;
	st.local.u32 	[%rd3759], %rd2247;
	add.s32 	%r8635, %r8635, 1;
	add.s64 	%rd3759, %rd3759, 4;
	add.s64 	%rd3758, %rd3758, 4;
	setp.ne.s32 	%p624, %r8635, 6;
	@%p624 bra 	$L__BB0_654;
	shr.u32 	%r4894, %r1039, 23;
	st.local.u32 	[%rd1+24], %rd3760;
	and.b32  	%r1043, %r4894, 31;
	add.s32 	%r4895, %r4894, -128;
	shr.u32 	%r4896, %r4895, 5;
	mul.wide.u32 	%rd2248, %r4896, 4;
	sub.s64 	%rd527, %rd1, %rd2248;
	ld.local.u32 	%r8636, [%rd527+24];
	ld.local.u32 	%r8637, [%rd527+20];
	setp.eq.s32 	%p625, %r1043, 0;
	@%p625 bra 	$L__BB0_657;
	shf.l.wrap.b32 	%r8636, %r8637, %r8636, %r1043;
	ld.local.u32 	%r4897, [%rd527+16];
	shf.l.wrap.b32 	%r8637, %r4897, %r8637, %r1043;
$L__BB0_657:
	shr.u32 	%r4898, %r8636, 30;
	shf.l.wrap.b32 	%r4899, %r8637, %r8636, 2;
	shl.b32 	%r4900, %r8637, 2;
	shr.u32 	%r4901, %r4899, 31;
	add.s32 	%r8638, %r4901, %r4898;
	xor.b32  	%r4902, %r4899, %r1039;
	shr.s32 	%r4903, %r4899, 31;
	xor.b32  	%r4904, %r4903, %r4899;
	xor.b32  	%r4905, %r4903, %r4900;
	cvt.u64.u32 	%rd2249, %r4904;
	shl.b64 	%rd2250, %rd2249, 32;
	cvt.u64.u32 	%rd2251, %r4905;
	or.b64  	%rd2252, %rd2250, %rd2251;
	cvt.rn.f64.s64 	%fd149, %rd2252;
	mul.f64 	%fd150, %fd149, 0d3BF921FB54442D19;
	cvt.rn.f32.f64 	%f2929, %fd150;
	neg.f32 	%f2930, %f2929;
	setp.lt.s32 	%p626, %r4902, 0;
	selp.f32 	%f6088, %f2930, %f2929, %p626;
$L__BB0_658:
	mul.rn.f32 	%f2932, %f6088, %f6088;
	and.b32  	%r4907, %r8638, 1;
	setp.eq.b32 	%p627, %r4907, 1;
	selp.f32 	%f2933, 0f3F800000, %f6088, %p627;
	fma.rn.f32 	%f2934, %f2932, %f2933, 0f00000000;
	fma.rn.f32 	%f2935, %f2932, 0f37CBAC00, 0fBAB607ED;
	selp.f32 	%f2936, %f2935, 0fB94D4153, %p627;
	selp.f32 	%f2937, 0f3D2AAABB, 0f3C0885E4, %p627;
	fma.rn.f32 	%f2938, %f2936, %f2932, %f2937;
	selp.f32 	%f2939, 0fBEFFFFFF, 0fBE2AAAA8, %p627;
	fma.rn.f32 	%f2940, %f2938, %f2932, %f2939;
	fma.rn.f32 	%f2941, %f2940, %f2934, %f2933;
	and.b32  	%r4908, %r8638, 2;
	setp.eq.s32 	%p628, %r4908, 0;
	mov.f32 	%f2942, 0f00000000;
	sub.f32 	%f2943, %f2942, %f2941;
	selp.f32 	%f6089, %f2941, %f2943, %p628;
$L__BB0_659:
	setp.geu.f32 	%p629, %f310, 0f40400000;
	@%p629 bra 	$L__BB0_669;
	mul.f32 	%f2944, %f6089, 0f3F22F983;
	cvt.rni.s32.f32 	%r8642, %f2944;
	cvt.rn.f32.s32 	%f2945, %r8642;
	fma.rn.f32 	%f2946, %f2945, 0fBFC90FDA, %f6089;
	fma.rn.f32 	%f2947, %f2945, 0fB3A22168, %f2946;
	fma.rn.f32 	%f6090, %f2945, 0fA7C234C5, %f2947;
	abs.f32 	%f485, %f6089;
	setp.ltu.f32 	%p630, %f485, 0f47CE4780;
	@%p630 bra 	$L__BB0_668;
	setp.neu.f32 	%p631, %f485, 0f7F800000;
	@%p631 bra 	$L__BB0_663;
	mov.f32 	%f2950, 0f00000000;
	mul.rn.f32 	%f6090, %f6089, %f2950;
	mov.b32 	%r8642, 0;
	bra.uni 	$L__BB0_668;
$L__BB0_663:
	mov.b32 	%r1053, %f6089;
	shl.b32 	%r4910, %r1053, 8;
	or.b32  	%r1054, %r4910, -2147483648;
	mov.b64 	%rd3763, 0;
	mov.b32 	%r8639, 0;
	mov.u64 	%rd3761, __cudart_i2opi_f;
	mov.u64 	%rd3762, %rd1;
$L__BB0_664:
	.pragma "nounroll";
	ld.global.nc.u32 	%r4911, [%rd3761];
	mad.wide.u32 	%rd2255, %r4911, %r1054, %rd3763;
	shr.u64 	%rd3763, %rd2255, 32;
	st.local.u32 	[%rd3762], %rd2255;
	add.s32 	%r8639, %r8639, 1;
	add.s64 	%rd3762, %rd3762, 4;
	add.s64 	%rd3761, %rd3761, 4;
	setp.ne.s32 	%p632, %r8639, 6;
	@%p632 bra 	$L__BB0_664;
	shr.u32 	%r4912, %r1053, 23;
	st.local.u32 	[%rd1+24], %rd3763;
	and.b32  	%r1057, %r4912, 31;
	and.b32  	%r4913, %r4912, 224;
	add.s32 	%r4914, %r4913, -128;
	shr.u32 	%r4915, %r4914, 5;
	mul.wide.u32 	%rd2256, %r4915, 4;
	sub.s64 	%rd534, %rd1, %rd2256;
	ld.local.u32 	%r8640, [%rd534+24];
	ld.local.u32 	%r8641, [%rd534+20];
	setp.eq.s32 	%p633, %r1057, 0;
	@%p633 bra 	$L__BB0_667;
	shf.l.wrap.b32 	%r8640, %r8641, %r8640, %r1057;
	ld.local.u32 	%r4916, [%rd534+16];
	shf.l.wrap.b32 	%r8641, %r4916, %r8641, %r1057;
$L__BB0_667:
	shr.u32 	%r4917, %r8640, 30;
	shf.l.wrap.b32 	%r4918, %r8641, %r8640, 2;
	shl.b32 	%r4919, %r8641, 2;
	shr.u32 	%r4920, %r4918, 31;
	add.s32 	%r4921, %r4920, %r4917;
	neg.s32 	%r4922, %r4921;
	setp.lt.s32 	%p634, %r1053, 0;
	selp.b32 	%r8642, %r4922, %r4921, %p634;
	xor.b32  	%r4923, %r4918, %r1053;
	shr.s32 	%r4924, %r4918, 31;
	xor.b32  	%r4925, %r4924, %r4918;
	xor.b32  	%r4926, %r4924, %r4919;
	cvt.u64.u32 	%rd2257, %r4925;
	shl.b64 	%rd2258, %rd2257, 32;
	cvt.u64.u32 	%rd2259, %r4926;
	or.b64  	%rd2260, %rd2258, %rd2259;
	cvt.rn.f64.s64 	%fd151, %rd2260;
	mul.f64 	%fd152, %fd151, 0d3BF921FB54442D19;
	cvt.rn.f32.f64 	%f2948, %fd152;
	neg.f32 	%f2949, %f2948;
	setp.lt.s32 	%p635, %r4923, 0;
	selp.f32 	%f6090, %f2949, %f2948, %p635;
$L__BB0_668:
	add.s32 	%r4928, %r8642, 1;
	mul.rn.f32 	%f2951, %f6090, %f6090;
	and.b32  	%r4929, %r8642, 1;
	setp.eq.b32 	%p636, %r4929, 1;
	selp.f32 	%f2952, %f6090, 0f3F800000, %p636;
	fma.rn.f32 	%f2953, %f2951, %f2952, 0f00000000;
	fma.rn.f32 	%f2954, %f2951, 0f37CBAC00, 0fBAB607ED;
	selp.f32 	%f2955, 0fB94D4153, %f2954, %p636;
	selp.f32 	%f2956, 0f3C0885E4, 0f3D2AAABB, %p636;
	fma.rn.f32 	%f2957, %f2955, %f2951, %f2956;
	selp.f32 	%f2958, 0fBE2AAAA8, 0fBEFFFFFF, %p636;
	fma.rn.f32 	%f2959, %f2957, %f2951, %f2958;
	fma.rn.f32 	%f2960, %f2959, %f2953, %f2952;
	and.b32  	%r4930, %r4928, 2;
	setp.eq.s32 	%p637, %r4930, 0;
	mov.f32 	%f2961, 0f00000000;
	sub.f32 	%f2962, %f2961, %f2960;
	selp.f32 	%f6089, %f2960, %f2962, %p637;
$L__BB0_669:
	setp.geu.f32 	%p638, %f6089, 0f3F800000;
	@%p638 bra 	$L__BB0_679;
	mul.f32 	%f2963, %f6089, 0f3F22F983;
	cvt.rni.s32.f32 	%r8646, %f2963;
	cvt.rn.f32.s32 	%f2964, %r8646;
	fma.rn.f32 	%f2965, %f2964, 0fBFC90FDA, %f6089;
	fma.rn.f32 	%f2966, %f2964, 0fB3A22168, %f2965;
	fma.rn.f32 	%f6092, %f2964, 0fA7C234C5, %f2966;
	abs.f32 	%f492, %f6089;
	setp.ltu.f32 	%p639, %f492, 0f47CE4780;
	@%p639 bra 	$L__BB0_678;
	setp.neu.f32 	%p640, %f492, 0f7F800000;
	@%p640 bra 	$L__BB0_673;
	mov.f32 	%f2969, 0f00000000;
	mul.rn.f32 	%f6092, %f6089, %f2969;
	mov.b32 	%r8646, 0;
	bra.uni 	$L__BB0_678;
$L__BB0_673:
	mov.b32 	%r1067, %f6089;
	shl.b32 	%r4932, %r1067, 8;
	or.b32  	%r1068, %r4932, -2147483648;
	mov.b64 	%rd3766, 0;
	mov.b32 	%r8643, 0;
	mov.u64 	%rd3764, __cudart_i2opi_f;
	mov.u64 	%rd3765, %rd1;
$L__BB0_674:
	.pragma "nounroll";
	ld.global.nc.u32 	%r4933, [%rd3764];
	mad.wide.u32 	%rd2263, %r4933, %r1068, %rd3766;
	shr.u64 	%rd3766, %rd2263, 32;
	st.local.u32 	[%rd3765], %rd2263;
	add.s32 	%r8643, %r8643, 1;
	add.s64 	%rd3765, %rd3765, 4;
	add.s64 	%rd3764, %rd3764, 4;
	setp.ne.s32 	%p641, %r8643, 6;
	@%p641 bra 	$L__BB0_674;
	shr.u32 	%r4934, %r1067, 23;
	st.local.u32 	[%rd1+24], %rd3766;
	and.b32  	%r1071, %r4934, 31;
	and.b32  	%r4935, %r4934, 224;
	add.s32 	%r4936, %r4935, -128;
	shr.u32 	%r4937, %r4936, 5;
	mul.wide.u32 	%rd2264, %r4937, 4;
	sub.s64 	%rd541, %rd1, %rd2264;
	ld.local.u32 	%r8644, [%rd541+24];
	ld.local.u32 	%r8645, [%rd541+20];
	setp.eq.s32 	%p642, %r1071, 0;
	@%p642 bra 	$L__BB0_677;
	shf.l.wrap.b32 	%r8644, %r8645, %r8644, %r1071;
	ld.local.u32 	%r4938, [%rd541+16];
	shf.l.wrap.b32 	%r8645, %r4938, %r8645, %r1071;
$L__BB0_677:
	shr.u32 	%r4939, %r8644, 30;
	shf.l.wrap.b32 	%r4940, %r8645, %r8644, 2;
	shl.b32 	%r4941, %r8645, 2;
	shr.u32 	%r4942, %r4940, 31;
	add.s32 	%r4943, %r4942, %r4939;
	neg.s32 	%r4944, %r4943;
	setp.lt.s32 	%p643, %r1067, 0;
	selp.b32 	%r8646, %r4944, %r4943, %p643;
	xor.b32  	%r4945, %r4940, %r1067;
	shr.s32 	%r4946, %r4940, 31;
	xor.b32  	%r4947, %r4946, %r4940;
	xor.b32  	%r4948, %r4946, %r4941;
	cvt.u64.u32 	%rd2265, %r4947;
	shl.b64 	%rd2266, %rd2265, 32;
	cvt.u64.u32 	%rd2267, %r4948;
	or.b64  	%rd2268, %rd2266, %rd2267;
	cvt.rn.f64.s64 	%fd153, %rd2268;
	mul.f64 	%fd154, %fd153, 0d3BF921FB54442D19;
	cvt.rn.f32.f64 	%f2967, %fd154;
	neg.f32 	%f2968, %f2967;
	setp.lt.s32 	%p644, %r4945, 0;
	selp.f32 	%f6092, %f2968, %f2967, %p644;
$L__BB0_678:
	add.s32 	%r4950, %r8646, 1;
	mul.rn.f32 	%f2970, %f6092, %f6092;
	and.b32  	%r4951, %r8646, 1;
	setp.eq.b32 	%p645, %r4951, 1;
	selp.f32 	%f2971, %f6092, 0f3F800000, %p645;
	fma.rn.f32 	%f2972, %f2970, %f2971, 0f00000000;
	fma.rn.f32 	%f2973, %f2970, 0f37CBAC00, 0fBAB607ED;
	selp.f32 	%f2974, 0fB94D4153, %f2973, %p645;
	selp.f32 	%f2975, 0f3C0885E4, 0f3D2AAABB, %p645;
	fma.rn.f32 	%f2976, %f2974, %f2970, %f2975;
	selp.f32 	%f2977, 0fBE2AAAA8, 0fBEFFFFFF, %p645;
	fma.rn.f32 	%f2978, %f2976, %f2970, %f2977;
	fma.rn.f32 	%f2979, %f2978, %f2972, %f2971;
	and.b32  	%r4952, %r4950, 2;
	setp.eq.s32 	%p646, %r4952, 0;
	mov.f32 	%f2980, 0f00000000;
	sub.f32 	%f2981, %f2980, %f2979;
	selp.f32 	%f6089, %f2979, %f2981, %p646;
$L__BB0_679:
	setp.leu.f32 	%p647, %f2, %f310;
	@%p647 bra 	$L__BB0_689;
	mul.f32 	%f2982, %f6089, 0f3F22F983;
	cvt.rni.s32.f32 	%r8650, %f2982;
	cvt.rn.f32.s32 	%f2983, %r8650;
	fma.rn.f32 	%f2984, %f2983, 0fBFC90FDA, %f6089;
	fma.rn.f32 	%f2985, %f2983, 0fB3A22168, %f2984;
	fma.rn.f32 	%f6094, %f2983, 0fA7C234C5, %f2985;
	abs.f32 	%f499, %f6089;
	setp.ltu.f32 	%p648, %f499, 0f47CE4780;
	@%p648 bra 	$L__BB0_688;
	setp.neu.f32 	%p649, %f499, 0f7F800000;
	@%p649 bra 	$L__BB0_683;
	mov.f32 	%f2988, 0f00000000;
	mul.rn.f32 	%f6094, %f6089, %f2988;
	mov.b32 	%r8650, 0;
	bra.uni 	$L__BB0_688;
$L__BB0_683:
	mov.b32 	%r1081, %f6089;
	shl.b32 	%r4954, %r1081, 8;
	or.b32  	%r1082, %r4954, -2147483648;
	mov.b64 	%rd3769, 0;
	mov.b32 	%r8647, 0;
	mov.u64 	%rd3767, __cudart_i2opi_f;
	mov.u64 	%rd3768, %rd1;
$L__BB0_684:
	.pragma "nounroll";
	ld.global.nc.u32 	%r4955, [%rd3767];
	mad.wide.u32 	%rd2271, %r4955, %r1082, %rd3769;
	shr.u64 	%rd3769, %rd2271, 32;
	st.local.u32 	[%rd3768], %rd2271;
	add.s32 	%r8647, %r8647, 1;
	add.s64 	%rd3768, %rd3768, 4;
	add.s64 	%rd3767, %rd3767, 4;
	setp.ne.s32 	%p650, %r8647, 6;
	@%p650 bra 	$L__BB0_684;
	shr.u32 	%r4956, %r1081, 23;
	st.local.u32 	[%rd1+24], %rd3769;
	and.b32  	%r1085, %r4956, 31;
	and.b32  	%r4957, %r4956, 224;
	add.s32 	%r4958, %r4957, -128;
	shr.u32 	%r4959, %r4958, 5;
	mul.wide.u32 	%rd2272, %r4959, 4;
	sub.s64 	%rd548, %rd1, %rd2272;
	ld.local.u32 	%r8648, [%rd548+24];
	ld.local.u32 	%r8649, [%rd548+20];
	setp.eq.s32 	%p651, %r1085, 0;
	@%p651 bra 	$L__BB0_687;
	shf.l.wrap.b32 	%r8648, %r8649, %r8648, %r1085;
	ld.local.u32 	%r4960, [%rd548+16];
	shf.l.wrap.b32 	%r8649, %r4960, %r8649, %r1085;
$L__BB0_687:
	shr.u32 	%r4961, %r8648, 30;
	shf.l.wrap.b32 	%r4962, %r8649, %r8648, 2;
	shl.b32 	%r4963, %r8649, 2;
	shr.u32 	%r4964, %r4962, 31;
	add.s32 	%r4965, %r4964, %r4961;
	neg.s32 	%r4966, %r4965;
	setp.lt.s32 	%p652, %r1081, 0;
	selp.b32 	%r8650, %r4966, %r4965, %p652;
	xor.b32  	%r4967, %r4962, %r1081;
	shr.s32 	%r4968, %r4962, 31;
	xor.b32  	%r4969, %r4968, %r4962;
	xor.b32  	%r4970, %r4968, %r4963;
	cvt.u64.u32 	%rd2273, %r4969;
	shl.b64 	%rd2274, %rd2273, 32;
	cvt.u64.u32 	%rd2275, %r4970;
	or.b64  	%rd2276, %rd2274, %rd2275;
	cvt.rn.f64.s64 	%fd155, %rd2276;
	mul.f64 	%fd156, %fd155, 0d3BF921FB54442D19;
	cvt.rn.f32.f64 	%f2986, %fd156;
	neg.f32 	%f2987, %f2986;
	setp.lt.s32 	%p653, %r4967, 0;
	selp.f32 	%f6094, %f2987, %f2986, %p653;
$L__BB0_688:
	add.s32 	%r4972, %r8650, 1;
	mul.rn.f32 	%f2989, %f6094, %f6094;
	and.b32  	%r4973, %r8650, 1;
	setp.eq.b32 	%p654, %r4973, 1;
	selp.f32 	%f2990, %f6094, 0f3F800000, %p654;
	fma.rn.f32 	%f2991, %f2989, %f2990, 0f00000000;
	fma.rn.f32 	%f2992, %f2989, 0f37CBAC00, 0fBAB607ED;
	selp.f32 	%f2993, 0fB94D4153, %f2992, %p654;
	selp.f32 	%f2994, 0f3C0885E4, 0f3D2AAABB, %p654;
	fma.rn.f32 	%f2995, %f2993, %f2989, %f2994;
	selp.f32 	%f2996, 0fBE2AAAA8, 0fBEFFFFFF, %p654;
	fma.rn.f32 	%f2997, %f2995, %f2989, %f2996;
	fma.rn.f32 	%f2998, %f2997, %f2991, %f2990;
	and.b32  	%r4974, %r4972, 2;
	setp.eq.s32 	%p655, %r4974, 0;
	mov.f32 	%f2999, 0f00000000;
	sub.f32 	%f3000, %f2999, %f2998;
	selp.f32 	%f6089, %f2998, %f3000, %p655;
$L__BB0_689:
	setp.geu.f32 	%p656, %f6089, 0f40C00000;
	@%p656 bra 	$L__BB0_699;
	mul.f32 	%f3001, %f6089, 0f3F22F983;
	cvt.rni.s32.f32 	%r8654, %f3001;
	cvt.rn.f32.s32 	%f3002, %r8654;
	fma.rn.f32 	%f3003, %f3002, 0fBFC90FDA, %f6089;
	fma.rn.f32 	%f3004, %f3002, 0fB3A22168, %f3003;
	fma.rn.f32 	%f6096, %f3002, 0fA7C234C5, %f3004;
	abs.f32 	%f506, %f6089;
	setp.ltu.f32 	%p657, %f506, 0f47CE4780;
	@%p657 bra 	$L__BB0_698;
	setp.neu.f32 	%p658, %f506, 0f7F800000;
	@%p658 bra 	$L__BB0_693;
	mov.f32 	%f3007, 0f00000000;
	mul.rn.f32 	%f6096, %f6089, %f3007;
	mov.b32 	%r8654, 0;
	bra.uni 	$L__BB0_698;
$L__BB0_693:
	mov.b32 	%r1095, %f6089;
	shl.b32 	%r4976, %r1095, 8;
	or.b32  	%r1096, %r4976, -2147483648;
	mov.b64 	%rd3772, 0;
	mov.b32 	%r8651, 0;
	mov.u64 	%rd3770, __cudart_i2opi_f;
	mov.u64 	%rd3771, %rd1;
$L__BB0_694:
	.pragma "nounroll";
	ld.global.nc.u32 	%r4977, [%rd3770];
	mad.wide.u32 	%rd2279, %r4977, %r1096, %rd3772;
	shr.u64 	%rd3772, %rd2279, 32;
	st.local.u32 	[%rd3771], %rd2279;
	add.s32 	%r8651, %r8651, 1;
	add.s64 	%rd3771, %rd3771, 4;
	add.s64 	%rd3770, %rd3770, 4;
	setp.ne.s32 	%p659, %r8651, 6;
	@%p659 bra 	$L__BB0_694;
	shr.u32 	%r4978, %r1095, 23;
	st.local.u32 	[%rd1+24], %rd3772;
	and.b32  	%r1099, %r4978, 31;
	and.b32  	%r4979, %r4978, 224;
	add.s32 	%r4980, %r4979, -128;
	shr.u32 	%r4981, %r4980, 5;
	mul.wide.u32 	%rd2280, %r4981, 4;
	sub.s64 	%rd555, %rd1, %rd2280;
	ld.local.u32 	%r8652, [%rd555+24];
	ld.local.u32 	%r8653, [%rd555+20];
	setp.eq.s32 	%p660, %r1099, 0;
	@%p660 bra 	$L__BB0_697;
	shf.l.wrap.b32 	%r8652, %r8653, %r8652, %r1099;
	ld.local.u32 	%r4982, [%rd555+16];
	shf.l.wrap.b32 	%r8653, %r4982, %r8653, %r1099;
$L__BB0_697:
	shr.u32 	%r4983, %r8652, 30;
	shf.l.wrap.b32 	%r4984, %r8653, %r8652, 2;
	shl.b32 	%r4985, %r8653, 2;
	shr.u32 	%r4986, %r4984, 31;
	add.s32 	%r4987, %r4986, %r4983;
	neg.s32 	%r4988, %r4987;
	setp.lt.s32 	%p661, %r1095, 0;
	selp.b32 	%r8654, %r4988, %r4987, %p661;
	xor.b32  	%r4989, %r4984, %r1095;
	shr.s32 	%r4990, %r4984, 31;
	xor.b32  	%r4991, %r4990, %r4984;
	xor.b32  	%r4992, %r4990, %r4985;
	cvt.u64.u32 	%rd2281, %r4991;
	shl.b64 	%rd2282, %rd2281, 32;
	cvt.u64.u32 	%rd2283, %r4992;
	or.b64  	%rd2284, %rd2282, %rd2283;
	cvt.rn.f64.s64 	%fd157, %rd2284;
	mul.f64 	%fd158, %fd157, 0d3BF921FB54442D19;
	cvt.rn.f32.f64 	%f3005, %fd158;
	neg.f32 	%f3006, %f3005;
	setp.lt.s32 	%p662, %r4989, 0;
	selp.f32 	%f6096, %f3006, %f3005, %p662;
$L__BB0_698:
	add.s32 	%r4994, %r8654, 1;
	mul.rn.f32 	%f3008, %f6096, %f6096;
	and.b32  	%r4995, %r8654, 1;
	setp.eq.b32 	%p663, %r4995, 1;
	selp.f32 	%f3009, %f6096, 0f3F800000, %p663;
	fma.rn.f32 	%f3010, %f3008, %f3009, 0f00000000;
	fma.rn.f32 	%f3011, %f3008, 0f37CBAC00, 0fBAB607ED;
	selp.f32 	%f3012, 0fB94D4153, %f3011, %p663;
	selp.f32 	%f3013, 0f3C0885E4, 0f3D2AAABB, %p663;
	fma.rn.f32 	%f3014, %f3012, %f3008, %f3013;
	selp.f32 	%f3015, 0fBE2AAAA8, 0fBEFFFFFF, %p663;
	fma.rn.f32 	%f3016, %f3014, %f3008, %f3015;
	fma.rn.f32 	%f3017, %f3016, %f3010, %f3009;
	and.b32  	%r4996, %r4994, 2;
	setp.eq.s32 	%p664, %r4996, 0;
	mov.f32 	%f3018, 0f00000000;
	sub.f32 	%f3019, %f3018, %f3017;
	selp.f32 	%f6089, %f3017, %f3019, %p664;
$L__BB0_699:
	mul.f32 	%f3020, %f6089, 0f3F22F983;
	cvt.rni.s32.f32 	%r8658, %f3020;
	cvt.rn.f32.s32 	%f3021, %r8658;
	fma.rn.f32 	%f3022, %f3021, 0fBFC90FDA, %f6089;
	fma.rn.f32 	%f3023, %f3021, 0fB3A22168, %f3022;
	fma.rn.f32 	%f6098, %f3021, 0fA7C234C5, %f3023;
	abs.f32 	%f513, %f6089;
	setp.ltu.f32 	%p665, %f513, 0f47CE4780;
	@%p665 bra 	$L__BB0_707;
	setp.neu.f32 	%p666, %f513, 0f7F800000;
	@%p666 bra 	$L__BB0_702;
	mov.f32 	%f3026, 0f00000000;
	mul.rn.f32 	%f6098, %f6089, %f3026;
	mov.b32 	%r8658, 0;
	bra.uni 	$L__BB0_707;
$L__BB0_702:
	mov.b32 	%r1109, %f6089;
	shl.b32 	%r4998, %r1109, 8;
	or.b32  	%r1110, %r4998, -2147483648;
	mov.b64 	%rd3775, 0;
	mov.b32 	%r8655, 0;
	mov.u64 	%rd3773, __cudart_i2opi_f;
	mov.u64 	%rd3774, %rd1;
$L__BB0_703:
	.pragma "nounroll";
	ld.global.nc.u32 	%r4999, [%rd3773];
	mad.wide.u32 	%rd2287, %r4999, %r1110, %rd3775;
	shr.u64 	%rd3775, %rd2287, 32;
	st.local.u32 	[%rd3774], %rd2287;
	add.s32 	%r8655, %r8655, 1;
	add.s64 	%rd3774, %rd3774, 4;
	add.s64 	%rd3773, %rd3773, 4;
	setp.ne.s32 	%p667, %r8655, 6;
	@%p667 bra 	$L__BB0_703;
	shr.u32 	%r5000, %r1109, 23;
	st.local.u32 	[%rd1+24], %rd3775;
	and.b32  	%r1113, %r5000, 31;
	and.b32  	%r5001, %r5000, 224;
	add.s32 	%r5002, %r5001, -128;
	shr.u32 	%r5003, %r5002, 5;
	mul.wide.u32 	%rd2288, %r5003, 4;
	sub.s64 	%rd562, %rd1, %rd2288;
	ld.local.u32 	%r8656, [%rd562+24];
	ld.local.u32 	%r8657, [%rd562+20];
	setp.eq.s32 	%p668, %r1113, 0;
	@%p668 bra 	$L__BB0_706;
	shf.l.wrap.b32 	%r8656, %r8657, %r8656, %r1113;
	ld.local.u32 	%r5004, [%rd562+16];
	shf.l.wrap.b32 	%r8657, %r5004, %r8657, %r1113;
$L__BB0_706:
	shr.u32 	%r5005, %r8656, 30;
	shf.l.wrap.b32 	%r5006, %r8657, %r8656, 2;
	shl.b32 	%r5007, %r8657, 2;
	shr.u32 	%r5008, %r5006, 31;
	add.s32 	%r5009, %r5008, %r5005;
	neg.s32 	%r5010, %r5009;
	setp.lt.s32 	%p669, %r1109, 0;
	selp.b32 	%r8658, %r5010, %r5009, %p669;
	xor.b32  	%r5011, %r5006, %r1109;
	shr.s32 	%r5012, %r5006, 31;
	xor.b32  	%r5013, %r5012, %r5006;
	xor.b32  	%r5014, %r5012, %r5007;
	cvt.u64.u32 	%rd2289, %r5013;
	shl.b64 	%rd2290, %rd2289, 32;
	cvt.u64.u32 	%rd2291, %r5014;
	or.b64  	%rd2292, %rd2290, %rd2291;
	cvt.rn.f64.s64 	%fd159, %rd2292;
	mul.f64 	%fd160, %fd159, 0d3BF921FB54442D19;
	cvt.rn.f32.f64 	%f3024, %fd160;
	neg.f32 	%f3025, %f3024;
	setp.lt.s32 	%p670, %r5011, 0;
	selp.f32 	%f6098, %f3025, %f3024, %p670;
$L__BB0_707:
	add.s32 	%r5016, %r8658, 1;
	mul.rn.f32 	%f3027, %f6098, %f6098;
	and.b32  	%r5017, %r8658, 1;
	setp.eq.b32 	%p671, %r5017, 1;
	selp.f32 	%f3028, %f6098, 0f3F800000, %p671;
	fma.rn.f32 	%f3029, %f3027, %f3028, 0f00000000;
	fma.rn.f32 	%f3030, %f3027, 0f37CBAC00, 0fBAB607ED;
	selp.f32 	%f3031, 0fB94D4153, %f3030, %p671;
	selp.f32 	%f3032, 0f3C0885E4, 0f3D2AAABB, %p671;
	fma.rn.f32 	%f3033, %f3031, %f3027, %f3032;
	selp.f32 	%f3034, 0fBE2AAAA8, 0fBEFFFFFF, %p671;
	fma.rn.f32 	%f3035, %f3033, %f3027, %f3034;
	fma.rn.f32 	%f3036, %f3035, %f3029, %f3028;
	and.b32  	%r5018, %r5016, 2;
	setp.eq.s32 	%p672, %r5018, 0;
	mov.f32 	%f3037, 0f00000000;
	sub.f32 	%f3038, %f3037, %f3036;
	selp.f32 	%f6100, %f3036, %f3038, %p672;
	setp.leu.f32 	%p673, %f310, %f6100;
	@%p673 bra 	$L__BB0_717;
	mul.f32 	%f3039, %f6100, 0f3F22F983;
	cvt.rni.s32.f32 	%r8662, %f3039;
	cvt.rn.f32.s32 	%f3040, %r8662;
	fma.rn.f32 	%f3041, %f3040, 0fBFC90FDA, %f6100;
	fma.rn.f32 	%f3042, %f3040, 0fB3A22168, %f3041;
	fma.rn.f32 	%f6099, %f3040, 0fA7C234C5, %f3042;
	abs.f32 	%f519, %f6100;
	setp.ltu.f32 	%p674, %f519, 0f47CE4780;
	@%p674 bra 	$L__BB0_716;
	setp.neu.f32 	%p675, %f519, 0f7F800000;
	@%p675 bra 	$L__BB0_711;
	mov.f32 	%f3045, 0f00000000;
	mul.rn.f32 	%f6099, %f6100, %f3045;
	mov.b32 	%r8662, 0;
	bra.uni 	$L__BB0_716;
$L__BB0_711:
	mov.b32 	%r1123, %f6100;
	shl.b32 	%r5020, %r1123, 8;
	or.b32  	%r1124, %r5020, -2147483648;
	mov.b64 	%rd3778, 0;
	mov.b32 	%r8659, 0;
	mov.u64 	%rd3776, __cudart_i2opi_f;
	mov.u64 	%rd3777, %rd1;
$L__BB0_712:
	.pragma "nounroll";
	ld.global.nc.u32 	%r5021, [%rd3776];
	mad.wide.u32 	%rd2295, %r5021, %r1124, %rd3778;
	shr.u64 	%rd3778, %rd2295, 32;
	st.local.u32 	[%rd3777], %rd2295;
	add.s32 	%r8659, %r8659, 1;
	add.s64 	%rd3777, %rd3777, 4;
	add.s64 	%rd3776, %rd3776, 4;
	setp.ne.s32 	%p676, %r8659, 6;
	@%p676 bra 	$L__BB0_712;
	shr.u32 	%r5022, %r1123, 23;
	st.local.u32 	[%rd1+24], %rd3778;
	and.b32  	%r1127, %r5022, 31;
	and.b32  	%r5023, %r5022, 224;
	add.s32 	%r5024, %r5023, -128;
	shr.u32 	%r5025, %r5024, 5;
	mul.wide.u32 	%rd2296, %r5025, 4;
	sub.s64 	%rd569, %rd1, %rd2296;
	ld.local.u32 	%r8660, [%rd569+24];
	ld.local.u32 	%r8661, [%rd569+20];
	setp.eq.s32 	%p677, %r1127, 0;
	@%p677 bra 	$L__BB0_715;
	shf.l.wrap.b32 	%r8660, %r8661, %r8660, %r1127;
	ld.local.u32 	%r5026, [%rd569+16];
	shf.l.wrap.b32 	%r8661, %r5026, %r8661, %r1127;
$L__BB0_715:
	shr.u32 	%r5027, %r8660, 30;
	shf.l.wrap.b32 	%r5028, %r8661, %r8660, 2;
	shl.b32 	%r5029, %r8661, 2;
	shr.u32 	%r5030, %r5028, 31;
	add.s32 	%r5031, %r5030, %r5027;
	neg.s32 	%r5032, %r5031;
	setp.lt.s32 	%p678, %r1123, 0;
	selp.b32 	%r8662, %r5032, %r5031, %p678;
	xor.b32  	%r5033, %r5028, %r1123;
	shr.s32 	%r5034, %r5028, 31;
	xor.b32  	%r5035, %r5034, %r5028;
	xor.b32  	%r5036, %r5034, %r5029;
	cvt.u64.u32 	%rd2297, %r5035;
	shl.b64 	%rd2298, %rd2297, 32;
	cvt.u64.u32 	%rd2299, %r5036;
	or.b64  	%rd2300, %rd2298, %rd2299;
	cvt.rn.f64.s64 	%fd161, %rd2300;
	mul.f64 	%fd162, %fd161, 0d3BF921FB54442D19;
	cvt.rn.f32.f64 	%f3043, %fd162;
	neg.f32 	%f3044, %f3043;
	setp.lt.s32 	%p679, %r5033, 0;
	selp.f32 	%f6099, %f3044, %f3043, %p679;
$L__BB0_716:
	add.s32 	%r5038, %r8662, 1;
	mul.rn.f32 	%f3046, %f6099, %f6099;
	and.b32  	%r5039, %r8662, 1;
	setp.eq.b32 	%p680, %r5039, 1;
	selp.f32 	%f3047, %f6099, 0f3F800000, %p680;
	fma.rn.f32 	%f3048, %f3046, %f3047, 0f00000000;
	fma.rn.f32 	%f3049, %f3046, 0f37CBAC00, 0fBAB607ED;
	selp.f32 	%f3050, 0fB94D4153, %f3049, %p680;
	selp.f32 	%f3051, 0f3C0885E4, 0f3D2AAABB, %p680;
	fma.rn.f32 	%f3052, %f3050, %f3046, %f3051;
	selp.f32 	%f3053, 0fBE2AAAA8, 0fBEFFFFFF, %p680;
	fma.rn.f32 	%f3054, %f3052, %f3046, %f3053;
	fma.rn.f32 	%f3055, %f3054, %f3048, %f3047;
	and.b32  	%r5040, %r5038, 2;
	setp.eq.s32 	%p681, %r5040, 0;
	mov.f32 	%f3056, 0f00000000;
	sub.f32 	%f3057, %f3056, %f3055;
	selp.f32 	%f6100, %f3055, %f3057, %p681;
$L__BB0_717:
	setp.leu.f32 	%p682, %f331, %f2;
	@%p682 bra 	$L__BB0_727;
	mul.f32 	%f3058, %f6100, 0f3F22F983;
	cvt.rni.s32.f32 	%r8666, %f3058;
	cvt.rn.f32.s32 	%f3059, %r8666;
	fma.rn.f32 	%f3060, %f3059, 0fBFC90FDA, %f6100;
	fma.rn.f32 	%f3061, %f3059, 0fB3A22168, %f3060;
	fma.rn.f32 	%f6101, %f3059, 0fA7C234C5, %f3061;
	abs.f32 	%f526, %f6100;
	setp.ltu.f32 	%p683, %f526, 0f47CE4780;
	@%p683 bra 	$L__BB0_726;
	setp.neu.f32 	%p684, %f526, 0f7F800000;
	@%p684 bra 	$L__BB0_721;
	mov.f32 	%f3064, 0f00000000;
	mul.rn.f32 	%f6101, %f6100, %f3064;
	mov.b32 	%r8666, 0;
	bra.uni 	$L__BB0_726;
$L__BB0_721:
	mov.b32 	%r1137, %f6100;
	shl.b32 	%r5042, %r1137, 8;
	or.b32  	%r1138, %r5042, -2147483648;
	mov.b64 	%rd3781, 0;
	mov.b32 	%r8663, 0;
	mov.u64 	%rd3779, __cudart_i2opi_f;
	mov.u64 	%rd3780, %rd1;
$L__BB0_722:
	.pragma "nounroll";
	ld.global.nc.u32 	%r5043, [%rd3779];
	mad.wide.u32 	%rd2303, %r5043, %r1138, %rd3781;
	shr.u64 	%rd3781, %rd2303, 32;
	st.local.u32 	[%rd3780], %rd2303;
	add.s32 	%r8663, %r8663, 1;
	add.s64 	%rd3780, %rd3780, 4;
	add.s64 	%rd3779, %rd3779, 4;
	setp.ne.s32 	%p685, %r8663, 6;
	@%p685 bra 	$L__BB0_722;
	shr.u32 	%r5044, %r1137, 23;
	st.local.u32 	[%rd1+24], %rd3781;
	and.b32  	%r1141, %r5044, 31;
	and.b32  	%r5045, %r5044, 224;
	add.s32 	%r5046, %r5045, -128;
	shr.u32 	%r5047, %r5046, 5;
	mul.wide.u32 	%rd2304, %r5047, 4;
	sub.s64 	%rd576, %rd1, %rd2304;
	ld.local.u32 	%r8664, [%rd576+24];
	ld.local.u32 	%r8665, [%rd576+20];
	setp.eq.s32 	%p686, %r1141, 0;
	@%p686 bra 	$L__BB0_725;
	shf.l.wrap.b32 	%r8664, %r8665, %r8664, %r1141;
	ld.local.u32 	%r5048, [%rd576+16];
	shf.l.wrap.b32 	%r8665, %r5048, %r8665, %r1141;
$L__BB0_725:
	shr.u32 	%r5049, %r8664, 30;
	shf.l.wrap.b32 	%r5050, %r8665, %r8664, 2;
	shl.b32 	%r5051, %r8665, 2;
	shr.u32 	%r5052, %r5050, 31;
	add.s32 	%r5053, %r5052, %r5049;
	neg.s32 	%r5054, %r5053;
	setp.lt.s32 	%p687, %r1137, 0;
	selp.b32 	%r8666, %r5054, %r5053, %p687;
	xor.b32  	%r5055, %r5050, %r1137;
	shr.s32 	%r5056, %r5050, 31;
	xor.b32  	%r5057, %r5056, %r5050;
	xor.b32  	%r5058, %r5056, %r5051;
	cvt.u64.u32 	%rd2305, %r5057;
	shl.b64 	%rd2306, %rd2305, 32;
	cvt.u64.u32 	%rd2307, %r5058;
	or.b64  	%rd2308, %rd2306, %rd2307;
	cvt.rn.f64.s64 	%fd163, %rd2308;
	mul.f64 	%fd164, %fd163, 0d3BF921FB54442D19;
	cvt.rn.f32.f64 	%f3062, %fd164;
	neg.f32 	%f3063, %f3062;
	setp.lt.s32 	%p688, %r5055, 0;
	selp.f32 	%f6101, %f3063, %f3062, %p688;
$L__BB0_726:
	mul.rn.f32 	%f3065, %f6101, %f6101;
	and.b32  	%r5060, %r8666, 1;
	setp.eq.b32 	%p689, %r5060, 1;
	selp.f32 	%f3066, 0f3F800000, %f6101, %p689;
	fma.rn.f32 	%f3067, %f3065, %f3066, 0f00000000;
	fma.rn.f32 	%f3068, %f3065, 0f37CBAC00, 0fBAB607ED;
	selp.f32 	%f3069, %f3068, 0fB94D4153, %p689;
	selp.f32 	%f3070, 0f3D2AAABB, 0f3C0885E4, %p689;
	fma.rn.f32 	%f3071, %f3069, %f3065, %f3070;
	selp.f32 	%f3072, 0fBEFFFFFF, 0fBE2AAAA8, %p689;
	fma.rn.f32 	%f3073, %f3071, %f3065, %f3072;
	fma.rn.f32 	%f3074, %f3073, %f3067, %f3066;
	and.b32  	%r5061, %r8666, 2;
	setp.eq.s32 	%p690, %r5061, 0;
	mov.f32 	%f3075, 0f00000000;
	sub.f32 	%f3076, %f3075, %f3074;
	selp.f32 	%f6100, %f3074, %f3076, %p690;
$L__BB0_727:
	setp.leu.f32 	%p691, %f331, %f6100;
	@%p691 bra 	$L__BB0_737;
	mul.f32 	%f3077, %f6100, 0f3F22F983;
	cvt.rni.s32.f32 	%r8670, %f3077;
	cvt.rn.f32.s32 	%f3078, %r8670;
	fma.rn.f32 	%f3079, %f3078, 0fBFC90FDA, %f6100;
	fma.rn.f32 	%f3080, %f3078, 0fB3A22168, %f3079;
	fma.rn.f32 	%f6103, %f3078, 0fA7C234C5, %f3080;
	abs.f32 	%f533, %f6100;
	setp.ltu.f32 	%p692, %f533, 0f47CE4780;
	@%p692 bra 	$L__BB0_736;
	setp.neu.f32 	%p693, %f533, 0f7F800000;
	@%p693 bra 	$L__BB0_731;
	mov.f32 	%f3083, 0f00000000;
	mul.rn.f32 	%f6103, %f6100, %f3083;
	mov.b32 	%r8670, 0;
	bra.uni 	$L__BB0_736;
$L__BB0_731:
	mov.b32 	%r1151, %f6100;
	shl.b32 	%r5063, %r1151, 8;
	or.b32  	%r1152, %r5063, -2147483648;
	mov.b64 	%rd3784, 0;
	mov.b32 	%r8667, 0;
	mov.u64 	%rd3782, __cudart_i2opi_f;
	mov.u64 	%rd3783, %rd1;
$L__BB0_732:
	.pragma "nounroll";
	ld.global.nc.u32 	%r5064, [%rd3782];
	mad.wide.u32 	%rd2311, %r5064, %r1152, %rd3784;
	shr.u64 	%rd3784, %rd2311, 32;
	st.local.u32 	[%rd3783], %rd2311;
	add.s32 	%r8667, %r8667, 1;
	add.s64 	%rd3783, %rd3783, 4;
	add.s64 	%rd3782, %rd3782, 4;
	setp.ne.s32 	%p694, %r8667, 6;
	@%p694 bra 	$L__BB0_732;
	shr.u32 	%r5065, %r1151, 23;
	st.local.u32 	[%rd1+24], %rd3784;
	and.b32  	%r1155, %r5065, 31;
	and.b32  	%r5066, %r5065, 224;
	add.s32 	%r5067, %r5066, -128;
	shr.u32 	%r5068, %r5067, 5;
	mul.wide.u32 	%rd2312, %r5068, 4;
	sub.s64 	%rd583, %rd1, %rd2312;
	ld.local.u32 	%r8668, [%rd583+24];
	ld.local.u32 	%r8669, [%rd583+20];
	setp.eq.s32 	%p695, %r1155, 0;
	@%p695 bra 	$L__BB0_735;
	shf.l.wrap.b32 	%r8668, %r8669, %r8668, %r1155;
	ld.local.u32 	%r5069, [%rd583+16];
	shf.l.wrap.b32 	%r8669, %r5069, %r8669, %r1155;
$L__BB0_735:
	shr.u32 	%r5070, %r8668, 30;
	shf.l.wrap.b32 	%r5071, %r8669, %r8668, 2;
	shl.b32 	%r5072, %r8669, 2;
	shr.u32 	%r5073, %r5071, 31;
	add.s32 	%r5074, %r5073, %r5070;
	neg.s32 	%r5075, %r5074;
	setp.lt.s32 	%p696, %r1151, 0;
	selp.b32 	%r8670, %r5075, %r5074, %p696;
	xor.b32  	%r5076, %r5071, %r1151;
	shr.s32 	%r5077, %r5071, 31;
	xor.b32  	%r5078, %r5077, %r5071;
	xor.b32  	%r5079, %r5077, %r5072;
	cvt.u64.u32 	%rd2313, %r5078;
	shl.b64 	%rd2314, %rd2313, 32;
	cvt.u64.u32 	%rd2315, %r5079;
	or.b64  	%rd2316, %rd2314, %rd2315;
	cvt.rn.f64.s64 	%fd165, %rd2316;
	mul.f64 	%fd166, %fd165, 0d3BF921FB54442D19;
	cvt.rn.f32.f64 	%f3081, %fd166;
	neg.f32 	%f3082, %f3081;
	setp.lt.s32 	%p697, %r5076, 0;
	selp.f32 	%f6103, %f3082, %f3081, %p697;
$L__BB0_736:
	add.s32 	%r5081, %r8670, 1;
	mul.rn.f32 	%f3084, %f6103, %f6103;
	and.b32  	%r5082, %r8670, 1;
	setp.eq.b32 	%p698, %r5082, 1;
	selp.f32 	%f3085, %f6103, 0f3F800000, %p698;
	fma.rn.f32 	%f3086, %f3084, %f3085, 0f00000000;
	fma.rn.f32 	%f3087, %f3084, 0f37CBAC00, 0fBAB607ED;
	selp.f32 	%f3088, 0fB94D4153, %f3087, %p698;
	selp.f32 	%f3089, 0f3C0885E4, 0f3D2AAABB, %p698;
	fma.rn.f32 	%f3090, %f3088, %f3084, %f3089;
	selp.f32 	%f3091, 0fBE2AAAA8, 0fBEFFFFFF, %p698;
	fma.rn.f32 	%f3092, %f3090, %f3084, %f3091;
	fma.rn.f32 	%f3093, %f3092, %f3086, %f3085;
	and.b32  	%r5083, %r5081, 2;
	setp.eq.s32 	%p699, %r5083, 0;
	mov.f32 	%f3094, 0f00000000;
	sub.f32 	%f3095, %f3094, %f3093;
	selp.f32 	%f6100, %f3093, %f3095, %p699;
$L__BB0_737:
	mul.f32 	%f3096, %f6100, 0f3F22F983;
	cvt.rni.s32.f32 	%r8674, %f3096;
	cvt.rn.f32.s32 	%f3097, %r8674;
	fma.rn.f32 	%f3098, %f3097, 0fBFC90FDA, %f6100;
	fma.rn.f32 	%f3099, %f3097, 0fB3A22168, %f3098;
	fma.rn.f32 	%f6105, %f3097, 0fA7C234C5, %f3099;
	abs.f32 	%f540, %f6100;
	setp.ltu.f32 	%p700, %f540, 0f47CE4780;
	@%p700 bra 	$L__BB0_745;
	setp.neu.f32 	%p701, %f540, 0f7F800000;
	@%p701 bra 	$L__BB0_740;
	mov.f32 	%f3102, 0f00000000;
	mul.rn.f32 	%f6105, %f6100, %f3102;
	mov.b32 	%r8674, 0;
	bra.uni 	$L__BB0_745;
$L__BB0_740:
	mov.b32 	%r1165, %f6100;
	shl.b32 	%r5085, %r1165, 8;
	or.b32  	%r1166, %r5085, -2147483648;
	mov.b64 	%rd3787, 0;
	mov.b32 	%r8671, 0;
	mov.u64 	%rd3785, __cudart_i2opi_f;
	mov.u64 	%rd3786, %rd1;
$L__BB0_741:
	.pragma "nounroll";
	ld.global.nc.u32 	%r5086, [%rd3785];
	mad.wide.u32 	%rd2319, %r5086, %r1166, %rd3787;
	shr.u64 	%rd3787, %rd2319, 32;
	st.local.u32 	[%rd3786], %rd2319;
	add.s32 	%r8671, %r8671, 1;
	add.s64 	%rd3786, %rd3786, 4;
	add.s64 	%rd3785, %rd3785, 4;
	setp.ne.s32 	%p702, %r8671, 6;
	@%p702 bra 	$L__BB0_741;
	shr.u32 	%r5087, %r1165, 23;
	st.local.u32 	[%rd1+24], %rd3787;
	and.b32  	%r1169, %r5087, 31;
	and.b32  	%r5088, %r5087, 224;
	add.s32 	%r5089, %r5088, -128;
	shr.u32 	%r5090, %r5089, 5;
	mul.wide.u32 	%rd2320, %r5090, 4;
	sub.s64 	%rd590, %rd1, %rd2320;
	ld.local.u32 	%r8672, [%rd590+24];
	ld.local.u32 	%r8673, [%rd590+20];
	setp.eq.s32 	%p703, %r1169, 0;
	@%p703 bra 	$L__BB0_744;
	shf.l.wrap.b32 	%r8672, %r8673, %r8672, %r1169;
	ld.local.u32 	%r5091, [%rd590+16];
	shf.l.wrap.b32 	%r8673, %r5091, %r8673, %r1169;
$L__BB0_744:
	shr.u32 	%r5092, %r8672, 30;
	shf.l.wrap.b32 	%r5093, %r8673, %r8672, 2;
	shl.b32 	%r5094, %r8673, 2;
	shr.u32 	%r5095, %r5093, 31;
	add.s32 	%r5096, %r5095, %r5092;
	neg.s32 	%r5097, %r5096;
	setp.lt.s32 	%p704, %r1165, 0;
	selp.b32 	%r8674, %r5097, %r5096, %p704;
	xor.b32  	%r5098, %r5093, %r1165;
	shr.s32 	%r5099, %r5093, 31;
	xor.b32  	%r5100, %r5099, %r5093;
	xor.b32  	%r5101, %r5099, %r5094;
	cvt.u64.u32 	%rd2321, %r5100;
	shl.b64 	%rd2322, %rd2321, 32;
	cvt.u64.u32 	%rd2323, %r5101;
	or.b64  	%rd2324, %rd2322, %rd2323;
	cvt.rn.f64.s64 	%fd167, %rd2324;
	mul.f64 	%fd168, %fd167, 0d3BF921FB54442D19;
	cvt.rn.f32.f64 	%f3100, %fd168;
	neg.f32 	%f3101, %f3100;
	setp.lt.s32 	%p705, %r5098, 0;
	selp.f32 	%f6105, %f3101, %f3100, %p705;
$L__BB0_745:
	add.s32 	%r5103, %r8674, 1;
	mul.rn.f32 	%f3103, %f6105, %f6105;
	and.b32  	%r5104, %r8674, 1;
	setp.eq.b32 	%p706, %r5104, 1;
	selp.f32 	%f3104, %f6105, 0f3F800000, %p706;
	fma.rn.f32 	%f3105, %f3103, %f3104, 0f00000000;
	fma.rn.f32 	%f3106, %f3103, 0f37CBAC00, 0fBAB607ED;
	selp.f32 	%f3107, 0fB94D4153, %f3106, %p706;
	selp.f32 	%f3108, 0f3C0885E4, 0f3D2AAABB, %p706;
	fma.rn.f32 	%f3109, %f3107, %f3103, %f3108;
	selp.f32 	%f3110, 0fBE2AAAA8, 0fBEFFFFFF, %p706;
	fma.rn.f32 	%f3111, %f3109, %f3103, %f3110;
	fma.rn.f32 	%f3112, %f3111, %f3105, %f3104;
	and.b32  	%r5105, %r5103, 2;
	setp.eq.s32 	%p707, %r5105, 0;
	mov.f32 	%f3113, 0f00000000;
	sub.f32 	%f3114, %f3113, %f3112;
	selp.f32 	%f544, %f3112, %f3114, %p707;
	mul.f32 	%f3115, %f544, 0f3F22F983;
	cvt.rni.s32.f32 	%r8678, %f3115;
	cvt.rn.f32.s32 	%f3116, %r8678;
	fma.rn.f32 	%f3117, %f3116, 0fBFC90FDA, %f544;
	fma.rn.f32 	%f3118, %f3116, 0fB3A22168, %f3117;
	fma.rn.f32 	%f6106, %f3116, 0fA7C234C5, %f3118;
	abs.f32 	%f546, %f544;
	setp.ltu.f32 	%p708, %f546, 0f47CE4780;
	@%p708 bra 	$L__BB0_753;
	setp.neu.f32 	%p709, %f546, 0f7F800000;
	@%p709 bra 	$L__BB0_748;
	mov.f32 	%f3121, 0f00000000;
	mul.rn.f32 	%f6106, %f544, %f3121;
	mov.b32 	%r8678, 0;
	bra.uni 	$L__BB0_753;
$L__BB0_748:
	mov.b32 	%r1179, %f544;
	shl.b32 	%r5107, %r1179, 8;
	or.b32  	%r1180, %r5107, -2147483648;
	mov.b64 	%rd3790, 0;
	mov.b32 	%r8675, 0;
	mov.u64 	%rd3788, __cudart_i2opi_f;
	mov.u64 	%rd3789, %rd1;
$L__BB0_749:
	.pragma "nounroll";
	ld.global.nc.u32 	%r5108, [%rd3788];
	mad.wide.u32 	%rd2327, %r5108, %r1180, %rd3790;
	shr.u64 	%rd3790, %rd2327, 32;
	st.local.u32 	[%rd3789], %rd2327;
	add.s32 	%r8675, %r8675, 1;
	add.s64 	%rd3789, %rd3789, 4;
	add.s64 	%rd3788, %rd3788, 4;
	setp.ne.s32 	%p710, %r8675, 6;
	@%p710 bra 	$L__BB0_749;
	shr.u32 	%r5109, %r1179, 23;
	st.local.u32 	[%rd1+24], %rd3790;
	and.b32  	%r1183, %r5109, 31;
	and.b32  	%r5110, %r5109, 224;
	add.s32 	%r5111, %r5110, -128;
	shr.u32 	%r5112, %r5111, 5;
	mul.wide.u32 	%rd2328, %r5112, 4;
	sub.s64 	%rd597, %rd1, %rd2328;
	ld.local.u32 	%r8676, [%rd597+24];
	ld.local.u32 	%r8677, [%rd597+20];
	setp.eq.s32 	%p711, %r1183, 0;
	@%p711 bra 	$L__BB0_752;
	shf.l.wrap.b32 	%r8676, %r8677, %r8676, %r1183;
	ld.local.u32 	%r5113, [%rd597+16];
	shf.l.wrap.b32 	%r8677, %r5113, %r8677, %r1183;
$L__BB0_752:
	shr.u32 	%r5114, %r8676, 30;
	shf.l.wrap.b32 	%r5115, %r8677, %r8676, 2;
	shl.b32 	%r5116, %r8677, 2;
	shr.u32 	%r5117, %r5115, 31;
	add.s32 	%r5118, %r5117, %r5114;
	neg.s32 	%r5119, %r5118;
	setp.lt.s32 	%p712, %r1179, 0;
	selp.b32 	%r8678, %r5119, %r5118, %p712;
	xor.b32  	%r5120, %r5115, %r1179;
	shr.s32 	%r5121, %r5115, 31;
	xor.b32  	%r5122, %r5121, %r5115;
	xor.b32  	%r5123, %r5121, %r5116;
	cvt.u64.u32 	%rd2329, %r5122;
	shl.b64 	%rd2330, %rd2329, 32;
	cvt.u64.u32 	%rd2331, %r5123;
	or.b64  	%rd2332, %rd2330, %rd2331;
	cvt.rn.f64.s64 	%fd169, %rd2332;
	mul.f64 	%fd170, %fd169, 0d3BF921FB54442D19;
	cvt.rn.f32.f64 	%f3119, %fd170;
	neg.f32 	%f3120, %f3119;
	setp.lt.s32 	%p713, %r5120, 0;
	selp.f32 	%f6106, %f3120, %f3119, %p713;
$L__BB0_753:
	add.s32 	%r5125, %r8678, 1;
	mul.rn.f32 	%f3122, %f6106, %f6106;
	and.b32  	%r5126, %r8678, 1;
	setp.eq.b32 	%p714, %r5126, 1;
	selp.f32 	%f3123, %f6106, 0f3F800000, %p714;
	fma.rn.f32 	%f3124, %f3122, %f3123, 0f00000000;
	fma.rn.f32 	%f3125, %f3122, 0f37CBAC00, 0fBAB607ED;
	selp.f32 	%f3126, 0fB94D4153, %f3125, %p714;
	selp.f32 	%f3127, 0f3C0885E4, 0f3D2AAABB, %p714;
	fma.rn.f32 	%f3128, %f3126, %f3122, %f3127;
	selp.f32 	%f3129, 0fBE2AAAA8, 0fBEFFFFFF, %p714;
	fma.rn.f32 	%f3130, %f3128, %f3122, %f3129;
	fma.rn.f32 	%f3131, %f3130, %f3124, %f3123;
	and.b32  	%r5127, %r5125, 2;
	setp.eq.s32 	%p715, %r5127, 0;
	mov.f32 	%f3132, 0f00000000;
	sub.f32 	%f3133, %f3132, %f3131;
	selp.f32 	%f550, %f3131, %f3133, %p715;
	mul.f32 	%f3134, %f550, 0f3F22F983;
	cvt.rni.s32.f32 	%r8682, %f3134;
	cvt.rn.f32.s32 	%f3135, %r8682;
	fma.rn.f32 	%f3136, %f3135, 0fBFC90FDA, %f550;
	fma.rn.f32 	%f3137, %f3135, 0fB3A22168, %f3136;
	fma.rn.f32 	%f6107, %f3135, 0fA7C234C5, %f3137;
	abs.f32 	%f552, %f550;
	setp.ltu.f32 	%p716, %f552, 0f47CE4780;
	@%p716 bra 	$L__BB0_761;
	setp.neu.f32 	%p717, %f552, 0f7F800000;
	@%p717 bra 	$L__BB0_756;
	mov.f32 	%f3140, 0f00000000;
	mul.rn.f32 	%f6107, %f550, %f3140;
	mov.b32 	%r8682, 0;
	bra.uni 	$L__BB0_761;
$L__BB0_756:
	mov.b32 	%r1193, %f550;
	shl.b32 	%r5129, %r1193, 8;
	or.b32  	%r1194, %r5129, -2147483648;
	mov.b64 	%rd3793, 0;
	mov.b32 	%r8679, 0;
	mov.u64 	%rd3791, __cudart_i2opi_f;
	mov.u64 	%rd3792, %rd1;
$L__BB0_757:
	.pragma "nounroll";
	ld.global.nc.u32 	%r5130, [%rd3791];
	mad.wide.u32 	%rd2335, %r5130, %r1194, %rd3793;
	shr.u64 	%rd3793, %rd2335, 32;
	st.local.u32 	[%rd3792], %rd2335;
	add.s32 	%r8679, %r8679, 1;
	add.s64 	%rd3792, %rd3792, 4;
	add.s64 	%rd3791, %rd3791, 4;
	setp.ne.s32 	%p718, %r8679, 6;
	@%p718 bra 	$L__BB0_757;
	shr.u32 	%r5131, %r1193, 23;
	st.local.u32 	[%rd1+24], %rd3793;
	and.b32  	%r1197, %r5131, 31;
	and.b32  	%r5132, %r5131, 224;
	add.s32 	%r5133, %r5132, -128;
	shr.u32 	%r5134, %r5133, 5;
	mul.wide.u32 	%rd2336, %r5134, 4;
	sub.s64 	%rd604, %rd1, %rd2336;
	ld.local.u32 	%r8680, [%rd604+24];
	ld.local.u32 	%r8681, [%rd604+20];
	setp.eq.s32 	%p719, %r1197, 0;
	@%p719 bra 	$L__BB0_760;
	shf.l.wrap.b32 	%r8680, %r8681, %r8680, %r1197;
	ld.local.u32 	%r5135, [%rd604+16];
	shf.l.wrap.b32 	%r8681, %r5135, %r8681, %r1197;
$L__BB0_760:
	shr.u32 	%r5136, %r8680, 30;
	shf.l.wrap.b32 	%r5137, %r8681, %r8680, 2;
	shl.b32 	%r5138, %r8681, 2;
	shr.u32 	%r5139, %r5137, 31;
	add.s32 	%r5140, %r5139, %r5136;
	neg.s32 	%r5141, %r5140;
	setp.lt.s32 	%p720, %r1193, 0;
	selp.b32 	%r8682, %r5141, %r5140, %p720;
	xor.b32  	%r5142, %r5137, %r1193;
	shr.s32 	%r5143, %r5137, 31;
	xor.b32  	%r5144, %r5143, %r5137;
	xor.b32  	%r5145, %r5143, %r5138;
	cvt.u64.u32 	%rd2337, %r5144;
	shl.b64 	%rd2338, %rd2337, 32;
	cvt.u64.u32 	%rd2339, %r5145;
	or.b64  	%rd2340, %rd2338, %rd2339;
	cvt.rn.f64.s64 	%fd171, %rd2340;
	mul.f64 	%fd172, %fd171, 0d3BF921FB54442D19;
	cvt.rn.f32.f64 	%f3138, %fd172;
	neg.f32 	%f3139, %f3138;
	setp.lt.s32 	%p721, %r5142, 0;
	selp.f32 	%f6107, %f3139, %f3138, %p721;
$L__BB0_761:
	mul.rn.f32 	%f3141, %f6107, %f6107;
	and.b32  	%r5147, %r8682, 1;
	setp.eq.b32 	%p722, %r5147, 1;
	selp.f32 	%f3142, 0f3F800000, %f6107, %p722;
	fma.rn.f32 	%f3143, %f3141, %f3142, 0f00000000;
	fma.rn.f32 	%f3144, %f3141, 0f37CBAC00, 0fBAB607ED;
	selp.f32 	%f3145, %f3144, 0fB94D4153, %p722;
	selp.f32 	%f3146, 0f3D2AAABB, 0f3C0885E4, %p722;
	fma.rn.f32 	%f3147, %f3145, %f3141, %f3146;
	selp.f32 	%f3148, 0fBEFFFFFF, 0fBE2AAAA8, %p722;
	fma.rn.f32 	%f3149, %f3147, %f3141, %f3148;
	fma.rn.f32 	%f3150, %f3149, %f3143, %f3142;
	and.b32  	%r5148, %r8682, 2;
	setp.eq.s32 	%p723, %r5148, 0;
	mov.f32 	%f3151, 0f00000000;
	sub.f32 	%f3152, %f3151, %f3150;
	selp.f32 	%f556, %f3150, %f3152, %p723;
	mul.f32 	%f3153, %f556, 0f3F22F983;
	cvt.rni.s32.f32 	%r8686, %f3153;
	cvt.rn.f32.s32 	%f3154, %r8686;
	fma.rn.f32 	%f3155, %f3154, 0fBFC90FDA, %f556;
	fma.rn.f32 	%f3156, %f3154, 0fB3A22168, %f3155;
	fma.rn.f32 	%f6108, %f3154, 0fA7C234C5, %f3156;
	abs.f32 	%f558, %f556;
	setp.ltu.f32 	%p724, %f558, 0f47CE4780;
	@%p724 bra 	$L__BB0_769;
	setp.neu.f32 	%p725, %f558, 0f7F800000;
	@%p725 bra 	$L__BB0_764;
	mov.f32 	%f3159, 0f00000000;
	mul.rn.f32 	%f6108, %f556, %f3159;
	mov.b32 	%r8686, 0;
	bra.uni 	$L__BB0_769;
$L__BB0_764:
	mov.b32 	%r1207, %f556;
	shl.b32 	%r5150, %r1207, 8;
	or.b32  	%r1208, %r5150, -2147483648;
	mov.b64 	%rd3796, 0;
	mov.b32 	%r8683, 0;
	mov.u64 	%rd3794, __cudart_i2opi_f;
	mov.u64 	%rd3795, %rd1;
$L__BB0_765:
	.pragma "nounroll";
	ld.global.nc.u32 	%r5151, [%rd3794];
	mad.wide.u32 	%rd2343, %r5151, %r1208, %rd3796;
	shr.u64 	%rd3796, %rd2343, 32;
	st.local.u32 	[%rd3795], %rd2343;
	add.s32 	%r8683, %r8683, 1;
	add.s64 	%rd3795, %rd3795, 4;
	add.s64 	%rd3794, %rd3794, 4;
	setp.ne.s32 	%p726, %r8683, 6;
	@%p726 bra 	$L__BB0_765;
	shr.u32 	%r5152, %r1207, 23;
	st.local.u32 	[%rd1+24], %rd3796;
	and.b32  	%r1211, %r5152, 31;
	and.b32  	%r5153, %r5152, 224;
	add.s32 	%r5154, %r5153, -128;
	shr.u32 	%r5155, %r5154, 5;
	mul.wide.u32 	%rd2344, %r5155, 4;
	sub.s64 	%rd611, %rd1, %rd2344;
	ld.local.u32 	%r8684, [%rd611+24];
	ld.local.u32 	%r8685, [%rd611+20];
	setp.eq.s32 	%p727, %r1211, 0;
	@%p727 bra 	$L__BB0_768;
	shf.l.wrap.b32 	%r8684, %r8685, %r8684, %r1211;
	ld.local.u32 	%r5156, [%rd611+16];
	shf.l.wrap.b32 	%r8685, %r5156, %r8685, %r1211;
$L__BB0_768:
	shr.u32 	%r5157, %r8684, 30;
	shf.l.wrap.b32 	%r5158, %r8685, %r8684, 2;
	shl.b32 	%r5159, %r8685, 2;
	shr.u32 	%r5160, %r5158, 31;
	add.s32 	%r5161, %r5160, %r5157;
	neg.s32 	%r5162, %r5161;
	setp.lt.s32 	%p728, %r1207, 0;
	selp.b32 	%r8686, %r5162, %r5161, %p728;
	xor.b32  	%r5163, %r5158, %r1207;
	shr.s32 	%r5164, %r5158, 31;
	xor.b32  	%r5165, %r5164, %r5158;
	xor.b32  	%r5166, %r5164, %r5159;
	cvt.u64.u32 	%rd2345, %r5165;
	shl.b64 	%rd2346, %rd2345, 32;
	cvt.u64.u32 	%rd2347, %r5166;
	or.b64  	%rd2348, %rd2346, %rd2347;
	cvt.rn.f64.s64 	%fd173, %rd2348;
	mul.f64 	%fd174, %fd173, 0d3BF921FB54442D19;
	cvt.rn.f32.f64 	%f3157, %fd174;
	neg.f32 	%f3158, %f3157;
	setp.lt.s32 	%p729, %r5163, 0;
	selp.f32 	%f6108, %f3158, %f3157, %p729;
$L__BB0_769:
	add.s32 	%r5168, %r8686, 1;
	mul.rn.f32 	%f3160, %f6108, %f6108;
	and.b32  	%r5169, %r8686, 1;
	setp.eq.b32 	%p730, %r5169, 1;
	selp.f32 	%f3161, %f6108, 0f3F800000, %p730;
	fma.rn.f32 	%f3162, %f3160, %f3161, 0f00000000;
	fma.rn.f32 	%f3163, %f3160, 0f37CBAC00, 0fBAB607ED;
	selp.f32 	%f3164, 0fB94D4153, %f3163, %p730;
	selp.f32 	%f3165, 0f3C0885E4, 0f3D2AAABB, %p730;
	fma.rn.f32 	%f3166, %f3164, %f3160, %f3165;
	selp.f32 	%f3167, 0fBE2AAAA8, 0fBEFFFFFF, %p730;
	fma.rn.f32 	%f3168, %f3166, %f3160, %f3167;
	fma.rn.f32 	%f3169, %f3168, %f3162, %f3161;
	and.b32  	%r5170, %r5168, 2;
	setp.eq.s32 	%p731, %r5170, 0;
	mov.f32 	%f3170, 0f00000000;
	sub.f32 	%f3171, %f3170, %f3169;
	selp.f32 	%f562, %f3169, %f3171, %p731;
	mul.f32 	%f3172, %f562, 0f3F22F983;
	cvt.rni.s32.f32 	%r8690, %f3172;
	cvt.rn.f32.s32 	%f3173, %r8690;
	fma.rn.f32 	%f3174, %f3173, 0fBFC90FDA, %f562;
	fma.rn.f32 	%f3175, %f3173, 0fB3A22168, %f3174;
	fma.rn.f32 	%f6109, %f3173, 0fA7C234C5, %f3175;
	abs.f32 	%f564, %f562;
	setp.ltu.f32 	%p732, %f564, 0f47CE4780;
	@%p732 bra 	$L__BB0_777;
	setp.neu.f32 	%p733, %f564, 0f7F800000;
	@%p733 bra 	$L__BB0_772;
	mov.f32 	%f3178, 0f00000000;
	mul.rn.f32 	%f6109, %f562, %f3178;
	mov.b32 	%r8690, 0;
	bra.uni 	$L__BB0_777;
$L__BB0_772:
	mov.b32 	%r1221, %f562;
	shl.b32 	%r5172, %r1221, 8;
	or.b32  	%r1222, %r5172, -2147483648;
	mov.b64 	%rd3799, 0;
	mov.b32 	%r8687, 0;
	mov.u64 	%rd3797, __cudart_i2opi_f;
	mov.u64 	%rd3798, %rd1;
$L__BB0_773:
	.pragma "nounroll";
	ld.global.nc.u32 	%r5173, [%rd3797];
	mad.wide.u32 	%rd2351, %r5173, %r1222, %rd3799;
	shr.u64 	%rd3799, %rd2351, 32;
	st.local.u32 	[%rd3798], %rd2351;
	add.s32 	%r8687, %r8687, 1;
	add.s64 	%rd3798, %rd3798, 4;
	add.s64 	%rd3797, %rd3797, 4;
	setp.ne.s32 	%p734, %r8687, 6;
	@%p734 bra 	$L__BB0_773;
	shr.u32 	%r5174, %r1221, 23;
	st.local.u32 	[%rd1+24], %rd3799;
	and.b32  	%r1225, %r5174, 31;
	and.b32  	%r5175, %r5174, 224;
	add.s32 	%r5176, %r5175, -128;
	shr.u32 	%r5177, %r5176, 5;
	mul.wide.u32 	%rd2352, %r5177, 4;
	sub.s64 	%rd618, %rd1, %rd2352;
	ld.local.u32 	%r8688, [%rd618+24];
	ld.local.u32 	%r8689, [%rd618+20];
	setp.eq.s32 	%p735, %r1225, 0;
	@%p735 bra 	$L__BB0_776;
	shf.l.wrap.b32 	%r8688, %r8689, %r8688, %r1225;
	ld.local.u32 	%r5178, [%rd618+16];
	shf.l.wrap.b32 	%r8689, %r5178, %r8689, %r1225;
$L__BB0_776:
	shr.u32 	%r5179, %r8688, 30;
	shf.l.wrap.b32 	%r5180, %r8689, %r8688, 2;
	shl.b32 	%r5181, %r8689, 2;
	shr.u32 	%r5182, %r5180, 31;
	add.s32 	%r5183, %r5182, %r5179;
	neg.s32 	%r5184, %r5183;
	setp.lt.s32 	%p736, %r1221, 0;
	selp.b32 	%r8690, %r5184, %r5183, %p736;
	xor.b32  	%r5185, %r5180, %r1221;
	shr.s32 	%r5186, %r5180, 31;
	xor.b32  	%r5187, %r5186, %r5180;
	xor.b32  	%r5188, %r5186, %r5181;
	cvt.u64.u32 	%rd2353, %r5187;
	shl.b64 	%rd2354, %rd2353, 32;
	cvt.u64.u32 	%rd2355, %r5188;
	or.b64  	%rd2356, %rd2354, %rd2355;
	cvt.rn.f64.s64 	%fd175, %rd2356;
	mul.f64 	%fd176, %fd175, 0d3BF921FB54442D19;
	cvt.rn.f32.f64 	%f3176, %fd176;
	neg.f32 	%f3177, %f3176;
	setp.lt.s32 	%p737, %r5185, 0;
	selp.f32 	%f6109, %f3177, %f3176, %p737;
$L__BB0_777:
	add.s32 	%r5190, %r8690, 1;
	mul.rn.f32 	%f3179, %f6109, %f6109;
	and.b32  	%r5191, %r8690, 1;
	setp.eq.b32 	%p738, %r5191, 1;
	selp.f32 	%f3180, %f6109, 0f3F800000, %p738;
	fma.rn.f32 	%f3181, %f3179, %f3180, 0f00000000;
	fma.rn.f32 	%f3182, %f3179, 0f37CBAC00, 0fBAB607ED;
	selp.f32 	%f3183, 0fB94D4153, %f3182, %p738;
	selp.f32 	%f3184, 0f3C0885E4, 0f3D2AAABB, %p738;
	fma.rn.f32 	%f3185, %f3183, %f3179, %f3184;
	selp.f32 	%f3186, 0fBE2AAAA8, 0fBEFFFFFF, %p738;
	fma.rn.f32 	%f3187, %f3185, %f3179, %f3186;
	fma.rn.f32 	%f3188, %f3187, %f3181, %f3180;
	and.b32  	%r5192, %r5190, 2;
	setp.eq.s32 	%p739, %r5192, 0;
	mov.f32 	%f3189, 0f00000000;
	sub.f32 	%f3190, %f3189, %f3188;
	selp.f32 	%f568, %f3188, %f3190, %p739;
	mul.f32 	%f3191, %f568, 0f3F22F983;
	cvt.rni.s32.f32 	%r8694, %f3191;
	cvt.rn.f32.s32 	%f3192, %r8694;
	fma.rn.f32 	%f3193, %f3192, 0fBFC90FDA, %f568;
	fma.rn.f32 	%f3194, %f3192, 0fB3A22168, %f3193;
	fma.rn.f32 	%f6110, %f3192, 0fA7C234C5, %f3194;
	abs.f32 	%f570, %f568;
	setp.ltu.f32 	%p740, %f570, 0f47CE4780;
	@%p740 bra 	$L__BB0_785;
	setp.neu.f32 	%p741, %f570, 0f7F800000;
	@%p741 bra 	$L__BB0_780;
	mov.f32 	%f3197, 0f00000000;
	mul.rn.f32 	%f6110, %f568, %f3197;
	mov.b32 	%r8694, 0;
	bra.uni 	$L__BB0_785;
$L__BB0_780:
	mov.b32 	%r1235, %f568;
	shl.b32 	%r5194, %r1235, 8;
	or.b32  	%r1236, %r5194, -2147483648;
	mov.b64 	%rd3802, 0;
	mov.b32 	%r8691, 0;
	mov.u64 	%rd3800, __cudart_i2opi_f;
	mov.u64 	%rd3801, %rd1;
$L__BB0_781:
	.pragma "nounroll";
	ld.global.nc.u32 	%r5195, [%rd3800];
	mad.wide.u32 	%rd2359, %r5195, %r1236, %rd3802;
	shr.u64 	%rd3802, %rd2359, 32;
	st.local.u32 	[%rd3801], %rd2359;
	add.s32 	%r8691, %r8691, 1;
	add.s64 	%rd3801, %rd3801, 4;
	add.s64 	%rd3800, %rd3800, 4;
	setp.ne.s32 	%p742, %r8691, 6;
	@%p742 bra 	$L__BB0_781;
	shr.u32 	%r5196, %r1235, 23;
	st.local.u32 	[%rd1+24], %rd3802;
	and.b32  	%r1239, %r5196, 31;
	and.b32  	%r5197, %r5196, 224;
	add.s32 	%r5198, %r5197, -128;
	shr.u32 	%r5199, %r5198, 5;
	mul.wide.u32 	%rd2360, %r5199, 4;
	sub.s64 	%rd625, %rd1, %rd2360;
	ld.local.u32 	%r8692, [%rd625+24];
	ld.local.u32 	%r8693, [%rd625+20];
	setp.eq.s32 	%p743, %r1239, 0;
	@%p743 bra 	$L__BB0_784;
	shf.l.wrap.b32 	%r8692, %r8693, %r8692, %r1239;
	ld.local.u32 	%r5200, [%rd625+16];
	shf.l.wrap.b32 	%r8693, %r5200, %r8693, %r1239;
$L__BB0_784:
	shr.u32 	%r5201, %r8692, 30;
	shf.l.wrap.b32 	%r5202, %r8693, %r8692, 2;
	shl.b32 	%r5203, %r8693, 2;
	shr.u32 	%r5204, %r5202, 31;
	add.s32 	%r5205, %r5204, %r5201;
	neg.s32 	%r5206, %r5205;
	setp.lt.s32 	%p744, %r1235, 0;
	selp.b32 	%r8694, %r5206, %r5205, %p744;
	xor.b32  	%r5207, %r5202, %r1235;
	shr.s32 	%r5208, %r5202, 31;
	xor.b32  	%r5209, %r5208, %r5202;
	xor.b32  	%r5210, %r5208, %r5203;
	cvt.u64.u32 	%rd2361, %r5209;
	shl.b64 	%rd2362, %rd2361, 32;
	cvt.u64.u32 	%rd2363, %r5210;
	or.b64  	%rd2364, %rd2362, %rd2363;
	cvt.rn.f64.s64 	%fd177, %rd2364;
	mul.f64 	%fd178, %fd177, 0d3BF921FB54442D19;
	cvt.rn.f32.f64 	%f3195, %fd178;
	neg.f32 	%f3196, %f3195;
	setp.lt.s32 	%p745, %r5207, 0;
	selp.f32 	%f6110, %f3196, %f3195, %p745;
$L__BB0_785:
	add.s32 	%r5212, %r8694, 1;
	mul.rn.f32 	%f3198, %f6110, %f6110;
	and.b32  	%r5213, %r8694, 1;
	setp.eq.b32 	%p746, %r5213, 1;
	selp.f32 	%f3199, %f6110, 0f3F800000, %p746;
	fma.rn.f32 	%f3200, %f3198, %f3199, 0f00000000;
	fma.rn.f32 	%f3201, %f3198, 0f37CBAC00, 0fBAB607ED;
	selp.f32 	%f3202, 0fB94D4153, %f3201, %p746;
	selp.f32 	%f3203, 0f3C0885E4, 0f3D2AAABB, %p746;
	fma.rn.f32 	%f3204, %f3202, %f3198, %f3203;
	selp.f32 	%f3205, 0fBE2AAAA8, 0fBEFFFFFF, %p746;
	fma.rn.f32 	%f3206, %f3204, %f3198, %f3205;
	fma.rn.f32 	%f3207, %f3206, %f3200, %f3199;
	and.b32  	%r5214, %r5212, 2;
	setp.eq.s32 	%p747, %r5214, 0;
	mov.f32 	%f3208, 0f00000000;
	sub.f32 	%f3209, %f3208, %f3207;
	selp.f32 	%f6112, %f3207, %f3209, %p747;
	setp.leu.f32 	%p748, %f331, 0f40800000;
	@%p748 bra 	$L__BB0_795;
	mul.f32 	%f3210, %f6112, 0f3F22F983;
	cvt.rni.s32.f32 	%r8698, %f3210;
	cvt.rn.f32.s32 	%f3211, %r8698;
	fma.rn.f32 	%f3212, %f3211, 0fBFC90FDA, %f6112;
	fma.rn.f32 	%f3213, %f3211, 0fB3A22168, %f3212;
	fma.rn.f32 	%f6111, %f3211, 0fA7C234C5, %f3213;
	abs.f32 	%f576, %f6112;
	setp.ltu.f32 	%p749, %f576, 0f47CE4780;
	@%p749 bra 	$L__BB0_794;
	setp.neu.f32 	%p750, %f576, 0f7F800000;
	@%p750 bra 	$L__BB0_789;
	mov.f32 	%f3216, 0f00000000;
	mul.rn.f32 	%f6111, %f6112, %f3216;
	mov.b32 	%r8698, 0;
	bra.uni 	$L__BB0_794;
$L__BB0_789:
	mov.b32 	%r1249, %f6112;
	shl.b32 	%r5216, %r1249, 8;
	or.b32  	%r1250, %r5216, -2147483648;
	mov.b64 	%rd3805, 0;
	mov.b32 	%r8695, 0;
	mov.u64 	%rd3803, __cudart_i2opi_f;
	mov.u64 	%rd3804, %rd1;
$L__BB0_790:
	.pragma "nounroll";
	ld.global.nc.u32 	%r5217, [%rd3803];
	mad.wide.u32 	%rd2367, %r5217, %r1250, %rd3805;
	shr.u64 	%rd3805, %rd2367, 32;
	st.local.u32 	[%rd3804], %rd2367;
	add.s32 	%r8695, %r8695, 1;
	add.s64 	%rd3804, %rd3804, 4;
	add.s64 	%rd3803, %rd3803, 4;
	setp.ne.s32 	%p751, %r8695, 6;
	@%p751 bra 	$L__BB0_790;
	shr.u32 	%r5218, %r1249, 23;
	st.local.u32 	[%rd1+24], %rd3805;
	and.b32  	%r1253, %r5218, 31;
	and.b32  	%r5219, %r5218, 224;
	add.s32 	%r5220, %r5219, -128;
	shr.u32 	%r5221, %r5220, 5;
	mul.wide.u32 	%rd2368, %r5221, 4;
	sub.s64 	%rd632, %rd1, %rd2368;
	ld.local.u32 	%r8696, [%rd632+24];
	ld.local.u32 	%r8697, [%rd632+20];
	setp.eq.s32 	%p752, %r1253, 0;
	@%p752 bra 	$L__BB0_793;
	shf.l.wrap.b32 	%r8696, %r8697, %r8696, %r1253;
	ld.local.u32 	%r5222, [%rd632+16];
	shf.l.wrap.b32 	%r8697, %r5222, %r8697, %r1253;
$L__BB0_793:
	shr.u32 	%r5223, %r8696, 30;
	shf.l.wrap.b32 	%r5224, %r8697, %r8696, 2;
	shl.b32 	%r5225, %r8697, 2;
	shr.u32 	%r5226, %r5224, 31;
	add.s32 	%r5227, %r5226, %r5223;
	neg.s32 	%r5228, %r5227;
	setp.lt.s32 	%p753, %r1249, 0;
	selp.b32 	%r8698, %r5228, %r5227, %p753;
	xor.b32  	%r5229, %r5224, %r1249;
	shr.s32 	%r5230, %r5224, 31;
	xor.b32  	%r5231, %r5230, %r5224;
	xor.b32  	%r5232, %r5230, %r5225;
	cvt.u64.u32 	%rd2369, %r5231;
	shl.b64 	%rd2370, %rd2369, 32;
	cvt.u64.u32 	%rd2371, %r5232;
	or.b64  	%rd2372, %rd2370, %rd2371;
	cvt.rn.f64.s64 	%fd179, %rd2372;
	mul.f64 	%fd180, %fd179, 0d3BF921FB54442D19;
	cvt.rn.f32.f64 	%f3214, %fd180;
	neg.f32 	%f3215, %f3214;
	setp.lt.s32 	%p754, %r5229, 0;
	selp.f32 	%f6111, %f3215, %f3214, %p754;
$L__BB0_794:
	mul.rn.f32 	%f3217, %f6111, %f6111;
	and.b32  	%r5234, %r8698, 1;
	setp.eq.b32 	%p755, %r5234, 1;
	selp.f32 	%f3218, 0f3F800000, %f6111, %p755;
	fma.rn.f32 	%f3219, %f3217, %f3218, 0f00000000;
	fma.rn.f32 	%f3220, %f3217, 0f37CBAC00, 0fBAB607ED;
	selp.f32 	%f3221, %f3220, 0fB94D4153, %p755;
	selp.f32 	%f3222, 0f3D2AAABB, 0f3C0885E4, %p755;
	fma.rn.f32 	%f3223, %f3221, %f3217, %f3222;
	selp.f32 	%f3224, 0fBEFFFFFF, 0fBE2AAAA8, %p755;
	fma.rn.f32 	%f3225, %f3223, %f3217, %f3224;
	fma.rn.f32 	%f3226, %f3225, %f3219, %f3218;
	and.b32  	%r5235, %r8698, 2;
	setp.eq.s32 	%p756, %r5235, 0;
	mov.f32 	%f3227, 0f00000000;
	sub.f32 	%f3228, %f3227, %f3226;
	selp.f32 	%f6112, %f3226, %f3228, %p756;
$L__BB0_795:
	mul.f32 	%f3229, %f6112, 0f3F22F983;
	cvt.rni.s32.f32 	%r8702, %f3229;
	cvt.rn.f32.s32 	%f3230, %r8702;
	fma.rn.f32 	%f3231, %f3230, 0fBFC90FDA, %f6112;
	fma.rn.f32 	%f3232, %f3230, 0fB3A22168, %f3231;
	fma.rn.f32 	%f6113, %f3230, 0fA7C234C5, %f3232;
	abs.f32 	%f583, %f6112;
	setp.ltu.f32 	%p757, %f583, 0f47CE4780;
	@%p757 bra 	$L__BB0_803;
	setp.neu.f32 	%p758, %f583, 0f7F800000;
	@%p758 bra 	$L__BB0_798;
	mov.f32 	%f3235, 0f00000000;
	mul.rn.f32 	%f6113, %f6112, %f3235;
	mov.b32 	%r8702, 0;
	bra.uni 	$L__BB0_803;
$L__BB0_798:
	mov.b32 	%r1263, %f6112;
	shl.b32 	%r5237, %r1263, 8;
	or.b32  	%r1264, %r5237, -2147483648;
	mov.b64 	%rd3808, 0;
	mov.b32 	%r8699, 0;
	mov.u64 	%rd3806, __cudart_i2opi_f;
	mov.u64 	%rd3807, %rd1;
$L__BB0_799:
	.pragma "nounroll";
	ld.global.nc.u32 	%r5238, [%rd3806];
	mad.wide.u32 	%rd2375, %r5238, %r1264, %rd3808;
	shr.u64 	%rd3808, %rd2375, 32;
	st.local.u32 	[%rd3807], %rd2375;
	add.s32 	%r8699, %r8699, 1;
	add.s64 	%rd3807, %rd3807, 4;
	add.s64 	%rd3806, %rd3806, 4;
	setp.ne.s32 	%p759, %r8699, 6;
	@%p759 bra 	$L__BB0_799;
	shr.u32 	%r5239, %r1263, 23;
	st.local.u32 	[%rd1+24], %rd3808;
	and.b32  	%r1267, %r5239, 31;
	and.b32  	%r5240, %r5239, 224;
	add.s32 	%r5241, %r5240, -128;
	shr.u32 	%r5242, %r5241, 5;
	mul.wide.u32 	%rd2376, %r5242, 4;
	sub.s64 	%rd639, %rd1, %rd2376;
	ld.local.u32 	%r8700, [%rd639+24];
	ld.local.u32 	%r8701, [%rd639+20];
	setp.eq.s32 	%p760, %r1267, 0;
	@%p760 bra 	$L__BB0_802;
	shf.l.wrap.b32 	%r8700, %r8701, %r8700, %r1267;
	ld.local.u32 	%r5243, [%rd639+16];
	shf.l.wrap.b32 	%r8701, %r5243, %r8701, %r1267;
$L__BB0_802:
	shr.u32 	%r5244, %r8700, 30;
	shf.l.wrap.b32 	%r5245, %r8701, %r8700, 2;
	shl.b32 	%r5246, %r8701, 2;
	shr.u32 	%r5247, %r5245, 31;
	add.s32 	%r5248, %r5247, %r5244;
	neg.s32 	%r5249, %r5248;
	setp.lt.s32 	%p761, %r1263, 0;
	selp.b32 	%r8702, %r5249, %r5248, %p761;
	xor.b32  	%r5250, %r5245, %r1263;
	shr.s32 	%r5251, %r5245, 31;
	xor.b32  	%r5252, %r5251, %r5245;
	xor.b32  	%r5253, %r5251, %r5246;
	cvt.u64.u32 	%rd2377, %r5252;
	shl.b64 	%rd2378, %rd2377, 32;
	cvt.u64.u32 	%rd2379, %r5253;
	or.b64  	%rd2380, %rd2378, %rd2379;
	cvt.rn.f64.s64 	%fd181, %rd2380;
	mul.f64 	%fd182, %fd181, 0d3BF921FB54442D19;
	cvt.rn.f32.f64 	%f3233, %fd182;
	neg.f32 	%f3234, %f3233;
	setp.lt.s32 	%p762, %r5250, 0;
	selp.f32 	%f6113, %f3234, %f3233, %p762;
$L__BB0_803:
	mul.rn.f32 	%f3236, %f6113, %f6113;
	and.b32  	%r5255, %r8702, 1;
	setp.eq.b32 	%p763, %r5255, 1;
	selp.f32 	%f3237, 0f3F800000, %f6113, %p763;
	fma.rn.f32 	%f3238, %f3236, %f3237, 0f00000000;
	fma.rn.f32 	%f3239, %f3236, 0f37CBAC00, 0fBAB607ED;
	selp.f32 	%f3240, %f3239, 0fB94D4153, %p763;
	selp.f32 	%f3241, 0f3D2AAABB, 0f3C0885E4, %p763;
	fma.rn.f32 	%f3242, %f3240, %f3236, %f3241;
	selp.f32 	%f3243, 0fBEFFFFFF, 0fBE2AAAA8, %p763;
	fma.rn.f32 	%f3244, %f3242, %f3236, %f3243;
	fma.rn.f32 	%f3245, %f3244, %f3238, %f3237;
	and.b32  	%r5256, %r8702, 2;
	setp.eq.s32 	%p764, %r5256, 0;
	mov.f32 	%f3246, 0f00000000;
	sub.f32 	%f3247, %f3246, %f3245;
	selp.f32 	%f6115, %f3245, %f3247, %p764;
	setp.leu.f32 	%p765, %f6115, 0f40A00000;
	@%p765 bra 	$L__BB0_813;
	mul.f32 	%f3248, %f6115, 0f3F22F983;
	cvt.rni.s32.f32 	%r8706, %f3248;
	cvt.rn.f32.s32 	%f3249, %r8706;
	fma.rn.f32 	%f3250, %f3249, 0fBFC90FDA, %f6115;
	fma.rn.f32 	%f3251, %f3249, 0fB3A22168, %f3250;
	fma.rn.f32 	%f6114, %f3249, 0fA7C234C5, %f3251;
	abs.f32 	%f589, %f6115;
	setp.ltu.f32 	%p766, %f589, 0f47CE4780;
	@%p766 bra 	$L__BB0_812;
	setp.neu.f32 	%p767, %f589, 0f7F800000;
	@%p767 bra 	$L__BB0_807;
	mov.f32 	%f3254, 0f00000000;
	mul.rn.f32 	%f6114, %f6115, %f3254;
	mov.b32 	%r8706, 0;
	bra.uni 	$L__BB0_812;
$L__BB0_807:
	mov.b32 	%r1277, %f6115;
	shl.b32 	%r5258, %r1277, 8;
	or.b32  	%r1278, %r5258, -2147483648;
	mov.b64 	%rd3811, 0;
	mov.b32 	%r8703, 0;
	mov.u64 	%rd3809, __cudart_i2opi_f;
	mov.u64 	%rd3810, %rd1;
$L__BB0_808:
	.pragma "nounroll";
	ld.global.nc.u32 	%r5259, [%rd3809];
	mad.wide.u32 	%rd2383, %r5259, %r1278, %rd3811;
	shr.u64 	%rd3811, %rd2383, 32;
	st.local.u32 	[%rd3810], %rd2383;
	add.s32 	%r8703, %r8703, 1;
	add.s64 	%rd3810, %rd3810, 4;
	add.s64 	%rd3809, %rd3809, 4;
	setp.ne.s32 	%p768, %r8703, 6;
	@%p768 bra 	$L__BB0_808;
	shr.u32 	%r5260, %r1277, 23;
	st.local.u32 	[%rd1+24], %rd3811;
	and.b32  	%r1281, %r5260, 31;
	add.s32 	%r5261, %r5260, -128;
	shr.u32 	%r5262, %r5261, 5;
	mul.wide.u32 	%rd2384, %r5262, 4;
	sub.s64 	%rd646, %rd1, %rd2384;
	ld.local.u32 	%r8704, [%rd646+24];
	ld.local.u32 	%r8705, [%rd646+20];
	setp.eq.s32 	%p769, %r1281, 0;
	@%p769 bra 	$L__BB0_811;
	shf.l.wrap.b32 	%r8704, %r8705, %r8704, %r1281;
	ld.local.u32 	%r5263, [%rd646+16];
	shf.l.wrap.b32 	%r8705, %r5263, %r8705, %r1281;
$L__BB0_811:
	shr.u32 	%r5264, %r8704, 30;
	shf.l.wrap.b32 	%r5265, %r8705, %r8704, 2;
	shl.b32 	%r5266, %r8705, 2;
	shr.u32 	%r5267, %r5265, 31;
	add.s32 	%r8706, %r5267, %r5264;
	xor.b32  	%r5268, %r5265, %r1277;
	shr.s32 	%r5269, %r5265, 31;
	xor.b32  	%r5270, %r5269, %r5265;
	xor.b32  	%r5271, %r5269, %r5266;
	cvt.u64.u32 	%rd2385, %r5270;
	shl.b64 	%rd2386, %rd2385, 32;
	cvt.u64.u32 	%rd2387, %r5271;
	or.b64  	%rd2388, %rd2386, %rd2387;
	cvt.rn.f64.s64 	%fd183, %rd2388;
	mul.f64 	%fd184, %fd183, 0d3BF921FB54442D19;
	cvt.rn.f32.f64 	%f3252, %fd184;
	neg.f32 	%f3253, %f3252;
	setp.lt.s32 	%p770, %r5268, 0;
	selp.f32 	%f6114, %f3253, %f3252, %p770;
$L__BB0_812:
	add.s32 	%r5273, %r8706, 1;
	mul.rn.f32 	%f3255, %f6114, %f6114;
	and.b32  	%r5274, %r8706, 1;
	setp.eq.b32 	%p771, %r5274, 1;
	selp.f32 	%f3256, %f6114, 0f3F800000, %p771;
	fma.rn.f32 	%f3257, %f3255, %f3256, 0f00000000;
	fma.rn.f32 	%f3258, %f3255, 0f37CBAC00, 0fBAB607ED;
	selp.f32 	%f3259, 0fB94D4153, %f3258, %p771;
	selp.f32 	%f3260, 0f3C0885E4, 0f3D2AAABB, %p771;
	fma.rn.f32 	%f3261, %f3259, %f3255, %f3260;
	selp.f32 	%f3262, 0fBE2AAAA8, 0fBEFFFFFF, %p771;
	fma.rn.f32 	%f3263, %f3261, %f3255, %f3262;
	fma.rn.f32 	%f3264, %f3263, %f3257, %f3256;
	and.b32  	%r5275, %r5273, 2;
	setp.eq.s32 	%p772, %r5275, 0;
	mov.f32 	%f3265, 0f00000000;
	sub.f32 	%f3266, %f3265, %f3264;
	selp.f32 	%f6115, %f3264, %f3266, %p772;
$L__BB0_813:
	setp.leu.f32 	%p773, %f331, 0f41000000;
	@%p773 bra 	$L__BB0_823;
	mul.f32 	%f3267, %f6115, 0f3F22F983;
	cvt.rni.s32.f32 	%r8710, %f3267;
	cvt.rn.f32.s32 	%f3268, %r8710;
	fma.rn.f32 	%f3269, %f3268, 0fBFC90FDA, %f6115;
	fma.rn.f32 	%f3270, %f3268, 0fB3A22168, %f3269;
	fma.rn.f32 	%f6116, %f3268, 0fA7C234C5, %f3270;
	abs.f32 	%f596, %f6115;
	setp.ltu.f32 	%p774, %f596, 0f47CE4780;
	@%p774 bra 	$L__BB0_822;
	setp.neu.f32 	%p775, %f596, 0f7F800000;
	@%p775 bra 	$L__BB0_817;
	mov.f32 	%f3273, 0f00000000;
	mul.rn.f32 	%f6116, %f6115, %f3273;
	mov.b32 	%r8710, 0;
	bra.uni 	$L__BB0_822;
$L__BB0_817:
	mov.b32 	%r1291, %f6115;
	shl.b32 	%r5277, %r1291, 8;
	or.b32  	%r1292, %r5277, -2147483648;
	mov.b64 	%rd3814, 0;
	mov.b32 	%r8707, 0;
	mov.u64 	%rd3812, __cudart_i2opi_f;
	mov.u64 	%rd3813, %rd1;
$L__BB0_818:
	.pragma "nounroll";
	ld.global.nc.u32 	%r5278, [%rd3812];
	mad.wide.u32 	%rd2391, %r5278, %r1292, %rd3814;
	shr.u64 	%rd3814, %rd2391, 32;
	st.local.u32 	[%rd3813], %rd2391;
	add.s32 	%r8707, %r8707, 1;
	add.s64 	%rd3813, %rd3813, 4;
	add.s64 	%rd3812, %rd3812, 4;
	setp.ne.s32 	%p776, %r8707, 6;
	@%p776 bra 	$L__BB0_818;
	shr.u32 	%r5279, %r1291, 23;
	st.local.u32 	[%rd1+24], %rd3814;
	and.b32  	%r1295, %r5279, 31;
	and.b32  	%r5280, %r5279, 224;
	add.s32 	%r5281, %r5280, -128;
	shr.u32 	%r5282, %r5281, 5;
	mul.wide.u32 	%rd2392, %r5282, 4;
	sub.s64 	%rd653, %rd1, %rd2392;
	ld.local.u32 	%r8708, [%rd653+24];
	ld.local.u32 	%r8709, [%rd653+20];
	setp.eq.s32 	%p777, %r1295, 0;
	@%p777 bra 	$L__BB0_821;
	shf.l.wrap.b32 	%r8708, %r8709, %r8708, %r1295;
	ld.local.u32 	%r5283, [%rd653+16];
	shf.l.wrap.b32 	%r8709, %r5283, %r8709, %r1295;
$L__BB0_821:
	shr.u32 	%r5284, %r8708, 30;
	shf.l.wrap.b32 	%r5285, %r8709, %r8708, 2;
	shl.b32 	%r5286, %r8709, 2;
	shr.u32 	%r5287, %r5285, 31;
	add.s32 	%r5288, %r5287, %r5284;
	neg.s32 	%r5289, %r5288;
	setp.lt.s32 	%p778, %r1291, 0;
	selp.b32 	%r8710, %r5289, %r5288, %p778;
	xor.b32  	%r5290, %r5285, %r1291;
	shr.s32 	%r5291, %r5285, 31;
	xor.b32  	%r5292, %r5291, %r5285;
	xor.b32  	%r5293, %r5291, %r5286;
	cvt.u64.u32 	%rd2393, %r5292;
	shl.b64 	%rd2394, %rd2393, 32;
	cvt.u64.u32 	%rd2395, %r5293;
	or.b64  	%rd2396, %rd2394, %rd2395;
	cvt.rn.f64.s64 	%fd185, %rd2396;
	mul.f64 	%fd186, %fd185, 0d3BF921FB54442D19;
	cvt.rn.f32.f64 	%f3271, %fd186;
	neg.f32 	%f3272, %f3271;
	setp.lt.s32 	%p779, %r5290, 0;
	selp.f32 	%f6116, %f3272, %f3271, %p779;
$L__BB0_822:
	add.s32 	%r5295, %r8710, 1;
	mul.rn.f32 	%f3274, %f6116, %f6116;
	and.b32  	%r5296, %r8710, 1;
	setp.eq.b32 	%p780, %r5296, 1;
	selp.f32 	%f3275, %f6116, 0f3F800000, %p780;
	fma.rn.f32 	%f3276, %f3274, %f3275, 0f00000000;
	fma.rn.f32 	%f3277, %f3274, 0f37CBAC00, 0fBAB607ED;
	selp.f32 	%f3278, 0fB94D4153, %f3277, %p780;
	selp.f32 	%f3279, 0f3C0885E4, 0f3D2AAABB, %p780;
	fma.rn.f32 	%f3280, %f3278, %f3274, %f3279;
	selp.f32 	%f3281, 0fBE2AAAA8, 0fBEFFFFFF, %p780;
	fma.rn.f32 	%f3282, %f3280, %f3274, %f3281;
	fma.rn.f32 	%f3283, %f3282, %f3276, %f3275;
	and.b32  	%r5297, %r5295, 2;
	setp.eq.s32 	%p781, %r5297, 0;
	mov.f32 	%f3284, 0f00000000;
	sub.f32 	%f3285, %f3284, %f3283;
	selp.f32 	%f6115, %f3283, %f3285, %p781;
$L__BB0_823:
	setp.leu.f32 	%p782, %f310, %f2;
	@%p782 bra 	$L__BB0_833;
	mul.f32 	%f3286, %f6115, 0f3F22F983;
	cvt.rni.s32.f32 	%r8714, %f3286;
	cvt.rn.f32.s32 	%f3287, %r8714;
	fma.rn.f32 	%f3288, %f3287, 0fBFC90FDA, %f6115;
	fma.rn.f32 	%f3289, %f3287, 0fB3A22168, %f3288;
	fma.rn.f32 	%f6118, %f3287, 0fA7C234C5, %f3289;
	abs.f32 	%f603, %f6115;
	setp.ltu.f32 	%p783, %f603, 0f47CE4780;
	@%p783 bra 	$L__BB0_832;
	setp.neu.f32 	%p784, %f603, 0f7F800000;
	@%p784 bra 	$L__BB0_827;
	mov.f32 	%f3292, 0f00000000;
	mul.rn.f32 	%f6118, %f6115, %f3292;
	mov.b32 	%r8714, 0;
	bra.uni 	$L__BB0_832;
$L__BB0_827:
	mov.b32 	%r1305, %f6115;
	shl.b32 	%r5299, %r1305, 8;
	or.b32  	%r1306, %r5299, -2147483648;
	mov.b64 	%rd3817, 0;
	mov.b32 	%r8711, 0;
	mov.u64 	%rd3815, __cudart_i2opi_f;
	mov.u64 	%rd3816, %rd1;
$L__BB0_828:
	.pragma "nounroll";
	ld.global.nc.u32 	%r5300, [%rd3815];
	mad.wide.u32 	%rd2399, %r5300, %r1306, %rd3817;
	shr.u64 	%rd3817, %rd2399, 32;
	st.local.u32 	[%rd3816], %rd2399;
	add.s32 	%r8711, %r8711, 1;
	add.s64 	%rd3816, %rd3816, 4;
	add.s64 	%rd3815, %rd3815, 4;
	setp.ne.s32 	%p785, %r8711, 6;
	@%p785 bra 	$L__BB0_828;
	shr.u32 	%r5301, %r1305, 23;
	st.local.u32 	[%rd1+24], %rd3817;
	and.b32  	%r1309, %r5301, 31;
	and.b32  	%r5302, %r5301, 224;
	add.s32 	%r5303, %r5302, -128;
	shr.u32 	%r5304, %r5303, 5;
	mul.wide.u32 	%rd2400, %r5304, 4;
	sub.s64 	%rd660, %rd1, %rd2400;
	ld.local.u32 	%r8712, [%rd660+24];
	ld.local.u32 	%r8713, [%rd660+20];
	setp.eq.s32 	%p786, %r1309, 0;
	@%p786 bra 	$L__BB0_831;
	shf.l.wrap.b32 	%r8712, %r8713, %r8712, %r1309;
	ld.local.u32 	%r5305, [%rd660+16];
	shf.l.wrap.b32 	%r8713, %r5305, %r8713, %r1309;
$L__BB0_831:
	shr.u32 	%r5306, %r8712, 30;
	shf.l.wrap.b32 	%r5307, %r8713, %r8712, 2;
	shl.b32 	%r5308, %r8713, 2;
	shr.u32 	%r5309, %r5307, 31;
	add.s32 	%r5310, %r5309, %r5306;
	neg.s32 	%r5311, %r5310;
	setp.lt.s32 	%p787, %r1305, 0;
	selp.b32 	%r8714, %r5311, %r5310, %p787;
	xor.b32  	%r5312, %r5307, %r1305;
	shr.s32 	%r5313, %r5307, 31;
	xor.b32  	%r5314, %r5313, %r5307;
	xor.b32  	%r5315, %r5313, %r5308;
	cvt.u64.u32 	%rd2401, %r5314;
	shl.b64 	%rd2402, %rd2401, 32;
	cvt.u64.u32 	%rd2403, %r5315;
	or.b64  	%rd2404, %rd2402, %rd2403;
	cvt.rn.f64.s64 	%fd187, %rd2404;
	mul.f64 	%fd188, %fd187, 0d3BF921FB54442D19;
	cvt.rn.f32.f64 	%f3290, %fd188;
	neg.f32 	%f3291, %f3290;
	setp.lt.s32 	%p788, %r5312, 0;
	selp.f32 	%f6118, %f3291, %f3290, %p788;
$L__BB0_832:
	mul.rn.f32 	%f3293, %f6118, %f6118;
	and.b32  	%r5317, %r8714, 1;
	setp.eq.b32 	%p789, %r5317, 1;
	selp.f32 	%f3294, 0f3F800000, %f6118, %p789;
	fma.rn.f32 	%f3295, %f3293, %f3294, 0f00000000;
	fma.rn.f32 	%f3296, %f3293, 0f37CBAC00, 0fBAB607ED;
	selp.f32 	%f3297, %f3296, 0fB94D4153, %p789;
	selp.f32 	%f3298, 0f3D2AAABB, 0f3C0885E4, %p789;
	fma.rn.f32 	%f3299, %f3297, %f3293, %f3298;
	selp.f32 	%f3300, 0fBEFFFFFF, 0fBE2AAAA8, %p789;
	fma.rn.f32 	%f3301, %f3299, %f3293, %f3300;
	fma.rn.f32 	%f3302, %f3301, %f3295, %f3294;
	and.b32  	%r5318, %r8714, 2;
	setp.eq.s32 	%p790, %r5318, 0;
	mov.f32 	%f3303, 0f00000000;
	sub.f32 	%f3304, %f3303, %f3302;
	selp.f32 	%f6115, %f3302, %f3304, %p790;
$L__BB0_833:
	mul.f32 	%f3305, %f6115, 0f3F22F983;
	cvt.rni.s32.f32 	%r8718, %f3305;
	cvt.rn.f32.s32 	%f3306, %r8718;
	fma.rn.f32 	%f3307, %f3306, 0fBFC90FDA, %f6115;
	fma.rn.f32 	%f3308, %f3306, 0fB3A22168, %f3307;
	fma.rn.f32 	%f6120, %f3306, 0fA7C234C5, %f3308;
	abs.f32 	%f610, %f6115;
	setp.ltu.f32 	%p791, %f610, 0f47CE4780;
	@%p791 bra 	$L__BB0_841;
	setp.neu.f32 	%p792, %f610, 0f7F800000;
	@%p792 bra 	$L__BB0_836;
	mov.f32 	%f3311, 0f00000000;
	mul.rn.f32 	%f6120, %f6115, %f3311;
	mov.b32 	%r8718, 0;
	bra.uni 	$L__BB0_841;
$L__BB0_836:
	mov.b32 	%r1319, %f6115;
	shl.b32 	%r5320, %r1319, 8;
	or.b32  	%r1320, %r5320, -2147483648;
	mov.b64 	%rd3820, 0;
	mov.b32 	%r8715, 0;
	mov.u64 	%rd3818, __cudart_i2opi_f;
	mov.u64 	%rd3819, %rd1;
$L__BB0_837:
	.pragma "nounroll";
	ld.global.nc.u32 	%r5321, [%rd3818];
	mad.wide.u32 	%rd2407, %r5321, %r1320, %rd3820;
	shr.u64 	%rd3820, %rd2407, 32;
	st.local.u32 	[%rd3819], %rd2407;
	add.s32 	%r8715, %r8715, 1;
	add.s64 	%rd3819, %rd3819, 4;
	add.s64 	%rd3818, %rd3818, 4;
	setp.ne.s32 	%p793, %r8715, 6;
	@%p793 bra 	$L__BB0_837;
	shr.u32 	%r5322, %r1319, 23;
	st.local.u32 	[%rd1+24], %rd3820;
	and.b32  	%r1323, %r5322, 31;
	and.b32  	%r5323, %r5322, 224;
	add.s32 	%r5324, %r5323, -128;
	shr.u32 	%r5325, %r5324, 5;
	mul.wide.u32 	%rd2408, %r5325, 4;
	sub.s64 	%rd667, %rd1, %rd2408;
	ld.local.u32 	%r8716, [%rd667+24];
	ld.local.u32 	%r8717, [%rd667+20];
	setp.eq.s32 	%p794, %r1323, 0;
	@%p794 bra 	$L__BB0_840;
	shf.l.wrap.b32 	%r8716, %r8717, %r8716, %r1323;
	ld.local.u32 	%r5326, [%rd667+16];
	shf.l.wrap.b32 	%r8717, %r5326, %r8717, %r1323;
$L__BB0_840:
	shr.u32 	%r5327, %r8716, 30;
	shf.l.wrap.b32 	%r5328, %r8717, %r8716, 2;
	shl.b32 	%r5329, %r8717, 2;
	shr.u32 	%r5330, %r5328, 31;
	add.s32 	%r5331, %r5330, %r5327;
	neg.s32 	%r5332, %r5331;
	setp.lt.s32 	%p795, %r1319, 0;
	selp.b32 	%r8718, %r5332, %r5331, %p795;
	xor.b32  	%r5333, %r5328, %r1319;
	shr.s32 	%r5334, %r5328, 31;
	xor.b32  	%r5335, %r5334, %r5328;
	xor.b32  	%r5336, %r5334, %r5329;
	cvt.u64.u32 	%rd2409, %r5335;
	shl.b64 	%rd2410, %rd2409, 32;
	cvt.u64.u32 	%rd2411, %r5336;
	or.b64  	%rd2412, %rd2410, %rd2411;
	cvt.rn.f64.s64 	%fd189, %rd2412;
	mul.f64 	%fd190, %fd189, 0d3BF921FB54442D19;
	cvt.rn.f32.f64 	%f3309, %fd190;
	neg.f32 	%f3310, %f3309;
	setp.lt.s32 	%p796, %r5333, 0;
	selp.f32 	%f6120, %f3310, %f3309, %p796;
$L__BB0_841:
	mul.rn.f32 	%f3312, %f6120, %f6120;
	and.b32  	%r5338, %r8718, 1;
	setp.eq.b32 	%p797, %r5338, 1;
	selp.f32 	%f3313, 0f3F800000, %f6120, %p797;
	fma.rn.f32 	%f3314, %f3312, %f3313, 0f00000000;
	fma.rn.f32 	%f3315, %f3312, 0f37CBAC00, 0fBAB607ED;
	selp.f32 	%f3316, %f3315, 0fB94D4153, %p797;
	selp.f32 	%f3317, 0f3D2AAABB, 0f3C0885E4, %p797;
	fma.rn.f32 	%f3318, %f3316, %f3312, %f3317;
	selp.f32 	%f3319, 0fBEFFFFFF, 0fBE2AAAA8, %p797;
	fma.rn.f32 	%f3320, %f3318, %f3312, %f3319;
	fma.rn.f32 	%f3321, %f3320, %f3314, %f3313;
	and.b32  	%r5339, %r8718, 2;
	setp.eq.s32 	%p798, %r5339, 0;
	mov.f32 	%f3322, 0f00000000;
	sub.f32 	%f3323, %f3322, %f3321;
	selp.f32 	%f614, %f3321, %f3323, %p798;
	mul.f32 	%f3324, %f614, 0f3F22F983;
	cvt.rni.s32.f32 	%r8722, %f3324;
	cvt.rn.f32.s32 	%f3325, %r8722;
	fma.rn.f32 	%f3326, %f3325, 0fBFC90FDA, %f614;
	fma.rn.f32 	%f3327, %f3325, 0fB3A22168, %f3326;
	fma.rn.f32 	%f6121, %f3325, 0fA7C234C5, %f3327;
	abs.f32 	%f616, %f614;
	setp.ltu.f32 	%p799, %f616, 0f47CE4780;
	@%p799 bra 	$L__BB0_849;
	setp.neu.f32 	%p800, %f616, 0f7F800000;
	@%p800 bra 	$L__BB0_844;
	mov.f32 	%f3330, 0f00000000;
	mul.rn.f32 	%f6121, %f614, %f3330;
	mov.b32 	%r8722, 0;
	bra.uni 	$L__BB0_849;
$L__BB0_844:
	mov.b32 	%r1333, %f614;
	shl.b32 	%r5341, %r1333, 8;
	or.b32  	%r1334, %r5341, -2147483648;
	mov.b64 	%rd3823, 0;
	mov.b32 	%r8719, 0;
	mov.u64 	%rd3821, __cudart_i2opi_f;
	mov.u64 	%rd3822, %rd1;
$L__BB0_845:
	.pragma "nounroll";
	ld.global.nc.u32 	%r5342, [%rd3821];
	mad.wide.u32 	%rd2415, %r5342, %r1334, %rd3823;
	shr.u64 	%rd3823, %rd2415, 32;
	st.local.u32 	[%rd3822], %rd2415;
	add.s32 	%r8719, %r8719, 1;
	add.s64 	%rd3822, %rd3822, 4;
	add.s64 	%rd3821, %rd3821, 4;
	setp.ne.s32 	%p801, %r8719, 6;
	@%p801 bra 	$L__BB0_845;
	shr.u32 	%r5343, %r1333, 23;
	st.local.u32 	[%rd1+24], %rd3823;
	and.b32  	%r1337, %r5343, 31;
	and.b32  	%r5344, %r5343, 224;
	add.s32 	%r5345, %r5344, -128;
	shr.u32 	%r5346, %r5345, 5;
	mul.wide.u32 	%rd2416, %r5346, 4;
	sub.s64 	%rd674, %rd1, %rd2416;
	ld.local.u32 	%r8720, [%rd674+24];
	ld.local.u32 	%r8721, [%rd674+20];
	setp.eq.s32 	%p802, %r1337, 0;
	@%p802 bra 	$L__BB0_848;
	shf.l.wrap.b32 	%r8720, %r8721, %r8720, %r1337;
	ld.local.u32 	%r5347, [%rd674+16];
	shf.l.wrap.b32 	%r8721, %r5347, %r8721, %r1337;
$L__BB0_848:
	shr.u32 	%r5348, %r8720, 30;
	shf.l.wrap.b32 	%r5349, %r8721, %r8720, 2;
	shl.b32 	%r5350, %r8721, 2;
	shr.u32 	%r5351, %r5349, 31;
	add.s32 	%r5352, %r5351, %r5348;
	neg.s32 	%r5353, %r5352;
	setp.lt.s32 	%p803, %r1333, 0;
	selp.b32 	%r8722, %r5353, %r5352, %p803;
	xor.b32  	%r5354, %r5349, %r1333;
	shr.s32 	%r5355, %r5349, 31;
	xor.b32  	%r5356, %r5355, %r5349;
	xor.b32  	%r5357, %r5355, %r5350;
	cvt.u64.u32 	%rd2417, %r5356;
	shl.b64 	%rd2418, %rd2417, 32;
	cvt.u64.u32 	%rd2419, %r5357;
	or.b64  	%rd2420, %rd2418, %rd2419;
	cvt.rn.f64.s64 	%fd191, %rd2420;
	mul.f64 	%fd192, %fd191, 0d3BF921FB54442D19;
	cvt.rn.f32.f64 	%f3328, %fd192;
	neg.f32 	%f3329, %f3328;
	setp.lt.s32 	%p804, %r5354, 0;
	selp.f32 	%f6121, %f3329, %f3328, %p804;
$L__BB0_849:
	mul.rn.f32 	%f3331, %f6121, %f6121;
	and.b32  	%r5359, %r8722, 1;
	setp.eq.b32 	%p805, %r5359, 1;
	selp.f32 	%f3332, 0f3F800000, %f6121, %p805;
	fma.rn.f32 	%f3333, %f3331, %f3332, 0f00000000;
	fma.rn.f32 	%f3334, %f3331, 0f37CBAC00, 0fBAB607ED;
	selp.f32 	%f3335, %f3334, 0fB94D4153, %p805;
	selp.f32 	%f3336, 0f3D2AAABB, 0f3C0885E4, %p805;
	fma.rn.f32 	%f3337, %f3335, %f3331, %f3336;
	selp.f32 	%f3338, 0fBEFFFFFF, 0fBE2AAAA8, %p805;
	fma.rn.f32 	%f3339, %f3337, %f3331, %f3338;
	fma.rn.f32 	%f3340, %f3339, %f3333, %f3332;
	and.b32  	%r5360, %r8722, 2;
	setp.eq.s32 	%p806, %r5360, 0;
	mov.f32 	%f3341, 0f00000000;
	sub.f32 	%f3342, %f3341, %f3340;
	selp.f32 	%f6123, %f3340, %f3342, %p806;
	ld.global.f32 	%f621, [%rd2];
	setp.leu.f32 	%p807, %f331, %f621;
	@%p807 bra 	$L__BB0_859;
	mul.f32 	%f3343, %f6123, 0f3F22F983;
	cvt.rni.s32.f32 	%r8726, %f3343;
	cvt.rn.f32.s32 	%f3344, %r8726;
	fma.rn.f32 	%f3345, %f3344, 0fBFC90FDA, %f6123;
	fma.rn.f32 	%f3346, %f3344, 0fB3A22168, %f3345;
	fma.rn.f32 	%f6122, %f3344, 0fA7C234C5, %f3346;
	abs.f32 	%f623, %f6123;
	setp.ltu.f32 	%p808, %f623, 0f47CE4780;
	@%p808 bra 	$L__BB0_858;
	setp.neu.f32 	%p809, %f623, 0f7F800000;
	@%p809 bra 	$L__BB0_853;
	mov.f32 	%f3349, 0f00000000;
	mul.rn.f32 	%f6122, %f6123, %f3349;
	mov.b32 	%r8726, 0;
	bra.uni 	$L__BB0_858;
$L__BB0_853:
	mov.b32 	%r1347, %f6123;
	shl.b32 	%r5362, %r1347, 8;
	or.b32  	%r1348, %r5362, -2147483648;
	mov.b64 	%rd3826, 0;
	mov.b32 	%r8723, 0;
	mov.u64 	%rd3824, __cudart_i2opi_f;
	mov.u64 	%rd3825, %rd1;
$L__BB0_854:
	.pragma "nounroll";
	ld.global.nc.u32 	%r5363, [%rd3824];
	mad.wide.u32 	%rd2423, %r5363, %r1348, %rd3826;
	shr.u64 	%rd3826, %rd2423, 32;
	st.local.u32 	[%rd3825], %rd2423;
	add.s32 	%r8723, %r8723, 1;
	add.s64 	%rd3825, %rd3825, 4;
	add.s64 	%rd3824, %rd3824, 4;
	setp.ne.s32 	%p810, %r8723, 6;
	@%p810 bra 	$L__BB0_854;
	shr.u32 	%r5364, %r1347, 23;
	st.local.u32 	[%rd1+24], %rd3826;
	and.b32  	%r1351, %r5364, 31;
	and.b32  	%r5365, %r5364, 224;
	add.s32 	%r5366, %r5365, -128;
	shr.u32 	%r5367, %r5366, 5;
	mul.wide.u32 	%rd2424, %r5367, 4;
	sub.s64 	%rd681, %rd1, %rd2424;
	ld.local.u32 	%r8724, [%rd681+24];
	ld.local.u32 	%r8725, [%rd681+20];
	setp.eq.s32 	%p811, %r1351, 0;
	@%p811 bra 	$L__BB0_857;
	shf.l.wrap.b32 	%r8724, %r8725, %r8724, %r1351;
	ld.local.u32 	%r5368, [%rd681+16];
	shf.l.wrap.b32 	%r8725, %r5368, %r8725, %r1351;
$L__BB0_857:
	shr.u32 	%r5369, %r8724, 30;
	shf.l.wrap.b32 	%r5370, %r8725, %r8724, 2;
	shl.b32 	%r5371, %r8725, 2;
	shr.u32 	%r5372, %r5370, 31;
	add.s32 	%r5373, %r5372, %r5369;
	neg.s32 	%r5374, %r5373;
	setp.lt.s32 	%p812, %r1347, 0;
	selp.b32 	%r8726, %r5374, %r5373, %p812;
	xor.b32  	%r5375, %r5370, %r1347;
	shr.s32 	%r5376, %r5370, 31;
	xor.b32  	%r5377, %r5376, %r5370;
	xor.b32  	%r5378, %r5376, %r5371;
	cvt.u64.u32 	%rd2425, %r5377;
	shl.b64 	%rd2426, %rd2425, 32;
	cvt.u64.u32 	%rd2427, %r5378;
	or.b64  	%rd2428, %rd2426, %rd2427;
	cvt.rn.f64.s64 	%fd193, %rd2428;
	mul.f64 	%fd194, %fd193, 0d3BF921FB54442D19;
	cvt.rn.f32.f64 	%f3347, %fd194;
	neg.f32 	%f3348, %f3347;
	setp.lt.s32 	%p813, %r5375, 0;
	selp.f32 	%f6122, %f3348, %f3347, %p813;
$L__BB0_858:
	mul.rn.f32 	%f3350, %f6122, %f6122;
	and.b32  	%r5380, %r8726, 1;
	setp.eq.b32 	%p814, %r5380, 1;
	selp.f32 	%f3351, 0f3F800000, %f6122, %p814;
	fma.rn.f32 	%f3352, %f3350, %f3351, 0f00000000;
	fma.rn.f32 	%f3353, %f3350, 0f37CBAC00, 0fBAB607ED;
	selp.f32 	%f3354, %f3353, 0fB94D4153, %p814;
	selp.f32 	%f3355, 0f3D2AAABB, 0f3C0885E4, %p814;
	fma.rn.f32 	%f3356, %f3354, %f3350, %f3355;
	selp.f32 	%f3357, 0fBEFFFFFF, 0fBE2AAAA8, %p814;
	fma.rn.f32 	%f3358, %f3356, %f3350, %f3357;
	fma.rn.f32 	%f3359, %f3358, %f3352, %f3351;
	and.b32  	%r5381, %r8726, 2;
	setp.eq.s32 	%p815, %r5381, 0;
	mov.f32 	%f3360, 0f00000000;
	sub.f32 	%f3361, %f3360, %f3359;
	selp.f32 	%f6123, %f3359, %f3361, %p815;
$L__BB0_859:
	setp.leu.f32 	%p816, %f2, 0f40A00000;
	@%p816 bra 	$L__BB0_869;
	mul.f32 	%f3362, %f6123, 0f3F22F983;
	cvt.rni.s32.f32 	%r8730, %f3362;
	cvt.rn.f32.s32 	%f3363, %r8730;
	fma.rn.f32 	%f3364, %f3363, 0fBFC90FDA, %f6123;
	fma.rn.f32 	%f3365, %f3363, 0fB3A22168, %f3364;
	fma.rn.f32 	%f6124, %f3363, 0fA7C234C5, %f3365;
	abs.f32 	%f630, %f6123;
	setp.ltu.f32 	%p817, %f630, 0f47CE4780;
	@%p817 bra 	$L__BB0_868;
	setp.neu.f32 	%p818, %f630, 0f7F800000;
	@%p818 bra 	$L__BB0_863;
	mov.f32 	%f3368, 0f00000000;
	mul.rn.f32 	%f6124, %f6123, %f3368;
	mov.b32 	%r8730, 0;
	bra.uni 	$L__BB0_868;
$L__BB0_863:
	mov.b32 	%r1361, %f6123;
	shl.b32 	%r5383, %r1361, 8;
	or.b32  	%r1362, %r5383, -2147483648;
	mov.b64 	%rd3829, 0;
	mov.b32 	%r8727, 0;
	mov.u64 	%rd3827, __cudart_i2opi_f;
	mov.u64 	%rd3828, %rd1;
$L__BB0_864:
	.pragma "nounroll";
	ld.global.nc.u32 	%r5384, [%rd3827];
	mad.wide.u32 	%rd2431, %r5384, %r1362, %rd3829;
	shr.u64 	%rd3829, %rd2431, 32;
	st.local.u32 	[%rd3828], %rd2431;
	add.s32 	%r8727, %r8727, 1;
	add.s64 	%rd3828, %rd3828, 4;
	add.s64 	%rd3827, %rd3827, 4;
	setp.ne.s32 	%p819, %r8727, 6;
	@%p819 bra 	$L__BB0_864;
	shr.u32 	%r5385, %r1361, 23;
	st.local.u32 	[%rd1+24], %rd3829;
	and.b32  	%r1365, %r5385, 31;
	and.b32  	%r5386, %r5385, 224;
	add.s32 	%r5387, %r5386, -128;
	shr.u32 	%r5388, %r5387, 5;
	mul.wide.u32 	%rd2432, %r5388, 4;
	sub.s64 	%rd688, %rd1, %rd2432;
	ld.local.u32 	%r8728, [%rd688+24];
	ld.local.u32 	%r8729, [%rd688+20];
	setp.eq.s32 	%p820, %r1365, 0;
	@%p820 bra 	$L__BB0_867;
	shf.l.wrap.b32 	%r8728, %r8729, %r8728, %r1365;
	ld.local.u32 	%r5389, [%rd688+16];
	shf.l.wrap.b32 	%r8729, %r5389, %r8729, %r1365;
$L__BB0_867:
	shr.u32 	%r5390, %r8728, 30;
	shf.l.wrap.b32 	%r5391, %r8729, %r8728, 2;
	shl.b32 	%r5392, %r8729, 2;
	shr.u32 	%r5393, %r5391, 31;
	add.s32 	%r5394, %r5393, %r5390;
	neg.s32 	%r5395, %r5394;
	setp.lt.s32 	%p821, %r1361, 0;
	selp.b32 	%r8730, %r5395, %r5394, %p821;
	xor.b32  	%r5396, %r5391, %r1361;
	shr.s32 	%r5397, %r5391, 31;
	xor.b32  	%r5398, %r5397, %r5391;
	xor.b32  	%r5399, %r5397, %r5392;
	cvt.u64.u32 	%rd2433, %r5398;
	shl.b64 	%rd2434, %rd2433, 32;
	cvt.u64.u32 	%rd2435, %r5399;
	or.b64  	%rd2436, %rd2434, %rd2435;
	cvt.rn.f64.s64 	%fd195, %rd2436;
	mul.f64 	%fd196, %fd195, 0d3BF921FB54442D19;
	cvt.rn.f32.f64 	%f3366, %fd196;
	neg.f32 	%f3367, %f3366;
	setp.lt.s32 	%p822, %r5396, 0;
	selp.f32 	%f6124, %f3367, %f3366, %p822;
$L__BB0_868:
	add.s32 	%r5401, %r8730, 1;
	mul.rn.f32 	%f3369, %f6124, %f6124;
	and.b32  	%r5402, %r8730, 1;
	setp.eq.b32 	%p823, %r5402, 1;
	selp.f32 	%f3370, %f6124, 0f3F800000, %p823;
	fma.rn.f32 	%f3371, %f3369, %f3370, 0f00000000;
	fma.rn.f32 	%f3372, %f3369, 0f37CBAC00, 0fBAB607ED;
	selp.f32 	%f3373, 0fB94D4153, %f3372, %p823;
	selp.f32 	%f3374, 0f3C0885E4, 0f3D2AAABB, %p823;
	fma.rn.f32 	%f3375, %f3373, %f3369, %f3374;
	selp.f32 	%f3376, 0fBE2AAAA8, 0fBEFFFFFF, %p823;
	fma.rn.f32 	%f3377, %f3375, %f3369, %f3376;
	fma.rn.f32 	%f3378, %f3377, %f3371, %f3370;
	and.b32  	%r5403, %r5401, 2;
	setp.eq.s32 	%p824, %r5403, 0;
	mov.f32 	%f3379, 0f00000000;
	sub.f32 	%f3380, %f3379, %f3378;
	selp.f32 	%f6123, %f3378, %f3380, %p824;
$L__BB0_869:
	setp.leu.f32 	%p825, %f621, %f6123;
	@%p825 bra 	$L__BB0_879;
	mul.f32 	%f3381, %f6123, 0f3F22F983;
	cvt.rni.s32.f32 	%r8734, %f3381;
	cvt.rn.f32.s32 	%f3382, %r8734;
	fma.rn.f32 	%f3383, %f3382, 0fBFC90FDA, %f6123;
	fma.rn.f32 	%f3384, %f3382, 0fB3A22168, %f3383;
	fma.rn.f32 	%f6126, %f3382, 0fA7C234C5, %f3384;
	abs.f32 	%f637, %f6123;
	setp.ltu.f32 	%p826, %f637, 0f47CE4780;
	@%p826 bra 	$L__BB0_878;
	setp.neu.f32 	%p827, %f637, 0f7F800000;
	@%p827 bra 	$L__BB0_873;
	mov.f32 	%f3387, 0f00000000;
	mul.rn.f32 	%f6126, %f6123, %f3387;
	mov.b32 	%r8734, 0;
	bra.uni 	$L__BB0_878;
$L__BB0_873:
	mov.b32 	%r1375, %f6123;
	shl.b32 	%r5405, %r1375, 8;
	or.b32  	%r1376, %r5405, -2147483648;
	mov.b64 	%rd3832, 0;
	mov.b32 	%r8731, 0;
	mov.u64 	%rd3830, __cudart_i2opi_f;
	mov.u64 	%rd3831, %rd1;
$L__BB0_874:
	.pragma "nounroll";
	ld.global.nc.u32 	%r5406, [%rd3830];
	mad.wide.u32 	%rd2439, %r5406, %r1376, %rd3832;
	shr.u64 	%rd3832, %rd2439, 32;
	st.local.u32 	[%rd3831], %rd2439;
	add.s32 	%r8731, %r8731, 1;
	add.s64 	%rd3831, %rd3831, 4;
	add.s64 	%rd3830, %rd3830, 4;
	setp.ne.s32 	%p828, %r8731, 6;
	@%p828 bra 	$L__BB0_874;
	shr.u32 	%r5407, %r1375, 23;
	st.local.u32 	[%rd1+24], %rd3832;
	and.b32  	%r1379, %r5407, 31;
	and.b32  	%r5408, %r5407, 224;
	add.s32 	%r5409, %r5408, -128;
	shr.u32 	%r5410, %r5409, 5;
	mul.wide.u32 	%rd2440, %r5410, 4;
	sub.s64 	%rd695, %rd1, %rd2440;
	ld.local.u32 	%r8732, [%rd695+24];
	ld.local.u32 	%r8733, [%rd695+20];
	setp.eq.s32 	%p829, %r1379, 0;
	@%p829 bra 	$L__BB0_877;
	shf.l.wrap.b32 	%r8732, %r8733, %r8732, %r1379;
	ld.local.u32 	%r5411, [%rd695+16];
	shf.l.wrap.b32 	%r8733, %r5411, %r8733, %r1379;
$L__BB0_877:
	shr.u32 	%r5412, %r8732, 30;
	shf.l.wrap.b32 	%r5413, %r8733, %r8732, 2;
	shl.b32 	%r5414, %r8733, 2;
	shr.u32 	%r5415, %r5413, 31;
	add.s32 	%r5416, %r5415, %r5412;
	neg.s32 	%r5417, %r5416;
	setp.lt.s32 	%p830, %r1375, 0;
	selp.b32 	%r8734, %r5417, %r5416, %p830;
	xor.b32  	%r5418, %r5413, %r1375;
	shr.s32 	%r5419, %r5413, 31;
	xor.b32  	%r5420, %r5419, %r5413;
	xor.b32  	%r5421, %r5419, %r5414;
	cvt.u64.u32 	%rd2441, %r5420;
	shl.b64 	%rd2442, %rd2441, 32;
	cvt.u64.u32 	%rd2443, %r5421;
	or.b64  	%rd2444, %rd2442, %rd2443;
	cvt.rn.f64.s64 	%fd197, %rd2444;
	mul.f64 	%fd198, %fd197, 0d3BF921FB54442D19;
	cvt.rn.f32.f64 	%f3385, %fd198;
	neg.f32 	%f3386, %f3385;
	setp.lt.s32 	%p831, %r5418, 0;
	selp.f32 	%f6126, %f3386, %f3385, %p831;
$L__BB0_878:
	add.s32 	%r5423, %r8734, 1;
	mul.rn.f32 	%f3388, %f6126, %f6126;
	and.b32  	%r5424, %r8734, 1;
	setp.eq.b32 	%p832, %r5424, 1;
	selp.f32 	%f3389, %f6126, 0f3F800000, %p832;
	fma.rn.f32 	%f3390, %f3388, %f3389, 0f00000000;
	fma.rn.f32 	%f3391, %f3388, 0f37CBAC00, 0fBAB607ED;
	selp.f32 	%f3392, 0fB94D4153, %f3391, %p832;
	selp.f32 	%f3393, 0f3C0885E4, 0f3D2AAABB, %p832;
	fma.rn.f32 	%f3394, %f3392, %f3388, %f3393;
	selp.f32 	%f3395, 0fBE2AAAA8, 0fBEFFFFFF, %p832;
	fma.rn.f32 	%f3396, %f3394, %f3388, %f3395;
	fma.rn.f32 	%f3397, %f3396, %f3390, %f3389;
	and.b32  	%r5425, %r5423, 2;
	setp.eq.s32 	%p833, %r5425, 0;
	mov.f32 	%f3398, 0f00000000;
	sub.f32 	%f3399, %f3398, %f3397;
	selp.f32 	%f6123, %f3397, %f3399, %p833;
$L__BB0_879:
	mul.f32 	%f3400, %f6123, 0f3F22F983;
	cvt.rni.s32.f32 	%r8738, %f3400;
	cvt.rn.f32.s32 	%f3401, %r8738;
	fma.rn.f32 	%f3402, %f3401, 0fBFC90FDA, %f6123;
	fma.rn.f32 	%f3403, %f3401, 0fB3A22168, %f3402;
	fma.rn.f32 	%f6128, %f3401, 0fA7C234C5, %f3403;
	abs.f32 	%f644, %f6123;
	setp.ltu.f32 	%p834, %f644, 0f47CE4780;
	@%p834 bra 	$L__BB0_887;
	setp.neu.f32 	%p835, %f644, 0f7F800000;
	@%p835 bra 	$L__BB0_882;
	mov.f32 	%f3406, 0f00000000;
	mul.rn.f32 	%f6128, %f6123, %f3406;
	mov.b32 	%r8738, 0;
	bra.uni 	$L__BB0_887;
$L__BB0_882:
	mov.b32 	%r1389, %f6123;
	shl.b32 	%r5427, %r1389, 8;
	or.b32  	%r1390, %r5427, -2147483648;
	mov.b64 	%rd3835, 0;
	mov.b32 	%r8735, 0;
	mov.u64 	%rd3833, __cudart_i2opi_f;
	mov.u64 	%rd3834, %rd1;
$L__BB0_883:
	.pragma "nounroll";
	ld.global.nc.u32 	%r5428, [%rd3833];
	mad.wide.u32 	%rd2447, %r5428, %r1390, %rd3835;
	shr.u64 	%rd3835, %rd2447, 32;
	st.local.u32 	[%rd3834], %rd2447;
	add.s32 	%r8735, %r8735, 1;
	add.s64 	%rd3834, %rd3834, 4;
	add.s64 	%rd3833, %rd3833, 4;
	setp.ne.s32 	%p836, %r8735, 6;
	@%p836 bra 	$L__BB0_883;
	shr.u32 	%r5429, %r1389, 23;
	st.local.u32 	[%rd1+24], %rd3835;
	and.b32  	%r1393, %r5429, 31;
	and.b32  	%r5430, %r5429, 224;
	add.s32 	%r5431, %r5430, -128;
	shr.u32 	%r5432, %r5431, 5;
	mul.wide.u32 	%rd2448, %r5432, 4;
	sub.s64 	%rd702, %rd1, %rd2448;
	ld.local.u32 	%r8736, [%rd702+24];
	ld.local.u32 	%r8737, [%rd702+20];
	setp.eq.s32 	%p837, %r1393, 0;
	@%p837 bra 	$L__BB0_886;
	shf.l.wrap.b32 	%r8736, %r8737, %r8736, %r1393;
	ld.local.u32 	%r5433, [%rd702+16];
	shf.l.wrap.b32 	%r8737, %r5433, %r8737, %r1393;
$L__BB0_886:
	shr.u32 	%r5434, %r8736, 30;
	shf.l.wrap.b32 	%r5435, %r8737, %r8736, 2;
	shl.b32 	%r5436, %r8737, 2;
	shr.u32 	%r5437, %r5435, 31;
	add.s32 	%r5438, %r5437, %r5434;
	neg.s32 	%r5439, %r5438;
	setp.lt.s32 	%p838, %r1389, 0;
	selp.b32 	%r8738, %r5439, %r5438, %p838;
	xor.b32  	%r5440, %r5435, %r1389;
	shr.s32 	%r5441, %r5435, 31;
	xor.b32  	%r5442, %r5441, %r5435;
	xor.b32  	%r5443, %r5441, %r5436;
	cvt.u64.u32 	%rd2449, %r5442;
	shl.b64 	%rd2450, %rd2449, 32;
	cvt.u64.u32 	%rd2451, %r5443;
	or.b64  	%rd2452, %rd2450, %rd2451;
	cvt.rn.f64.s64 	%fd199, %rd2452;
	mul.f64 	%fd200, %fd199, 0d3BF921FB54442D19;
	cvt.rn.f32.f64 	%f3404, %fd200;
	neg.f32 	%f3405, %f3404;
	setp.lt.s32 	%p839, %r5440, 0;
	selp.f32 	%f6128, %f3405, %f3404, %p839;
$L__BB0_887:
	add.s32 	%r5445, %r8738, 1;
	mul.rn.f32 	%f3407, %f6128, %f6128;
	and.b32  	%r5446, %r8738, 1;
	setp.eq.b32 	%p840, %r5446, 1;
	selp.f32 	%f3408, %f6128, 0f3F800000, %p840;
	fma.rn.f32 	%f3409, %f3407, %f3408, 0f00000000;
	fma.rn.f32 	%f3410, %f3407, 0f37CBAC00, 0fBAB607ED;
	selp.f32 	%f3411, 0fB94D4153, %f3410, %p840;
	selp.f32 	%f3412, 0f3C0885E4, 0f3D2AAABB, %p840;
	fma.rn.f32 	%f3413, %f3411, %f3407, %f3412;
	selp.f32 	%f3414, 0fBE2AAAA8, 0fBEFFFFFF, %p840;
	fma.rn.f32 	%f3415, %f3413, %f3407, %f3414;
	fma.rn.f32 	%f3416, %f3415, %f3409, %f3408;
	and.b32  	%r5447, %r5445, 2;
	setp.eq.s32 	%p841, %r5447, 0;
	mov.f32 	%f3417, 0f00000000;
	sub.f32 	%f3418, %f3417, %f3416;
	selp.f32 	%f648, %f3416, %f3418, %p841;
	mul.f32 	%f3419, %f648, 0f3F22F983;
	cvt.rni.s32.f32 	%r8742, %f3419;
	cvt.rn.f32.s32 	%f3420, %r8742;
	fma.rn.f32 	%f3421, %f3420, 0fBFC90FDA, %f648;
	fma.rn.f32 	%f3422, %f3420, 0fB3A22168, %f3421;
	fma.rn.f32 	%f6129, %f3420, 0fA7C234C5, %f3422;
	abs.f32 	%f650, %f648;
	setp.ltu.f32 	%p842, %f650, 0f47CE4780;
	@%p842 bra 	$L__BB0_895;
	setp.neu.f32 	%p843, %f650, 0f7F800000;
	@%p843 bra 	$L__BB0_890;
	mov.f32 	%f3425, 0f00000000;
	mul.rn.f32 	%f6129, %f648, %f3425;
	mov.b32 	%r8742, 0;
	bra.uni 	$L__BB0_895;
$L__BB0_890:
	mov.b32 	%r1403, %f648;
	shl.b32 	%r5449, %r1403, 8;
	or.b32  	%r1404, %r5449, -2147483648;
	mov.b64 	%rd3838, 0;
	mov.b32 	%r8739, 0;
	mov.u64 	%rd3836, __cudart_i2opi_f;
	mov.u64 	%rd3837, %rd1;
$L__BB0_891:
	.pragma "nounroll";
	ld.global.nc.u32 	%r5450, [%rd3836];
	mad.wide.u32 	%rd2455, %r5450, %r1404, %rd3838;
	shr.u64 	%rd3838, %rd2455, 32;
	st.local.u32 	[%rd3837], %rd2455;
	add.s32 	%r8739, %r8739, 1;
	add.s64 	%rd3837, %rd3837, 4;
	add.s64 	%rd3836, %rd3836, 4;
	setp.ne.s32 	%p844, %r8739, 6;
	@%p844 bra 	$L__BB0_891;
	shr.u32 	%r5451, %r1403, 23;
	st.local.u32 	[%rd1+24], %rd3838;
	and.b32  	%r1407, %r5451, 31;
	and.b32  	%r5452, %r5451, 224;
	add.s32 	%r5453, %r5452, -128;
	shr.u32 	%r5454, %r5453, 5;
	mul.wide.u32 	%rd2456, %r5454, 4;
	sub.s64 	%rd709, %rd1, %rd2456;
	ld.local.u32 	%r8740, [%rd709+24];
	ld.local.u32 	%r8741, [%rd709+20];
	setp.eq.s32 	%p845, %r1407, 0;
	@%p845 bra 	$L__BB0_894;
	shf.l.wrap.b32 	%r8740, %r8741, %r8740, %r1407;
	ld.local.u32 	%r5455, [%rd709+16];
	shf.l.wrap.b32 	%r8741, %r5455, %r8741, %r1407;
$L__BB0_894:
	shr.u32 	%r5456, %r8740, 30;
	shf.l.wrap.b32 	%r5457, %r8741, %r8740, 2;
	shl.b32 	%r5458, %r8741, 2;
	shr.u32 	%r5459, %r5457, 31;
	add.s32 	%r5460, %r5459, %r5456;
	neg.s32 	%r5461, %r5460;
	setp.lt.s32 	%p846, %r1403, 0;
	selp.b32 	%r8742, %r5461, %r5460, %p846;
	xor.b32  	%r5462, %r5457, %r1403;
	shr.s32 	%r5463, %r5457, 31;
	xor.b32  	%r5464, %r5463, %r5457;
	xor.b32  	%r5465, %r5463, %r5458;
	cvt.u64.u32 	%rd2457, %r5464;
	shl.b64 	%rd2458, %rd2457, 32;
	cvt.u64.u32 	%rd2459, %r5465;
	or.b64  	%rd2460, %rd2458, %rd2459;
	cvt.rn.f64.s64 	%fd201, %rd2460;
	mul.f64 	%fd202, %fd201, 0d3BF921FB54442D19;
	cvt.rn.f32.f64 	%f3423, %fd202;
	neg.f32 	%f3424, %f3423;
	setp.lt.s32 	%p847, %r5462, 0;
	selp.f32 	%f6129, %f3424, %f3423, %p847;
$L__BB0_895:
	add.s32 	%r5467, %r8742, 1;
	mul.rn.f32 	%f3426, %f6129, %f6129;
	and.b32  	%r5468, %r8742, 1;
	setp.eq.b32 	%p848, %r5468, 1;
	selp.f32 	%f3427, %f6129, 0f3F800000, %p848;
	fma.rn.f32 	%f3428, %f3426, %f3427, 0f00000000;
	fma.rn.f32 	%f3429, %f3426, 0f37CBAC00, 0fBAB607ED;
	selp.f32 	%f3430, 0fB94D4153, %f3429, %p848;
	selp.f32 	%f3431, 0f3C0885E4, 0f3D2AAABB, %p848;
	fma.rn.f32 	%f3432, %f3430, %f3426, %f3431;
	selp.f32 	%f3433, 0fBE2AAAA8, 0fBEFFFFFF, %p848;
	fma.rn.f32 	%f3434, %f3432, %f3426, %f3433;
	fma.rn.f32 	%f3435, %f3434, %f3428, %f3427;
	and.b32  	%r5469, %r5467, 2;
	setp.eq.s32 	%p849, %r5469, 0;
	mov.f32 	%f3436, 0f00000000;
	sub.f32 	%f3437, %f3436, %f3435;
	selp.f32 	%f654, %f3435, %f3437, %p849;
	mul.f32 	%f3438, %f654, 0f3F22F983;
	cvt.rni.s32.f32 	%r8746, %f3438;
	cvt.rn.f32.s32 	%f3439, %r8746;
	fma.rn.f32 	%f3440, %f3439, 0fBFC90FDA, %f654;
	fma.rn.f32 	%f3441, %f3439, 0fB3A22168, %f3440;
	fma.rn.f32 	%f6130, %f3439, 0fA7C234C5, %f3441;
	abs.f32 	%f656, %f654;
	setp.ltu.f32 	%p850, %f656, 0f47CE4780;
	@%p850 bra 	$L__BB0_903;
	setp.neu.f32 	%p851, %f656, 0f7F800000;
	@%p851 bra 	$L__BB0_898;
	mov.f32 	%f3444, 0f00000000;
	mul.rn.f32 	%f6130, %f654, %f3444;
	mov.b32 	%r8746, 0;
	bra.uni 	$L__BB0_903;
$L__BB0_898:
	mov.b32 	%r1417, %f654;
	shl.b32 	%r5471, %r1417, 8;
	or.b32  	%r1418, %r5471, -2147483648;
	mov.b64 	%rd3841, 0;
	mov.b32 	%r8743, 0;
	mov.u64 	%rd3839, __cudart_i2opi_f;
	mov.u64 	%rd3840, %rd1;
$L__BB0_899:
	.pragma "nounroll";
	ld.global.nc.u32 	%r5472, [%rd3839];
	mad.wide.u32 	%rd2463, %r5472, %r1418, %rd3841;
	shr.u64 	%rd3841, %rd2463, 32;
	st.local.u32 	[%rd3840], %rd2463;
	add.s32 	%r8743, %r8743, 1;
	add.s64 	%rd3840, %rd3840, 4;
	add.s64 	%rd3839, %rd3839, 4;
	setp.ne.s32 	%p852, %r8743, 6;
	@%p852 bra 	$L__BB0_899;
	shr.u32 	%r5473, %r1417, 23;
	st.local.u32 	[%rd1+24], %rd3841;
	and.b32  	%r1421, %r5473, 31;
	and.b32  	%r5474, %r5473, 224;
	add.s32 	%r5475, %r5474, -128;
	shr.u32 	%r5476, %r5475, 5;
	mul.wide.u32 	%rd2464, %r5476, 4;
	sub.s64 	%rd716, %rd1, %rd2464;
	ld.local.u32 	%r8744, [%rd716+24];
	ld.local.u32 	%r8745, [%rd716+20];
	setp.eq.s32 	%p853, %r1421, 0;
	@%p853 bra 	$L__BB0_902;
	shf.l.wrap.b32 	%r8744, %r8745, %r8744, %r1421;
	ld.local.u32 	%r5477, [%rd716+16];
	shf.l.wrap.b32 	%r8745, %r5477, %r8745, %r1421;
$L__BB0_902:
	shr.u32 	%r5478, %r8744, 30;
	shf.l.wrap.b32 	%r5479, %r8745, %r8744, 2;
	shl.b32 	%r5480, %r8745, 2;
	shr.u32 	%r5481, %r5479, 31;
	add.s32 	%r5482, %r5481, %r5478;
	neg.s32 	%r5483, %r5482;
	setp.lt.s32 	%p854, %r1417, 0;
	selp.b32 	%r8746, %r5483, %r5482, %p854;
	xor.b32  	%r5484, %r5479, %r1417;
	shr.s32 	%r5485, %r5479, 31;
	xor.b32  	%r5486, %r5485, %r5479;
	xor.b32  	%r5487, %r5485, %r5480;
	cvt.u64.u32 	%rd2465, %r5486;
	shl.b64 	%rd2466, %rd2465, 32;
	cvt.u64.u32 	%rd2467, %r5487;
	or.b64  	%rd2468, %rd2466, %rd2467;
	cvt.rn.f64.s64 	%fd203, %rd2468;
	mul.f64 	%fd204, %fd203, 0d3BF921FB54442D19;
	cvt.rn.f32.f64 	%f3442, %fd204;
	neg.f32 	%f3443, %f3442;
	setp.lt.s32 	%p855, %r5484, 0;
	selp.f32 	%f6130, %f3443, %f3442, %p855;
$L__BB0_903:
	add.s32 	%r5489, %r8746, 1;
	mul.rn.f32 	%f3445, %f6130, %f6130;
	and.b32  	%r5490, %r8746, 1;
	setp.eq.b32 	%p856, %r5490, 1;
	selp.f32 	%f3446, %f6130, 0f3F800000, %p856;
	fma.rn.f32 	%f3447, %f3445, %f3446, 0f00000000;
	fma.rn.f32 	%f3448, %f3445, 0f37CBAC00, 0fBAB607ED;
	selp.f32 	%f3449, 0fB94D4153, %f3448, %p856;
	selp.f32 	%f3450, 0f3C0885E4, 0f3D2AAABB, %p856;
	fma.rn.f32 	%f3451, %f3449, %f3445, %f3450;
	selp.f32 	%f3452, 0fBE2AAAA8, 0fBEFFFFFF, %p856;
	fma.rn.f32 	%f3453, %f3451, %f3445, %f3452;
	fma.rn.f32 	%f3454, %f3453, %f3447, %f3446;
	and.b32  	%r5491, %r5489, 2;
	setp.eq.s32 	%p857, %r5491, 0;
	mov.f32 	%f3455, 0f00000000;
	sub.f32 	%f3456, %f3455, %f3454;
	selp.f32 	%f660, %f3454, %f3456, %p857;
	mul.f32 	%f3457, %f660, 0f3F22F983;
	cvt.rni.s32.f32 	%r8750, %f3457;
	cvt.rn.f32.s32 	%f3458, %r8750;
	fma.rn.f32 	%f3459, %f3458, 0fBFC90FDA, %f660;
	fma.rn.f32 	%f3460, %f3458, 0fB3A22168, %f3459;
	fma.rn.f32 	%f6131, %f3458, 0fA7C234C5, %f3460;
	abs.f32 	%f662, %f660;
	setp.ltu.f32 	%p858, %f662, 0f47CE4780;
	@%p858 bra 	$L__BB0_911;
	setp.neu.f32 	%p859, %f662, 0f7F800000;
	@%p859 bra 	$L__BB0_906;
	mov.f32 	%f3463, 0f00000000;
	mul.rn.f32 	%f6131, %f660, %f3463;
	mov.b32 	%r8750, 0;
	bra.uni 	$L__BB0_911;
$L__BB0_906:
	mov.b32 	%r1431, %f660;
	shl.b32 	%r5493, %r1431, 8;
	or.b32  	%r1432, %r5493, -2147483648;
	mov.b64 	%rd3844, 0;
	mov.b32 	%r8747, 0;
	mov.u64 	%rd3842, __cudart_i2opi_f;
	mov.u64 	%rd3843, %rd1;
$L__BB0_907:
	.pragma "nounroll";
	ld.global.nc.u32 	%r5494, [%rd3842];
	mad.wide.u32 	%rd2471, %r5494, %r1432, %rd3844;
	shr.u64 	%rd3844, %rd2471, 32;
	st.local.u32 	[%rd3843], %rd2471;
	add.s32 	%r8747, %r8747, 1;
	add.s64 	%rd3843, %rd3843, 4;
	add.s64 	%rd3842, %rd3842, 4;
	setp.ne.s32 	%p860, %r8747, 6;
	@%p860 bra 	$L__BB0_907;
	shr.u32 	%r5495, %r1431, 23;
	st.local.u32 	[%rd1+24], %rd3844;
	and.b32  	%r1435, %r5495, 31;
	and.b32  	%r5496, %r5495, 224;
	add.s32 	%r5497, %r5496, -128;
	shr.u32 	%r5498, %r5497, 5;
	mul.wide.u32 	%rd2472, %r5498, 4;
	sub.s64 	%rd723, %rd1, %rd2472;
	ld.local.u32 	%r8748, [%rd723+24];
	ld.local.u32 	%r8749, [%rd723+20];
	setp.eq.s32 	%p861, %r1435, 0;
	@%p861 bra 	$L__BB0_910;
	shf.l.wrap.b32 	%r8748, %r8749, %r8748, %r1435;
	ld.local.u32 	%r5499, [%rd723+16];
	shf.l.wrap.b32 	%r8749, %r5499, %r8749, %r1435;
$L__BB0_910:
	shr.u32 	%r5500, %r8748, 30;
	shf.l.wrap.b32 	%r5501, %r8749, %r8748, 2;
	shl.b32 	%r5502, %r8749, 2;
	shr.u32 	%r5503, %r5501, 31;
	add.s32 	%r5504, %r5503, %r5500;
	neg.s32 	%r5505, %r5504;
	setp.lt.s32 	%p862, %r1431, 0;
	selp.b32 	%r8750, %r5505, %r5504, %p862;
	xor.b32  	%r5506, %r5501, %r1431;
	shr.s32 	%r5507, %r5501, 31;
	xor.b32  	%r5508, %r5507, %r5501;
	xor.b32  	%r5509, %r5507, %r5502;
	cvt.u64.u32 	%rd2473, %r5508;
	shl.b64 	%rd2474, %rd2473, 32;
	cvt.u64.u32 	%rd2475, %r5509;
	or.b64  	%rd2476, %rd2474, %rd2475;
	cvt.rn.f64.s64 	%fd205, %rd2476;
	mul.f64 	%fd206, %fd205, 0d3BF921FB54442D19;
	cvt.rn.f32.f64 	%f3461, %fd206;
	neg.f32 	%f3462, %f3461;
	setp.lt.s32 	%p863, %r5506, 0;
	selp.f32 	%f6131, %f3462, %f3461, %p863;
$L__BB0_911:
	add.s32 	%r5511, %r8750, 1;
	mul.rn.f32 	%f3464, %f6131, %f6131;
	and.b32  	%r5512, %r8750, 1;
	setp.eq.b32 	%p864, %r5512, 1;
	selp.f32 	%f3465, %f6131, 0f3F800000, %p864;
	fma.rn.f32 	%f3466, %f3464, %f3465, 0f00000000;
	fma.rn.f32 	%f3467, %f3464, 0f37CBAC00, 0fBAB607ED;
	selp.f32 	%f3468, 0fB94D4153, %f3467, %p864;
	selp.f32 	%f3469, 0f3C0885E4, 0f3D2AAABB, %p864;
	fma.rn.f32 	%f3470, %f3468, %f3464, %f3469;
	selp.f32 	%f3471, 0fBE2AAAA8, 0fBEFFFFFF, %p864;
	fma.rn.f32 	%f3472, %f3470, %f3464, %f3471;
	fma.rn.f32 	%f3473, %f3472, %f3466, %f3465;
	and.b32  	%r5513, %r5511, 2;
	setp.eq.s32 	%p865, %r5513, 0;
	mov.f32 	%f3474, 0f00000000;
	sub.f32 	%f3475, %f3474, %f3473;
	selp.f32 	%f6133, %f3473, %f3475, %p865;
	setp.leu.f32 	%p866, %f621, %f6133;
	@%p866 bra 	$L__BB0_921;
	mul.f32 	%f3476, %f6133, 0f3F22F983;
	cvt.rni.s32.f32 	%r8754, %f3476;
	cvt.rn.f32.s32 	%f3477, %r8754;
	fma.rn.f32 	%f3478, %f3477, 0fBFC90FDA, %f6133;
	fma.rn.f32 	%f3479, %f3477, 0fB3A22168, %f3478;
	fma.rn.f32 	%f6132, %f3477, 0fA7C234C5, %f3479;
	abs.f32 	%f668, %f6133;
	setp.ltu.f32 	%p867, %f668, 0f47CE4780;
	@%p867 bra 	$L__BB0_920;
	setp.neu.f32 	%p868, %f668, 0f7F800000;
	@%p868 bra 	$L__BB0_915;
	mov.f32 	%f3482, 0f00000000;
	mul.rn.f32 	%f6132, %f6133, %f3482;
	mov.b32 	%r8754, 0;
	bra.uni 	$L__BB0_920;
$L__BB0_915:
	mov.b32 	%r1445, %f6133;
	shl.b32 	%r5515, %r1445, 8;
	or.b32  	%r1446, %r5515, -2147483648;
	mov.b64 	%rd3847, 0;
	mov.b32 	%r8751, 0;
	mov.u64 	%rd3845, __cudart_i2opi_f;
	mov.u64 	%rd3846, %rd1;
$L__BB0_916:
	.pragma "nounroll";
	ld.global.nc.u32 	%r5516, [%rd3845];
	mad.wide.u32 	%rd2479, %r5516, %r1446, %rd3847;
	shr.u64 	%rd3847, %rd2479, 32;
	st.local.u32 	[%rd3846], %rd2479;
	add.s32 	%r8751, %r8751, 1;
	add.s64 	%rd3846, %rd3846, 4;
	add.s64 	%rd3845, %rd3845, 4;
	setp.ne.s32 	%p869, %r8751, 6;
	@%p869 bra 	$L__BB0_916;
	shr.u32 	%r5517, %r1445, 23;
	st.local.u32 	[%rd1+24], %rd3847;
	and.b32  	%r1449, %r5517, 31;
	and.b32  	%r5518, %r5517, 224;
	add.s32 	%r5519, %r5518, -128;
	shr.u32 	%r5520, %r5519, 5;
	mul.wide.u32 	%rd2480, %r5520, 4;
	sub.s64 	%rd730, %rd1, %rd2480;
	ld.local.u32 	%r8752, [%rd730+24];
	ld.local.u32 	%r8753, [%rd730+20];
	setp.eq.s32 	%p870, %r1449, 0;
	@%p870 bra 	$L__BB0_919;
	shf.l.wrap.b32 	%r8752, %r8753, %r8752, %r1449;
	ld.local.u32 	%r5521, [%rd730+16];
	shf.l.wrap.b32 	%r8753, %r5521, %r8753, %r1449;
$L__BB0_919:
	shr.u32 	%r5522, %r8752, 30;
	shf.l.wrap.b32 	%r5523, %r8753, %r8752, 2;
	shl.b32 	%r5524, %r8753, 2;
	shr.u32 	%r5525, %r5523, 31;
	add.s32 	%r5526, %r5525, %r5522;
	neg.s32 	%r5527, %r5526;
	setp.lt.s32 	%p871, %r1445, 0;
	selp.b32 	%r8754, %r5527, %r5526, %p871;
	xor.b32  	%r5528, %r5523, %r1445;
	shr.s32 	%r5529, %r5523, 31;
	xor.b32  	%r5530, %r5529, %r5523;
	xor.b32  	%r5531, %r5529, %r5524;
	cvt.u64.u32 	%rd2481, %r5530;
	shl.b64 	%rd2482, %rd2481, 32;
	cvt.u64.u32 	%rd2483, %r5531;
	or.b64  	%rd2484, %rd2482, %rd2483;
	cvt.rn.f64.s64 	%fd207, %rd2484;
	mul.f64 	%fd208, %fd207, 0d3BF921FB54442D19;
	cvt.rn.f32.f64 	%f3480, %fd208;
	neg.f32 	%f3481, %f3480;
	setp.lt.s32 	%p872, %r5528, 0;
	selp.f32 	%f6132, %f3481, %f3480, %p872;
$L__BB0_920:
	mul.rn.f32 	%f3483, %f6132, %f6132;
	and.b32  	%r5533, %r8754, 1;
	setp.eq.b32 	%p873, %r5533, 1;
	selp.f32 	%f3484, 0f3F800000, %f6132, %p873;
	fma.rn.f32 	%f3485, %f3483, %f3484, 0f00000000;
	fma.rn.f32 	%f3486, %f3483, 0f37CBAC00, 0fBAB607ED;
	selp.f32 	%f3487, %f3486, 0fB94D4153, %p873;
	selp.f32 	%f3488, 0f3D2AAABB, 0f3C0885E4, %p873;
	fma.rn.f32 	%f3489, %f3487, %f3483, %f3488;
	selp.f32 	%f3490, 0fBEFFFFFF, 0fBE2AAAA8, %p873;
	fma.rn.f32 	%f3491, %f3489, %f3483, %f3490;
	fma.rn.f32 	%f3492, %f3491, %f3485, %f3484;
	and.b32  	%r5534, %r8754, 2;
	setp.eq.s32 	%p874, %r5534, 0;
	mov.f32 	%f3493, 0f00000000;
	sub.f32 	%f3494, %f3493, %f3492;
	selp.f32 	%f6133, %f3492, %f3494, %p874;
$L__BB0_921:
	mul.f32 	%f3495, %f6133, 0f3F22F983;
	cvt.rni.s32.f32 	%r8758, %f3495;
	cvt.rn.f32.s32 	%f3496, %r8758;
	fma.rn.f32 	%f3497, %f3496, 0fBFC90FDA, %f6133;
	fma.rn.f32 	%f3498, %f3496, 0fB3A22168, %f3497;
	fma.rn.f32 	%f6134, %f3496, 0fA7C234C5, %f3498;
	abs.f32 	%f675, %f6133;
	setp.ltu.f32 	%p875, %f675, 0f47CE4780;
	@%p875 bra 	$L__BB0_929;
	setp.neu.f32 	%p876, %f675, 0f7F800000;
	@%p876 bra 	$L__BB0_924;
	mov.f32 	%f3501, 0f00000000;
	mul.rn.f32 	%f6134, %f6133, %f3501;
	mov.b32 	%r8758, 0;
	bra.uni 	$L__BB0_929;
$L__BB0_924:
	mov.b32 	%r1459, %f6133;
	shl.b32 	%r5536, %r1459, 8;
	or.b32  	%r1460, %r5536, -2147483648;
	mov.b64 	%rd3850, 0;
	mov.b32 	%r8755, 0;
	mov.u64 	%rd3848, __cudart_i2opi_f;
	mov.u64 	%rd3849, %rd1;
$L__BB0_925:
	.pragma "nounroll";
	ld.global.nc.u32 	%r5537, [%rd3848];
	mad.wide.u32 	%rd2487, %r5537, %r1460, %rd3850;
	shr.u64 	%rd3850, %rd2487, 32;
	st.local.u32 	[%rd3849], %rd2487;
	add.s32 	%r8755, %r8755, 1;
	add.s64 	%rd3849, %rd3849, 4;
	add.s64 	%rd3848, %rd3848, 4;
	setp.ne.s32 	%p877, %r8755, 6;
	@%p877 bra 	$L__BB0_925;
	shr.u32 	%r5538, %r1459, 23;
	st.local.u32 	[%rd1+24], %rd3850;
	and.b32  	%r1463, %r5538, 31;
	and.b32  	%r5539, %r5538, 224;
	add.s32 	%r5540, %r5539, -128;
	shr.u32 	%r5541, %r5540, 5;
	mul.wide.u32 	%rd2488, %r5541, 4;
	sub.s64 	%rd737, %rd1, %rd2488;
	ld.local.u32 	%r8756, [%rd737+24];
	ld.local.u32 	%r8757, [%rd737+20];
	setp.eq.s32 	%p878, %r1463, 0;
	@%p878 bra 	$L__BB0_928;
	shf.l.wrap.b32 	%r8756, %r8757, %r8756, %r1463;
	ld.local.u32 	%r5542, [%rd737+16];
	shf.l.wrap.b32 	%r8757, %r5542, %r8757, %r1463;
$L__BB0_928:
	shr.u32 	%r5543, %r8756, 30;
	shf.l.wrap.b32 	%r5544, %r8757, %r8756, 2;
	shl.b32 	%r5545, %r8757, 2;
	shr.u32 	%r5546, %r5544, 31;
	add.s32 	%r5547, %r5546, %r5543;
	neg.s32 	%r5548, %r5547;
	setp.lt.s32 	%p879, %r1459, 0;
	selp.b32 	%r8758, %r5548, %r5547, %p879;
	xor.b32  	%r5549, %r5544, %r1459;
	shr.s32 	%r5550, %r5544, 31;
	xor.b32  	%r5551, %r5550, %r5544;
	xor.b32  	%r5552, %r5550, %r5545;
	cvt.u64.u32 	%rd2489, %r5551;
	shl.b64 	%rd2490, %rd2489, 32;
	cvt.u64.u32 	%rd2491, %r5552;
	or.b64  	%rd2492, %rd2490, %rd2491;
	cvt.rn.f64.s64 	%fd209, %rd2492;
	mul.f64 	%fd210, %fd209, 0d3BF921FB54442D19;
	cvt.rn.f32.f64 	%f3499, %fd210;
	neg.f32 	%f3500, %f3499;
	setp.lt.s32 	%p880, %r5549, 0;
	selp.f32 	%f6134, %f3500, %f3499, %p880;
$L__BB0_929:
	mul.rn.f32 	%f3502, %f6134, %f6134;
	and.b32  	%r5554, %r8758, 1;
	setp.eq.b32 	%p881, %r5554, 1;
	selp.f32 	%f3503, 0f3F800000, %f6134, %p881;
	fma.rn.f32 	%f3504, %f3502, %f3503, 0f00000000;
	fma.rn.f32 	%f3505, %f3502, 0f37CBAC00, 0fBAB607ED;
	selp.f32 	%f3506, %f3505, 0fB94D4153, %p881;
	selp.f32 	%f3507, 0f3D2AAABB, 0f3C0885E4, %p881;
	fma.rn.f32 	%f3508, %f3506, %f3502, %f3507;
	selp.f32 	%f3509, 0fBEFFFFFF, 0fBE2AAAA8, %p881;
	fma.rn.f32 	%f3510, %f3508, %f3502, %f3509;
	fma.rn.f32 	%f3511, %f3510, %f3504, %f3503;
	and.b32  	%r5555, %r8758, 2;
	setp.eq.s32 	%p882, %r5555, 0;
	mov.f32 	%f3512, 0f00000000;
	sub.f32 	%f3513, %f3512, %f3511;
	selp.f32 	%f6136, %f3511, %f3513, %p882;
	setp.geu.f32 	%p883, %f6136, 0f40A00000;
	@%p883 bra 	$L__BB0_939;
	mul.f32 	%f3514, %f6136, 0f3F22F983;
	cvt.rni.s32.f32 	%r8762, %f3514;
	cvt.rn.f32.s32 	%f3515, %r8762;
	fma.rn.f32 	%f3516, %f3515, 0fBFC90FDA, %f6136;
	fma.rn.f32 	%f3517, %f3515, 0fB3A22168, %f3516;
	fma.rn.f32 	%f6135, %f3515, 0fA7C234C5, %f3517;
	abs.f32 	%f681, %f6136;
	setp.ltu.f32 	%p884, %f681, 0f47CE4780;
	@%p884 bra 	$L__BB0_938;
	setp.neu.f32 	%p885, %f681, 0f7F800000;
	@%p885 bra 	$L__BB0_933;
	mov.f32 	%f3520, 0f00000000;
	mul.rn.f32 	%f6135, %f6136, %f3520;
	mov.b32 	%r8762, 0;
	bra.uni 	$L__BB0_938;
$L__BB0_933:
	mov.b32 	%r1473, %f6136;
	shl.b32 	%r5557, %r1473, 8;
	or.b32  	%r1474, %r5557, -2147483648;
	mov.b64 	%rd3853, 0;
	mov.b32 	%r8759, 0;
	mov.u64 	%rd3851, __cudart_i2opi_f;
	mov.u64 	%rd3852, %rd1;
$L__BB0_934:
	.pragma "nounroll";
	ld.global.nc.u32 	%r5558, [%rd3851];
	mad.wide.u32 	%rd2495, %r5558, %r1474, %rd3853;
	shr.u64 	%rd3853, %rd2495, 32;
	st.local.u32 	[%rd3852], %rd2495;
	add.s32 	%r8759, %r8759, 1;
	add.s64 	%rd3852, %rd3852, 4;
	add.s64 	%rd3851, %rd3851, 4;
	setp.ne.s32 	%p886, %r8759, 6;
	@%p886 bra 	$L__BB0_934;
	shr.u32 	%r5559, %r1473, 23;
	st.local.u32 	[%rd1+24], %rd3853;
	and.b32  	%r1477, %r5559, 31;
	and.b32  	%r5560, %r5559, 224;
	add.s32 	%r5561, %r5560, -128;
	shr.u32 	%r5562, %r5561, 5;
	mul.wide.u32 	%rd2496, %r5562, 4;
	sub.s64 	%rd744, %rd1, %rd2496;
	ld.local.u32 	%r8760, [%rd744+24];
	ld.local.u32 	%r8761, [%rd744+20];
	setp.eq.s32 	%p887, %r1477, 0;
	@%p887 bra 	$L__BB0_937;
	shf.l.wrap.b32 	%r8760, %r8761, %r8760, %r1477;
	ld.local.u32 	%r5563, [%rd744+16];
	shf.l.wrap.b32 	%r8761, %r5563, %r8761, %r1477;
$L__BB0_937:
	shr.u32 	%r5564, %r8760, 30;
	shf.l.wrap.b32 	%r5565, %r8761, %r8760, 2;
	shl.b32 	%r5566, %r8761, 2;
	shr.u32 	%r5567, %r5565, 31;
	add.s32 	%r5568, %r5567, %r5564;
	neg.s32 	%r5569, %r5568;
	setp.lt.s32 	%p888, %r1473, 0;
	selp.b32 	%r8762, %r5569, %r5568, %p888;
	xor.b32  	%r5570, %r5565, %r1473;
	shr.s32 	%r5571, %r5565, 31;
	xor.b32  	%r5572, %r5571, %r5565;
	xor.b32  	%r5573, %r5571, %r5566;
	cvt.u64.u32 	%rd2497, %r5572;
	shl.b64 	%rd2498, %rd2497, 32;
	cvt.u64.u32 	%rd2499, %r5573;
	or.b64  	%rd2500, %rd2498, %rd2499;
	cvt.rn.f64.s64 	%fd211, %rd2500;
	mul.f64 	%fd212, %fd211, 0d3BF921FB54442D19;
	cvt.rn.f32.f64 	%f3518, %fd212;
	neg.f32 	%f3519, %f3518;
	setp.lt.s32 	%p889, %r5570, 0;
	selp.f32 	%f6135, %f3519, %f3518, %p889;
$L__BB0_938:
	mul.rn.f32 	%f3521, %f6135, %f6135;
	and.b32  	%r5575, %r8762, 1;
	setp.eq.b32 	%p890, %r5575, 1;
	selp.f32 	%f3522, 0f3F800000, %f6135, %p890;
	fma.rn.f32 	%f3523, %f3521, %f3522, 0f00000000;
	fma.rn.f32 	%f3524, %f3521, 0f37CBAC00, 0fBAB607ED;
	selp.f32 	%f3525, %f3524, 0fB94D4153, %p890;
	selp.f32 	%f3526, 0f3D2AAABB, 0f3C0885E4, %p890;
	fma.rn.f32 	%f3527, %f3525, %f3521, %f3526;
	selp.f32 	%f3528, 0fBEFFFFFF, 0fBE2AAAA8, %p890;
	fma.rn.f32 	%f3529, %f3527, %f3521, %f3528;
	fma.rn.f32 	%f3530, %f3529, %f3523, %f3522;
	and.b32  	%r5576, %r8762, 2;
	setp.eq.s32 	%p891, %r5576, 0;
	mov.f32 	%f3531, 0f00000000;
	sub.f32 	%f3532, %f3531, %f3530;
	selp.f32 	%f6136, %f3530, %f3532, %p891;
$L__BB0_939:
	setp.leu.f32 	%p892, %f2, %f621;
	@%p892 bra 	$L__BB0_949;
	mul.f32 	%f3533, %f6136, 0f3F22F983;
	cvt.rni.s32.f32 	%r8766, %f3533;
	cvt.rn.f32.s32 	%f3534, %r8766;
	fma.rn.f32 	%f3535, %f3534, 0fBFC90FDA, %f6136;
	fma.rn.f32 	%f3536, %f3534, 0fB3A22168, %f3535;
	fma.rn.f32 	%f6137, %f3534, 0fA7C234C5, %f3536;
	abs.f32 	%f688, %f6136;
	setp.ltu.f32 	%p893, %f688, 0f47CE4780;
	@%p893 bra 	$L__BB0_948;
	setp.neu.f32 	%p894, %f688, 0f7F800000;
	@%p894 bra 	$L__BB0_943;
	mov.f32 	%f3539, 0f00000000;
	mul.rn.f32 	%f6137, %f6136, %f3539;
	mov.b32 	%r8766, 0;
	bra.uni 	$L__BB0_948;
$L__BB0_943:
	mov.b32 	%r1487, %f6136;
	shl.b32 	%r5578, %r1487, 8;
	or.b32  	%r1488, %r5578, -2147483648;
	mov.b64 	%rd3856, 0;
	mov.b32 	%r8763, 0;
	mov.u64 	%rd3854, __cudart_i2opi_f;
	mov.u64 	%rd3855, %rd1;
$L__BB0_944:
	.pragma "nounroll";
	ld.global.nc.u32 	%r5579, [%rd3854];
	mad.wide.u32 	%rd2503, %r5579, %r1488, %rd3856;
	shr.u64 	%rd3856, %rd2503, 32;
	st.local.u32 	[%rd3855], %rd2503;
	add.s32 	%r8763, %r8763, 1;
	add.s64 	%rd3855, %rd3855, 4;
	add.s64 	%rd3854, %rd3854, 4;
	setp.ne.s32 	%p895, %r8763, 6;
	@%p895 bra 	$L__BB0_944;
	shr.u32 	%r5580, %r1487, 23;
	st.local.u32 	[%rd1+24], %rd3856;
	and.b32  	%r1491, %r5580, 31;
	and.b32  	%r5581, %r5580, 224;
	add.s32 	%r5582, %r5581, -128;
	shr.u32 	%r5583, %r5582, 5;
	mul.wide.u32 	%rd2504, %r5583, 4;
	sub.s64 	%rd751, %rd1, %rd2504;
	ld.local.u32 	%r8764, [%rd751+24];
	ld.local.u32 	%r8765, [%rd751+20];
	setp.eq.s32 	%p896, %r1491, 0;
	@%p896 bra 	$L__BB0_947;
	shf.l.wrap.b32 	%r8764, %r8765, %r8764, %r1491;
	ld.local.u32 	%r5584, [%rd751+16];
	shf.l.wrap.b32 	%r8765, %r5584, %r8765, %r1491;
$L__BB0_947:
	shr.u32 	%r5585, %r8764, 30;
	shf.l.wrap.b32 	%r5586, %r8765, %r8764, 2;
	shl.b32 	%r5587, %r8765, 2;
	shr.u32 	%r5588, %r5586, 31;
	add.s32 	%r5589, %r5588, %r5585;
	neg.s32 	%r5590, %r5589;
	setp.lt.s32 	%p897, %r1487, 0;
	selp.b32 	%r8766, %r5590, %r5589, %p897;
	xor.b32  	%r5591, %r5586, %r1487;
	shr.s32 	%r5592, %r5586, 31;
	xor.b32  	%r5593, %r5592, %r5586;
	xor.b32  	%r5594, %r5592, %r5587;
	cvt.u64.u32 	%rd2505, %r5593;
	shl.b64 	%rd2506, %rd2505, 32;
	cvt.u64.u32 	%rd2507, %r5594;
	or.b64  	%rd2508, %rd2506, %rd2507;
	cvt.rn.f64.s64 	%fd213, %rd2508;
	mul.f64 	%fd214, %fd213, 0d3BF921FB54442D19;
	cvt.rn.f32.f64 	%f3537, %fd214;
	neg.f32 	%f3538, %f3537;
	setp.lt.s32 	%p898, %r5591, 0;
	selp.f32 	%f6137, %f3538, %f3537, %p898;
$L__BB0_948:
	add.s32 	%r5596, %r8766, 1;
	mul.rn.f32 	%f3540, %f6137, %f6137;
	and.b32  	%r5597, %r8766, 1;
	setp.eq.b32 	%p899, %r5597, 1;
	selp.f32 	%f3541, %f6137, 0f3F800000, %p899;
	fma.rn.f32 	%f3542, %f3540, %f3541, 0f00000000;
	fma.rn.f32 	%f3543, %f3540, 0f37CBAC00, 0fBAB607ED;
	selp.f32 	%f3544, 0fB94D4153, %f3543, %p899;
	selp.f32 	%f3545, 0f3C0885E4, 0f3D2AAABB, %p899;
	fma.rn.f32 	%f3546, %f3544, %f3540, %f3545;
	selp.f32 	%f3547, 0fBE2AAAA8, 0fBEFFFFFF, %p899;
	fma.rn.f32 	%f3548, %f3546, %f3540, %f3547;
	fma.rn.f32 	%f3549, %f3548, %f3542, %f3541;
	and.b32  	%r5598, %r5596, 2;
	setp.eq.s32 	%p900, %r5598, 0;
	mov.f32 	%f3550, 0f00000000;
	sub.f32 	%f3551, %f3550, %f3549;
	selp.f32 	%f6136, %f3549, %f3551, %p900;
$L__BB0_949:
	mul.f32 	%f3552, %f6136, 0f3F22F983;
	cvt.rni.s32.f32 	%r8770, %f3552;
	cvt.rn.f32.s32 	%f3553, %r8770;
	fma.rn.f32 	%f3554, %f3553, 0fBFC90FDA, %f6136;
	fma.rn.f32 	%f3555, %f3553, 0fB3A22168, %f3554;
	fma.rn.f32 	%f6139, %f3553, 0fA7C234C5, %f3555;
	abs.f32 	%f695, %f6136;
	setp.ltu.f32 	%p901, %f695, 0f47CE4780;
	@%p901 bra 	$L__BB0_957;
	setp.neu.f32 	%p902, %f695, 0f7F800000;
	@%p902 bra 	$L__BB0_952;
	mov.f32 	%f3558, 0f00000000;
	mul.rn.f32 	%f6139, %f6136, %f3558;
	mov.b32 	%r8770, 0;
	bra.uni 	$L__BB0_957;
$L__BB0_952:
	mov.b32 	%r1501, %f6136;
	shl.b32 	%r5600, %r1501, 8;
	or.b32  	%r1502, %r5600, -2147483648;
	mov.b64 	%rd3859, 0;
	mov.b32 	%r8767, 0;
	mov.u64 	%rd3857, __cudart_i2opi_f;
	mov.u64 	%rd3858, %rd1;
$L__BB0_953:
	.pragma "nounroll";
	ld.global.nc.u32 	%r5601, [%rd3857];
	mad.wide.u32 	%rd2511, %r5601, %r1502, %rd3859;
	shr.u64 	%rd3859, %rd2511, 32;
	st.local.u32 	[%rd3858], %rd2511;
	add.s32 	%r8767, %r8767, 1;
	add.s64 	%rd3858, %rd3858, 4;
	add.s64 	%rd3857, %rd3857, 4;
	setp.ne.s32 	%p903, %r8767, 6;
	@%p903 bra 	$L__BB0_953;
	shr.u32 	%r5602, %r1501, 23;
	st.local.u32 	[%rd1+24], %rd3859;
	and.b32  	%r1505, %r5602, 31;
	and.b32  	%r5603, %r5602, 224;
	add.s32 	%r5604, %r5603, -128;
	shr.u32 	%r5605, %r5604, 5;
	mul.wide.u32 	%rd2512, %r5605, 4;
	sub.s64 	%rd758, %rd1, %rd2512;
	ld.local.u32 	%r8768, [%rd758+24];
	ld.local.u32 	%r8769, [%rd758+20];
	setp.eq.s32 	%p904, %r1505, 0;
	@%p904 bra 	$L__BB0_956;
	shf.l.wrap.b32 	%r8768, %r8769, %r8768, %r1505;
	ld.local.u32 	%r5606, [%rd758+16];
	shf.l.wrap.b32 	%r8769, %r5606, %r8769, %r1505;
$L__BB0_956:
	shr.u32 	%r5607, %r8768, 30;
	shf.l.wrap.b32 	%r5608, %r8769, %r8768, 2;
	shl.b32 	%r5609, %r8769, 2;
	shr.u32 	%r5610, %r5608, 31;
	add.s32 	%r5611, %r5610, %r5607;
	neg.s32 	%r5612, %r5611;
	setp.lt.s32 	%p905, %r1501, 0;
	selp.b32 	%r8770, %r5612, %r5611, %p905;
	xor.b32  	%r5613, %r5608, %r1501;
	shr.s32 	%r5614, %r5608, 31;
	xor.b32  	%r5615, %r5614, %r5608;
	xor.b32  	%r5616, %r5614, %r5609;
	cvt.u64.u32 	%rd2513, %r5615;
	shl.b64 	%rd2514, %rd2513, 32;
	cvt.u64.u32 	%rd2515, %r5616;
	or.b64  	%rd2516, %rd2514, %rd2515;
	cvt.rn.f64.s64 	%fd215, %rd2516;
	mul.f64 	%fd216, %fd215, 0d3BF921FB54442D19;
	cvt.rn.f32.f64 	%f3556, %fd216;
	neg.f32 	%f3557, %f3556;
	setp.lt.s32 	%p906, %r5613, 0;
	selp.f32 	%f6139, %f3557, %f3556, %p906;
$L__BB0_957:
	mul.rn.f32 	%f3559, %f6139, %f6139;
	and.b32  	%r5618, %r8770, 1;
	setp.eq.b32 	%p907, %r5618, 1;
	selp.f32 	%f3560, 0f3F800000, %f6139, %p907;
	fma.rn.f32 	%f3561, %f3559, %f3560, 0f00000000;
	fma.rn.f32 	%f3562, %f3559, 0f37CBAC00, 0fBAB607ED;
	selp.f32 	%f3563, %f3562, 0fB94D4153, %p907;
	selp.f32 	%f3564, 0f3D2AAABB, 0f3C0885E4, %p907;
	fma.rn.f32 	%f3565, %f3563, %f3559, %f3564;
	selp.f32 	%f3566, 0fBEFFFFFF, 0fBE2AAAA8, %p907;
	fma.rn.f32 	%f3567, %f3565, %f3559, %f3566;
	fma.rn.f32 	%f3568, %f3567, %f3561, %f3560;
	and.b32  	%r5619, %r8770, 2;
	setp.eq.s32 	%p908, %r5619, 0;
	mov.f32 	%f3569, 0f00000000;
	sub.f32 	%f3570, %f3569, %f3568;
	selp.f32 	%f699, %f3568, %f3570, %p908;
	mul.f32 	%f3571, %f699, 0f3F22F983;
	cvt.rni.s32.f32 	%r8774, %f3571;
	cvt.rn.f32.s32 	%f3572, %r8774;
	fma.rn.f32 	%f3573, %f3572, 0fBFC90FDA, %f699;
	fma.rn.f32 	%f3574, %f3572, 0fB3A22168, %f3573;
	fma.rn.f32 	%f6140, %f3572, 0fA7C234C5, %f3574;
	abs.f32 	%f701, %f699;
	setp.ltu.f32 	%p909, %f701, 0f47CE4780;
	@%p909 bra 	$L__BB0_965;
	setp.neu.f32 	%p910, %f701, 0f7F800000;
	@%p910 bra 	$L__BB0_960;
	mov.f32 	%f3577, 0f00000000;
	mul.rn.f32 	%f6140, %f699, %f3577;
	mov.b32 	%r8774, 0;
	bra.uni 	$L__BB0_965;
$L__BB0_960:
	mov.b32 	%r1515, %f699;
	shl.b32 	%r5621, %r1515, 8;
	or.b32  	%r1516, %r5621, -2147483648;
	mov.b64 	%rd3862, 0;
	mov.b32 	%r8771, 0;
	mov.u64 	%rd3860, __cudart_i2opi_f;
	mov.u64 	%rd3861, %rd1;
$L__BB0_961:
	.pragma "nounroll";
	ld.global.nc.u32 	%r5622, [%rd3860];
	mad.wide.u32 	%rd2519, %r5622, %r1516, %rd3862;
	shr.u64 	%rd3862, %rd2519, 32;
	st.local.u32 	[%rd3861], %rd2519;
	add.s32 	%r8771, %r8771, 1;
	add.s64 	%rd3861, %rd3861, 4;
	add.s64 	%rd3860, %rd3860, 4;
	setp.ne.s32 	%p911, %r8771, 6;
	@%p911 bra 	$L__BB0_961;
	shr.u32 	%r5623, %r1515, 23;
	st.local.u32 	[%rd1+24], %rd3862;
	and.b32  	%r1519, %r5623, 31;
	and.b32  	%r5624, %r5623, 224;
	add.s32 	%r5625, %r5624, -128;
	shr.u32 	%r5626, %r5625, 5;
	mul.wide.u32 	%rd2520, %r5626, 4;
	sub.s64 	%rd765, %rd1, %rd2520;
	ld.local.u32 	%r8772, [%rd765+24];
	ld.local.u32 	%r8773, [%rd765+20];
	setp.eq.s32 	%p912, %r1519, 0;
	@%p912 bra 	$L__BB0_964;
	shf.l.wrap.b32 	%r8772, %r8773, %r8772, %r1519;
	ld.local.u32 	%r5627, [%rd765+16];
	shf.l.wrap.b32 	%r8773, %r5627, %r8773, %r1519;
$L__BB0_964:
	shr.u32 	%r5628, %r8772, 30;
	shf.l.wrap.b32 	%r5629, %r8773, %r8772, 2;
	shl.b32 	%r5630, %r8773, 2;
	shr.u32 	%r5631, %r5629, 31;
	add.s32 	%r5632, %r5631, %r5628;
	neg.s32 	%r5633, %r5632;
	setp.lt.s32 	%p913, %r1515, 0;
	selp.b32 	%r8774, %r5633, %r5632, %p913;
	xor.b32  	%r5634, %r5629, %r1515;
	shr.s32 	%r5635, %r5629, 31;
	xor.b32  	%r5636, %r5635, %r5629;
	xor.b32  	%r5637, %r5635, %r5630;
	cvt.u64.u32 	%rd2521, %r5636;
	shl.b64 	%rd2522, %rd2521, 32;
	cvt.u64.u32 	%rd2523, %r5637;
	or.b64  	%rd2524, %rd2522, %rd2523;
	cvt.rn.f64.s64 	%fd217, %rd2524;
	mul.f64 	%fd218, %fd217, 0d3BF921FB54442D19;
	cvt.rn.f32.f64 	%f3575, %fd218;
	neg.f32 	%f3576, %f3575;
	setp.lt.s32 	%p914, %r5634, 0;
	selp.f32 	%f6140, %f3576, %f3575, %p914;
$L__BB0_965:
	add.s32 	%r5639, %r8774, 1;
	mul.rn.f32 	%f3578, %f6140, %f6140;
	and.b32  	%r5640, %r8774, 1;
	setp.eq.b32 	%p915, %r5640, 1;
	selp.f32 	%f3579, %f6140, 0f3F800000, %p915;
	fma.rn.f32 	%f3580, %f3578, %f3579, 0f00000000;
	fma.rn.f32 	%f3581, %f3578, 0f37CBAC00, 0fBAB607ED;
	selp.f32 	%f3582, 0fB94D4153, %f3581, %p915;
	selp.f32 	%f3583, 0f3C0885E4, 0f3D2AAABB, %p915;
	fma.rn.f32 	%f3584, %f3582, %f3578, %f3583;
	selp.f32 	%f3585, 0fBE2AAAA8, 0fBEFFFFFF, %p915;
	fma.rn.f32 	%f3586, %f3584, %f3578, %f3585;
	fma.rn.f32 	%f3587, %f3586, %f3580, %f3579;
	and.b32  	%r5641, %r5639, 2;
	setp.eq.s32 	%p916, %r5641, 0;
	mov.f32 	%f3588, 0f00000000;
	sub.f32 	%f3589, %f3588, %f3587;
	selp.f32 	%f705, %f3587, %f3589, %p916;
	mul.f32 	%f3590, %f705, 0f3F22F983;
	cvt.rni.s32.f32 	%r8778, %f3590;
	cvt.rn.f32.s32 	%f3591, %r8778;
	fma.rn.f32 	%f3592, %f3591, 0fBFC90FDA, %f705;
	fma.rn.f32 	%f3593, %f3591, 0fB3A22168, %f3592;
	fma.rn.f32 	%f6141, %f3591, 0fA7C234C5, %f3593;
	abs.f32 	%f707, %f705;
	setp.ltu.f32 	%p917, %f707, 0f47CE4780;
	@%p917 bra 	$L__BB0_973;
	setp.neu.f32 	%p918, %f707, 0f7F800000;
	@%p918 bra 	$L__BB0_968;
	mov.f32 	%f3596, 0f00000000;
	mul.rn.f32 	%f6141, %f705, %f3596;
	mov.b32 	%r8778, 0;
	bra.uni 	$L__BB0_973;
$L__BB0_968:
	mov.b32 	%r1529, %f705;
	shl.b32 	%r5643, %r1529, 8;
	or.b32  	%r1530, %r5643, -2147483648;
	mov.b64 	%rd3865, 0;
	mov.b32 	%r8775, 0;
	mov.u64 	%rd3863, __cudart_i2opi_f;
	mov.u64 	%rd3864, %rd1;
$L__BB0_969:
	.pragma "nounroll";
	ld.global.nc.u32 	%r5644, [%rd3863];
	mad.wide.u32 	%rd2527, %r5644, %r1530, %rd3865;
	shr.u64 	%rd3865, %rd2527, 32;
	st.local.u32 	[%rd3864], %rd2527;
	add.s32 	%r8775, %r8775, 1;
	add.s64 	%rd3864, %rd3864, 4;
	add.s64 	%rd3863, %rd3863, 4;
	setp.ne.s32 	%p919, %r8775, 6;
	@%p919 bra 	$L__BB0_969;
	shr.u32 	%r5645, %r1529, 23;
	st.local.u32 	[%rd1+24], %rd3865;
	and.b32  	%r1533, %r5645, 31;
	and.b32  	%r5646, %r5645, 224;
	add.s32 	%r5647, %r5646, -128;
	shr.u32 	%r5648, %r5647, 5;
	mul.wide.u32 	%rd2528, %r5648, 4;
	sub.s64 	%rd772, %rd1, %rd2528;
	ld.local.u32 	%r8776, [%rd772+24];
	ld.local.u32 	%r8777, [%rd772+20];
	setp.eq.s32 	%p920, %r1533, 0;
	@%p920 bra 	$L__BB0_972;
	shf.l.wrap.b32 	%r8776, %r8777, %r8776, %r1533;
	ld.local.u32 	%r5649, [%rd772+16];
	shf.l.wrap.b32 	%r8777, %r5649, %r8777, %r1533;
$L__BB0_972:
	shr.u32 	%r5650, %r8776, 30;
	shf.l.wrap.b32 	%r5651, %r8777, %r8776, 2;
	shl.b32 	%r5652, %r8777, 2;
	shr.u32 	%r5653, %r5651, 31;
	add.s32 	%r5654, %r5653, %r5650;
	neg.s32 	%r5655, %r5654;
	setp.lt.s32 	%p921, %r1529, 0;
	selp.b32 	%r8778, %r5655, %r5654, %p921;
	xor.b32  	%r5656, %r5651, %r1529;
	shr.s32 	%r5657, %r5651, 31;
	xor.b32  	%r5658, %r5657, %r5651;
	xor.b32  	%r5659, %r5657, %r5652;
	cvt.u64.u32 	%rd2529, %r5658;
	shl.b64 	%rd2530, %rd2529, 32;
	cvt.u64.u32 	%rd2531, %r5659;
	or.b64  	%rd2532, %rd2530, %rd2531;
	cvt.rn.f64.s64 	%fd219, %rd2532;
	mul.f64 	%fd220, %fd219, 0d3BF921FB54442D19;
	cvt.rn.f32.f64 	%f3594, %fd220;
	neg.f32 	%f3595, %f3594;
	setp.lt.s32 	%p922, %r5656, 0;
	selp.f32 	%f6141, %f3595, %f3594, %p922;
$L__BB0_973:
	mul.rn.f32 	%f3597, %f6141, %f6141;
	and.b32  	%r5661, %r8778, 1;
	setp.eq.b32 	%p923, %r5661, 1;
	selp.f32 	%f3598, 0f3F800000, %f6141, %p923;
	fma.rn.f32 	%f3599, %f3597, %f3598, 0f00000000;
	fma.rn.f32 	%f3600, %f3597, 0f37CBAC00, 0fBAB607ED;
	selp.f32 	%f3601, %f3600, 0fB94D4153, %p923;
	selp.f32 	%f3602, 0f3D2AAABB, 0f3C0885E4, %p923;
	fma.rn.f32 	%f3603, %f3601, %f3597, %f3602;
	selp.f32 	%f3604, 0fBEFFFFFF, 0fBE2AAAA8, %p923;
	fma.rn.f32 	%f3605, %f3603, %f3597, %f3604;
	fma.rn.f32 	%f3606, %f3605, %f3599, %f3598;
	and.b32  	%r5662, %r8778, 2;
	setp.eq.s32 	%p924, %r5662, 0;
	mov.f32 	%f3607, 0f00000000;
	sub.f32 	%f3608, %f3607, %f3606;
	selp.f32 	%f6143, %f3606, %f3608, %p924;
	ld.global.f32 	%f712, [%rd2+4];
	setp.leu.f32 	%p925, %f2, %f712;
	@%p925 bra 	$L__BB0_983;
	mul.f32 	%f3609, %f6143, 0f3F22F983;
	cvt.rni.s32.f32 	%r8782, %f3609;
	cvt.rn.f32.s32 	%f3610, %r8782;
	fma.rn.f32 	%f3611, %f3610, 0fBFC90FDA, %f6143;
	fma.rn.f32 	%f3612, %f3610, 0fB3A22168, %f3611;
	fma.rn.f32 	%f6142, %f3610, 0fA7C234C5, %f3612;
	abs.f32 	%f714, %f6143;
	setp.ltu.f32 	%p926, %f714, 0f47CE4780;
	@%p926 bra 	$L__BB0_982;
	setp.neu.f32 	%p927, %f714, 0f7F800000;
	@%p927 bra 	$L__BB0_977;
	mov.f32 	%f3615, 0f00000000;
	mul.rn.f32 	%f6142, %f6143, %f3615;
	mov.b32 	%r8782, 0;
	bra.uni 	$L__BB0_982;
$L__BB0_977:
	mov.b32 	%r1543, %f6143;
	shl.b32 	%r5664, %r1543, 8;
	or.b32  	%r1544, %r5664, -2147483648;
	mov.b64 	%rd3868, 0;
	mov.b32 	%r8779, 0;
	mov.u64 	%rd3866, __cudart_i2opi_f;
	mov.u64 	%rd3867, %rd1;
$L__BB0_978:
	.pragma "nounroll";
	ld.global.nc.u32 	%r5665, [%rd3866];
	mad.wide.u32 	%rd2535, %r5665, %r1544, %rd3868;
	shr.u64 	%rd3868, %rd2535, 32;
	st.local.u32 	[%rd3867], %rd2535;
	add.s32 	%r8779, %r8779, 1;
	add.s64 	%rd3867, %rd3867, 4;
	add.s64 	%rd3866, %rd3866, 4;
	setp.ne.s32 	%p928, %r8779, 6;
	@%p928 bra 	$L__BB0_978;
	shr.u32 	%r5666, %r1543, 23;
	st.local.u32 	[%rd1+24], %rd3868;
	and.b32  	%r1547, %r5666, 31;
	and.b32  	%r5667, %r5666, 224;
	add.s32 	%r5668, %r5667, -128;
	shr.u32 	%r5669, %r5668, 5;
	mul.wide.u32 	%rd2536, %r5669, 4;
	sub.s64 	%rd779, %rd1, %rd2536;
	ld.local.u32 	%r8780, [%rd779+24];
	ld.local.u32 	%r8781, [%rd779+20];
	setp.eq.s32 	%p929, %r1547, 0;
	@%p929 bra 	$L__BB0_981;
	shf.l.wrap.b32 	%r8780, %r8781, %r8780, %r1547;
	ld.local.u32 	%r5670, [%rd779+16];
	shf.l.wrap.b32 	%r8781, %r5670, %r8781, %r1547;
$L__BB0_981:
	shr.u32 	%r5671, %r8780, 30;
	shf.l.wrap.b32 	%r5672, %r8781, %r8780, 2;
	shl.b32 	%r5673, %r8781, 2;
	shr.u32 	%r5674, %r5672, 31;
	add.s32 	%r5675, %r5674, %r5671;
	neg.s32 	%r5676, %r5675;
	setp.lt.s32 	%p930, %r1543, 0;
	selp.b32 	%r8782, %r5676, %r5675, %p930;
	xor.b32  	%r5677, %r5672, %r1543;
	shr.s32 	%r5678, %r5672, 31;
	xor.b32  	%r5679, %r5678, %r5672;
	xor.b32  	%r5680, %r5678, %r5673;
	cvt.u64.u32 	%rd2537, %r5679;
	shl.b64 	%rd2538, %rd2537, 32;
	cvt.u64.u32 	%rd2539, %r5680;
	or.b64  	%rd2540, %rd2538, %rd2539;
	cvt.rn.f64.s64 	%fd221, %rd2540;
	mul.f64 	%fd222, %fd221, 0d3BF921FB54442D19;
	cvt.rn.f32.f64 	%f3613, %fd222;
	neg.f32 	%f3614, %f3613;
	setp.lt.s32 	%p931, %r5677, 0;
	selp.f32 	%f6142, %f3614, %f3613, %p931;
$L__BB0_982:
	mul.rn.f32 	%f3616, %f6142, %f6142;
	and.b32  	%r5682, %r8782, 1;
	setp.eq.b32 	%p932, %r5682, 1;
	selp.f32 	%f3617, 0f3F800000, %f6142, %p932;
	fma.rn.f32 	%f3618, %f3616, %f3617, 0f00000000;
	fma.rn.f32 	%f3619, %f3616, 0f37CBAC00, 0fBAB607ED;
	selp.f32 	%f3620, %f3619, 0fB94D4153, %p932;
	selp.f32 	%f3621, 0f3D2AAABB, 0f3C0885E4, %p932;
	fma.rn.f32 	%f3622, %f3620, %f3616, %f3621;
	selp.f32 	%f3623, 0fBEFFFFFF, 0fBE2AAAA8, %p932;
	fma.rn.f32 	%f3624, %f3622, %f3616, %f3623;
	fma.rn.f32 	%f3625, %f3624, %f3618, %f3617;
	and.b32  	%r5683, %r8782, 2;
	setp.eq.s32 	%p933, %r5683, 0;
	mov.f32 	%f3626, 0f00000000;
	sub.f32 	%f3627, %f3626, %f3625;
	selp.f32 	%f6143, %f3625, %f3627, %p933;
$L__BB0_983:
	mul.f32 	%f3628, %f6143, 0f3F22F983;
	cvt.rni.s32.f32 	%r8786, %f3628;
	cvt.rn.f32.s32 	%f3629, %r8786;
	fma.rn.f32 	%f3630, %f3629, 0fBFC90FDA, %f6143;
	fma.rn.f32 	%f3631, %f3629, 0fB3A22168, %f3630;
	fma.rn.f32 	%f6144, %f3629, 0fA7C234C5, %f3631;
	abs.f32 	%f721, %f6143;
	setp.ltu.f32 	%p934, %f721, 0f47CE4780;
	@%p934 bra 	$L__BB0_991;
	setp.neu.f32 	%p935, %f721, 0f7F800000;
	@%p935 bra 	$L__BB0_986;
	mov.f32 	%f3634, 0f00000000;
	mul.rn.f32 	%f6144, %f6143, %f3634;
	mov.b32 	%r8786, 0;
	bra.uni 	$L__BB0_991;
$L__BB0_986:
	mov.b32 	%r1557, %f6143;
	shl.b32 	%r5685, %r1557, 8;
	or.b32  	%r1558, %r5685, -2147483648;
	mov.b64 	%rd3871, 0;
	mov.b32 	%r8783, 0;
	mov.u64 	%rd3869, __cudart_i2opi_f;
	mov.u64 	%rd3870, %rd1;
$L__BB0_987:
	.pragma "nounroll";
	ld.global.nc.u32 	%r5686, [%rd3869];
	mad.wide.u32 	%rd2543, %r5686, %r1558, %rd3871;
	shr.u64 	%rd3871, %rd2543, 32;
	st.local.u32 	[%rd3870], %rd2543;
	add.s32 	%r8783, %r8783, 1;
	add.s64 	%rd3870, %rd3870, 4;
	add.s64 	%rd3869, %rd3869, 4;
	setp.ne.s32 	%p936, %r8783, 6;
	@%p936 bra 	$L__BB0_987;
	shr.u32 	%r5687, %r1557, 23;
	st.local.u32 	[%rd1+24], %rd3871;
	and.b32  	%r1561, %r5687, 31;
	and.b32  	%r5688, %r5687, 224;
	add.s32 	%r5689, %r5688, -128;
	shr.u32 	%r5690, %r5689, 5;
	mul.wide.u32 	%rd2544, %r5690, 4;
	sub.s64 	%rd786, %rd1, %rd2544;
	ld.local.u32 	%r8784, [%rd786+24];
	ld.local.u32 	%r8785, [%rd786+20];
	setp.eq.s32 	%p937, %r1561, 0;
	@%p937 bra 	$L__BB0_990;
	shf.l.wrap.b32 	%r8784, %r8785, %r8784, %r1561;
	ld.local.u32 	%r5691, [%rd786+16];
	shf.l.wrap.b32 	%r8785, %r5691, %r8785, %r1561;
$L__BB0_990:
	shr.u32 	%r5692, %r8784, 30;
	shf.l.wrap.b32 	%r5693, %r8785, %r8784, 2;
	shl.b32 	%r5694, %r8785, 2;
	shr.u32 	%r5695, %r5693, 31;
	add.s32 	%r5696, %r5695, %r5692;
	neg.s32 	%r5697, %r5696;
	setp.lt.s32 	%p938, %r1557, 0;
	selp.b32 	%r8786, %r5697, %r5696, %p938;
	xor.b32  	%r5698, %r5693, %r1557;
	shr.s32 	%r5699, %r5693, 31;
	xor.b32  	%r5700, %r5699, %r5693;
	xor.b32  	%r5701, %r5699, %r5694;
	cvt.u64.u32 	%rd2545, %r5700;
	shl.b64 	%rd2546, %rd2545, 32;
	cvt.u64.u32 	%rd2547, %r5701;
	or.b64  	%rd2548, %rd2546, %rd2547;
	cvt.rn.f64.s64 	%fd223, %rd2548;
	mul.f64 	%fd224, %fd223, 0d3BF921FB54442D19;
	cvt.rn.f32.f64 	%f3632, %fd224;
	neg.f32 	%f3633, %f3632;
	setp.lt.s32 	%p939, %r5698, 0;
	selp.f32 	%f6144, %f3633, %f3632, %p939;
$L__BB0_991:
	mul.rn.f32 	%f3635, %f6144, %f6144;
	and.b32  	%r5703, %r8786, 1;
	setp.eq.b32 	%p940, %r5703, 1;
	selp.f32 	%f3636, 0f3F800000, %f6144, %p940;
	fma.rn.f32 	%f3637, %f3635, %f3636, 0f00000000;
	fma.rn.f32 	%f3638, %f3635, 0f37CBAC00, 0fBAB607ED;
	selp.f32 	%f3639, %f3638, 0fB94D4153, %p940;
	selp.f32 	%f3640, 0f3D2AAABB, 0f3C0885E4, %p940;
	fma.rn.f32 	%f3641, %f3639, %f3635, %f3640;
	selp.f32 	%f3642, 0fBEFFFFFF, 0fBE2AAAA8, %p940;
	fma.rn.f32 	%f3643, %f3641, %f3635, %f3642;
	fma.rn.f32 	%f3644, %f3643, %f3637, %f3636;
	and.b32  	%r5704, %r8786, 2;
	setp.eq.s32 	%p941, %r5704, 0;
	mov.f32 	%f3645, 0f00000000;
	sub.f32 	%f3646, %f3645, %f3644;
	selp.f32 	%f725, %f3644, %f3646, %p941;
	mul.f32 	%f3647, %f725, 0f3F22F983;
	cvt.rni.s32.f32 	%r8790, %f3647;
	cvt.rn.f32.s32 	%f3648, %r8790;
	fma.rn.f32 	%f3649, %f3648, 0fBFC90FDA, %f725;
	fma.rn.f32 	%f3650, %f3648, 0fB3A22168, %f3649;
	fma.rn.f32 	%f6145, %f3648, 0fA7C234C5, %f3650;
	abs.f32 	%f727, %f725;
	setp.ltu.f32 	%p942, %f727, 0f47CE4780;
	@%p942 bra 	$L__BB0_999;
	setp.neu.f32 	%p943, %f727, 0f7F800000;
	@%p943 bra 	$L__BB0_994;
	mov.f32 	%f3653, 0f00000000;
	mul.rn.f32 	%f6145, %f725, %f3653;
	mov.b32 	%r8790, 0;
	bra.uni 	$L__BB0_999;
$L__BB0_994:
	mov.b32 	%r1571, %f725;
	shl.b32 	%r5706, %r1571, 8;
	or.b32  	%r1572, %r5706, -2147483648;
	mov.b64 	%rd3874, 0;
	mov.b32 	%r8787, 0;
	mov.u64 	%rd3872, __cudart_i2opi_f;
	mov.u64 	%rd3873, %rd1;
$L__BB0_995:
	.pragma "nounroll";
	ld.global.nc.u32 	%r5707, [%rd3872];
	mad.wide.u32 	%rd2551, %r5707, %r1572, %rd3874;
	shr.u64 	%rd3874, %rd2551, 32;
	st.local.u32 	[%rd3873], %rd2551;
	add.s32 	%r8787, %r8787, 1;
	add.s64 	%rd3873, %rd3873, 4;
	add.s64 	%rd3872, %rd3872, 4;
	setp.ne.s32 	%p944, %r8787, 6;
	@%p944 bra 	$L__BB0_995;
	shr.u32 	%r5708, %r1571, 23;
	st.local.u32 	[%rd1+24], %rd3874;
	and.b32  	%r1575, %r5708, 31;
	and.b32  	%r5709, %r5708, 224;
	add.s32 	%r5710, %r5709, -128;
	shr.u32 	%r5711, %r5710, 5;
	mul.wide.u32 	%rd2552, %r5711, 4;
	sub.s64 	%rd793, %rd1, %rd2552;
	ld.local.u32 	%r8788, [%rd793+24];
	ld.local.u32 	%r8789, [%rd793+20];
	setp.eq.s32 	%p945, %r1575, 0;
	@%p945 bra 	$L__BB0_998;
	shf.l.wrap.b32 	%r8788, %r8789, %r8788, %r1575;
	ld.local.u32 	%r5712, [%rd793+16];
	shf.l.wrap.b32 	%r8789, %r5712, %r8789, %r1575;
$L__BB0_998:
	shr.u32 	%r5713, %r8788, 30;
	shf.l.wrap.b32 	%r5714, %r8789, %r8788, 2;
	shl.b32 	%r5715, %r8789, 2;
	shr.u32 	%r5716, %r5714, 31;
	add.s32 	%r5717, %r5716, %r5713;
	neg.s32 	%r5718, %r5717;
	setp.lt.s32 	%p946, %r1571, 0;
	selp.b32 	%r8790, %r5718, %r5717, %p946;
	xor.b32  	%r5719, %r5714, %r1571;
	shr.s32 	%r5720, %r5714, 31;
	xor.b32  	%r5721, %r5720, %r5714;
	xor.b32  	%r5722, %r5720, %r5715;
	cvt.u64.u32 	%rd2553, %r5721;
	shl.b64 	%rd2554, %rd2553, 32;
	cvt.u64.u32 	%rd2555, %r5722;
	or.b64  	%rd2556, %rd2554, %rd2555;
	cvt.rn.f64.s64 	%fd225, %rd2556;
	mul.f64 	%fd226, %fd225, 0d3BF921FB54442D19;
	cvt.rn.f32.f64 	%f3651, %fd226;
	neg.f32 	%f3652, %f3651;
	setp.lt.s32 	%p947, %r5719, 0;
	selp.f32 	%f6145, %f3652, %f3651, %p947;
$L__BB0_999:
	add.s32 	%r5724, %r8790, 1;
	mul.rn.f32 	%f3654, %f6145, %f6145;
	and.b32  	%r5725, %r8790, 1;
	setp.eq.b32 	%p948, %r5725, 1;
	selp.f32 	%f3655, %f6145, 0f3F800000, %p948;
	fma.rn.f32 	%f3656, %f3654, %f3655, 0f00000000;
	fma.rn.f32 	%f3657, %f3654, 0f37CBAC00, 0fBAB607ED;
	selp.f32 	%f3658, 0fB94D4153, %f3657, %p948;
	selp.f32 	%f3659, 0f3C0885E4, 0f3D2AAABB, %p948;
	fma.rn.f32 	%f3660, %f3658, %f3654, %f3659;
	selp.f32 	%f3661, 0fBE2AAAA8, 0fBEFFFFFF, %p948;
	fma.rn.f32 	%f3662, %f3660, %f3654, %f3661;
	fma.rn.f32 	%f3663, %f3662, %f3656, %f3655;
	and.b32  	%r5726, %r5724, 2;
	setp.eq.s32 	%p949, %r5726, 0;
	mov.f32 	%f3664, 0f00000000;
	sub.f32 	%f3665, %f3664, %f3663;
	selp.f32 	%f731, %f3663, %f3665, %p949;
	mul.f32 	%f3666, %f731, 0f3F22F983;
	cvt.rni.s32.f32 	%r8794, %f3666;
	cvt.rn.f32.s32 	%f3667, %r8794;
	fma.rn.f32 	%f3668, %f3667, 0fBFC90FDA, %f731;
	fma.rn.f32 	%f3669, %f3667, 0fB3A22168, %f3668;
	fma.rn.f32 	%f6146, %f3667, 0fA7C234C5, %f3669;
	abs.f32 	%f733, %f731;
	setp.ltu.f32 	%p950, %f733, 0f47CE4780;
	@%p950 bra 	$L__BB0_1007;
	setp.neu.f32 	%p951, %f733, 0f7F800000;
	@%p951 bra 	$L__BB0_1002;
	mov.f32 	%f3672, 0f00000000;
	mul.rn.f32 	%f6146, %f731, %f3672;
	mov.b32 	%r8794, 0;
	bra.uni 	$L__BB0_1007;
$L__BB0_1002:
	mov.b32 	%r1585, %f731;
	shl.b32 	%r5728, %r1585, 8;
	or.b32  	%r1586, %r5728, -2147483648;
	mov.b64 	%rd3877, 0;
	mov.b32 	%r8791, 0;
	mov.u64 	%rd3875, __cudart_i2opi_f;
	mov.u64 	%rd3876, %rd1;
$L__BB0_1003:
	.pragma "nounroll";
	ld.global.nc.u32 	%r5729, [%rd3875];
	mad.wide.u32 	%rd2559, %r5729, %r1586, %rd3877;
	shr.u64 	%rd3877, %rd2559, 32;
	st.local.u32 	[%rd3876], %rd2559;
	add.s32 	%r8791, %r8791, 1;
	add.s64 	%rd3876, %rd3876, 4;
	add.s64 	%rd3875, %rd3875, 4;
	setp.ne.s32 	%p952, %r8791, 6;
	@%p952 bra 	$L__BB0_1003;
	shr.u32 	%r5730, %r1585, 23;
	st.local.u32 	[%rd1+24], %rd3877;
	and.b32  	%r1589, %r5730, 31;
	and.b32  	%r5731, %r5730, 224;
	add.s32 	%r5732, %r5731, -128;
	shr.u32 	%r5733, %r5732, 5;
	mul.wide.u32 	%rd2560, %r5733, 4;
	sub.s64 	%rd800, %rd1, %rd2560;
	ld.local.u32 	%r8792, [%rd800+24];
	ld.local.u32 	%r8793, [%rd800+20];
	setp.eq.s32 	%p953, %r1589, 0;
	@%p953 bra 	$L__BB0_1006;
	shf.l.wrap.b32 	%r8792, %r8793, %r8792, %r1589;
	ld.local.u32 	%r5734, [%rd800+16];
	shf.l.wrap.b32 	%r8793, %r5734, %r8793, %r1589;
$L__BB0_1006:
	shr.u32 	%r5735, %r8792, 30;
	shf.l.wrap.b32 	%r5736, %r8793, %r8792, 2;
	shl.b32 	%r5737, %r8793, 2;
	shr.u32 	%r5738, %r5736, 31;
	add.s32 	%r5739, %r5738, %r5735;
	neg.s32 	%r5740, %r5739;
	setp.lt.s32 	%p954, %r1585, 0;
	selp.b32 	%r8794, %r5740, %r5739, %p954;
	xor.b32  	%r5741, %r5736, %r1585;
	shr.s32 	%r5742, %r5736, 31;
	xor.b32  	%r5743, %r5742, %r5736;
	xor.b32  	%r5744, %r5742, %r5737;
	cvt.u64.u32 	%rd2561, %r5743;
	shl.b64 	%rd2562, %rd2561, 32;
	cvt.u64.u32 	%rd2563, %r5744;
	or.b64  	%rd2564, %rd2562, %rd2563;
	cvt.rn.f64.s64 	%fd227, %rd2564;
	mul.f64 	%fd228, %fd227, 0d3BF921FB54442D19;
	cvt.rn.f32.f64 	%f3670, %fd228;
	neg.f32 	%f3671, %f3670;
	setp.lt.s32 	%p955, %r5741, 0;
	selp.f32 	%f6146, %f3671, %f3670, %p955;
$L__BB0_1007:
	add.s32 	%r5746, %r8794, 1;
	mul.rn.f32 	%f3673, %f6146, %f6146;
	and.b32  	%r5747, %r8794, 1;
	setp.eq.b32 	%p956, %r5747, 1;
	selp.f32 	%f3674, %f6146, 0f3F800000, %p956;
	fma.rn.f32 	%f3675, %f3673, %f3674, 0f00000000;
	fma.rn.f32 	%f3676, %f3673, 0f37CBAC00, 0fBAB607ED;
	selp.f32 	%f3677, 0fB94D4153, %f3676, %p956;
	selp.f32 	%f3678, 0f3C0885E4, 0f3D2AAABB, %p956;
	fma.rn.f32 	%f3679, %f3677, %f3673, %f3678;
	selp.f32 	%f3680, 0fBE2AAAA8, 0fBEFFFFFF, %p956;
	fma.rn.f32 	%f3681, %f3679, %f3673, %f3680;
	fma.rn.f32 	%f3682, %f3681, %f3675, %f3674;
	and.b32  	%r5748, %r5746, 2;
	setp.eq.s32 	%p957, %r5748, 0;
	mov.f32 	%f3683, 0f00000000;
	sub.f32 	%f3684, %f3683, %f3682;
	selp.f32 	%f6148, %f3682, %f3684, %p957;
	setp.geu.f32 	%p958, %f621, 0f40800000;
	@%p958 bra 	$L__BB0_1017;
	mul.f32 	%f3685, %f6148, 0f3F22F983;
	cvt.rni.s32.f32 	%r8798, %f3685;
	cvt.rn.f32.s32 	%f3686, %r8798;
	fma.rn.f32 	%f3687, %f3686, 0fBFC90FDA, %f6148;
	fma.rn.f32 	%f3688, %f3686, 0fB3A22168, %f3687;
	fma.rn.f32 	%f6147, %f3686, 0fA7C234C5, %f3688;
	abs.f32 	%f739, %f6148;
	setp.ltu.f32 	%p959, %f739, 0f47CE4780;
	@%p959 bra 	$L__BB0_1016;
	setp.neu.f32 	%p960, %f739, 0f7F800000;
	@%p960 bra 	$L__BB0_1011;
	mov.f32 	%f3691, 0f00000000;
	mul.rn.f32 	%f6147, %f6148, %f3691;
	mov.b32 	%r8798, 0;
	bra.uni 	$L__BB0_1016;
$L__BB0_1011:
	mov.b32 	%r1599, %f6148;
	shl.b32 	%r5750, %r1599, 8;
	or.b32  	%r1600, %r5750, -2147483648;
	mov.b64 	%rd3880, 0;
	mov.b32 	%r8795, 0;
	mov.u64 	%rd3878, __cudart_i2opi_f;
	mov.u64 	%rd3879, %rd1;
$L__BB0_1012:
	.pragma "nounroll";
	ld.global.nc.u32 	%r5751, [%rd3878];
	mad.wide.u32 	%rd2567, %r5751, %r1600, %rd3880;
	shr.u64 	%rd3880, %rd2567, 32;
	st.local.u32 	[%rd3879], %rd2567;
	add.s32 	%r8795, %r8795, 1;
	add.s64 	%rd3879, %rd3879, 4;
	add.s64 	%rd3878, %rd3878, 4;
	setp.ne.s32 	%p961, %r8795, 6;
	@%p961 bra 	$L__BB0_1012;
	shr.u32 	%r5752, %r1599, 23;
	st.local.u32 	[%rd1+24], %rd3880;
	and.b32  	%r1603, %r5752, 31;
	and.b32  	%r5753, %r5752, 224;
	add.s32 	%r5754, %r5753, -128;
	shr.u32 	%r5755, %r5754, 5;
	mul.wide.u32 	%rd2568, %r5755, 4;
	sub.s64 	%rd807, %rd1, %rd2568;
	ld.local.u32 	%r8796, [%rd807+24];
	ld.local.u32 	%r8797, [%rd807+20];
	setp.eq.s32 	%p962, %r1603, 0;
	@%p962 bra 	$L__BB0_1015;
	shf.l.wrap.b32 	%r8796, %r8797, %r8796, %r1603;
	ld.local.u32 	%r5756, [%rd807+16];
	shf.l.wrap.b32 	%r8797, %r5756, %r8797, %r1603;
$L__BB0_1015:
	shr.u32 	%r5757, %r8796, 30;
	shf.l.wrap.b32 	%r5758, %r8797, %r8796, 2;
	shl.b32 	%r5759, %r8797, 2;
	shr.u32 	%r5760, %r5758, 31;
	add.s32 	%r5761, %r5760, %r5757;
	neg.s32 	%r5762, %r5761;
	setp.lt.s32 	%p963, %r1599, 0;
	selp.b32 	%r8798, %r5762, %r5761, %p963;
	xor.b32  	%r5763, %r5758, %r1599;
	shr.s32 	%r5764, %r5758, 31;
	xor.b32  	%r5765, %r5764, %r5758;
	xor.b32  	%r5766, %r5764, %r5759;
	cvt.u64.u32 	%rd2569, %r5765;
	shl.b64 	%rd2570, %rd2569, 32;
	cvt.u64.u32 	%rd2571, %r5766;
	or.b64  	%rd2572, %rd2570, %rd2571;
	cvt.rn.f64.s64 	%fd229, %rd2572;
	mul.f64 	%fd230, %fd229, 0d3BF921FB54442D19;
	cvt.rn.f32.f64 	%f3689, %fd230;
	neg.f32 	%f3690, %f3689;
	setp.lt.s32 	%p964, %r5763, 0;
	selp.f32 	%f6147, %f3690, %f3689, %p964;
$L__BB0_1016:
	add.s32 	%r5768, %r8798, 1;
	mul.rn.f32 	%f3692, %f6147, %f6147;
	and.b32  	%r5769, %r8798, 1;
	setp.eq.b32 	%p965, %r5769, 1;
	selp.f32 	%f3693, %f6147, 0f3F800000, %p965;
	fma.rn.f32 	%f3694, %f3692, %f3693, 0f00000000;
	fma.rn.f32 	%f3695, %f3692, 0f37CBAC00, 0fBAB607ED;
	selp.f32 	%f3696, 0fB94D4153, %f3695, %p965;
	selp.f32 	%f3697, 0f3C0885E4, 0f3D2AAABB, %p965;
	fma.rn.f32 	%f3698, %f3696, %f3692, %f3697;
	selp.f32 	%f3699, 0fBE2AAAA8, 0fBEFFFFFF, %p965;
	fma.rn.f32 	%f3700, %f3698, %f3692, %f3699;
	fma.rn.f32 	%f3701, %f3700, %f3694, %f3693;
	and.b32  	%r5770, %r5768, 2;
	setp.eq.s32 	%p966, %r5770, 0;
	mov.f32 	%f3702, 0f00000000;
	sub.f32 	%f3703, %f3702, %f3701;
	selp.f32 	%f6148, %f3701, %f3703, %p966;
$L__BB0_1017:
	mul.f32 	%f3704, %f6148, 0f3F22F983;
	cvt.rni.s32.f32 	%r8802, %f3704;
	cvt.rn.f32.s32 	%f3705, %r8802;
	fma.rn.f32 	%f3706, %f3705, 0fBFC90FDA, %f6148;
	fma.rn.f32 	%f3707, %f3705, 0fB3A22168, %f3706;
	fma.rn.f32 	%f6149, %f3705, 0fA7C234C5, %f3707;
	abs.f32 	%f746, %f6148;
	setp.ltu.f32 	%p967, %f746, 0f47CE4780;
	@%p967 bra 	$L__BB0_1025;
	setp.neu.f32 	%p968, %f746, 0f7F800000;
	@%p968 bra 	$L__BB0_1020;
	mov.f32 	%f3710, 0f00000000;
	mul.rn.f32 	%f6149, %f6148, %f3710;
	mov.b32 	%r8802, 0;
	bra.uni 	$L__BB0_1025;
$L__BB0_1020:
	mov.b32 	%r1613, %f6148;
	shl.b32 	%r5772, %r1613, 8;
	or.b32  	%r1614, %r5772, -2147483648;
	mov.b64 	%rd3883, 0;
	mov.b32 	%r8799, 0;
	mov.u64 	%rd3881, __cudart_i2opi_f;
	mov.u64 	%rd3882, %rd1;
$L__BB0_1021:
	.pragma "nounroll";
	ld.global.nc.u32 	%r5773, [%rd3881];
	mad.wide.u32 	%rd2575, %r5773, %r1614, %rd3883;
	shr.u64 	%rd3883, %rd2575, 32;
	st.local.u32 	[%rd3882], %rd2575;
	add.s32 	%r8799, %r8799, 1;
	add.s64 	%rd3882, %rd3882, 4;
	add.s64 	%rd3881, %rd3881, 4;
	setp.ne.s32 	%p969, %r8799, 6;
	@%p969 bra 	$L__BB0_1021;
	shr.u32 	%r5774, %r1613, 23;
	st.local.u32 	[%rd1+24], %rd3883;
	and.b32  	%r1617, %r5774, 31;
	and.b32  	%r5775, %r5774, 224;
	add.s32 	%r5776, %r5775, -128;
	shr.u32 	%r5777, %r5776, 5;
	mul.wide.u32 	%rd2576, %r5777, 4;
	sub.s64 	%rd814, %rd1, %rd2576;
	ld.local.u32 	%r8800, [%rd814+24];
	ld.local.u32 	%r8801, [%rd814+20];
	setp.eq.s32 	%p970, %r1617, 0;
	@%p970 bra 	$L__BB0_1024;
	shf.l.wrap.b32 	%r8800, %r8801, %r8800, %r1617;
	ld.local.u32 	%r5778, [%rd814+16];
	shf.l.wrap.b32 	%r8801, %r5778, %r8801, %r1617;
$L__BB0_1024:
	shr.u32 	%r5779, %r8800, 30;
	shf.l.wrap.b32 	%r5780, %r8801, %r8800, 2;
	shl.b32 	%r5781, %r8801, 2;
	shr.u32 	%r5782, %r5780, 31;
	add.s32 	%r5783, %r5782, %r5779;
	neg.s32 	%r5784, %r5783;
	setp.lt.s32 	%p971, %r1613, 0;
	selp.b32 	%r8802, %r5784, %r5783, %p971;
	xor.b32  	%r5785, %r5780, %r1613;
	shr.s32 	%r5786, %r5780, 31;
	xor.b32  	%r5787, %r5786, %r5780;
	xor.b32  	%r5788, %r5786, %r5781;
	cvt.u64.u32 	%rd2577, %r5787;
	shl.b64 	%rd2578, %rd2577, 32;
	cvt.u64.u32 	%rd2579, %r5788;
	or.b64  	%rd2580, %rd2578, %rd2579;
	cvt.rn.f64.s64 	%fd231, %rd2580;
	mul.f64 	%fd232, %fd231, 0d3BF921FB54442D19;
	cvt.rn.f32.f64 	%f3708, %fd232;
	neg.f32 	%f3709, %f3708;
	setp.lt.s32 	%p972, %r5785, 0;
	selp.f32 	%f6149, %f3709, %f3708, %p972;
$L__BB0_1025:
	mul.rn.f32 	%f3711, %f6149, %f6149;
	and.b32  	%r5790, %r8802, 1;
	setp.eq.b32 	%p973, %r5790, 1;
	selp.f32 	%f3712, 0f3F800000, %f6149, %p973;
	fma.rn.f32 	%f3713, %f3711, %f3712, 0f00000000;
	fma.rn.f32 	%f3714, %f3711, 0f37CBAC00, 0fBAB607ED;
	selp.f32 	%f3715, %f3714, 0fB94D4153, %p973;
	selp.f32 	%f3716, 0f3D2AAABB, 0f3C0885E4, %p973;
	fma.rn.f32 	%f3717, %f3715, %f3711, %f3716;
	selp.f32 	%f3718, 0fBEFFFFFF, 0fBE2AAAA8, %p973;
	fma.rn.f32 	%f3719, %f3717, %f3711, %f3718;
	fma.rn.f32 	%f3720, %f3719, %f3713, %f3712;
	and.b32  	%r5791, %r8802, 2;
	setp.eq.s32 	%p974, %r5791, 0;
	mov.f32 	%f3721, 0f00000000;
	sub.f32 	%f3722, %f3721, %f3720;
	selp.f32 	%f750, %f3720, %f3722, %p974;
	mul.f32 	%f3723, %f750, 0f3F22F983;
	cvt.rni.s32.f32 	%r8806, %f3723;
	cvt.rn.f32.s32 	%f3724, %r8806;
	fma.rn.f32 	%f3725, %f3724, 0fBFC90FDA, %f750;
	fma.rn.f32 	%f3726, %f3724, 0fB3A22168, %f3725;
	fma.rn.f32 	%f6150, %f3724, 0fA7C234C5, %f3726;
	abs.f32 	%f752, %f750;
	setp.ltu.f32 	%p975, %f752, 0f47CE4780;
	@%p975 bra 	$L__BB0_1033;
	setp.neu.f32 	%p976, %f752, 0f7F800000;
	@%p976 bra 	$L__BB0_1028;
	mov.f32 	%f3729, 0f00000000;
	mul.rn.f32 	%f6150, %f750, %f3729;
	mov.b32 	%r8806, 0;
	bra.uni 	$L__BB0_1033;
$L__BB0_1028:
	mov.b32 	%r1627, %f750;
	shl.b32 	%r5793, %r1627, 8;
	or.b32  	%r1628, %r5793, -2147483648;
	mov.b64 	%rd3886, 0;
	mov.b32 	%r8803, 0;
	mov.u64 	%rd3884, __cudart_i2opi_f;
	mov.u64 	%rd3885, %rd1;
$L__BB0_1029:
	.pragma "nounroll";
	ld.global.nc.u32 	%r5794, [%rd3884];
	mad.wide.u32 	%rd2583, %r5794, %r1628, %rd3886;
	shr.u64 	%rd3886, %rd2583, 32;
	st.local.u32 	[%rd3885], %rd2583;
	add.s32 	%r8803, %r8803, 1;
	add.s64 	%rd3885, %rd3885, 4;
	add.s64 	%rd3884, %rd3884, 4;
	setp.ne.s32 	%p977, %r8803, 6;
	@%p977 bra 	$L__BB0_1029;
	shr.u32 	%r5795, %r1627, 23;
	st.local.u32 	[%rd1+24], %rd3886;
	and.b32  	%r1631, %r5795, 31;
	and.b32  	%r5796, %r5795, 224;
	add.s32 	%r5797, %r5796, -128;
	shr.u32 	%r5798, %r5797, 5;
	mul.wide.u32 	%rd2584, %r5798, 4;
	sub.s64 	%rd821, %rd1, %rd2584;
	ld.local.u32 	%r8804, [%rd821+24];
	ld.local.u32 	%r8805, [%rd821+20];
	setp.eq.s32 	%p978, %r1631, 0;
	@%p978 bra 	$L__BB0_1032;
	shf.l.wrap.b32 	%r8804, %r8805, %r8804, %r1631;
	ld.local.u32 	%r5799, [%rd821+16];
	shf.l.wrap.b32 	%r8805, %r5799, %r8805, %r1631;
$L__BB0_1032:
	shr.u32 	%r5800, %r8804, 30;
	shf.l.wrap.b32 	%r5801, %r8805, %r8804, 2;
	shl.b32 	%r5802, %r8805, 2;
	shr.u32 	%r5803, %r5801, 31;
	add.s32 	%r5804, %r5803, %r5800;
	neg.s32 	%r5805, %r5804;
	setp.lt.s32 	%p979, %r1627, 0;
	selp.b32 	%r8806, %r5805, %r5804, %p979;
	xor.b32  	%r5806, %r5801, %r1627;
	shr.s32 	%r5807, %r5801, 31;
	xor.b32  	%r5808, %r5807, %r5801;
	xor.b32  	%r5809, %r5807, %r5802;
	cvt.u64.u32 	%rd2585, %r5808;
	shl.b64 	%rd2586, %rd2585, 32;
	cvt.u64.u32 	%rd2587, %r5809;
	or.b64  	%rd2588, %rd2586, %rd2587;
	cvt.rn.f64.s64 	%fd233, %rd2588;
	mul.f64 	%fd234, %fd233, 0d3BF921FB54442D19;
	cvt.rn.f32.f64 	%f3727, %fd234;
	neg.f32 	%f3728, %f3727;
	setp.lt.s32 	%p980, %r5806, 0;
	selp.f32 	%f6150, %f3728, %f3727, %p980;
$L__BB0_1033:
	mul.rn.f32 	%f3730, %f6150, %f6150;
	and.b32  	%r5811, %r8806, 1;
	setp.eq.b32 	%p981, %r5811, 1;
	selp.f32 	%f3731, 0f3F800000, %f6150, %p981;
	fma.rn.f32 	%f3732, %f3730, %f3731, 0f00000000;
	fma.rn.f32 	%f3733, %f3730, 0f37CBAC00, 0fBAB607ED;
	selp.f32 	%f3734, %f3733, 0fB94D4153, %p981;
	selp.f32 	%f3735, 0f3D2AAABB, 0f3C0885E4, %p981;
	fma.rn.f32 	%f3736, %f3734, %f3730, %f3735;
	selp.f32 	%f3737, 0fBEFFFFFF, 0fBE2AAAA8, %p981;
	fma.rn.f32 	%f3738, %f3736, %f3730, %f3737;
	fma.rn.f32 	%f3739, %f3738, %f3732, %f3731;
	and.b32  	%r5812, %r8806, 2;
	setp.eq.s32 	%p982, %r5812, 0;
	mov.f32 	%f3740, 0f00000000;
	sub.f32 	%f3741, %f3740, %f3739;
	selp.f32 	%f756, %f3739, %f3741, %p982;
	mul.f32 	%f3742, %f756, 0f3F22F983;
	cvt.rni.s32.f32 	%r8810, %f3742;
	cvt.rn.f32.s32 	%f3743, %r8810;
	fma.rn.f32 	%f3744, %f3743, 0fBFC90FDA, %f756;
	fma.rn.f32 	%f3745, %f3743, 0fB3A22168, %f3744;
	fma.rn.f32 	%f6151, %f3743, 0fA7C234C5, %f3745;
	abs.f32 	%f758, %f756;
	setp.ltu.f32 	%p983, %f758, 0f47CE4780;
	@%p983 bra 	$L__BB0_1041;
	setp.neu.f32 	%p984, %f758, 0f7F800000;
	@%p984 bra 	$L__BB0_1036;
	mov.f32 	%f3748, 0f00000000;
	mul.rn.f32 	%f6151, %f756, %f3748;
	mov.b32 	%r8810, 0;
	bra.uni 	$L__BB0_1041;
$L__BB0_1036:
	mov.b32 	%r1641, %f756;
	shl.b32 	%r5814, %r1641, 8;
	or.b32  	%r1642, %r5814, -2147483648;
	mov.b64 	%rd3889, 0;
	mov.b32 	%r8807, 0;
	mov.u64 	%rd3887, __cudart_i2opi_f;
	mov.u64 	%rd3888, %rd1;
$L__BB0_1037:
	.pragma "nounroll";
	ld.global.nc.u32 	%r5815, [%rd3887];
	mad.wide.u32 	%rd2591, %r5815, %r1642, %rd3889;
	shr.u64 	%rd3889, %rd2591, 32;
	st.local.u32 	[%rd3888], %rd2591;
	add.s32 	%r8807, %r8807, 1;
	add.s64 	%rd3888, %rd3888, 4;
	add.s64 	%rd3887, %rd3887, 4;
	setp.ne.s32 	%p985, %r8807, 6;
	@%p985 bra 	$L__BB0_1037;
	shr.u32 	%r5816, %r1641, 23;
	st.local.u32 	[%rd1+24], %rd3889;
	and.b32  	%r1645, %r5816, 31;
	and.b32  	%r5817, %r5816, 224;
	add.s32 	%r5818, %r5817, -128;
	shr.u32 	%r5819, %r5818, 5;
	mul.wide.u32 	%rd2592, %r5819, 4;
	sub.s64 	%rd828, %rd1, %rd2592;
	ld.local.u32 	%r8808, [%rd828+24];
	ld.local.u32 	%r8809, [%rd828+20];
	setp.eq.s32 	%p986, %r1645, 0;
	@%p986 bra 	$L__BB0_1040;
	shf.l.wrap.b32 	%r8808, %r8809, %r8808, %r1645;
	ld.local.u32 	%r5820, [%rd828+16];
	shf.l.wrap.b32 	%r8809, %r5820, %r8809, %r1645;
$L__BB0_1040:
	shr.u32 	%r5821, %r8808, 30;
	shf.l.wrap.b32 	%r5822, %r8809, %r8808, 2;
	shl.b32 	%r5823, %r8809, 2;
	shr.u32 	%r5824, %r5822, 31;
	add.s32 	%r5825, %r5824, %r5821;
	neg.s32 	%r5826, %r5825;
	setp.lt.s32 	%p987, %r1641, 0;
	selp.b32 	%r8810, %r5826, %r5825, %p987;
	xor.b32  	%r5827, %r5822, %r1641;
	shr.s32 	%r5828, %r5822, 31;
	xor.b32  	%r5829, %r5828, %r5822;
	xor.b32  	%r5830, %r5828, %r5823;
	cvt.u64.u32 	%rd2593, %r5829;
	shl.b64 	%rd2594, %rd2593, 32;
	cvt.u64.u32 	%rd2595, %r5830;
	or.b64  	%rd2596, %rd2594, %rd2595;
	cvt.rn.f64.s64 	%fd235, %rd2596;
	mul.f64 	%fd236, %fd235, 0d3BF921FB54442D19;
	cvt.rn.f32.f64 	%f3746, %fd236;
	neg.f32 	%f3747, %f3746;
	setp.lt.s32 	%p988, %r5827, 0;
	selp.f32 	%f6151, %f3747, %f3746, %p988;
$L__BB0_1041:
	mul.rn.f32 	%f3749, %f6151, %f6151;
	and.b32  	%r5832, %r8810, 1;
	setp.eq.b32 	%p989, %r5832, 1;
	selp.f32 	%f3750, 0f3F800000, %f6151, %p989;
	fma.rn.f32 	%f3751, %f3749, %f3750, 0f00000000;
	fma.rn.f32 	%f3752, %f3749, 0f37CBAC00, 0fBAB607ED;
	selp.f32 	%f3753, %f3752, 0fB94D4153, %p989;
	selp.f32 	%f3754, 0f3D2AAABB, 0f3C0885E4, %p989;
	fma.rn.f32 	%f3755, %f3753, %f3749, %f3754;
	selp.f32 	%f3756, 0fBEFFFFFF, 0fBE2AAAA8, %p989;
	fma.rn.f32 	%f3757, %f3755, %f3749, %f3756;
	fma.rn.f32 	%f3758, %f3757, %f3751, %f3750;
	and.b32  	%r5833, %r8810, 2;
	setp.eq.s32 	%p990, %r5833, 0;
	mov.f32 	%f3759, 0f00000000;
	sub.f32 	%f3760, %f3759, %f3758;
	selp.f32 	%f762, %f3758, %f3760, %p990;
	mul.f32 	%f3761, %f762, 0f3F22F983;
	cvt.rni.s32.f32 	%r8814, %f3761;
	cvt.rn.f32.s32 	%f3762, %r8814;
	fma.rn.f32 	%f3763, %f3762, 0fBFC90FDA, %f762;
	fma.rn.f32 	%f3764, %f3762, 0fB3A22168, %f3763;
	fma.rn.f32 	%f6152, %f3762, 0fA7C234C5, %f3764;
	abs.f32 	%f764, %f762;
	setp.ltu.f32 	%p991, %f764, 0f47CE4780;
	@%p991 bra 	$L__BB0_1049;
	setp.neu.f32 	%p992, %f764, 0f7F800000;
	@%p992 bra 	$L__BB0_1044;
	mov.f32 	%f3767, 0f00000000;
	mul.rn.f32 	%f6152, %f762, %f3767;
	mov.b32 	%r8814, 0;
	bra.uni 	$L__BB0_1049;
$L__BB0_1044:
	mov.b32 	%r1655, %f762;
	shl.b32 	%r5835, %r1655, 8;
	or.b32  	%r1656, %r5835, -2147483648;
	mov.b64 	%rd3892, 0;
	mov.b32 	%r8811, 0;
	mov.u64 	%rd3890, __cudart_i2opi_f;
	mov.u64 	%rd3891, %rd1;
$L__BB0_1045:
	.pragma "nounroll";
	ld.global.nc.u32 	%r5836, [%rd3890];
	mad.wide.u32 	%rd2599, %r5836, %r1656, %rd3892;
	shr.u64 	%rd3892, %rd2599, 32;
	st.local.u32 	[%rd3891], %rd2599;
	add.s32 	%r8811, %r8811, 1;
	add.s64 	%rd3891, %rd3891, 4;
	add.s64 	%rd3890, %rd3890, 4;
	setp.ne.s32 	%p993, %r8811, 6;
	@%p993 bra 	$L__BB0_1045;
	shr.u32 	%r5837, %r1655, 23;
	st.local.u32 	[%rd1+24], %rd3892;
	and.b32  	%r1659, %r5837, 31;
	and.b32  	%r5838, %r5837, 224;
	add.s32 	%r5839, %r5838, -128;
	shr.u32 	%r5840, %r5839, 5;
	mul.wide.u32 	%rd2600, %r5840, 4;
	sub.s64 	%rd835, %rd1, %rd2600;
	ld.local.u32 	%r8812, [%rd835+24];
	ld.local.u32 	%r8813, [%rd835+20];
	setp.eq.s32 	%p994, %r1659, 0;
	@%p994 bra 	$L__BB0_1048;
	shf.l.wrap.b32 	%r8812, %r8813, %r8812, %r1659;
	ld.local.u32 	%r5841, [%rd835+16];
	shf.l.wrap.b32 	%r8813, %r5841, %r8813, %r1659;
$L__BB0_1048:
	shr.u32 	%r5842, %r8812, 30;
	shf.l.wrap.b32 	%r5843, %r8813, %r8812, 2;
	shl.b32 	%r5844, %r8813, 2;
	shr.u32 	%r5845, %r5843, 31;
	add.s32 	%r5846, %r5845, %r5842;
	neg.s32 	%r5847, %r5846;
	setp.lt.s32 	%p995, %r1655, 0;
	selp.b32 	%r8814, %r5847, %r5846, %p995;
	xor.b32  	%r5848, %r5843, %r1655;
	shr.s32 	%r5849, %r5843, 31;
	xor.b32  	%r5850, %r5849, %r5843;
	xor.b32  	%r5851, %r5849, %r5844;
	cvt.u64.u32 	%rd2601, %r5850;
	shl.b64 	%rd2602, %rd2601, 32;
	cvt.u64.u32 	%rd2603, %r5851;
	or.b64  	%rd2604, %rd2602, %rd2603;
	cvt.rn.f64.s64 	%fd237, %rd2604;
	mul.f64 	%fd238, %fd237, 0d3BF921FB54442D19;
	cvt.rn.f32.f64 	%f3765, %fd238;
	neg.f32 	%f3766, %f3765;
	setp.lt.s32 	%p996, %r5848, 0;
	selp.f32 	%f6152, %f3766, %f3765, %p996;
$L__BB0_1049:
	mul.rn.f32 	%f3768, %f6152, %f6152;
	and.b32  	%r5853, %r8814, 1;
	setp.eq.b32 	%p997, %r5853, 1;
	selp.f32 	%f3769, 0f3F800000, %f6152, %p997;
	fma.rn.f32 	%f3770, %f3768, %f3769, 0f00000000;
	fma.rn.f32 	%f3771, %f3768, 0f37CBAC00, 0fBAB607ED;
	selp.f32 	%f3772, %f3771, 0fB94D4153, %p997;
	selp.f32 	%f3773, 0f3D2AAABB, 0f3C0885E4, %p997;
	fma.rn.f32 	%f3774, %f3772, %f3768, %f3773;
	selp.f32 	%f3775, 0fBEFFFFFF, 0fBE2AAAA8, %p997;
	fma.rn.f32 	%f3776, %f3774, %f3768, %f3775;
	fma.rn.f32 	%f3777, %f3776, %f3770, %f3769;
	and.b32  	%r5854, %r8814, 2;
	setp.eq.s32 	%p998, %r5854, 0;
	mov.f32 	%f3778, 0f00000000;
	sub.f32 	%f3779, %f3778, %f3777;
	selp.f32 	%f6154, %f3777, %f3779, %p998;
	setp.geu.f32 	%p999, %f712, 0f40E00000;
	@%p999 bra 	$L__BB0_1059;
	mul.f32 	%f3780, %f6154, 0f3F22F983;
	cvt.rni.s32.f32 	%r8818, %f3780;
	cvt.rn.f32.s32 	%f3781, %r8818;
	fma.rn.f32 	%f3782, %f3781, 0fBFC90FDA, %f6154;
	fma.rn.f32 	%f3783, %f3781, 0fB3A22168, %f3782;
	fma.rn.f32 	%f6153, %f3781, 0fA7C234C5, %f3783;
	abs.f32 	%f770, %f6154;
	setp.ltu.f32 	%p1000, %f770, 0f47CE4780;
	@%p1000 bra 	$L__BB0_1058;
	setp.neu.f32 	%p1001, %f770, 0f7F800000;
	@%p1001 bra 	$L__BB0_1053;
	mov.f32 	%f3786, 0f00000000;
	mul.rn.f32 	%f6153, %f6154, %f3786;
	mov.b32 	%r8818, 0;
	bra.uni 	$L__BB0_1058;
$L__BB0_1053:
	mov.b32 	%r1669, %f6154;
	shl.b32 	%r5856, %r1669, 8;
	or.b32  	%r1670, %r5856, -2147483648;
	mov.b64 	%rd3895, 0;
	mov.b32 	%r8815, 0;
	mov.u64 	%rd3893, __cudart_i2opi_f;
	mov.u64 	%rd3894, %rd1;
$L__BB0_1054:
	.pragma "nounroll";
	ld.global.nc.u32 	%r5857, [%rd3893];
	mad.wide.u32 	%rd2607, %r5857, %r1670, %rd3895;
	shr.u64 	%rd3895, %rd2607, 32;
	st.local.u32 	[%rd3894], %rd2607;
	add.s32 	%r8815, %r8815, 1;
	add.s64 	%rd3894, %rd3894, 4;
	add.s64 	%rd3893, %rd3893, 4;
	setp.ne.s32 	%p1002, %r8815, 6;
	@%p1002 bra 	$L__BB0_1054;
	shr.u32 	%r5858, %r1669, 23;
	st.local.u32 	[%rd1+24], %rd3895;
	and.b32  	%r1673, %r5858, 31;
	and.b32  	%r5859, %r5858, 224;
	add.s32 	%r5860, %r5859, -128;
	shr.u32 	%r5861, %r5860, 5;
	mul.wide.u32 	%rd2608, %r5861, 4;
	sub.s64 	%rd842, %rd1, %rd2608;
	ld.local.u32 	%r8816, [%rd842+24];
	ld.local.u32 	%r8817, [%rd842+20];
	setp.eq.s32 	%p1003, %r1673, 0;
	@%p1003 bra 	$L__BB0_1057;
	shf.l.wrap.b32 	%r8816, %r8817, %r8816, %r1673;
	ld.local.u32 	%r5862, [%rd842+16];
	shf.l.wrap.b32 	%r8817, %r5862, %r8817, %r1673;
$L__BB0_1057:
	shr.u32 	%r5863, %r8816, 30;
	shf.l.wrap.b32 	%r5864, %r8817, %r8816, 2;
	shl.b32 	%r5865, %r8817, 2;
	shr.u32 	%r5866, %r5864, 31;
	add.s32 	%r5867, %r5866, %r5863;
	neg.s32 	%r5868, %r5867;
	setp.lt.s32 	%p1004, %r1669, 0;
	selp.b32 	%r8818, %r5868, %r5867, %p1004;
	xor.b32  	%r5869, %r5864, %r1669;
	shr.s32 	%r5870, %r5864, 31;
	xor.b32  	%r5871, %r5870, %r5864;
	xor.b32  	%r5872, %r5870, %r5865;
	cvt.u64.u32 	%rd2609, %r5871;
	shl.b64 	%rd2610, %rd2609, 32;
	cvt.u64.u32 	%rd2611, %r5872;
	or.b64  	%rd2612, %rd2610, %rd2611;
	cvt.rn.f64.s64 	%fd239, %rd2612;
	mul.f64 	%fd240, %fd239, 0d3BF921FB54442D19;
	cvt.rn.f32.f64 	%f3784, %fd240;
	neg.f32 	%f3785, %f3784;
	setp.lt.s32 	%p1005, %r5869, 0;
	selp.f32 	%f6153, %f3785, %f3784, %p1005;
$L__BB0_1058:
	mul.rn.f32 	%f3787, %f6153, %f6153;
	and.b32  	%r5874, %r8818, 1;
	setp.eq.b32 	%p1006, %r5874, 1;
	selp.f32 	%f3788, 0f3F800000, %f6153, %p1006;
	fma.rn.f32 	%f3789, %f3787, %f3788, 0f00000000;
	fma.rn.f32 	%f3790, %f3787, 0f37CBAC00, 0fBAB607ED;
	selp.f32 	%f3791, %f3790, 0fB94D4153, %p1006;
	selp.f32 	%f3792, 0f3D2AAABB, 0f3C0885E4, %p1006;
	fma.rn.f32 	%f3793, %f3791, %f3787, %f3792;
	selp.f32 	%f3794, 0fBEFFFFFF, 0fBE2AAAA8, %p1006;
	fma.rn.f32 	%f3795, %f3793, %f3787, %f3794;
	fma.rn.f32 	%f3796, %f3795, %f3789, %f3788;
	and.b32  	%r5875, %r8818, 2;
	setp.eq.s32 	%p1007, %r5875, 0;
	mov.f32 	%f3797, 0f00000000;
	sub.f32 	%f3798, %f3797, %f3796;
	selp.f32 	%f6154, %f3796, %f3798, %p1007;
$L__BB0_1059:
	setp.leu.f32 	%p1008, %f621, 0f40400000;
	@%p1008 bra 	$L__BB0_1069;
	mul.f32 	%f3799, %f6154, 0f3F22F983;
	cvt.rni.s32.f32 	%r8822, %f3799;
	cvt.rn.f32.s32 	%f3800, %r8822;
	fma.rn.f32 	%f3801, %f3800, 0fBFC90FDA, %f6154;
	fma.rn.f32 	%f3802, %f3800, 0fB3A22168, %f3801;
	fma.rn.f32 	%f6155, %f3800, 0fA7C234C5, %f3802;
	abs.f32 	%f777, %f6154;
	setp.ltu.f32 	%p1009, %f777, 0f47CE4780;
	@%p1009 bra 	$L__BB0_1068;
	setp.neu.f32 	%p1010, %f777, 0f7F800000;
	@%p1010 bra 	$L__BB0_1063;
	mov.f32 	%f3805, 0f00000000;
	mul.rn.f32 	%f6155, %f6154, %f3805;
	mov.b32 	%r8822, 0;
	bra.uni 	$L__BB0_1068;
$L__BB0_1063:
	mov.b32 	%r1683, %f6154;
	shl.b32 	%r5877, %r1683, 8;
	or.b32  	%r1684, %r5877, -2147483648;
	mov.b64 	%rd3898, 0;
	mov.b32 	%r8819, 0;
	mov.u64 	%rd3896, __cudart_i2opi_f;
	mov.u64 	%rd3897, %rd1;
$L__BB0_1064:
	.pragma "nounroll";
	ld.global.nc.u32 	%r5878, [%rd3896];
	mad.wide.u32 	%rd2615, %r5878, %r1684, %rd3898;
	shr.u64 	%rd3898, %rd2615, 32;
	st.local.u32 	[%rd3897], %rd2615;
	add.s32 	%r8819, %r8819, 1;
	add.s64 	%rd3897, %rd3897, 4;
	add.s64 	%rd3896, %rd3896, 4;
	setp.ne.s32 	%p1011, %r8819, 6;
	@%p1011 bra 	$L__BB0_1064;
	shr.u32 	%r5879, %r1683, 23;
	st.local.u32 	[%rd1+24], %rd3898;
	and.b32  	%r1687, %r5879, 31;
	and.b32  	%r5880, %r5879, 224;
	add.s32 	%r5881, %r5880, -128;
	shr.u32 	%r5882, %r5881, 5;
	mul.wide.u32 	%rd2616, %r5882, 4;
	sub.s64 	%rd849, %rd1, %rd2616;
	ld.local.u32 	%r8820, [%rd849+24];
	ld.local.u32 	%r8821, [%rd849+20];
	setp.eq.s32 	%p1012, %r1687, 0;
	@%p1012 bra 	$L__BB0_1067;
	shf.l.wrap.b32 	%r8820, %r8821, %r8820, %r1687;
	ld.local.u32 	%r5883, [%rd849+16];
	shf.l.wrap.b32 	%r8821, %r5883, %r8821, %r1687;
$L__BB0_1067:
	shr.u32 	%r5884, %r8820, 30;
	shf.l.wrap.b32 	%r5885, %r8821, %r8820, 2;
	shl.b32 	%r5886, %r8821, 2;
	shr.u32 	%r5887, %r5885, 31;
	add.s32 	%r5888, %r5887, %r5884;
	neg.s32 	%r5889, %r5888;
	setp.lt.s32 	%p1013, %r1683, 0;
	selp.b32 	%r8822, %r5889, %r5888, %p1013;
	xor.b32  	%r5890, %r5885, %r1683;
	shr.s32 	%r5891, %r5885, 31;
	xor.b32  	%r5892, %r5891, %r5885;
	xor.b32  	%r5893, %r5891, %r5886;
	cvt.u64.u32 	%rd2617, %r5892;
	shl.b64 	%rd2618, %rd2617, 32;
	cvt.u64.u32 	%rd2619, %r5893;
	or.b64  	%rd2620, %rd2618, %rd2619;
	cvt.rn.f64.s64 	%fd241, %rd2620;
	mul.f64 	%fd242, %fd241, 0d3BF921FB54442D19;
	cvt.rn.f32.f64 	%f3803, %fd242;
	neg.f32 	%f3804, %f3803;
	setp.lt.s32 	%p1014, %r5890, 0;
	selp.f32 	%f6155, %f3804, %f3803, %p1014;
$L__BB0_1068:
	add.s32 	%r5895, %r8822, 1;
	mul.rn.f32 	%f3806, %f6155, %f6155;
	and.b32  	%r5896, %r8822, 1;
	setp.eq.b32 	%p1015, %r5896, 1;
	selp.f32 	%f3807, %f6155, 0f3F800000, %p1015;
	fma.rn.f32 	%f3808, %f3806, %f3807, 0f00000000;
	fma.rn.f32 	%f3809, %f3806, 0f37CBAC00, 0fBAB607ED;
	selp.f32 	%f3810, 0fB94D4153, %f3809, %p1015;
	selp.f32 	%f3811, 0f3C0885E4, 0f3D2AAABB, %p1015;
	fma.rn.f32 	%f3812, %f3810, %f3806, %f3811;
	selp.f32 	%f3813, 0fBE2AAAA8, 0fBEFFFFFF, %p1015;
	fma.rn.f32 	%f3814, %f3812, %f3806, %f3813;
	fma.rn.f32 	%f3815, %f3814, %f3808, %f3807;
	and.b32  	%r5897, %r5895, 2;
	setp.eq.s32 	%p1016, %r5897, 0;
	mov.f32 	%f3816, 0f00000000;
	sub.f32 	%f3817, %f3816, %f3815;
	selp.f32 	%f6154, %f3815, %f3817, %p1016;
$L__BB0_1069:
	mul.f32 	%f3818, %f6154, 0f3F22F983;
	cvt.rni.s32.f32 	%r8826, %f3818;
	cvt.rn.f32.s32 	%f3819, %r8826;
	fma.rn.f32 	%f3820, %f3819, 0fBFC90FDA, %f6154;
	fma.rn.f32 	%f3821, %f3819, 0fB3A22168, %f3820;
	fma.rn.f32 	%f6157, %f3819, 0fA7C234C5, %f3821;
	abs.f32 	%f784, %f6154;
	setp.ltu.f32 	%p1017, %f784, 0f47CE4780;
	@%p1017 bra 	$L__BB0_1077;
	setp.neu.f32 	%p1018, %f784, 0f7F800000;
	@%p1018 bra 	$L__BB0_1072;
	mov.f32 	%f3824, 0f00000000;
	mul.rn.f32 	%f6157, %f6154, %f3824;
	mov.b32 	%r8826, 0;
	bra.uni 	$L__BB0_1077;
$L__BB0_1072:
	mov.b32 	%r1697, %f6154;
	shl.b32 	%r5899, %r1697, 8;
	or.b32  	%r1698, %r5899, -2147483648;
	mov.b64 	%rd3901, 0;
	mov.b32 	%r8823, 0;
	mov.u64 	%rd3899, __cudart_i2opi_f;
	mov.u64 	%rd3900, %rd1;
$L__BB0_1073:
	.pragma "nounroll";
	ld.global.nc.u32 	%r5900, [%rd3899];
	mad.wide.u32 	%rd2623, %r5900, %r1698, %rd3901;
	shr.u64 	%rd3901, %rd2623, 32;
	st.local.u32 	[%rd3900], %rd2623;
	add.s32 	%r8823, %r8823, 1;
	add.s64 	%rd3900, %rd3900, 4;
	add.s64 	%rd3899, %rd3899, 4;
	setp.ne.s32 	%p1019, %r8823, 6;
	@%p1019 bra 	$L__BB0_1073;
	shr.u32 	%r5901, %r1697, 23;
	st.local.u32 	[%rd1+24], %rd3901;
	and.b32  	%r1701, %r5901, 31;
	and.b32  	%r5902, %r5901, 224;
	add.s32 	%r5903, %r5902, -128;
	shr.u32 	%r5904, %r5903, 5;
	mul.wide.u32 	%rd2624, %r5904, 4;
	sub.s64 	%rd856, %rd1, %rd2624;
	ld.local.u32 	%r8824, [%rd856+24];
	ld.local.u32 	%r8825, [%rd856+20];
	setp.eq.s32 	%p1020, %r1701, 0;
	@%p1020 bra 	$L__BB0_1076;
	shf.l.wrap.b32 	%r8824, %r8825, %r8824, %r1701;
	ld.local.u32 	%r5905, [%rd856+16];
	shf.l.wrap.b32 	%r8825, %r5905, %r8825, %r1701;
$L__BB0_1076:
	shr.u32 	%r5906, %r8824, 30;
	shf.l.wrap.b32 	%r5907, %r8825, %r8824, 2;
	shl.b32 	%r5908, %r8825, 2;
	shr.u32 	%r5909, %r5907, 31;
	add.s32 	%r5910, %r5909, %r5906;
	neg.s32 	%r5911, %r5910;
	setp.lt.s32 	%p1021, %r1697, 0;
	selp.b32 	%r8826, %r5911, %r5910, %p1021;
	xor.b32  	%r5912, %r5907, %r1697;
	shr.s32 	%r5913, %r5907, 31;
	xor.b32  	%r5914, %r5913, %r5907;
	xor.b32  	%r5915, %r5913, %r5908;
	cvt.u64.u32 	%rd2625, %r5914;
	shl.b64 	%rd2626, %rd2625, 32;
	cvt.u64.u32 	%rd2627, %r5915;
	or.b64  	%rd2628, %rd2626, %rd2627;
	cvt.rn.f64.s64 	%fd243, %rd2628;
	mul.f64 	%fd244, %fd243, 0d3BF921FB54442D19;
	cvt.rn.f32.f64 	%f3822, %fd244;
	neg.f32 	%f3823, %f3822;
	setp.lt.s32 	%p1022, %r5912, 0;
	selp.f32 	%f6157, %f3823, %f3822, %p1022;
$L__BB0_1077:
	mul.rn.f32 	%f3825, %f6157, %f6157;
	and.b32  	%r5917, %r8826, 1;
	setp.eq.b32 	%p1023, %r5917, 1;
	selp.f32 	%f3826, 0f3F800000, %f6157, %p1023;
	fma.rn.f32 	%f3827, %f3825, %f3826, 0f00000000;
	fma.rn.f32 	%f3828, %f3825, 0f37CBAC00, 0fBAB607ED;
	selp.f32 	%f3829, %f3828, 0fB94D4153, %p1023;
	selp.f32 	%f3830, 0f3D2AAABB, 0f3C0885E4, %p1023;
	fma.rn.f32 	%f3831, %f3829, %f3825, %f3830;
	selp.f32 	%f3832, 0fBEFFFFFF, 0fBE2AAAA8, %p1023;
	fma.rn.f32 	%f3833, %f3831, %f3825, %f3832;
	fma.rn.f32 	%f3834, %f3833, %f3827, %f3826;
	and.b32  	%r5918, %r8826, 2;
	setp.eq.s32 	%p1024, %r5918, 0;
	mov.f32 	%f3835, 0f00000000;
	sub.f32 	%f3836, %f3835, %f3834;
	selp.f32 	%f788, %f3834, %f3836, %p1024;
	mul.f32 	%f3837, %f788, 0f3F22F983;
	cvt.rni.s32.f32 	%r8830, %f3837;
	cvt.rn.f32.s32 	%f3838, %r8830;
	fma.rn.f32 	%f3839, %f3838, 0fBFC90FDA, %f788;
	fma.rn.f32 	%f3840, %f3838, 0fB3A22168, %f3839;
	fma.rn.f32 	%f6158, %f3838, 0fA7C234C5, %f3840;
	abs.f32 	%f790, %f788;
	setp.ltu.f32 	%p1025, %f790, 0f47CE4780;
	@%p1025 bra 	$L__BB0_1085;
	setp.neu.f32 	%p1026, %f790, 0f7F800000;
	@%p1026 bra 	$L__BB0_1080;
	mov.f32 	%f3843, 0f00000000;
	mul.rn.f32 	%f6158, %f788, %f3843;
	mov.b32 	%r8830, 0;
	bra.uni 	$L__BB0_1085;
$L__BB0_1080:
	mov.b32 	%r1711, %f788;
	shl.b32 	%r5920, %r1711, 8;
	or.b32  	%r1712, %r5920, -2147483648;
	mov.b64 	%rd3904, 0;
	mov.b32 	%r8827, 0;
	mov.u64 	%rd3902, __cudart_i2opi_f;
	mov.u64 	%rd3903, %rd1;
$L__BB0_1081:
	.pragma "nounroll";
	ld.global.nc.u32 	%r5921, [%rd3902];
	mad.wide.u32 	%rd2631, %r5921, %r1712, %rd3904;
	shr.u64 	%rd3904, %rd2631, 32;
	st.local.u32 	[%rd3903], %rd2631;
	add.s32 	%r8827, %r8827, 1;
	add.s64 	%rd3903, %rd3903, 4;
	add.s64 	%rd3902, %rd3902, 4;
	setp.ne.s32 	%p1027, %r8827, 6;
	@%p1027 bra 	$L__BB0_1081;
	shr.u32 	%r5922, %r1711, 23;
	st.local.u32 	[%rd1+24], %rd3904;
	and.b32  	%r1715, %r5922, 31;
	and.b32  	%r5923, %r5922, 224;
	add.s32 	%r5924, %r5923, -128;
	shr.u32 	%r5925, %r5924, 5;
	mul.wide.u32 	%rd2632, %r5925, 4;
	sub.s64 	%rd863, %rd1, %rd2632;
	ld.local.u32 	%r8828, [%rd863+24];
	ld.local.u32 	%r8829, [%rd863+20];
	setp.eq.s32 	%p1028, %r1715, 0;
	@%p1028 bra 	$L__BB0_1084;
	shf.l.wrap.b32 	%r8828, %r8829, %r8828, %r1715;
	ld.local.u32 	%r5926, [%rd863+16];
	shf.l.wrap.b32 	%r8829, %r5926, %r8829, %r1715;
$L__BB0_1084:
	shr.u32 	%r5927, %r8828, 30;
	shf.l.wrap.b32 	%r5928, %r8829, %r8828, 2;
	shl.b32 	%r5929, %r8829, 2;
	shr.u32 	%r5930, %r5928, 31;
	add.s32 	%r5931, %r5930, %r5927;
	neg.s32 	%r5932, %r5931;
	setp.lt.s32 	%p1029, %r1711, 0;
	selp.b32 	%r8830, %r5932, %r5931, %p1029;
	xor.b32  	%r5933, %r5928, %r1711;
	shr.s32 	%r5934, %r5928, 31;
	xor.b32  	%r5935, %r5934, %r5928;
	xor.b32  	%r5936, %r5934, %r5929;
	cvt.u64.u32 	%rd2633, %r5935;
	shl.b64 	%rd2634, %rd2633, 32;
	cvt.u64.u32 	%rd2635, %r5936;
	or.b64  	%rd2636, %rd2634, %rd2635;
	cvt.rn.f64.s64 	%fd245, %rd2636;
	mul.f64 	%fd246, %fd245, 0d3BF921FB54442D19;
	cvt.rn.f32.f64 	%f3841, %fd246;
	neg.f32 	%f3842, %f3841;
	setp.lt.s32 	%p1030, %r5933, 0;
	selp.f32 	%f6158, %f3842, %f3841, %p1030;
$L__BB0_1085:
	add.s32 	%r5938, %r8830, 1;
	mul.rn.f32 	%f3844, %f6158, %f6158;
	and.b32  	%r5939, %r8830, 1;
	setp.eq.b32 	%p1031, %r5939, 1;
	selp.f32 	%f3845, %f6158, 0f3F800000, %p1031;
	fma.rn.f32 	%f3846, %f3844, %f3845, 0f00000000;
	fma.rn.f32 	%f3847, %f3844, 0f37CBAC00, 0fBAB607ED;
	selp.f32 	%f3848, 0fB94D4153, %f3847, %p1031;
	selp.f32 	%f3849, 0f3C0885E4, 0f3D2AAABB, %p1031;
	fma.rn.f32 	%f3850, %f3848, %f3844, %f3849;
	selp.f32 	%f3851, 0fBE2AAAA8, 0fBEFFFFFF, %p1031;
	fma.rn.f32 	%f3852, %f3850, %f3844, %f3851;
	fma.rn.f32 	%f3853, %f3852, %f3846, %f3845;
	and.b32  	%r5940, %r5938, 2;
	setp.eq.s32 	%p1032, %r5940, 0;
	mov.f32 	%f3854, 0f00000000;
	sub.f32 	%f3855, %f3854, %f3853;
	selp.f32 	%f794, %f3853, %f3855, %p1032;
	mul.f32 	%f3856, %f794, 0f3F22F983;
	cvt.rni.s32.f32 	%r8834, %f3856;
	cvt.rn.f32.s32 	%f3857, %r8834;
	fma.rn.f32 	%f3858, %f3857, 0fBFC90FDA, %f794;
	fma.rn.f32 	%f3859, %f3857, 0fB3A22168, %f3858;
	fma.rn.f32 	%f6159, %f3857, 0fA7C234C5, %f3859;
	abs.f32 	%f796, %f794;
	setp.ltu.f32 	%p1033, %f796, 0f47CE4780;
	@%p1033 bra 	$L__BB0_1093;
	setp.neu.f32 	%p1034, %f796, 0f7F800000;
	@%p1034 bra 	$L__BB0_1088;
	mov.f32 	%f3862, 0f00000000;
	mul.rn.f32 	%f6159, %f794, %f3862;
	mov.b32 	%r8834, 0;
	bra.uni 	$L__BB0_1093;
$L__BB0_1088:
	mov.b32 	%r1725, %f794;
	shl.b32 	%r5942, %r1725, 8;
	or.b32  	%r1726, %r5942, -2147483648;
	mov.b64 	%rd3907, 0;
	mov.b32 	%r8831, 0;
	mov.u64 	%rd3905, __cudart_i2opi_f;
	mov.u64 	%rd3906, %rd1;
$L__BB0_1089:
	.pragma "nounroll";
	ld.global.nc.u32 	%r5943, [%rd3905];
	mad.wide.u32 	%rd2639, %r5943, %r1726, %rd3907;
	shr.u64 	%rd3907, %rd2639, 32;
	st.local.u32 	[%rd3906], %rd2639;
	add.s32 	%r8831, %r8831, 1;
	add.s64 	%rd3906, %rd3906, 4;
	add.s64 	%rd3905, %rd3905, 4;
	setp.ne.s32 	%p1035, %r8831, 6;
	@%p1035 bra 	$L__BB0_1089;
	shr.u32 	%r5944, %r1725, 23;
	st.local.u32 	[%rd1+24], %rd3907;
	and.b32  	%r1729, %r5944, 31;
	and.b32  	%r5945, %r5944, 224;
	add.s32 	%r5946, %r5945, -128;
	shr.u32 	%r5947, %r5946, 5;
	mul.wide.u32 	%rd2640, %r5947, 4;
	sub.s64 	%rd870, %rd1, %rd2640;
	ld.local.u32 	%r8832, [%rd870+24];
	ld.local.u32 	%r8833, [%rd870+20];
	setp.eq.s32 	%p1036, %r1729, 0;
	@%p1036 bra 	$L__BB0_1092;
	shf.l.wrap.b32 	%r8832, %r8833, %r8832, %r1729;
	ld.local.u32 	%r5948, [%rd870+16];
	shf.l.wrap.b32 	%r8833, %r5948, %r8833, %r1729;
$L__BB0_1092:
	shr.u32 	%r5949, %r8832, 30;
	shf.l.wrap.b32 	%r5950, %r8833, %r8832, 2;
	shl.b32 	%r5951, %r8833, 2;
	shr.u32 	%r5952, %r5950, 31;
	add.s32 	%r5953, %r5952, %r5949;
	neg.s32 	%r5954, %r5953;
	setp.lt.s32 	%p1037, %r1725, 0;
	selp.b32 	%r8834, %r5954, %r5953, %p1037;
	xor.b32  	%r5955, %r5950, %r1725;
	shr.s32 	%r5956, %r5950, 31;
	xor.b32  	%r5957, %r5956, %r5950;
	xor.b32  	%r5958, %r5956, %r5951;
	cvt.u64.u32 	%rd2641, %r5957;
	shl.b64 	%rd2642, %rd2641, 32;
	cvt.u64.u32 	%rd2643, %r5958;
	or.b64  	%rd2644, %rd2642, %rd2643;
	cvt.rn.f64.s64 	%fd247, %rd2644;
	mul.f64 	%fd248, %fd247, 0d3BF921FB54442D19;
	cvt.rn.f32.f64 	%f3860, %fd248;
	neg.f32 	%f3861, %f3860;
	setp.lt.s32 	%p1038, %r5955, 0;
	selp.f32 	%f6159, %f3861, %f3860, %p1038;
$L__BB0_1093:
	add.s32 	%r5960, %r8834, 1;
	mul.rn.f32 	%f3863, %f6159, %f6159;
	and.b32  	%r5961, %r8834, 1;
	setp.eq.b32 	%p1039, %r5961, 1;
	selp.f32 	%f3864, %f6159, 0f3F800000, %p1039;
	fma.rn.f32 	%f3865, %f3863, %f3864, 0f00000000;
	fma.rn.f32 	%f3866, %f3863, 0f37CBAC00, 0fBAB607ED;
	selp.f32 	%f3867, 0fB94D4153, %f3866, %p1039;
	selp.f32 	%f3868, 0f3C0885E4, 0f3D2AAABB, %p1039;
	fma.rn.f32 	%f3869, %f3867, %f3863, %f3868;
	selp.f32 	%f3870, 0fBE2AAAA8, 0fBEFFFFFF, %p1039;
	fma.rn.f32 	%f3871, %f3869, %f3863, %f3870;
	fma.rn.f32 	%f3872, %f3871, %f3865, %f3864;
	and.b32  	%r5962, %r5960, 2;
	setp.eq.s32 	%p1040, %r5962, 0;
	mov.f32 	%f3873, 0f00000000;
	sub.f32 	%f3874, %f3873, %f3872;
	selp.f32 	%f800, %f3872, %f3874, %p1040;
	mul.f32 	%f3875, %f800, 0f3F22F983;
	cvt.rni.s32.f32 	%r8838, %f3875;
	cvt.rn.f32.s32 	%f3876, %r8838;
	fma.rn.f32 	%f3877, %f3876, 0fBFC90FDA, %f800;
	fma.rn.f32 	%f3878, %f3876, 0fB3A22168, %f3877;
	fma.rn.f32 	%f6160, %f3876, 0fA7C234C5, %f3878;
	abs.f32 	%f802, %f800;
	setp.ltu.f32 	%p1041, %f802, 0f47CE4780;
	@%p1041 bra 	$L__BB0_1101;
	setp.neu.f32 	%p1042, %f802, 0f7F800000;
	@%p1042 bra 	$L__BB0_1096;
	mov.f32 	%f3881, 0f00000000;
	mul.rn.f32 	%f6160, %f800, %f3881;
	mov.b32 	%r8838, 0;
	bra.uni 	$L__BB0_1101;
$L__BB0_1096:
	mov.b32 	%r1739, %f800;
	shl.b32 	%r5964, %r1739, 8;
	or.b32  	%r1740, %r5964, -2147483648;
	mov.b64 	%rd3910, 0;
	mov.b32 	%r8835, 0;
	mov.u64 	%rd3908, __cudart_i2opi_f;
	mov.u64 	%rd3909, %rd1;
$L__BB0_1097:
	.pragma "nounroll";
	ld.global.nc.u32 	%r5965, [%rd3908];
	mad.wide.u32 	%rd2647, %r5965, %r1740, %rd3910;
	shr.u64 	%rd3910, %rd2647, 32;
	st.local.u32 	[%rd3909], %rd2647;
	add.s32 	%r8835, %r8835, 1;
	add.s64 	%rd3909, %rd3909, 4;
	add.s64 	%rd3908, %rd3908, 4;
	setp.ne.s32 	%p1043, %r8835, 6;
	@%p1043 bra 	$L__BB0_1097;
	shr.u32 	%r5966, %r1739, 23;
	st.local.u32 	[%rd1+24], %rd3910;
	and.b32  	%r1743, %r5966, 31;
	and.b32  	%r5967, %r5966, 224;
	add.s32 	%r5968, %r5967, -128;
	shr.u32 	%r5969, %r5968, 5;
	mul.wide.u32 	%rd2648, %r5969, 4;
	sub.s64 	%rd877, %rd1, %rd2648;
	ld.local.u32 	%r8836, [%rd877+24];
	ld.local.u32 	%r8837, [%rd877+20];
	setp.eq.s32 	%p1044, %r1743, 0;
	@%p1044 bra 	$L__BB0_1100;
	shf.l.wrap.b32 	%r8836, %r8837, %r8836, %r1743;
	ld.local.u32 	%r5970, [%rd877+16];
	shf.l.wrap.b32 	%r8837, %r5970, %r8837, %r1743;
$L__BB0_1100:
	shr.u32 	%r5971, %r8836, 30;
	shf.l.wrap.b32 	%r5972, %r8837, %r8836, 2;
	shl.b32 	%r5973, %r8837, 2;
	shr.u32 	%r5974, %r5972, 31;
	add.s32 	%r5975, %r5974, %r5971;
	neg.s32 	%r5976, %r5975;
	setp.lt.s32 	%p1045, %r1739, 0;
	selp.b32 	%r8838, %r5976, %r5975, %p1045;
	xor.b32  	%r5977, %r5972, %r1739;
	shr.s32 	%r5978, %r5972, 31;
	xor.b32  	%r5979, %r5978, %r5972;
	xor.b32  	%r5980, %r5978, %r5973;
	cvt.u64.u32 	%rd2649, %r5979;
	shl.b64 	%rd2650, %rd2649, 32;
	cvt.u64.u32 	%rd2651, %r5980;
	or.b64  	%rd2652, %rd2650, %rd2651;
	cvt.rn.f64.s64 	%fd249, %rd2652;
	mul.f64 	%fd250, %fd249, 0d3BF921FB54442D19;
	cvt.rn.f32.f64 	%f3879, %fd250;
	neg.f32 	%f3880, %f3879;
	setp.lt.s32 	%p1046, %r5977, 0;
	selp.f32 	%f6160, %f3880, %f3879, %p1046;
$L__BB0_1101:
	mul.rn.f32 	%f3882, %f6160, %f6160;
	and.b32  	%r5982, %r8838, 1;
	setp.eq.b32 	%p1047, %r5982, 1;
	selp.f32 	%f3883, 0f3F800000, %f6160, %p1047;
	fma.rn.f32 	%f3884, %f3882, %f3883, 0f00000000;
	fma.rn.f32 	%f3885, %f3882, 0f37CBAC00, 0fBAB607ED;
	selp.f32 	%f3886, %f3885, 0fB94D4153, %p1047;
	selp.f32 	%f3887, 0f3D2AAABB, 0f3C0885E4, %p1047;
	fma.rn.f32 	%f3888, %f3886, %f3882, %f3887;
	selp.f32 	%f3889, 0fBEFFFFFF, 0fBE2AAAA8, %p1047;
	fma.rn.f32 	%f3890, %f3888, %f3882, %f3889;
	fma.rn.f32 	%f3891, %f3890, %f3884, %f3883;
	and.b32  	%r5983, %r8838, 2;
	setp.eq.s32 	%p1048, %r5983, 0;
	mov.f32 	%f3892, 0f00000000;
	sub.f32 	%f3893, %f3892, %f3891;
	selp.f32 	%f6162, %f3891, %f3893, %p1048;
	setp.leu.f32 	%p1049, %f712, %f6162;
	@%p1049 bra 	$L__BB0_1111;
	mul.f32 	%f3894, %f6162, 0f3F22F983;
	cvt.rni.s32.f32 	%r8842, %f3894;
	cvt.rn.f32.s32 	%f3895, %r8842;
	fma.rn.f32 	%f3896, %f3895, 0fBFC90FDA, %f6162;
	fma.rn.f32 	%f3897, %f3895, 0fB3A22168, %f3896;
	fma.rn.f32 	%f6161, %f3895, 0fA7C234C5, %f3897;
	abs.f32 	%f808, %f6162;
	setp.ltu.f32 	%p1050, %f808, 0f47CE4780;
	@%p1050 bra 	$L__BB0_1110;
	setp.neu.f32 	%p1051, %f808, 0f7F800000;
	@%p1051 bra 	$L__BB0_1105;
	mov.f32 	%f3900, 0f00000000;
	mul.rn.f32 	%f6161, %f6162, %f3900;
	mov.b32 	%r8842, 0;
	bra.uni 	$L__BB0_1110;
$L__BB0_1105:
	mov.b32 	%r1753, %f6162;
	shl.b32 	%r5985, %r1753, 8;
	or.b32  	%r1754, %r5985, -2147483648;
	mov.b64 	%rd3913, 0;
	mov.b32 	%r8839, 0;
	mov.u64 	%rd3911, __cudart_i2opi_f;
	mov.u64 	%rd3912, %rd1;
$L__BB0_1106:
	.pragma "nounroll";
	ld.global.nc.u32 	%r5986, [%rd3911];
	mad.wide.u32 	%rd2655, %r5986, %r1754, %rd3913;
	shr.u64 	%rd3913, %rd2655, 32;
	st.local.u32 	[%rd3912], %rd2655;
	add.s32 	%r8839, %r8839, 1;
	add.s64 	%rd3912, %rd3912, 4;
	add.s64 	%rd3911, %rd3911, 4;
	setp.ne.s32 	%p1052, %r8839, 6;
	@%p1052 bra 	$L__BB0_1106;
	shr.u32 	%r5987, %r1753, 23;
	st.local.u32 	[%rd1+24], %rd3913;
	and.b32  	%r1757, %r5987, 31;
	and.b32  	%r5988, %r5987, 224;
	add.s32 	%r5989, %r5988, -128;
	shr.u32 	%r5990, %r5989, 5;
	mul.wide.u32 	%rd2656, %r5990, 4;
	sub.s64 	%rd884, %rd1, %rd2656;
	ld.local.u32 	%r8840, [%rd884+24];
	ld.local.u32 	%r8841, [%rd884+20];
	setp.eq.s32 	%p1053, %r1757, 0;
	@%p1053 bra 	$L__BB0_1109;
	shf.l.wrap.b32 	%r8840, %r8841, %r8840, %r1757;
	ld.local.u32 	%r5991, [%rd884+16];
	shf.l.wrap.b32 	%r8841, %r5991, %r8841, %r1757;
$L__BB0_1109:
	shr.u32 	%r5992, %r8840, 30;
	shf.l.wrap.b32 	%r5993, %r8841, %r8840, 2;
	shl.b32 	%r5994, %r8841, 2;
	shr.u32 	%r5995, %r5993, 31;
	add.s32 	%r5996, %r5995, %r5992;
	neg.s32 	%r5997, %r5996;
	setp.lt.s32 	%p1054, %r1753, 0;
	selp.b32 	%r8842, %r5997, %r5996, %p1054;
	xor.b32  	%r5998, %r5993, %r1753;
	shr.s32 	%r5999, %r5993, 31;
	xor.b32  	%r6000, %r5999, %r5993;
	xor.b32  	%r6001, %r5999, %r5994;
	cvt.u64.u32 	%rd2657, %r6000;
	shl.b64 	%rd2658, %rd2657, 32;
	cvt.u64.u32 	%rd2659, %r6001;
	or.b64  	%rd2660, %rd2658, %rd2659;
	cvt.rn.f64.s64 	%fd251, %rd2660;
	mul.f64 	%fd252, %fd251, 0d3BF921FB54442D19;
	cvt.rn.f32.f64 	%f3898, %fd252;
	neg.f32 	%f3899, %f3898;
	setp.lt.s32 	%p1055, %r5998, 0;
	selp.f32 	%f6161, %f3899, %f3898, %p1055;
$L__BB0_1110:
	add.s32 	%r6003, %r8842, 1;
	mul.rn.f32 	%f3901, %f6161, %f6161;
	and.b32  	%r6004, %r8842, 1;
	setp.eq.b32 	%p1056, %r6004, 1;
	selp.f32 	%f3902, %f6161, 0f3F800000, %p1056;
	fma.rn.f32 	%f3903, %f3901, %f3902, 0f00000000;
	fma.rn.f32 	%f3904, %f3901, 0f37CBAC00, 0fBAB607ED;
	selp.f32 	%f3905, 0fB94D4153, %f3904, %p1056;
	selp.f32 	%f3906, 0f3C0885E4, 0f3D2AAABB, %p1056;
	fma.rn.f32 	%f3907, %f3905, %f3901, %f3906;
	selp.f32 	%f3908, 0fBE2AAAA8, 0fBEFFFFFF, %p1056;
	fma.rn.f32 	%f3909, %f3907, %f3901, %f3908;
	fma.rn.f32 	%f3910, %f3909, %f3903, %f3902;
	and.b32  	%r6005, %r6003, 2;
	setp.eq.s32 	%p1057, %r6005, 0;
	mov.f32 	%f3911, 0f00000000;
	sub.f32 	%f3912, %f3911, %f3910;
	selp.f32 	%f6162, %f3910, %f3912, %p1057;
$L__BB0_1111:
	setp.leu.f32 	%p1058, %f712, %f621;
	@%p1058 bra 	$L__BB0_1121;
	mul.f32 	%f3913, %f6162, 0f3F22F983;
	cvt.rni.s32.f32 	%r8846, %f3913;
	cvt.rn.f32.s32 	%f3914, %r8846;
	fma.rn.f32 	%f3915, %f3914, 0fBFC90FDA, %f6162;
	fma.rn.f32 	%f3916, %f3914, 0fB3A22168, %f3915;
	fma.rn.f32 	%f6163, %f3914, 0fA7C234C5, %f3916;
	abs.f32 	%f815, %f6162;
	setp.ltu.f32 	%p1059, %f815, 0f47CE4780;
	@%p1059 bra 	$L__BB0_1120;
	setp.neu.f32 	%p1060, %f815, 0f7F800000;
	@%p1060 bra 	$L__BB0_1115;
	mov.f32 	%f3919, 0f00000000;
	mul.rn.f32 	%f6163, %f6162, %f3919;
	mov.b32 	%r8846, 0;
	bra.uni 	$L__BB0_1120;
$L__BB0_1115:
	mov.b32 	%r1767, %f6162;
	shl.b32 	%r6007, %r1767, 8;
	or.b32  	%r1768, %r6007, -2147483648;
	mov.b64 	%rd3916, 0;
	mov.b32 	%r8843, 0;
	mov.u64 	%rd3914, __cudart_i2opi_f;
	mov.u64 	%rd3915, %rd1;
$L__BB0_1116:
	.pragma "nounroll";
	ld.global.nc.u32 	%r6008, [%rd3914];
	mad.wide.u32 	%rd2663, %r6008, %r1768, %rd3916;
	shr.u64 	%rd3916, %rd2663, 32;
	st.local.u32 	[%rd3915], %rd2663;
	add.s32 	%r8843, %r8843, 1;
	add.s64 	%rd3915, %rd3915, 4;
	add.s64 	%rd3914, %rd3914, 4;
	setp.ne.s32 	%p1061, %r8843, 6;
	@%p1061 bra 	$L__BB0_1116;
	shr.u32 	%r6009, %r1767, 23;
	st.local.u32 	[%rd1+24], %rd3916;
	and.b32  	%r1771, %r6009, 31;
	and.b32  	%r6010, %r6009, 224;
	add.s32 	%r6011, %r6010, -128;
	shr.u32 	%r6012, %r6011, 5;
	mul.wide.u32 	%rd2664, %r6012, 4;
	sub.s64 	%rd891, %rd1, %rd2664;
	ld.local.u32 	%r8844, [%rd891+24];
	ld.local.u32 	%r8845, [%rd891+20];
	setp.eq.s32 	%p1062, %r1771, 0;
	@%p1062 bra 	$L__BB0_1119;
	shf.l.wrap.b32 	%r8844, %r8845, %r8844, %r1771;
	ld.local.u32 	%r6013, [%rd891+16];
	shf.l.wrap.b32 	%r8845, %r6013, %r8845, %r1771;
$L__BB0_1119:
	shr.u32 	%r6014, %r8844, 30;
	shf.l.wrap.b32 	%r6015, %r8845, %r8844, 2;
	shl.b32 	%r6016, %r8845, 2;
	shr.u32 	%r6017, %r6015, 31;
	add.s32 	%r6018, %r6017, %r6014;
	neg.s32 	%r6019, %r6018;
	setp.lt.s32 	%p1063, %r1767, 0;
	selp.b32 	%r8846, %r6019, %r6018, %p1063;
	xor.b32  	%r6020, %r6015, %r1767;
	shr.s32 	%r6021, %r6015, 31;
	xor.b32  	%r6022, %r6021, %r6015;
	xor.b32  	%r6023, %r6021, %r6016;
	cvt.u64.u32 	%rd2665, %r6022;
	shl.b64 	%rd2666, %rd2665, 32;
	cvt.u64.u32 	%rd2667, %r6023;
	or.b64  	%rd2668, %rd2666, %rd2667;
	cvt.rn.f64.s64 	%fd253, %rd2668;
	mul.f64 	%fd254, %fd253, 0d3BF921FB54442D19;
	cvt.rn.f32.f64 	%f3917, %fd254;
	neg.f32 	%f3918, %f3917;
	setp.lt.s32 	%p1064, %r6020, 0;
	selp.f32 	%f6163, %f3918, %f3917, %p1064;
$L__BB0_1120:
	mul.rn.f32 	%f3920, %f6163, %f6163;
	and.b32  	%r6025, %r8846, 1;
	setp.eq.b32 	%p1065, %r6025, 1;
	selp.f32 	%f3921, 0f3F800000, %f6163, %p1065;
	fma.rn.f32 	%f3922, %f3920, %f3921, 0f00000000;
	fma.rn.f32 	%f3923, %f3920, 0f37CBAC00, 0fBAB607ED;
	selp.f32 	%f3924, %f3923, 0fB94D4153, %p1065;
	selp.f32 	%f3925, 0f3D2AAABB, 0f3C0885E4, %p1065;
	fma.rn.f32 	%f3926, %f3924, %f3920, %f3925;
	selp.f32 	%f3927, 0fBEFFFFFF, 0fBE2AAAA8, %p1065;
	fma.rn.f32 	%f3928, %f3926, %f3920, %f3927;
	fma.rn.f32 	%f3929, %f3928, %f3922, %f3921;
	and.b32  	%r6026, %r8846, 2;
	setp.eq.s32 	%p1066, %r6026, 0;
	mov.f32 	%f3930, 0f00000000;
	sub.f32 	%f3931, %f3930, %f3929;
	selp.f32 	%f6162, %f3929, %f3931, %p1066;
$L__BB0_1121:
	mul.f32 	%f3932, %f6162, 0f3F22F983;
	cvt.rni.s32.f32 	%r8850, %f3932;
	cvt.rn.f32.s32 	%f3933, %r8850;
	fma.rn.f32 	%f3934, %f3933, 0fBFC90FDA, %f6162;
	fma.rn.f32 	%f3935, %f3933, 0fB3A22168, %f3934;
	fma.rn.f32 	%f6165, %f3933, 0fA7C234C5, %f3935;
	abs.f32 	%f822, %f6162;
	setp.ltu.f32 	%p1067, %f822, 0f47CE4780;
	@%p1067 bra 	$L__BB0_1129;
	setp.neu.f32 	%p1068, %f822, 0f7F800000;
	@%p1068 bra 	$L__BB0_1124;
	mov.f32 	%f3938, 0f00000000;
	mul.rn.f32 	%f6165, %f6162, %f3938;
	mov.b32 	%r8850, 0;
	bra.uni 	$L__BB0_1129;
$L__BB0_1124:
	mov.b32 	%r1781, %f6162;
	shl.b32 	%r6028, %r1781, 8;
	or.b32  	%r1782, %r6028, -2147483648;
	mov.b64 	%rd3919, 0;
	mov.b32 	%r8847, 0;
	mov.u64 	%rd3917, __cudart_i2opi_f;
	mov.u64 	%rd3918, %rd1;
$L__BB0_1125:
	.pragma "nounroll";
	ld.global.nc.u32 	%r6029, [%rd3917];
	mad.wide.u32 	%rd2671, %r6029, %r1782, %rd3919;
	shr.u64 	%rd3919, %rd2671, 32;
	st.local.u32 	[%rd3918], %rd2671;
	add.s32 	%r8847, %r8847, 1;
	add.s64 	%rd3918, %rd3918, 4;
	add.s64 	%rd3917, %rd3917, 4;
	setp.ne.s32 	%p1069, %r8847, 6;
	@%p1069 bra 	$L__BB0_1125;
	shr.u32 	%r6030, %r1781, 23;
	st.local.u32 	[%rd1+24], %rd3919;
	and.b32  	%r1785, %r6030, 31;
	and.b32  	%r6031, %r6030, 224;
	add.s32 	%r6032, %r6031, -128;
	shr.u32 	%r6033, %r6032, 5;
	mul.wide.u32 	%rd2672, %r6033, 4;
	sub.s64 	%rd898, %rd1, %rd2672;
	ld.local.u32 	%r8848, [%rd898+24];
	ld.local.u32 	%r8849, [%rd898+20];
	setp.eq.s32 	%p1070, %r1785, 0;
	@%p1070 bra 	$L__BB0_1128;
	shf.l.wrap.b32 	%r8848, %r8849, %r8848, %r1785;
	ld.local.u32 	%r6034, [%rd898+16];
	shf.l.wrap.b32 	%r8849, %r6034, %r8849, %r1785;
$L__BB0_1128:
	shr.u32 	%r6035, %r8848, 30;
	shf.l.wrap.b32 	%r6036, %r8849, %r8848, 2;
	shl.b32 	%r6037, %r8849, 2;
	shr.u32 	%r6038, %r6036, 31;
	add.s32 	%r6039, %r6038, %r6035;
	neg.s32 	%r6040, %r6039;
	setp.lt.s32 	%p1071, %r1781, 0;
	selp.b32 	%r8850, %r6040, %r6039, %p1071;
	xor.b32  	%r6041, %r6036, %r1781;
	shr.s32 	%r6042, %r6036, 31;
	xor.b32  	%r6043, %r6042, %r6036;
	xor.b32  	%r6044, %r6042, %r6037;
	cvt.u64.u32 	%rd2673, %r6043;
	shl.b64 	%rd2674, %rd2673, 32;
	cvt.u64.u32 	%rd2675, %r6044;
	or.b64  	%rd2676, %rd2674, %rd2675;
	cvt.rn.f64.s64 	%fd255, %rd2676;
	mul.f64 	%fd256, %fd255, 0d3BF921FB54442D19;
	cvt.rn.f32.f64 	%f3936, %fd256;
	neg.f32 	%f3937, %f3936;
	setp.lt.s32 	%p1072, %r6041, 0;
	selp.f32 	%f6165, %f3937, %f3936, %p1072;
$L__BB0_1129:
	mul.rn.f32 	%f3939, %f6165, %f6165;
	and.b32  	%r6046, %r8850, 1;
	setp.eq.b32 	%p1073, %r6046, 1;
	selp.f32 	%f3940, 0f3F800000, %f6165, %p1073;
	fma.rn.f32 	%f3941, %f3939, %f3940, 0f00000000;
	fma.rn.f32 	%f3942, %f3939, 0f37CBAC00, 0fBAB607ED;
	selp.f32 	%f3943, %f3942, 0fB94D4153, %p1073;
	selp.f32 	%f3944, 0f3D2AAABB, 0f3C0885E4, %p1073;
	fma.rn.f32 	%f3945, %f3943, %f3939, %f3944;
	selp.f32 	%f3946, 0fBEFFFFFF, 0fBE2AAAA8, %p1073;
	fma.rn.f32 	%f3947, %f3945, %f3939, %f3946;
	fma.rn.f32 	%f3948, %f3947, %f3941, %f3940;
	and.b32  	%r6047, %r8850, 2;
	setp.eq.s32 	%p1074, %r6047, 0;
	mov.f32 	%f3949, 0f00000000;
	sub.f32 	%f3950, %f3949, %f3948;
	selp.f32 	%f826, %f3948, %f3950, %p1074;
	mul.f32 	%f3951, %f826, 0f3F22F983;
	cvt.rni.s32.f32 	%r8854, %f3951;
	cvt.rn.f32.s32 	%f3952, %r8854;
	fma.rn.f32 	%f3953, %f3952, 0fBFC90FDA, %f826;
	fma.rn.f32 	%f3954, %f3952, 0fB3A22168, %f3953;
	fma.rn.f32 	%f6166, %f3952, 0fA7C234C5, %f3954;
	abs.f32 	%f828, %f826;
	setp.ltu.f32 	%p1075, %f828, 0f47CE4780;
	@%p1075 bra 	$L__BB0_1137;
	setp.neu.f32 	%p1076, %f828, 0f7F800000;
	@%p1076 bra 	$L__BB0_1132;
	mov.f32 	%f3957, 0f00000000;
	mul.rn.f32 	%f6166, %f826, %f3957;
	mov.b32 	%r8854, 0;
	bra.uni 	$L__BB0_1137;
$L__BB0_1132:
	mov.b32 	%r1795, %f826;
	shl.b32 	%r6049, %r1795, 8;
	or.b32  	%r1796, %r6049, -2147483648;
	mov.b64 	%rd3922, 0;
	mov.b32 	%r8851, 0;
	mov.u64 	%rd3920, __cudart_i2opi_f;
	mov.u64 	%rd3921, %rd1;
$L__BB0_1133:
	.pragma "nounroll";
	ld.global.nc.u32 	%r6050, [%rd3920];
	mad.wide.u32 	%rd2679, %r6050, %r1796, %rd3922;
	shr.u64 	%rd3922, %rd2679, 32;
	st.local.u32 	[%rd3921], %rd2679;
	add.s32 	%r8851, %r8851, 1;
	add.s64 	%rd3921, %rd3921, 4;
	add.s64 	%rd3920, %rd3920, 4;
	setp.ne.s32 	%p1077, %r8851, 6;
	@%p1077 bra 	$L__BB0_1133;
	shr.u32 	%r6051, %r1795, 23;
	st.local.u32 	[%rd1+24], %rd3922;
	and.b32  	%r1799, %r6051, 31;
	and.b32  	%r6052, %r6051, 224;
	add.s32 	%r6053, %r6052, -128;
	shr.u32 	%r6054, %r6053, 5;
	mul.wide.u32 	%rd2680, %r6054, 4;
	sub.s64 	%rd905, %rd1, %rd2680;
	ld.local.u32 	%r8852, [%rd905+24];
	ld.local.u32 	%r8853, [%rd905+20];
	setp.eq.s32 	%p1078, %r1799, 0;
	@%p1078 bra 	$L__BB0_1136;
	shf.l.wrap.b32 	%r8852, %r8853, %r8852, %r1799;
	ld.local.u32 	%r6055, [%rd905+16];
	shf.l.wrap.b32 	%r8853, %r6055, %r8853, %r1799;
$L__BB0_1136:
	shr.u32 	%r6056, %r8852, 30;
	shf.l.wrap.b32 	%r6057, %r8853, %r8852, 2;
	shl.b32 	%r6058, %r8853, 2;
	shr.u32 	%r6059, %r6057, 31;
	add.s32 	%r6060, %r6059, %r6056;
	neg.s32 	%r6061, %r6060;
	setp.lt.s32 	%p1079, %r1795, 0;
	selp.b32 	%r8854, %r6061, %r6060, %p1079;
	xor.b32  	%r6062, %r6057, %r1795;
	shr.s32 	%r6063, %r6057, 31;
	xor.b32  	%r6064, %r6063, %r6057;
	xor.b32  	%r6065, %r6063, %r6058;
	cvt.u64.u32 	%rd2681, %r6064;
	shl.b64 	%rd2682, %rd2681, 32;
	cvt.u64.u32 	%rd2683, %r6065;
	or.b64  	%rd2684, %rd2682, %rd2683;
	cvt.rn.f64.s64 	%fd257, %rd2684;
	mul.f64 	%fd258, %fd257, 0d3BF921FB54442D19;
	cvt.rn.f32.f64 	%f3955, %fd258;
	neg.f32 	%f3956, %f3955;
	setp.lt.s32 	%p1080, %r6062, 0;
	selp.f32 	%f6166, %f3956, %f3955, %p1080;
$L__BB0_1137:
	mul.rn.f32 	%f3958, %f6166, %f6166;
	and.b32  	%r6067, %r8854, 1;
	setp.eq.b32 	%p1081, %r6067, 1;
	selp.f32 	%f3959, 0f3F800000, %f6166, %p1081;
	fma.rn.f32 	%f3960, %f3958, %f3959, 0f00000000;
	fma.rn.f32 	%f3961, %f3958, 0f37CBAC00, 0fBAB607ED;
	selp.f32 	%f3962, %f3961, 0fB94D4153, %p1081;
	selp.f32 	%f3963, 0f3D2AAABB, 0f3C0885E4, %p1081;
	fma.rn.f32 	%f3964, %f3962, %f3958, %f3963;
	selp.f32 	%f3965, 0fBEFFFFFF, 0fBE2AAAA8, %p1081;
	fma.rn.f32 	%f3966, %f3964, %f3958, %f3965;
	fma.rn.f32 	%f3967, %f3966, %f3960, %f3959;
	and.b32  	%r6068, %r8854, 2;
	setp.eq.s32 	%p1082, %r6068, 0;
	mov.f32 	%f3968, 0f00000000;
	sub.f32 	%f3969, %f3968, %f3967;
	selp.f32 	%f832, %f3967, %f3969, %p1082;
	mul.f32 	%f3970, %f832, 0f3F22F983;
	cvt.rni.s32.f32 	%r8858, %f3970;
	cvt.rn.f32.s32 	%f3971, %r8858;
	fma.rn.f32 	%f3972, %f3971, 0fBFC90FDA, %f832;
	fma.rn.f32 	%f3973, %f3971, 0fB3A22168, %f3972;
	fma.rn.f32 	%f6167, %f3971, 0fA7C234C5, %f3973;
	abs.f32 	%f834, %f832;
	setp.ltu.f32 	%p1083, %f834, 0f47CE4780;
	@%p1083 bra 	$L__BB0_1145;
	setp.neu.f32 	%p1084, %f834, 0f7F800000;
	@%p1084 bra 	$L__BB0_1140;
	mov.f32 	%f3976, 0f00000000;
	mul.rn.f32 	%f6167, %f832, %f3976;
	mov.b32 	%r8858, 0;
	bra.uni 	$L__BB0_1145;
$L__BB0_1140:
	mov.b32 	%r1809, %f832;
	shl.b32 	%r6070, %r1809, 8;
	or.b32  	%r1810, %r6070, -2147483648;
	mov.b64 	%rd3925, 0;
	mov.b32 	%r8855, 0;
	mov.u64 	%rd3923, __cudart_i2opi_f;
	mov.u64 	%rd3924, %rd1;
$L__BB0_1141:
	.pragma "nounroll";
	ld.global.nc.u32 	%r6071, [%rd3923];
	mad.wide.u32 	%rd2687, %r6071, %r1810, %rd3925;
	shr.u64 	%rd3925, %rd2687, 32;
	st.local.u32 	[%rd3924], %rd2687;
	add.s32 	%r8855, %r8855, 1;
	add.s64 	%rd3924, %rd3924, 4;
	add.s64 	%rd3923, %rd3923, 4;
	setp.ne.s32 	%p1085, %r8855, 6;
	@%p1085 bra 	$L__BB0_1141;
	shr.u32 	%r6072, %r1809, 23;
	st.local.u32 	[%rd1+24], %rd3925;
	and.b32  	%r1813, %r6072, 31;
	and.b32  	%r6073, %r6072, 224;
	add.s32 	%r6074, %r6073, -128;
	shr.u32 	%r6075, %r6074, 5;
	mul.wide.u32 	%rd2688, %r6075, 4;
	sub.s64 	%rd912, %rd1, %rd2688;
	ld.local.u32 	%r8856, [%rd912+24];
	ld.local.u32 	%r8857, [%rd912+20];
	setp.eq.s32 	%p1086, %r1813, 0;
	@%p1086 bra 	$L__BB0_1144;
	shf.l.wrap.b32 	%r8856, %r8857, %r8856, %r1813;
	ld.local.u32 	%r6076, [%rd912+16];
	shf.l.wrap.b32 	%r8857, %r6076, %r8857, %r1813;
$L__BB0_1144:
	shr.u32 	%r6077, %r8856, 30;
	shf.l.wrap.b32 	%r6078, %r8857, %r8856, 2;
	shl.b32 	%r6079, %r8857, 2;
	shr.u32 	%r6080, %r6078, 31;
	add.s32 	%r6081, %r6080, %r6077;
	neg.s32 	%r6082, %r6081;
	setp.lt.s32 	%p1087, %r1809, 0;
	selp.b32 	%r8858, %r6082, %r6081, %p1087;
	xor.b32  	%r6083, %r6078, %r1809;
	shr.s32 	%r6084, %r6078, 31;
	xor.b32  	%r6085, %r6084, %r6078;
	xor.b32  	%r6086, %r6084, %r6079;
	cvt.u64.u32 	%rd2689, %r6085;
	shl.b64 	%rd2690, %rd2689, 32;
	cvt.u64.u32 	%rd2691, %r6086;
	or.b64  	%rd2692, %rd2690, %rd2691;
	cvt.rn.f64.s64 	%fd259, %rd2692;
	mul.f64 	%fd260, %fd259, 0d3BF921FB54442D19;
	cvt.rn.f32.f64 	%f3974, %fd260;
	neg.f32 	%f3975, %f3974;
	setp.lt.s32 	%p1088, %r6083, 0;
	selp.f32 	%f6167, %f3975, %f3974, %p1088;
$L__BB0_1145:
	add.s32 	%r6088, %r8858, 1;
	mul.rn.f32 	%f3977, %f6167, %f6167;
	and.b32  	%r6089, %r8858, 1;
	setp.eq.b32 	%p1089, %r6089, 1;
	selp.f32 	%f3978, %f6167, 0f3F800000, %p1089;
	fma.rn.f32 	%f3979, %f3977, %f3978, 0f00000000;
	fma.rn.f32 	%f3980, %f3977, 0f37CBAC00, 0fBAB607ED;
	selp.f32 	%f3981, 0fB94D4153, %f3980, %p1089;
	selp.f32 	%f3982, 0f3C0885E4, 0f3D2AAABB, %p1089;
	fma.rn.f32 	%f3983, %f3981, %f3977, %f3982;
	selp.f32 	%f3984, 0fBE2AAAA8, 0fBEFFFFFF, %p1089;
	fma.rn.f32 	%f3985, %f3983, %f3977, %f3984;
	fma.rn.f32 	%f3986, %f3985, %f3979, %f3978;
	and.b32  	%r6090, %r6088, 2;
	setp.eq.s32 	%p1090, %r6090, 0;
	mov.f32 	%f3987, 0f00000000;
	sub.f32 	%f3988, %f3987, %f3986;
	selp.f32 	%f6169, %f3986, %f3988, %p1090;
	setp.leu.f32 	%p1091, %f712, %f6169;
	@%p1091 bra 	$L__BB0_1155;
	mul.f32 	%f3989, %f6169, 0f3F22F983;
	cvt.rni.s32.f32 	%r8862, %f3989;
	cvt.rn.f32.s32 	%f3990, %r8862;
	fma.rn.f32 	%f3991, %f3990, 0fBFC90FDA, %f6169;
	fma.rn.f32 	%f3992, %f3990, 0fB3A22168, %f3991;
	fma.rn.f32 	%f6168, %f3990, 0fA7C234C5, %f3992;
	abs.f32 	%f840, %f6169;
	setp.ltu.f32 	%p1092, %f840, 0f47CE4780;
	@%p1092 bra 	$L__BB0_1154;
	setp.neu.f32 	%p1093, %f840, 0f7F800000;
	@%p1093 bra 	$L__BB0_1149;
	mov.f32 	%f3995, 0f00000000;
	mul.rn.f32 	%f6168, %f6169, %f3995;
	mov.b32 	%r8862, 0;
	bra.uni 	$L__BB0_1154;
$L__BB0_1149:
	mov.b32 	%r1823, %f6169;
	shl.b32 	%r6092, %r1823, 8;
	or.b32  	%r1824, %r6092, -2147483648;
	mov.b64 	%rd3928, 0;
	mov.b32 	%r8859, 0;
	mov.u64 	%rd3926, __cudart_i2opi_f;
	mov.u64 	%rd3927, %rd1;
$L__BB0_1150:
	.pragma "nounroll";
	ld.global.nc.u32 	%r6093, [%rd3926];
	mad.wide.u32 	%rd2695, %r6093, %r1824, %rd3928;
	shr.u64 	%rd3928, %rd2695, 32;
	st.local.u32 	[%rd3927], %rd2695;
	add.s32 	%r8859, %r8859, 1;
	add.s64 	%rd3927, %rd3927, 4;
	add.s64 	%rd3926, %rd3926, 4;
	setp.ne.s32 	%p1094, %r8859, 6;
	@%p1094 bra 	$L__BB0_1150;
	shr.u32 	%r6094, %r1823, 23;
	st.local.u32 	[%rd1+24], %rd3928;
	and.b32  	%r1827, %r6094, 31;
	and.b32  	%r6095, %r6094, 224;
	add.s32 	%r6096, %r6095, -128;
	shr.u32 	%r6097, %r6096, 5;
	mul.wide.u32 	%rd2696, %r6097, 4;
	sub.s64 	%rd919, %rd1, %rd2696;
	ld.local.u32 	%r8860, [%rd919+24];
	ld.local.u32 	%r8861, [%rd919+20];
	setp.eq.s32 	%p1095, %r1827, 0;
	@%p1095 bra 	$L__BB0_1153;
	shf.l.wrap.b32 	%r8860, %r8861, %r8860, %r1827;
	ld.local.u32 	%r6098, [%rd919+16];
	shf.l.wrap.b32 	%r8861, %r6098, %r8861, %r1827;
$L__BB0_1153:
	shr.u32 	%r6099, %r8860, 30;
	shf.l.wrap.b32 	%r6100, %r8861, %r8860, 2;
	shl.b32 	%r6101, %r8861, 2;
	shr.u32 	%r6102, %r6100, 31;
	add.s32 	%r6103, %r6102, %r6099;
	neg.s32 	%r6104, %r6103;
	setp.lt.s32 	%p1096, %r1823, 0;
	selp.b32 	%r8862, %r6104, %r6103, %p1096;
	xor.b32  	%r6105, %r6100, %r1823;
	shr.s32 	%r6106, %r6100, 31;
	xor.b32  	%r6107, %r6106, %r6100;
	xor.b32  	%r6108, %r6106, %r6101;
	cvt.u64.u32 	%rd2697, %r6107;
	shl.b64 	%rd2698, %rd2697, 32;
	cvt.u64.u32 	%rd2699, %r6108;
	or.b64  	%rd2700, %rd2698, %rd2699;
	cvt.rn.f64.s64 	%fd261, %rd2700;
	mul.f64 	%fd262, %fd261, 0d3BF921FB54442D19;
	cvt.rn.f32.f64 	%f3993, %fd262;
	neg.f32 	%f3994, %f3993;
	setp.lt.s32 	%p1097, %r6105, 0;
	selp.f32 	%f6168, %f3994, %f3993, %p1097;
$L__BB0_1154:
	mul.rn.f32 	%f3996, %f6168, %f6168;
	and.b32  	%r6110, %r8862, 1;
	setp.eq.b32 	%p1098, %r6110, 1;
	selp.f32 	%f3997, 0f3F800000, %f6168, %p1098;
	fma.rn.f32 	%f3998, %f3996, %f3997, 0f00000000;
	fma.rn.f32 	%f3999, %f3996, 0f37CBAC00, 0fBAB607ED;
	selp.f32 	%f4000, %f3999, 0fB94D4153, %p1098;
	selp.f32 	%f4001, 0f3D2AAABB, 0f3C0885E4, %p1098;
	fma.rn.f32 	%f4002, %f4000, %f3996, %f4001;
	selp.f32 	%f4003, 0fBEFFFFFF, 0fBE2AAAA8, %p1098;
	fma.rn.f32 	%f4004, %f4002, %f3996, %f4003;
	fma.rn.f32 	%f4005, %f4004, %f3998, %f3997;
	and.b32  	%r6111, %r8862, 2;
	setp.eq.s32 	%p1099, %r6111, 0;
	mov.f32 	%f4006, 0f00000000;
	sub.f32 	%f4007, %f4006, %f4005;
	selp.f32 	%f6169, %f4005, %f4007, %p1099;
$L__BB0_1155:
	setp.leu.f32 	%p1100, %f2, 0f40800000;
	@%p1100 bra 	$L__BB0_1165;
	mul.f32 	%f4008, %f6169, 0f3F22F983;
	cvt.rni.s32.f32 	%r8866, %f4008;
	cvt.rn.f32.s32 	%f4009, %r8866;
	fma.rn.f32 	%f4010, %f4009, 0fBFC90FDA, %f6169;
	fma.rn.f32 	%f4011, %f4009, 0fB3A22168, %f4010;
	fma.rn.f32 	%f6170, %f4009, 0fA7C234C5, %f4011;
	abs.f32 	%f847, %f6169;
	setp.ltu.f32 	%p1101, %f847, 0f47CE4780;
	@%p1101 bra 	$L__BB0_1164;
	setp.neu.f32 	%p1102, %f847, 0f7F800000;
	@%p1102 bra 	$L__BB0_1159;
	mov.f32 	%f4014, 0f00000000;
	mul.rn.f32 	%f6170, %f6169, %f4014;
	mov.b32 	%r8866, 0;
	bra.uni 	$L__BB0_1164;
$L__BB0_1159:
	mov.b32 	%r1837, %f6169;
	shl.b32 	%r6113, %r1837, 8;
	or.b32  	%r1838, %r6113, -2147483648;
	mov.b64 	%rd3931, 0;
	mov.b32 	%r8863, 0;
	mov.u64 	%rd3929, __cudart_i2opi_f;
	mov.u64 	%rd3930, %rd1;
$L__BB0_1160:
	.pragma "nounroll";
	ld.global.nc.u32 	%r6114, [%rd3929];
	mad.wide.u32 	%rd2703, %r6114, %r1838, %rd3931;
	shr.u64 	%rd3931, %rd2703, 32;
	st.local.u32 	[%rd3930], %rd2703;
	add.s32 	%r8863, %r8863, 1;
	add.s64 	%rd3930, %rd3930, 4;
	add.s64 	%rd3929, %rd3929, 4;
	setp.ne.s32 	%p1103, %r8863, 6;
	@%p1103 bra 	$L__BB0_1160;
	shr.u32 	%r6115, %r1837, 23;
	st.local.u32 	[%rd1+24], %rd3931;
	and.b32  	%r1841, %r6115, 31;
	and.b32  	%r6116, %r6115, 224;
	add.s32 	%r6117, %r6116, -128;
	shr.u32 	%r6118, %r6117, 5;
	mul.wide.u32 	%rd2704, %r6118, 4;
	sub.s64 	%rd926, %rd1, %rd2704;
	ld.local.u32 	%r8864, [%rd926+24];
	ld.local.u32 	%r8865, [%rd926+20];
	setp.eq.s32 	%p1104, %r1841, 0;
	@%p1104 bra 	$L__BB0_1163;
	shf.l.wrap.b32 	%r8864, %r8865, %r8864, %r1841;
	ld.local.u32 	%r6119, [%rd926+16];
	shf.l.wrap.b32 	%r8865, %r6119, %r8865, %r1841;
$L__BB0_1163:
	shr.u32 	%r6120, %r8864, 30;
	shf.l.wrap.b32 	%r6121, %r8865, %r8864, 2;
	shl.b32 	%r6122, %r8865, 2;
	shr.u32 	%r6123, %r6121, 31;
	add.s32 	%r6124, %r6123, %r6120;
	neg.s32 	%r6125, %r6124;
	setp.lt.s32 	%p1105, %r1837, 0;
	selp.b32 	%r8866, %r6125, %r6124, %p1105;
	xor.b32  	%r6126, %r6121, %r1837;
	shr.s32 	%r6127, %r6121, 31;
	xor.b32  	%r6128, %r6127, %r6121;
	xor.b32  	%r6129, %r6127, %r6122;
	cvt.u64.u32 	%rd2705, %r6128;
	shl.b64 	%rd2706, %rd2705, 32;
	cvt.u64.u32 	%rd2707, %r6129;
	or.b64  	%rd2708, %rd2706, %rd2707;
	cvt.rn.f64.s64 	%fd263, %rd2708;
	mul.f64 	%fd264, %fd263, 0d3BF921FB54442D19;
	cvt.rn.f32.f64 	%f4012, %fd264;
	neg.f32 	%f4013, %f4012;
	setp.lt.s32 	%p1106, %r6126, 0;
	selp.f32 	%f6170, %f4013, %f4012, %p1106;
$L__BB0_1164:
	add.s32 	%r6131, %r8866, 1;
	mul.rn.f32 	%f4015, %f6170, %f6170;
	and.b32  	%r6132, %r8866, 1;
	setp.eq.b32 	%p1107, %r6132, 1;
	selp.f32 	%f4016, %f6170, 0f3F800000, %p1107;
	fma.rn.f32 	%f4017, %f4015, %f4016, 0f00000000;
	fma.rn.f32 	%f4018, %f4015, 0f37CBAC00, 0fBAB607ED;
	selp.f32 	%f4019, 0fB94D4153, %f4018, %p1107;
	selp.f32 	%f4020, 0f3C0885E4, 0f3D2AAABB, %p1107;
	fma.rn.f32 	%f4021, %f4019, %f4015, %f4020;
	selp.f32 	%f4022, 0fBE2AAAA8, 0fBEFFFFFF, %p1107;
	fma.rn.f32 	%f4023, %f4021, %f4015, %f4022;
	fma.rn.f32 	%f4024, %f4023, %f4017, %f4016;
	and.b32  	%r6133, %r6131, 2;
	setp.eq.s32 	%p1108, %r6133, 0;
	mov.f32 	%f4025, 0f00000000;
	sub.f32 	%f4026, %f4025, %f4024;
	selp.f32 	%f6169, %f4024, %f4026, %p1108;
$L__BB0_1165:
	mul.f32 	%f4027, %f6169, 0f3F22F983;
	cvt.rni.s32.f32 	%r8870, %f4027;
	cvt.rn.f32.s32 	%f4028, %r8870;
	fma.rn.f32 	%f4029, %f4028, 0fBFC90FDA, %f6169;
	fma.rn.f32 	%f4030, %f4028, 0fB3A22168, %f4029;
	fma.rn.f32 	%f6172, %f4028, 0fA7C234C5, %f4030;
	abs.f32 	%f854, %f6169;
	setp.ltu.f32 	%p1109, %f854, 0f47CE4780;
	@%p1109 bra 	$L__BB0_1173;
	setp.neu.f32 	%p1110, %f854, 0f7F800000;
	@%p1110 bra 	$L__BB0_1168;
	mov.f32 	%f4033, 0f00000000;
	mul.rn.f32 	%f6172, %f6169, %f4033;
	mov.b32 	%r8870, 0;
	bra.uni 	$L__BB0_1173;
$L__BB0_1168:
	mov.b32 	%r1851, %f6169;
	shl.b32 	%r6135, %r1851, 8;
	or.b32  	%r1852, %r6135, -2147483648;
	mov.b64 	%rd3934, 0;
	mov.b32 	%r8867, 0;
	mov.u64 	%rd3932, __cudart_i2opi_f;
	mov.u64 	%rd3933, %rd1;
$L__BB0_1169:
	.pragma "nounroll";
	ld.global.nc.u32 	%r6136, [%rd3932];
	mad.wide.u32 	%rd2711, %r6136, %r1852, %rd3934;
	shr.u64 	%rd3934, %rd2711, 32;
	st.local.u32 	[%rd3933], %rd2711;
	add.s32 	%r8867, %r8867, 1;
	add.s64 	%rd3933, %rd3933, 4;
	add.s64 	%rd3932, %rd3932, 4;
	setp.ne.s32 	%p1111, %r8867, 6;
	@%p1111 bra 	$L__BB0_1169;
	shr.u32 	%r6137, %r1851, 23;
	st.local.u32 	[%rd1+24], %rd3934;
	and.b32  	%r1855, %r6137, 31;
	and.b32  	%r6138, %r6137, 224;
	add.s32 	%r6139, %r6138, -128;
	shr.u32 	%r6140, %r6139, 5;
	mul.wide.u32 	%rd2712, %r6140, 4;
	sub.s64 	%rd933, %rd1, %rd2712;
	ld.local.u32 	%r8868, [%rd933+24];
	ld.local.u32 	%r8869, [%rd933+20];
	setp.eq.s32 	%p1112, %r1855, 0;
	@%p1112 bra 	$L__BB0_1172;
	shf.l.wrap.b32 	%r8868, %r8869, %r8868, %r1855;
	ld.local.u32 	%r6141, [%rd933+16];
	shf.l.wrap.b32 	%r8869, %r6141, %r8869, %r1855;
$L__BB0_1172:
	shr.u32 	%r6142, %r8868, 30;
	shf.l.wrap.b32 	%r6143, %r8869, %r8868, 2;
	shl.b32 	%r6144, %r8869, 2;
	shr.u32 	%r6145, %r6143, 31;
	add.s32 	%r6146, %r6145, %r6142;
	neg.s32 	%r6147, %r6146;
	setp.lt.s32 	%p1113, %r1851, 0;
	selp.b32 	%r8870, %r6147, %r6146, %p1113;
	xor.b32  	%r6148, %r6143, %r1851;
	shr.s32 	%r6149, %r6143, 31;
	xor.b32  	%r6150, %r6149, %r6143;
	xor.b32  	%r6151, %r6149, %r6144;
	cvt.u64.u32 	%rd2713, %r6150;
	shl.b64 	%rd2714, %rd2713, 32;
	cvt.u64.u32 	%rd2715, %r6151;
	or.b64  	%rd2716, %rd2714, %rd2715;
	cvt.rn.f64.s64 	%fd265, %rd2716;
	mul.f64 	%fd266, %fd265, 0d3BF921FB54442D19;
	cvt.rn.f32.f64 	%f4031, %fd266;
	neg.f32 	%f4032, %f4031;
	setp.lt.s32 	%p1114, %r6148, 0;
	selp.f32 	%f6172, %f4032, %f4031, %p1114;
$L__BB0_1173:
	add.s32 	%r6153, %r8870, 1;
	mul.rn.f32 	%f4034, %f6172, %f6172;
	and.b32  	%r6154, %r8870, 1;
	setp.eq.b32 	%p1115, %r6154, 1;
	selp.f32 	%f4035, %f6172, 0f3F800000, %p1115;
	fma.rn.f32 	%f4036, %f4034, %f4035, 0f00000000;
	fma.rn.f32 	%f4037, %f4034, 0f37CBAC00, 0fBAB607ED;
	selp.f32 	%f4038, 0fB94D4153, %f4037, %p1115;
	selp.f32 	%f4039, 0f3C0885E4, 0f3D2AAABB, %p1115;
	fma.rn.f32 	%f4040, %f4038, %f4034, %f4039;
	selp.f32 	%f4041, 0fBE2AAAA8, 0fBEFFFFFF, %p1115;
	fma.rn.f32 	%f4042, %f4040, %f4034, %f4041;
	fma.rn.f32 	%f4043, %f4042, %f4036, %f4035;
	and.b32  	%r6155, %r6153, 2;
	setp.eq.s32 	%p1116, %r6155, 0;
	mov.f32 	%f4044, 0f00000000;
	sub.f32 	%f4045, %f4044, %f4043;
	selp.f32 	%f6174, %f4043, %f4045, %p1116;
	setp.leu.f32 	%p1117, %f712, 0f40A00000;
	@%p1117 bra 	$L__BB0_1183;
	mul.f32 	%f4046, %f6174, 0f3F22F983;
	cvt.rni.s32.f32 	%r8874, %f4046;
	cvt.rn.f32.s32 	%f4047, %r8874;
	fma.rn.f32 	%f4048, %f4047, 0fBFC90FDA, %f6174;
	fma.rn.f32 	%f4049, %f4047, 0fB3A22168, %f4048;
	fma.rn.f32 	%f6173, %f4047, 0fA7C234C5, %f4049;
	abs.f32 	%f860, %f6174;
	setp.ltu.f32 	%p1118, %f860, 0f47CE4780;
	@%p1118 bra 	$L__BB0_1182;
	setp.neu.f32 	%p1119, %f860, 0f7F800000;
	@%p1119 bra 	$L__BB0_1177;
	mov.f32 	%f4052, 0f00000000;
	mul.rn.f32 	%f6173, %f6174, %f4052;
	mov.b32 	%r8874, 0;
	bra.uni 	$L__BB0_1182;
$L__BB0_1177:
	mov.b32 	%r1865, %f6174;
	shl.b32 	%r6157, %r1865, 8;
	or.b32  	%r1866, %r6157, -2147483648;
	mov.b64 	%rd3937, 0;
	mov.b32 	%r8871, 0;
	mov.u64 	%rd3935, __cudart_i2opi_f;
	mov.u64 	%rd3936, %rd1;
$L__BB0_1178:
	.pragma "nounroll";
	ld.global.nc.u32 	%r6158, [%rd3935];
	mad.wide.u32 	%rd2719, %r6158, %r1866, %rd3937;
	shr.u64 	%rd3937, %rd2719, 32;
	st.local.u32 	[%rd3936], %rd2719;
	add.s32 	%r8871, %r8871, 1;
	add.s64 	%rd3936, %rd3936, 4;
	add.s64 	%rd3935, %rd3935, 4;
	setp.ne.s32 	%p1120, %r8871, 6;
	@%p1120 bra 	$L__BB0_1178;
	shr.u32 	%r6159, %r1865, 23;
	st.local.u32 	[%rd1+24], %rd3937;
	and.b32  	%r1869, %r6159, 31;
	and.b32  	%r6160, %r6159, 224;
	add.s32 	%r6161, %r6160, -128;
	shr.u32 	%r6162, %r6161, 5;
	mul.wide.u32 	%rd2720, %r6162, 4;
	sub.s64 	%rd940, %rd1, %rd2720;
	ld.local.u32 	%r8872, [%rd940+24];
	ld.local.u32 	%r8873, [%rd940+20];
	setp.eq.s32 	%p1121, %r1869, 0;
	@%p1121 bra 	$L__BB0_1181;
	shf.l.wrap.b32 	%r8872, %r8873, %r8872, %r1869;
	ld.local.u32 	%r6163, [%rd940+16];
	shf.l.wrap.b32 	%r8873, %r6163, %r8873, %r1869;
$L__BB0_1181:
	shr.u32 	%r6164, %r8872, 30;
	shf.l.wrap.b32 	%r6165, %r8873, %r8872, 2;
	shl.b32 	%r6166, %r8873, 2;
	shr.u32 	%r6167, %r6165, 31;
	add.s32 	%r6168, %r6167, %r6164;
	neg.s32 	%r6169, %r6168;
	setp.lt.s32 	%p1122, %r1865, 0;
	selp.b32 	%r8874, %r6169, %r6168, %p1122;
	xor.b32  	%r6170, %r6165, %r1865;
	shr.s32 	%r6171, %r6165, 31;
	xor.b32  	%r6172, %r6171, %r6165;
	xor.b32  	%r6173, %r6171, %r6166;
	cvt.u64.u32 	%rd2721, %r6172;
	shl.b64 	%rd2722, %rd2721, 32;
	cvt.u64.u32 	%rd2723, %r6173;
	or.b64  	%rd2724, %rd2722, %rd2723;
	cvt.rn.f64.s64 	%fd267, %rd2724;
	mul.f64 	%fd268, %fd267, 0d3BF921FB54442D19;
	cvt.rn.f32.f64 	%f4050, %fd268;
	neg.f32 	%f4051, %f4050;
	setp.lt.s32 	%p1123, %r6170, 0;
	selp.f32 	%f6173, %f4051, %f4050, %p1123;
$L__BB0_1182:
	add.s32 	%r6175, %r8874, 1;
	mul.rn.f32 	%f4053, %f6173, %f6173;
	and.b32  	%r6176, %r8874, 1;
	setp.eq.b32 	%p1124, %r6176, 1;
	selp.f32 	%f4054, %f6173, 0f3F800000, %p1124;
	fma.rn.f32 	%f4055, %f4053, %f4054, 0f00000000;
	fma.rn.f32 	%f4056, %f4053, 0f37CBAC00, 0fBAB607ED;
	selp.f32 	%f4057, 0fB94D4153, %f4056, %p1124;
	selp.f32 	%f4058, 0f3C0885E4, 0f3D2AAABB, %p1124;
	fma.rn.f32 	%f4059, %f4057, %f4053, %f4058;
	selp.f32 	%f4060, 0fBE2AAAA8, 0fBEFFFFFF, %p1124;
	fma.rn.f32 	%f4061, %f4059, %f4053, %f4060;
	fma.rn.f32 	%f4062, %f4061, %f4055, %f4054;
	and.b32  	%r6177, %r6175, 2;
	setp.eq.s32 	%p1125, %r6177, 0;
	mov.f32 	%f4063, 0f00000000;
	sub.f32 	%f4064, %f4063, %f4062;
	selp.f32 	%f6174, %f4062, %f4064, %p1125;
$L__BB0_1183:
	setp.leu.f32 	%p1126, %f6174, 0f40E00000;
	@%p1126 bra 	$L__BB0_1193;
	mul.f32 	%f4065, %f6174, 0f3F22F983;
	cvt.rni.s32.f32 	%r8878, %f4065;
	cvt.rn.f32.s32 	%f4066, %r8878;
	fma.rn.f32 	%f4067, %f4066, 0fBFC90FDA, %f6174;
	fma.rn.f32 	%f4068, %f4066, 0fB3A22168, %f4067;
	fma.rn.f32 	%f6175, %f4066, 0fA7C234C5, %f4068;
	abs.f32 	%f867, %f6174;
	setp.ltu.f32 	%p1127, %f867, 0f47CE4780;
	@%p1127 bra 	$L__BB0_1192;
	setp.neu.f32 	%p1128, %f867, 0f7F800000;
	@%p1128 bra 	$L__BB0_1187;
	mov.f32 	%f4071, 0f00000000;
	mul.rn.f32 	%f6175, %f6174, %f4071;
	mov.b32 	%r8878, 0;
	bra.uni 	$L__BB0_1192;
$L__BB0_1187:
	mov.b32 	%r1879, %f6174;
	shl.b32 	%r6179, %r1879, 8;
	or.b32  	%r1880, %r6179, -2147483648;
	mov.b64 	%rd3940, 0;
	mov.b32 	%r8875, 0;
	mov.u64 	%rd3938, __cudart_i2opi_f;
	mov.u64 	%rd3939, %rd1;
$L__BB0_1188:
	.pragma "nounroll";
	ld.global.nc.u32 	%r6180, [%rd3938];
	mad.wide.u32 	%rd2727, %r6180, %r1880, %rd3940;
	shr.u64 	%rd3940, %rd2727, 32;
	st.local.u32 	[%rd3939], %rd2727;
	add.s32 	%r8875, %r8875, 1;
	add.s64 	%rd3939, %rd3939, 4;
	add.s64 	%rd3938, %rd3938, 4;
	setp.ne.s32 	%p1129, %r8875, 6;
	@%p1129 bra 	$L__BB0_1188;
	shr.u32 	%r6181, %r1879, 23;
	st.local.u32 	[%rd1+24], %rd3940;
	and.b32  	%r1883, %r6181, 31;
	add.s32 	%r6182, %r6181, -128;
	shr.u32 	%r6183, %r6182, 5;
	mul.wide.u32 	%rd2728, %r6183, 4;
	sub.s64 	%rd947, %rd1, %rd2728;
	ld.local.u32 	%r8876, [%rd947+24];
	ld.local.u32 	%r8877, [%rd947+20];
	setp.eq.s32 	%p1130, %r1883, 0;
	@%p1130 bra 	$L__BB0_1191;
	shf.l.wrap.b32 	%r8876, %r8877, %r8876, %r1883;
	ld.local.u32 	%r6184, [%rd947+16];
	shf.l.wrap.b32 	%r8877, %r6184, %r8877, %r1883;
$L__BB0_1191:
	shr.u32 	%r6185, %r8876, 30;
	shf.l.wrap.b32 	%r6186, %r8877, %r8876, 2;
	shl.b32 	%r6187, %r8877, 2;
	shr.u32 	%r6188, %r6186, 31;
	add.s32 	%r8878, %r6188, %r6185;
	xor.b32  	%r6189, %r6186, %r1879;
	shr.s32 	%r6190, %r6186, 31;
	xor.b32  	%r6191, %r6190, %r6186;
	xor.b32  	%r6192, %r6190, %r6187;
	cvt.u64.u32 	%rd2729, %r6191;
	shl.b64 	%rd2730, %rd2729, 32;
	cvt.u64.u32 	%rd2731, %r6192;
	or.b64  	%rd2732, %rd2730, %rd2731;
	cvt.rn.f64.s64 	%fd269, %rd2732;
	mul.f64 	%fd270, %fd269, 0d3BF921FB54442D19;
	cvt.rn.f32.f64 	%f4069, %fd270;
	neg.f32 	%f4070, %f4069;
	setp.lt.s32 	%p1131, %r6189, 0;
	selp.f32 	%f6175, %f4070, %f4069, %p1131;
$L__BB0_1192:
	mul.rn.f32 	%f4072, %f6175, %f6175;
	and.b32  	%r6194, %r8878, 1;
	setp.eq.b32 	%p1132, %r6194, 1;
	selp.f32 	%f4073, 0f3F800000, %f6175, %p1132;
	fma.rn.f32 	%f4074, %f4072, %f4073, 0f00000000;
	fma.rn.f32 	%f4075, %f4072, 0f37CBAC00, 0fBAB607ED;
	selp.f32 	%f4076, %f4075, 0fB94D4153, %p1132;
	selp.f32 	%f4077, 0f3D2AAABB, 0f3C0885E4, %p1132;
	fma.rn.f32 	%f4078, %f4076, %f4072, %f4077;
	selp.f32 	%f4079, 0fBEFFFFFF, 0fBE2AAAA8, %p1132;
	fma.rn.f32 	%f4080, %f4078, %f4072, %f4079;
	fma.rn.f32 	%f4081, %f4080, %f4074, %f4073;
	and.b32  	%r6195, %r8878, 2;
	setp.eq.s32 	%p1133, %r6195, 0;
	mov.f32 	%f4082, 0f00000000;
	sub.f32 	%f4083, %f4082, %f4081;
	selp.f32 	%f6174, %f4081, %f4083, %p1133;
$L__BB0_1193:
	setp.geu.f32 	%p1134, %f6174, 0f40800000;
	@%p1134 bra 	$L__BB0_1203;
	mul.f32 	%f4084, %f6174, 0f3F22F983;
	cvt.rni.s32.f32 	%r8882, %f4084;
	cvt.rn.f32.s32 	%f4085, %r8882;
	fma.rn.f32 	%f4086, %f4085, 0fBFC90FDA, %f6174;
	fma.rn.f32 	%f4087, %f4085, 0fB3A22168, %f4086;
	fma.rn.f32 	%f6177, %f4085, 0fA7C234C5, %f4087;
	abs.f32 	%f874, %f6174;
	setp.ltu.f32 	%p1135, %f874, 0f47CE4780;
	@%p1135 bra 	$L__BB0_1202;
	setp.neu.f32 	%p1136, %f874, 0f7F800000;
	@%p1136 bra 	$L__BB0_1197;
	mov.f32 	%f4090, 0f00000000;
	mul.rn.f32 	%f6177, %f6174, %f4090;
	mov.b32 	%r8882, 0;
	bra.uni 	$L__BB0_1202;
$L__BB0_1197:
	mov.b32 	%r1893, %f6174;
	shl.b32 	%r6197, %r1893, 8;
	or.b32  	%r1894, %r6197, -2147483648;
	mov.b64 	%rd3943, 0;
	mov.b32 	%r8879, 0;
	mov.u64 	%rd3941, __cudart_i2opi_f;
	mov.u64 	%rd3942, %rd1;
$L__BB0_1198:
	.pragma "nounroll";
	ld.global.nc.u32 	%r6198, [%rd3941];
	mad.wide.u32 	%rd2735, %r6198, %r1894, %rd3943;
	shr.u64 	%rd3943, %rd2735, 32;
	st.local.u32 	[%rd3942], %rd2735;
	add.s32 	%r8879, %r8879, 1;
	add.s64 	%rd3942, %rd3942, 4;
	add.s64 	%rd3941, %rd3941, 4;
	setp.ne.s32 	%p1137, %r8879, 6;
	@%p1137 bra 	$L__BB0_1198;
	shr.u32 	%r6199, %r1893, 23;
	st.local.u32 	[%rd1+24], %rd3943;
	and.b32  	%r1897, %r6199, 31;
	and.b32  	%r6200, %r6199, 224;
	add.s32 	%r6201, %r6200, -128;
	shr.u32 	%r6202, %r6201, 5;
	mul.wide.u32 	%rd2736, %r6202, 4;
	sub.s64 	%rd954, %rd1, %rd2736;
	ld.local.u32 	%r8880, [%rd954+24];
	ld.local.u32 	%r8881, [%rd954+20];
	setp.eq.s32 	%p1138, %r1897, 0;
	@%p1138 bra 	$L__BB0_1201;
	shf.l.wrap.b32 	%r8880, %r8881, %r8880, %r1897;
	ld.local.u32 	%r6203, [%rd954+16];
	shf.l.wrap.b32 	%r8881, %r6203, %r8881, %r1897;
$L__BB0_1201:
	shr.u32 	%r6204, %r8880, 30;
	shf.l.wrap.b32 	%r6205, %r8881, %r8880, 2;
	shl.b32 	%r6206, %r8881, 2;
	shr.u32 	%r6207, %r6205, 31;
	add.s32 	%r6208, %r6207, %r6204;
	neg.s32 	%r6209, %r6208;
	setp.lt.s32 	%p1139, %r1893, 0;
	selp.b32 	%r8882, %r6209, %r6208, %p1139;
	xor.b32  	%r6210, %r6205, %r1893;
	shr.s32 	%r6211, %r6205, 31;
	xor.b32  	%r6212, %r6211, %r6205;
	xor.b32  	%r6213, %r6211, %r6206;
	cvt.u64.u32 	%rd2737, %r6212;
	shl.b64 	%rd2738, %rd2737, 32;
	cvt.u64.u32 	%rd2739, %r6213;
	or.b64  	%rd2740, %rd2738, %rd2739;
	cvt.rn.f64.s64 	%fd271, %rd2740;
	mul.f64 	%fd272, %fd271, 0d3BF921FB54442D19;
	cvt.rn.f32.f64 	%f4088, %fd272;
	neg.f32 	%f4089, %f4088;
	setp.lt.s32 	%p1140, %r6210, 0;
	selp.f32 	%f6177, %f4089, %f4088, %p1140;
$L__BB0_1202:
	add.s32 	%r6215, %r8882, 1;
	mul.rn.f32 	%f4091, %f6177, %f6177;
	and.b32  	%r6216, %r8882, 1;
	setp.eq.b32 	%p1141, %r6216, 1;
	selp.f32 	%f4092, %f6177, 0f3F800000, %p1141;
	fma.rn.f32 	%f4093, %f4091, %f4092, 0f00000000;
	fma.rn.f32 	%f4094, %f4091, 0f37CBAC00, 0fBAB607ED;
	selp.f32 	%f4095, 0fB94D4153, %f4094, %p1141;
	selp.f32 	%f4096, 0f3C0885E4, 0f3D2AAABB, %p1141;
	fma.rn.f32 	%f4097, %f4095, %f4091, %f4096;
	selp.f32 	%f4098, 0fBE2AAAA8, 0fBEFFFFFF, %p1141;
	fma.rn.f32 	%f4099, %f4097, %f4091, %f4098;
	fma.rn.f32 	%f4100, %f4099, %f4093, %f4092;
	and.b32  	%r6217, %r6215, 2;
	setp.eq.s32 	%p1142, %r6217, 0;
	mov.f32 	%f4101, 0f00000000;
	sub.f32 	%f4102, %f4101, %f4100;
	selp.f32 	%f6174, %f4100, %f4102, %p1142;
$L__BB0_1203:
	mul.f32 	%f4103, %f6174, 0f3F22F983;
	cvt.rni.s32.f32 	%r8886, %f4103;
	cvt.rn.f32.s32 	%f4104, %r8886;
	fma.rn.f32 	%f4105, %f4104, 0fBFC90FDA, %f6174;
	fma.rn.f32 	%f4106, %f4104, 0fB3A22168, %f4105;
	fma.rn.f32 	%f6179, %f4104, 0fA7C234C5, %f4106;
	abs.f32 	%f881, %f6174;
	setp.ltu.f32 	%p1143, %f881, 0f47CE4780;
	@%p1143 bra 	$L__BB0_1211;
	setp.neu.f32 	%p1144, %f881, 0f7F800000;
	@%p1144 bra 	$L__BB0_1206;
	mov.f32 	%f4109, 0f00000000;
	mul.rn.f32 	%f6179, %f6174, %f4109;
	mov.b32 	%r8886, 0;
	bra.uni 	$L__BB0_1211;
$L__BB0_1206:
	mov.b32 	%r1907, %f6174;
	shl.b32 	%r6219, %r1907, 8;
	or.b32  	%r1908, %r6219, -2147483648;
	mov.b64 	%rd3946, 0;
	mov.b32 	%r8883, 0;
	mov.u64 	%rd3944, __cudart_i2opi_f;
	mov.u64 	%rd3945, %rd1;
$L__BB0_1207:
	.pragma "nounroll";
	ld.global.nc.u32 	%r6220, [%rd3944];
	mad.wide.u32 	%rd2743, %r6220, %r1908, %rd3946;
	shr.u64 	%rd3946, %rd2743, 32;
	st.local.u32 	[%rd3945], %rd2743;
	add.s32 	%r8883, %r8883, 1;
	add.s64 	%rd3945, %rd3945, 4;
	add.s64 	%rd3944, %rd3944, 4;
	setp.ne.s32 	%p1145, %r8883, 6;
	@%p1145 bra 	$L__BB0_1207;
	shr.u32 	%r6221, %r1907, 23;
	st.local.u32 	[%rd1+24], %rd3946;
	and.b32  	%r1911, %r6221, 31;
	and.b32  	%r6222, %r6221, 224;
	add.s32 	%r6223, %r6222, -128;
	shr.u32 	%r6224, %r6223, 5;
	mul.wide.u32 	%rd2744, %r6224, 4;
	sub.s64 	%rd961, %rd1, %rd2744;
	ld.local.u32 	%r8884, [%rd961+24];
	ld.local.u32 	%r8885, [%rd961+20];
	setp.eq.s32 	%p1146, %r1911, 0;
	@%p1146 bra 	$L__BB0_1210;
	shf.l.wrap.b32 	%r8884, %r8885, %r8884, %r1911;
	ld.local.u32 	%r6225, [%rd961+16];
	shf.l.wrap.b32 	%r8885, %r6225, %r8885, %r1911;
$L__BB0_1210:
	shr.u32 	%r6226, %r8884, 30;
	shf.l.wrap.b32 	%r6227, %r8885, %r8884, 2;
	shl.b32 	%r6228, %r8885, 2;
	shr.u32 	%r6229, %r6227, 31;
	add.s32 	%r6230, %r6229, %r6226;
	neg.s32 	%r6231, %r6230;
	setp.lt.s32 	%p1147, %r1907, 0;
	selp.b32 	%r8886, %r6231, %r6230, %p1147;
	xor.b32  	%r6232, %r6227, %r1907;
	shr.s32 	%r6233, %r6227, 31;
	xor.b32  	%r6234, %r6233, %r6227;
	xor.b32  	%r6235, %r6233, %r6228;
	cvt.u64.u32 	%rd2745, %r6234;
	shl.b64 	%rd2746, %rd2745, 32;
	cvt.u64.u32 	%rd2747, %r6235;
	or.b64  	%rd2748, %rd2746, %rd2747;
	cvt.rn.f64.s64 	%fd273, %rd2748;
	mul.f64 	%fd274, %fd273, 0d3BF921FB54442D19;
	cvt.rn.f32.f64 	%f4107, %fd274;
	neg.f32 	%f4108, %f4107;
	setp.lt.s32 	%p1148, %r6232, 0;
	selp.f32 	%f6179, %f4108, %f4107, %p1148;
$L__BB0_1211:
	add.s32 	%r6237, %r8886, 1;
	mul.rn.f32 	%f4110, %f6179, %f6179;
	and.b32  	%r6238, %r8886, 1;
	setp.eq.b32 	%p1149, %r6238, 1;
	selp.f32 	%f4111, %f6179, 0f3F800000, %p1149;
	fma.rn.f32 	%f4112, %f4110, %f4111, 0f00000000;
	fma.rn.f32 	%f4113, %f4110, 0f37CBAC00, 0fBAB607ED;
	selp.f32 	%f4114, 0fB94D4153, %f4113, %p1149;
	selp.f32 	%f4115, 0f3C0885E4, 0f3D2AAABB, %p1149;
	fma.rn.f32 	%f4116, %f4114, %f4110, %f4115;
	selp.f32 	%f4117, 0fBE2AAAA8, 0fBEFFFFFF, %p1149;
	fma.rn.f32 	%f4118, %f4116, %f4110, %f4117;
	fma.rn.f32 	%f4119, %f4118, %f4112, %f4111;
	and.b32  	%r6239, %r6237, 2;
	setp.eq.s32 	%p1150, %r6239, 0;
	mov.f32 	%f4120, 0f00000000;
	sub.f32 	%f4121, %f4120, %f4119;
	selp.f32 	%f885, %f4119, %f4121, %p1150;
	mul.f32 	%f4122, %f885, 0f3F22F983;
	cvt.rni.s32.f32 	%r8890, %f4122;
	cvt.rn.f32.s32 	%f4123, %r8890;
	fma.rn.f32 	%f4124, %f4123, 0fBFC90FDA, %f885;
	fma.rn.f32 	%f4125, %f4123, 0fB3A22168, %f4124;
	fma.rn.f32 	%f6180, %f4123, 0fA7C234C5, %f4125;
	abs.f32 	%f887, %f885;
	setp.ltu.f32 	%p1151, %f887, 0f47CE4780;
	@%p1151 bra 	$L__BB0_1219;
	setp.neu.f32 	%p1152, %f887, 0f7F800000;
	@%p1152 bra 	$L__BB0_1214;
	mov.f32 	%f4128, 0f00000000;
	mul.rn.f32 	%f6180, %f885, %f4128;
	mov.b32 	%r8890, 0;
	bra.uni 	$L__BB0_1219;
$L__BB0_1214:
	mov.b32 	%r1921, %f885;
	shl.b32 	%r6241, %r1921, 8;
	or.b32  	%r1922, %r6241, -2147483648;
	mov.b64 	%rd3949, 0;
	mov.b32 	%r8887, 0;
	mov.u64 	%rd3947, __cudart_i2opi_f;
	mov.u64 	%rd3948, %rd1;
$L__BB0_1215:
	.pragma "nounroll";
	ld.global.nc.u32 	%r6242, [%rd3947];
	mad.wide.u32 	%rd2751, %r6242, %r1922, %rd3949;
	shr.u64 	%rd3949, %rd2751, 32;
	st.local.u32 	[%rd3948], %rd2751;
	add.s32 	%r8887, %r8887, 1;
	add.s64 	%rd3948, %rd3948, 4;
	add.s64 	%rd3947, %rd3947, 4;
	setp.ne.s32 	%p1153, %r8887, 6;
	@%p1153 bra 	$L__BB0_1215;
	shr.u32 	%r6243, %r1921, 23;
	st.local.u32 	[%rd1+24], %rd3949;
	and.b32  	%r1925, %r6243, 31;
	and.b32  	%r6244, %r6243, 224;
	add.s32 	%r6245, %r6244, -128;
	shr.u32 	%r6246, %r6245, 5;
	mul.wide.u32 	%rd2752, %r6246, 4;
	sub.s64 	%rd968, %rd1, %rd2752;
	ld.local.u32 	%r8888, [%rd968+24];
	ld.local.u32 	%r8889, [%rd968+20];
	setp.eq.s32 	%p1154, %r1925, 0;
	@%p1154 bra 	$L__BB0_1218;
	shf.l.wrap.b32 	%r8888, %r8889, %r8888, %r1925;
	ld.local.u32 	%r6247, [%rd968+16];
	shf.l.wrap.b32 	%r8889, %r6247, %r8889, %r1925;
$L__BB0_1218:
	shr.u32 	%r6248, %r8888, 30;
	shf.l.wrap.b32 	%r6249, %r8889, %r8888, 2;
	shl.b32 	%r6250, %r8889, 2;
	shr.u32 	%r6251, %r6249, 31;
	add.s32 	%r6252, %r6251, %r6248;
	neg.s32 	%r6253, %r6252;
	setp.lt.s32 	%p1155, %r1921, 0;
	selp.b32 	%r8890, %r6253, %r6252, %p1155;
	xor.b32  	%r6254, %r6249, %r1921;
	shr.s32 	%r6255, %r6249, 31;
	xor.b32  	%r6256, %r6255, %r6249;
	xor.b32  	%r6257, %r6255, %r6250;
	cvt.u64.u32 	%rd2753, %r6256;
	shl.b64 	%rd2754, %rd2753, 32;
	cvt.u64.u32 	%rd2755, %r6257;
	or.b64  	%rd2756, %rd2754, %rd2755;
	cvt.rn.f64.s64 	%fd275, %rd2756;
	mul.f64 	%fd276, %fd275, 0d3BF921FB54442D19;
	cvt.rn.f32.f64 	%f4126, %fd276;
	neg.f32 	%f4127, %f4126;
	setp.lt.s32 	%p1156, %r6254, 0;
	selp.f32 	%f6180, %f4127, %f4126, %p1156;
$L__BB0_1219:
	add.s32 	%r6259, %r8890, 1;
	mul.rn.f32 	%f4129, %f6180, %f6180;
	and.b32  	%r6260, %r8890, 1;
	setp.eq.b32 	%p1157, %r6260, 1;
	selp.f32 	%f4130, %f6180, 0f3F800000, %p1157;
	fma.rn.f32 	%f4131, %f4129, %f4130, 0f00000000;
	fma.rn.f32 	%f4132, %f4129, 0f37CBAC00, 0fBAB607ED;
	selp.f32 	%f4133, 0fB94D4153, %f4132, %p1157;
	selp.f32 	%f4134, 0f3C0885E4, 0f3D2AAABB, %p1157;
	fma.rn.f32 	%f4135, %f4133, %f4129, %f4134;
	selp.f32 	%f4136, 0fBE2AAAA8, 0fBEFFFFFF, %p1157;
	fma.rn.f32 	%f4137, %f4135, %f4129, %f4136;
	fma.rn.f32 	%f4138, %f4137, %f4131, %f4130;
	and.b32  	%r6261, %r6259, 2;
	setp.eq.s32 	%p1158, %r6261, 0;
	mov.f32 	%f4139, 0f00000000;
	sub.f32 	%f4140, %f4139, %f4138;
	selp.f32 	%f891, %f4138, %f4140, %p1158;
	mul.f32 	%f4141, %f891, 0f3F22F983;
	cvt.rni.s32.f32 	%r8894, %f4141;
	cvt.rn.f32.s32 	%f4142, %r8894;
	fma.rn.f32 	%f4143, %f4142, 0fBFC90FDA, %f891;
	fma.rn.f32 	%f4144, %f4142, 0fB3A22168, %f4143;
	fma.rn.f32 	%f6181, %f4142, 0fA7C234C5, %f4144;
	abs.f32 	%f893, %f891;
	setp.ltu.f32 	%p1159, %f893, 0f47CE4780;
	@%p1159 bra 	$L__BB0_1227;
	setp.neu.f32 	%p1160, %f893, 0f7F800000;
	@%p1160 bra 	$L__BB0_1222;
	mov.f32 	%f4147, 0f00000000;
	mul.rn.f32 	%f6181, %f891, %f4147;
	mov.b32 	%r8894, 0;
	bra.uni 	$L__BB0_1227;
$L__BB0_1222:
	mov.b32 	%r1935, %f891;
	shl.b32 	%r6263, %r1935, 8;
	or.b32  	%r1936, %r6263, -2147483648;
	mov.b64 	%rd3952, 0;
	mov.b32 	%r8891, 0;
	mov.u64 	%rd3950, __cudart_i2opi_f;
	mov.u64 	%rd3951, %rd1;
$L__BB0_1223:
	.pragma "nounroll";
	ld.global.nc.u32 	%r6264, [%rd3950];
	mad.wide.u32 	%rd2759, %r6264, %r1936, %rd3952;
	shr.u64 	%rd3952, %rd2759, 32;
	st.local.u32 	[%rd3951], %rd2759;
	add.s32 	%r8891, %r8891, 1;
	add.s64 	%rd3951, %rd3951, 4;
	add.s64 	%rd3950, %rd3950, 4;
	setp.ne.s32 	%p1161, %r8891, 6;
	@%p1161 bra 	$L__BB0_1223;
	shr.u32 	%r6265, %r1935, 23;
	st.local.u32 	[%rd1+24], %rd3952;
	and.b32  	%r1939, %r6265, 31;
	and.b32  	%r6266, %r6265, 224;
	add.s32 	%r6267, %r6266, -128;
	shr.u32 	%r6268, %r6267, 5;
	mul.wide.u32 	%rd2760, %r6268, 4;
	sub.s64 	%rd975, %rd1, %rd2760;
	ld.local.u32 	%r8892, [%rd975+24];
	ld.local.u32 	%r8893, [%rd975+20];
	setp.eq.s32 	%p1162, %r1939, 0;
	@%p1162 bra 	$L__BB0_1226;
	shf.l.wrap.b32 	%r8892, %r8893, %r8892, %r1939;
	ld.local.u32 	%r6269, [%rd975+16];
	shf.l.wrap.b32 	%r8893, %r6269, %r8893, %r1939;
$L__BB0_1226:
	shr.u32 	%r6270, %r8892, 30;
	shf.l.wrap.b32 	%r6271, %r8893, %r8892, 2;
	shl.b32 	%r6272, %r8893, 2;
	shr.u32 	%r6273, %r6271, 31;
	add.s32 	%r6274, %r6273, %r6270;
	neg.s32 	%r6275, %r6274;
	setp.lt.s32 	%p1163, %r1935, 0;
	selp.b32 	%r8894, %r6275, %r6274, %p1163;
	xor.b32  	%r6276, %r6271, %r1935;
	shr.s32 	%r6277, %r6271, 31;
	xor.b32  	%r6278, %r6277, %r6271;
	xor.b32  	%r6279, %r6277, %r6272;
	cvt.u64.u32 	%rd2761, %r6278;
	shl.b64 	%rd2762, %rd2761, 32;
	cvt.u64.u32 	%rd2763, %r6279;
	or.b64  	%rd2764, %rd2762, %rd2763;
	cvt.rn.f64.s64 	%fd277, %rd2764;
	mul.f64 	%fd278, %fd277, 0d3BF921FB54442D19;
	cvt.rn.f32.f64 	%f4145, %fd278;
	neg.f32 	%f4146, %f4145;
	setp.lt.s32 	%p1164, %r6276, 0;
	selp.f32 	%f6181, %f4146, %f4145, %p1164;
$L__BB0_1227:
	setp.geu.f32 	%p1165, %f712, 0f40E00000;
	mul.rn.f32 	%f4148, %f6181, %f6181;
	and.b32  	%r6281, %r8894, 1;
	setp.eq.b32 	%p1166, %r6281, 1;
	selp.f32 	%f4149, 0f3F800000, %f6181, %p1166;
	fma.rn.f32 	%f4150, %f4148, %f4149, 0f00000000;
	fma.rn.f32 	%f4151, %f4148, 0f37CBAC00, 0fBAB607ED;
	selp.f32 	%f4152, %f4151, 0fB94D4153, %p1166;
	selp.f32 	%f4153, 0f3D2AAABB, 0f3C0885E4, %p1166;
	fma.rn.f32 	%f4154, %f4152, %f4148, %f4153;
	selp.f32 	%f4155, 0fBEFFFFFF, 0fBE2AAAA8, %p1166;
	fma.rn.f32 	%f4156, %f4154, %f4148, %f4155;
	fma.rn.f32 	%f4157, %f4156, %f4150, %f4149;
	and.b32  	%r6282, %r8894, 2;
	setp.eq.s32 	%p1167, %r6282, 0;
	mov.f32 	%f4158, 0f00000000;
	sub.f32 	%f4159, %f4158, %f4157;
	selp.f32 	%f6183, %f4157, %f4159, %p1167;
	@%p1165 bra 	$L__BB0_1237;
	mul.f32 	%f4160, %f6183, 0f3F22F983;
	cvt.rni.s32.f32 	%r8898, %f4160;
	cvt.rn.f32.s32 	%f4161, %r8898;
	fma.rn.f32 	%f4162, %f4161, 0fBFC90FDA, %f6183;
	fma.rn.f32 	%f4163, %f4161, 0fB3A22168, %f4162;
	fma.rn.f32 	%f6182, %f4161, 0fA7C234C5, %f4163;
	abs.f32 	%f899, %f6183;
	setp.ltu.f32 	%p1168, %f899, 0f47CE4780;
	@%p1168 bra 	$L__BB0_1236;
	setp.neu.f32 	%p1169, %f899, 0f7F800000;
	@%p1169 bra 	$L__BB0_1231;
	mov.f32 	%f4166, 0f00000000;
	mul.rn.f32 	%f6182, %f6183, %f4166;
	mov.b32 	%r8898, 0;
	bra.uni 	$L__BB0_1236;
$L__BB0_1231:
	mov.b32 	%r1949, %f6183;
	shl.b32 	%r6284, %r1949, 8;
	or.b32  	%r1950, %r6284, -2147483648;
	mov.b64 	%rd3955, 0;
	mov.b32 	%r8895, 0;
	mov.u64 	%rd3953, __cudart_i2opi_f;
	mov.u64 	%rd3954, %rd1;
$L__BB0_1232:
	.pragma "nounroll";
	ld.global.nc.u32 	%r6285, [%rd3953];
	mad.wide.u32 	%rd2767, %r6285, %r1950, %rd3955;
	shr.u64 	%rd3955, %rd2767, 32;
	st.local.u32 	[%rd3954], %rd2767;
	add.s32 	%r8895, %r8895, 1;
	add.s64 	%rd3954, %rd3954, 4;
	add.s64 	%rd3953, %rd3953, 4;
	setp.ne.s32 	%p1170, %r8895, 6;
	@%p1170 bra 	$L__BB0_1232;
	shr.u32 	%r6286, %r1949, 23;
	st.local.u32 	[%rd1+24], %rd3955;
	and.b32  	%r1953, %r6286, 31;
	and.b32  	%r6287, %r6286, 224;
	add.s32 	%r6288, %r6287, -128;
	shr.u32 	%r6289, %r6288, 5;
	mul.wide.u32 	%rd2768, %r6289, 4;
	sub.s64 	%rd982, %rd1, %rd2768;
	ld.local.u32 	%r8896, [%rd982+24];
	ld.local.u32 	%r8897, [%rd982+20];
	setp.eq.s32 	%p1171, %r1953, 0;
	@%p1171 bra 	$L__BB0_1235;
	shf.l.wrap.b32 	%r8896, %r8897, %r8896, %r1953;
	ld.local.u32 	%r6290, [%rd982+16];
	shf.l.wrap.b32 	%r8897, %r6290, %r8897, %r1953;
$L__BB0_1235:
	shr.u32 	%r6291, %r8896, 30;
	shf.l.wrap.b32 	%r6292, %r8897, %r8896, 2;
	shl.b32 	%r6293, %r8897, 2;
	shr.u32 	%r6294, %r6292, 31;
	add.s32 	%r6295, %r6294, %r6291;
	neg.s32 	%r6296, %r6295;
	setp.lt.s32 	%p1172, %r1949, 0;
	selp.b32 	%r8898, %r6296, %r6295, %p1172;
	xor.b32  	%r6297, %r6292, %r1949;
	shr.s32 	%r6298, %r6292, 31;
	xor.b32  	%r6299, %r6298, %r6292;
	xor.b32  	%r6300, %r6298, %r6293;
	cvt.u64.u32 	%rd2769, %r6299;
	shl.b64 	%rd2770, %rd2769, 32;
	cvt.u64.u32 	%rd2771, %r6300;
	or.b64  	%rd2772, %rd2770, %rd2771;
	cvt.rn.f64.s64 	%fd279, %rd2772;
	mul.f64 	%fd280, %fd279, 0d3BF921FB54442D19;
	cvt.rn.f32.f64 	%f4164, %fd280;
	neg.f32 	%f4165, %f4164;
	setp.lt.s32 	%p1173, %r6297, 0;
	selp.f32 	%f6182, %f4165, %f4164, %p1173;
$L__BB0_1236:
	mul.rn.f32 	%f4167, %f6182, %f6182;
	and.b32  	%r6302, %r8898, 1;
	setp.eq.b32 	%p1174, %r6302, 1;
	selp.f32 	%f4168, 0f3F800000, %f6182, %p1174;
	fma.rn.f32 	%f4169, %f4167, %f4168, 0f00000000;
	fma.rn.f32 	%f4170, %f4167, 0f37CBAC00, 0fBAB607ED;
	selp.f32 	%f4171, %f4170, 0fB94D4153, %p1174;
	selp.f32 	%f4172, 0f3D2AAABB, 0f3C0885E4, %p1174;
	fma.rn.f32 	%f4173, %f4171, %f4167, %f4172;
	selp.f32 	%f4174, 0fBEFFFFFF, 0fBE2AAAA8, %p1174;
	fma.rn.f32 	%f4175, %f4173, %f4167, %f4174;
	fma.rn.f32 	%f4176, %f4175, %f4169, %f4168;
	and.b32  	%r6303, %r8898, 2;
	setp.eq.s32 	%p1175, %r6303, 0;
	mov.f32 	%f4177, 0f00000000;
	sub.f32 	%f4178, %f4177, %f4176;
	selp.f32 	%f6183, %f4176, %f4178, %p1175;
$L__BB0_1237:
	mul.f32 	%f4179, %f6183, 0f3F22F983;
	cvt.rni.s32.f32 	%r8902, %f4179;
	cvt.rn.f32.s32 	%f4180, %r8902;
	fma.rn.f32 	%f4181, %f4180, 0fBFC90FDA, %f6183;
	fma.rn.f32 	%f4182, %f4180, 0fB3A22168, %f4181;
	fma.rn.f32 	%f6184, %f4180, 0fA7C234C5, %f4182;
	abs.f32 	%f906, %f6183;
	setp.ltu.f32 	%p1176, %f906, 0f47CE4780;
	@%p1176 bra 	$L__BB0_1245;
	setp.neu.f32 	%p1177, %f906, 0f7F800000;
	@%p1177 bra 	$L__BB0_1240;
	mov.f32 	%f4185, 0f00000000;
	mul.rn.f32 	%f6184, %f6183, %f4185;
	mov.b32 	%r8902, 0;
	bra.uni 	$L__BB0_1245;
$L__BB0_1240:
	mov.b32 	%r1963, %f6183;
	shl.b32 	%r6305, %r1963, 8;
	or.b32  	%r1964, %r6305, -2147483648;
	mov.b64 	%rd3958, 0;
	mov.b32 	%r8899, 0;
	mov.u64 	%rd3956, __cudart_i2opi_f;
	mov.u64 	%rd3957, %rd1;
$L__BB0_1241:
	.pragma "nounroll";
	ld.global.nc.u32 	%r6306, [%rd3956];
	mad.wide.u32 	%rd2775, %r6306, %r1964, %rd3958;
	shr.u64 	%rd3958, %rd2775, 32;
	st.local.u32 	[%rd3957], %rd2775;
	add.s32 	%r8899, %r8899, 1;
	add.s64 	%rd3957, %rd3957, 4;
	add.s64 	%rd3956, %rd3956, 4;
	setp.ne.s32 	%p1178, %r8899, 6;
	@%p1178 bra 	$L__BB0_1241;
	shr.u32 	%r6307, %r1963, 23;
	st.local.u32 	[%rd1+24], %rd3958;
	and.b32  	%r1967, %r6307, 31;
	and.b32  	%r6308, %r6307, 224;
	add.s32 	%r6309, %r6308, -128;
	shr.u32 	%r6310, %r6309, 5;
	mul.wide.u32 	%rd2776, %r6310, 4;
	sub.s64 	%rd989, %rd1, %rd2776;
	ld.local.u32 	%r8900, [%rd989+24];
	ld.local.u32 	%r8901, [%rd989+20];
	setp.eq.s32 	%p1179, %r1967, 0;
	@%p1179 bra 	$L__BB0_1244;
	shf.l.wrap.b32 	%r8900, %r8901, %r8900, %r1967;
	ld.local.u32 	%r6311, [%rd989+16];
	shf.l.wrap.b32 	%r8901, %r6311, %r8901, %r1967;
$L__BB0_1244:
	shr.u32 	%r6312, %r8900, 30;
	shf.l.wrap.b32 	%r6313, %r8901, %r8900, 2;
	shl.b32 	%r6314, %r8901, 2;
	shr.u32 	%r6315, %r6313, 31;
	add.s32 	%r6316, %r6315, %r6312;
	neg.s32 	%r6317, %r6316;
	setp.lt.s32 	%p1180, %r1963, 0;
	selp.b32 	%r8902, %r6317, %r6316, %p1180;
	xor.b32  	%r6318, %r6313, %r1963;
	shr.s32 	%r6319, %r6313, 31;
	xor.b32  	%r6320, %r6319, %r6313;
	xor.b32  	%r6321, %r6319, %r6314;
	cvt.u64.u32 	%rd2777, %r6320;
	shl.b64 	%rd2778, %rd2777, 32;
	cvt.u64.u32 	%rd2779, %r6321;
	or.b64  	%rd2780, %rd2778, %rd2779;
	cvt.rn.f64.s64 	%fd281, %rd2780;
	mul.f64 	%fd282, %fd281, 0d3BF921FB54442D19;
	cvt.rn.f32.f64 	%f4183, %fd282;
	neg.f32 	%f4184, %f4183;
	setp.lt.s32 	%p1181, %r6318, 0;
	selp.f32 	%f6184, %f4184, %f4183, %p1181;
$L__BB0_1245:
	add.s32 	%r6323, %r8902, 1;
	mul.rn.f32 	%f4186, %f6184, %f6184;
	and.b32  	%r6324, %r8902, 1;
	setp.eq.b32 	%p1182, %r6324, 1;
	selp.f32 	%f4187, %f6184, 0f3F800000, %p1182;
	fma.rn.f32 	%f4188, %f4186, %f4187, 0f00000000;
	fma.rn.f32 	%f4189, %f4186, 0f37CBAC00, 0fBAB607ED;
	selp.f32 	%f4190, 0fB94D4153, %f4189, %p1182;
	selp.f32 	%f4191, 0f3C0885E4, 0f3D2AAABB, %p1182;
	fma.rn.f32 	%f4192, %f4190, %f4186, %f4191;
	selp.f32 	%f4193, 0fBE2AAAA8, 0fBEFFFFFF, %p1182;
	fma.rn.f32 	%f4194, %f4192, %f4186, %f4193;
	fma.rn.f32 	%f4195, %f4194, %f4188, %f4187;
	and.b32  	%r6325, %r6323, 2;
	setp.eq.s32 	%p1183, %r6325, 0;
	mov.f32 	%f4196, 0f00000000;
	sub.f32 	%f4197, %f4196, %f4195;
	selp.f32 	%f6186, %f4195, %f4197, %p1183;
	setp.leu.f32 	%p1184, %f621, 0f41000000;
	@%p1184 bra 	$L__BB0_1255;
	mul.f32 	%f4198, %f6186, 0f3F22F983;
	cvt.rni.s32.f32 	%r8906, %f4198;
	cvt.rn.f32.s32 	%f4199, %r8906;
	fma.rn.f32 	%f4200, %f4199, 0fBFC90FDA, %f6186;
	fma.rn.f32 	%f4201, %f4199, 0fB3A22168, %f4200;
	fma.rn.f32 	%f6185, %f4199, 0fA7C234C5, %f4201;
	abs.f32 	%f912, %f6186;
	setp.ltu.f32 	%p1185, %f912, 0f47CE4780;
	@%p1185 bra 	$L__BB0_1254;
	setp.neu.f32 	%p1186, %f912, 0f7F800000;
	@%p1186 bra 	$L__BB0_1249;
	mov.f32 	%f4204, 0f00000000;
	mul.rn.f32 	%f6185, %f6186, %f4204;
	mov.b32 	%r8906, 0;
	bra.uni 	$L__BB0_1254;
$L__BB0_1249:
	mov.b32 	%r1977, %f6186;
	shl.b32 	%r6327, %r1977, 8;
	or.b32  	%r1978, %r6327, -2147483648;
	mov.b64 	%rd3961, 0;
	mov.b32 	%r8903, 0;
	mov.u64 	%rd3959, __cudart_i2opi_f;
	mov.u64 	%rd3960, %rd1;
$L__BB0_1250:
	.pragma "nounroll";
	ld.global.nc.u32 	%r6328, [%rd3959];
	mad.wide.u32 	%rd2783, %r6328, %r1978, %rd3961;
	shr.u64 	%rd3961, %rd2783, 32;
	st.local.u32 	[%rd3960], %rd2783;
	add.s32 	%r8903, %r8903, 1;
	add.s64 	%rd3960, %rd3960, 4;
	add.s64 	%rd3959, %rd3959, 4;
	setp.ne.s32 	%p1187, %r8903, 6;
	@%p1187 bra 	$L__BB0_1250;
	shr.u32 	%r6329, %r1977, 23;
	st.local.u32 	[%rd1+24], %rd3961;
	and.b32  	%r1981, %r6329, 31;
	and.b32  	%r6330, %r6329, 224;
	add.s32 	%r6331, %r6330, -128;
	shr.u32 	%r6332, %r6331, 5;
	mul.wide.u32 	%rd2784, %r6332, 4;
	sub.s64 	%rd996, %rd1, %rd2784;
	ld.local.u32 	%r8904, [%rd996+24];
	ld.local.u32 	%r8905, [%rd996+20];
	setp.eq.s32 	%p1188, %r1981, 0;
	@%p1188 bra 	$L__BB0_1253;
	shf.l.wrap.b32 	%r8904, %r8905, %r8904, %r1981;
	ld.local.u32 	%r6333, [%rd996+16];
	shf.l.wrap.b32 	%r8905, %r6333, %r8905, %r1981;
$L__BB0_1253:
	shr.u32 	%r6334, %r8904, 30;
	shf.l.wrap.b32 	%r6335, %r8905, %r8904, 2;
	shl.b32 	%r6336, %r8905, 2;
	shr.u32 	%r6337, %r6335, 31;
	add.s32 	%r6338, %r6337, %r6334;
	neg.s32 	%r6339, %r6338;
	setp.lt.s32 	%p1189, %r1977, 0;
	selp.b32 	%r8906, %r6339, %r6338, %p1189;
	xor.b32  	%r6340, %r6335, %r1977;
	shr.s32 	%r6341, %r6335, 31;
	xor.b32  	%r6342, %r6341, %r6335;
	xor.b32  	%r6343, %r6341, %r6336;
	cvt.u64.u32 	%rd2785, %r6342;
	shl.b64 	%rd2786, %rd2785, 32;
	cvt.u64.u32 	%rd2787, %r6343;
	or.b64  	%rd2788, %rd2786, %rd2787;
	cvt.rn.f64.s64 	%fd283, %rd2788;
	mul.f64 	%fd284, %fd283, 0d3BF921FB54442D19;
	cvt.rn.f32.f64 	%f4202, %fd284;
	neg.f32 	%f4203, %f4202;
	setp.lt.s32 	%p1190, %r6340, 0;
	selp.f32 	%f6185, %f4203, %f4202, %p1190;
$L__BB0_1254:
	add.s32 	%r6345, %r8906, 1;
	mul.rn.f32 	%f4205, %f6185, %f6185;
	and.b32  	%r6346, %r8906, 1;
	setp.eq.b32 	%p1191, %r6346, 1;
	selp.f32 	%f4206, %f6185, 0f3F800000, %p1191;
	fma.rn.f32 	%f4207, %f4205, %f4206, 0f00000000;
	fma.rn.f32 	%f4208, %f4205, 0f37CBAC00, 0fBAB607ED;
	selp.f32 	%f4209, 0fB94D4153, %f4208, %p1191;
	selp.f32 	%f4210, 0f3C0885E4, 0f3D2AAABB, %p1191;
	fma.rn.f32 	%f4211, %f4209, %f4205, %f4210;
	selp.f32 	%f4212, 0fBE2AAAA8, 0fBEFFFFFF, %p1191;
	fma.rn.f32 	%f4213, %f4211, %f4205, %f4212;
	fma.rn.f32 	%f4214, %f4213, %f4207, %f4206;
	and.b32  	%r6347, %r6345, 2;
	setp.eq.s32 	%p1192, %r6347, 0;
	mov.f32 	%f4215, 0f00000000;
	sub.f32 	%f4216, %f4215, %f4214;
	selp.f32 	%f6186, %f4214, %f4216, %p1192;
$L__BB0_1255:
	mul.f32 	%f4217, %f6186, 0f3F22F983;
	cvt.rni.s32.f32 	%r8910, %f4217;
	cvt.rn.f32.s32 	%f4218, %r8910;
	fma.rn.f32 	%f4219, %f4218, 0fBFC90FDA, %f6186;
	fma.rn.f32 	%f4220, %f4218, 0fB3A22168, %f4219;
	fma.rn.f32 	%f6187, %f4218, 0fA7C234C5, %f4220;
	abs.f32 	%f919, %f6186;
	setp.ltu.f32 	%p1193, %f919, 0f47CE4780;
	@%p1193 bra 	$L__BB0_1263;
	setp.neu.f32 	%p1194, %f919, 0f7F800000;
	@%p1194 bra 	$L__BB0_1258;
	mov.f32 	%f4223, 0f00000000;
	mul.rn.f32 	%f6187, %f6186, %f4223;
	mov.b32 	%r8910, 0;
	bra.uni 	$L__BB0_1263;
$L__BB0_1258:
	mov.b32 	%r1991, %f6186;
	shl.b32 	%r6349, %r1991, 8;
	or.b32  	%r1992, %r6349, -2147483648;
	mov.b64 	%rd3964, 0;
	mov.b32 	%r8907, 0;
	mov.u64 	%rd3962, __cudart_i2opi_f;
	mov.u64 	%rd3963, %rd1;
$L__BB0_1259:
	.pragma "nounroll";
	ld.global.nc.u32 	%r6350, [%rd3962];
	mad.wide.u32 	%rd2791, %r6350, %r1992, %rd3964;
	shr.u64 	%rd3964, %rd2791, 32;
	st.local.u32 	[%rd3963], %rd2791;
	add.s32 	%r8907, %r8907, 1;
	add.s64 	%rd3963, %rd3963, 4;
	add.s64 	%rd3962, %rd3962, 4;
	setp.ne.s32 	%p1195, %r8907, 6;
	@%p1195 bra 	$L__BB0_1259;
	shr.u32 	%r6351, %r1991, 23;
	st.local.u32 	[%rd1+24], %rd3964;
	and.b32  	%r1995, %r6351, 31;
	and.b32  	%r6352, %r6351, 224;
	add.s32 	%r6353, %r6352, -128;
	shr.u32 	%r6354, %r6353, 5;
	mul.wide.u32 	%rd2792, %r6354, 4;
	sub.s64 	%rd1003, %rd1, %rd2792;
	ld.local.u32 	%r8908, [%rd1003+24];
	ld.local.u32 	%r8909, [%rd1003+20];
	setp.eq.s32 	%p1196, %r1995, 0;
	@%p1196 bra 	$L__BB0_1262;
	shf.l.wrap.b32 	%r8908, %r8909, %r8908, %r1995;
	ld.local.u32 	%r6355, [%rd1003+16];
	shf.l.wrap.b32 	%r8909, %r6355, %r8909, %r1995;
$L__BB0_1262:
	shr.u32 	%r6356, %r8908, 30;
	shf.l.wrap.b32 	%r6357, %r8909, %r8908, 2;
	shl.b32 	%r6358, %r8909, 2;
	shr.u32 	%r6359, %r6357, 31;
	add.s32 	%r6360, %r6359, %r6356;
	neg.s32 	%r6361, %r6360;
	setp.lt.s32 	%p1197, %r1991, 0;
	selp.b32 	%r8910, %r6361, %r6360, %p1197;
	xor.b32  	%r6362, %r6357, %r1991;
	shr.s32 	%r6363, %r6357, 31;
	xor.b32  	%r6364, %r6363, %r6357;
	xor.b32  	%r6365, %r6363, %r6358;
	cvt.u64.u32 	%rd2793, %r6364;
	shl.b64 	%rd2794, %rd2793, 32;
	cvt.u64.u32 	%rd2795, %r6365;
	or.b64  	%rd2796, %rd2794, %rd2795;
	cvt.rn.f64.s64 	%fd285, %rd2796;
	mul.f64 	%fd286, %fd285, 0d3BF921FB54442D19;
	cvt.rn.f32.f64 	%f4221, %fd286;
	neg.f32 	%f4222, %f4221;
	setp.lt.s32 	%p1198, %r6362, 0;
	selp.f32 	%f6187, %f4222, %f4221, %p1198;
$L__BB0_1263:
	mul.rn.f32 	%f4224, %f6187, %f6187;
	and.b32  	%r6367, %r8910, 1;
	setp.eq.b32 	%p1199, %r6367, 1;
	selp.f32 	%f4225, 0f3F800000, %f6187, %p1199;
	fma.rn.f32 	%f4226, %f4224, %f4225, 0f00000000;
	fma.rn.f32 	%f4227, %f4224, 0f37CBAC00, 0fBAB607ED;
	selp.f32 	%f4228, %f4227, 0fB94D4153, %p1199;
	selp.f32 	%f4229, 0f3D2AAABB, 0f3C0885E4, %p1199;
	fma.rn.f32 	%f4230, %f4228, %f4224, %f4229;
	selp.f32 	%f4231, 0fBEFFFFFF, 0fBE2AAAA8, %p1199;
	fma.rn.f32 	%f4232, %f4230, %f4224, %f4231;
	fma.rn.f32 	%f4233, %f4232, %f4226, %f4225;
	and.b32  	%r6368, %r8910, 2;
	setp.eq.s32 	%p1200, %r6368, 0;
	mov.f32 	%f4234, 0f00000000;
	sub.f32 	%f4235, %f4234, %f4233;
	selp.f32 	%f923, %f4233, %f4235, %p1200;
	mul.f32 	%f4236, %f923, 0f3F22F983;
	cvt.rni.s32.f32 	%r8914, %f4236;
	cvt.rn.f32.s32 	%f4237, %r8914;
	fma.rn.f32 	%f4238, %f4237, 0fBFC90FDA, %f923;
	fma.rn.f32 	%f4239, %f4237, 0fB3A22168, %f4238;
	fma.rn.f32 	%f6188, %f4237, 0fA7C234C5, %f4239;
	abs.f32 	%f925, %f923;
	setp.ltu.f32 	%p1201, %f925, 0f47CE4780;
	@%p1201 bra 	$L__BB0_1271;
	setp.neu.f32 	%p1202, %f925, 0f7F800000;
	@%p1202 bra 	$L__BB0_1266;
	mov.f32 	%f4242, 0f00000000;
	mul.rn.f32 	%f6188, %f923, %f4242;
	mov.b32 	%r8914, 0;
	bra.uni 	$L__BB0_1271;
$L__BB0_1266:
	mov.b32 	%r2005, %f923;
	shl.b32 	%r6370, %r2005, 8;
	or.b32  	%r2006, %r6370, -2147483648;
	mov.b64 	%rd3967, 0;
	mov.b32 	%r8911, 0;
	mov.u64 	%rd3965, __cudart_i2opi_f;
	mov.u64 	%rd3966, %rd1;
$L__BB0_1267:
	.pragma "nounroll";
	ld.global.nc.u32 	%r6371, [%rd3965];
	mad.wide.u32 	%rd2799, %r6371, %r2006, %rd3967;
	shr.u64 	%rd3967, %rd2799, 32;
	st.local.u32 	[%rd3966], %rd2799;
	add.s32 	%r8911, %r8911, 1;
	add.s64 	%rd3966, %rd3966, 4;
	add.s64 	%rd3965, %rd3965, 4;
	setp.ne.s32 	%p1203, %r8911, 6;
	@%p1203 bra 	$L__BB0_1267;
	shr.u32 	%r6372, %r2005, 23;
	st.local.u32 	[%rd1+24], %rd3967;
	and.b32  	%r2009, %r6372, 31;
	and.b32  	%r6373, %r6372, 224;
	add.s32 	%r6374, %r6373, -128;
	shr.u32 	%r6375, %r6374, 5;
	mul.wide.u32 	%rd2800, %r6375, 4;
	sub.s64 	%rd1010, %rd1, %rd2800;
	ld.local.u32 	%r8912, [%rd1010+24];
	ld.local.u32 	%r8913, [%rd1010+20];
	setp.eq.s32 	%p1204, %r2009, 0;
	@%p1204 bra 	$L__BB0_1270;
	shf.l.wrap.b32 	%r8912, %r8913, %r8912, %r2009;
	ld.local.u32 	%r6376, [%rd1010+16];
	shf.l.wrap.b32 	%r8913, %r6376, %r8913, %r2009;
$L__BB0_1270:
	shr.u32 	%r6377, %r8912, 30;
	shf.l.wrap.b32 	%r6378, %r8913, %r8912, 2;
	shl.b32 	%r6379, %r8913, 2;
	shr.u32 	%r6380, %r6378, 31;
	add.s32 	%r6381, %r6380, %r6377;
	neg.s32 	%r6382, %r6381;
	setp.lt.s32 	%p1205, %r2005, 0;
	selp.b32 	%r8914, %r6382, %r6381, %p1205;
	xor.b32  	%r6383, %r6378, %r2005;
	shr.s32 	%r6384, %r6378, 31;
	xor.b32  	%r6385, %r6384, %r6378;
	xor.b32  	%r6386, %r6384, %r6379;
	cvt.u64.u32 	%rd2801, %r6385;
	shl.b64 	%rd2802, %rd2801, 32;
	cvt.u64.u32 	%rd2803, %r6386;
	or.b64  	%rd2804, %rd2802, %rd2803;
	cvt.rn.f64.s64 	%fd287, %rd2804;
	mul.f64 	%fd288, %fd287, 0d3BF921FB54442D19;
	cvt.rn.f32.f64 	%f4240, %fd288;
	neg.f32 	%f4241, %f4240;
	setp.lt.s32 	%p1206, %r6383, 0;
	selp.f32 	%f6188, %f4241, %f4240, %p1206;
$L__BB0_1271:
	add.s32 	%r6388, %r8914, 1;
	mul.rn.f32 	%f4243, %f6188, %f6188;
	and.b32  	%r6389, %r8914, 1;
	setp.eq.b32 	%p1207, %r6389, 1;
	selp.f32 	%f4244, %f6188, 0f3F800000, %p1207;
	fma.rn.f32 	%f4245, %f4243, %f4244, 0f00000000;
	fma.rn.f32 	%f4246, %f4243, 0f37CBAC00, 0fBAB607ED;
	selp.f32 	%f4247, 0fB94D4153, %f4246, %p1207;
	selp.f32 	%f4248, 0f3C0885E4, 0f3D2AAABB, %p1207;
	fma.rn.f32 	%f4249, %f4247, %f4243, %f4248;
	selp.f32 	%f4250, 0fBE2AAAA8, 0fBEFFFFFF, %p1207;
	fma.rn.f32 	%f4251, %f4249, %f4243, %f4250;
	fma.rn.f32 	%f4252, %f4251, %f4245, %f4244;
	and.b32  	%r6390, %r6388, 2;
	setp.eq.s32 	%p1208, %r6390, 0;
	mov.f32 	%f4253, 0f00000000;
	sub.f32 	%f4254, %f4253, %f4252;
	selp.f32 	%f929, %f4252, %f4254, %p1208;
	mul.f32 	%f4255, %f929, 0f3F22F983;
	cvt.rni.s32.f32 	%r8918, %f4255;
	cvt.rn.f32.s32 	%f4256, %r8918;
	fma.rn.f32 	%f4257, %f4256, 0fBFC90FDA, %f929;
	fma.rn.f32 	%f4258, %f4256, 0fB3A22168, %f4257;
	fma.rn.f32 	%f6189, %f4256, 0fA7C234C5, %f4258;
	abs.f32 	%f931, %f929;
	setp.ltu.f32 	%p1209, %f931, 0f47CE4780;
	@%p1209 bra 	$L__BB0_1279;
	setp.neu.f32 	%p1210, %f931, 0f7F800000;
	@%p1210 bra 	$L__BB0_1274;
	mov.f32 	%f4261, 0f00000000;
	mul.rn.f32 	%f6189, %f929, %f4261;
	mov.b32 	%r8918, 0;
	bra.uni 	$L__BB0_1279;
$L__BB0_1274:
	mov.b32 	%r2019, %f929;
	shl.b32 	%r6392, %r2019, 8;
	or.b32  	%r2020, %r6392, -2147483648;
	mov.b64 	%rd3970, 0;
	mov.b32 	%r8915, 0;
	mov.u64 	%rd3968, __cudart_i2opi_f;
	mov.u64 	%rd3969, %rd1;
$L__BB0_1275:
	.pragma "nounroll";
	ld.global.nc.u32 	%r6393, [%rd3968];
	mad.wide.u32 	%rd2807, %r6393, %r2020, %rd3970;
	shr.u64 	%rd3970, %rd2807, 32;
	st.local.u32 	[%rd3969], %rd2807;
	add.s32 	%r8915, %r8915, 1;
	add.s64 	%rd3969, %rd3969, 4;
	add.s64 	%rd3968, %rd3968, 4;
	setp.ne.s32 	%p1211, %r8915, 6;
	@%p1211 bra 	$L__BB0_1275;
	shr.u32 	%r6394, %r2019, 23;
	st.local.u32 	[%rd1+24], %rd3970;
	and.b32  	%r2023, %r6394, 31;
	and.b32  	%r6395, %r6394, 224;
	add.s32 	%r6396, %r6395, -128;
	shr.u32 	%r6397, %r6396, 5;
	mul.wide.u32 	%rd2808, %r6397, 4;
	sub.s64 	%rd1017, %rd1, %rd2808;
	ld.local.u32 	%r8916, [%rd1017+24];
	ld.local.u32 	%r8917, [%rd1017+20];
	setp.eq.s32 	%p1212, %r2023, 0;
	@%p1212 bra 	$L__BB0_1278;
	shf.l.wrap.b32 	%r8916, %r8917, %r8916, %r2023;
	ld.local.u32 	%r6398, [%rd1017+16];
	shf.l.wrap.b32 	%r8917, %r6398, %r8917, %r2023;
$L__BB0_1278:
	shr.u32 	%r6399, %r8916, 30;
	shf.l.wrap.b32 	%r6400, %r8917, %r8916, 2;
	shl.b32 	%r6401, %r8917, 2;
	shr.u32 	%r6402, %r6400, 31;
	add.s32 	%r6403, %r6402, %r6399;
	neg.s32 	%r6404, %r6403;
	setp.lt.s32 	%p1213, %r2019, 0;
	selp.b32 	%r8918, %r6404, %r6403, %p1213;
	xor.b32  	%r6405, %r6400, %r2019;
	shr.s32 	%r6406, %r6400, 31;
	xor.b32  	%r6407, %r6406, %r6400;
	xor.b32  	%r6408, %r6406, %r6401;
	cvt.u64.u32 	%rd2809, %r6407;
	shl.b64 	%rd2810, %rd2809, 32;
	cvt.u64.u32 	%rd2811, %r6408;
	or.b64  	%rd2812, %rd2810, %rd2811;
	cvt.rn.f64.s64 	%fd289, %rd2812;
	mul.f64 	%fd290, %fd289, 0d3BF921FB54442D19;
	cvt.rn.f32.f64 	%f4259, %fd290;
	neg.f32 	%f4260, %f4259;
	setp.lt.s32 	%p1214, %r6405, 0;
	selp.f32 	%f6189, %f4260, %f4259, %p1214;
$L__BB0_1279:
	mul.rn.f32 	%f4262, %f6189, %f6189;
	and.b32  	%r6410, %r8918, 1;
	setp.eq.b32 	%p1215, %r6410, 1;
	selp.f32 	%f4263, 0f3F800000, %f6189, %p1215;
	fma.rn.f32 	%f4264, %f4262, %f4263, 0f00000000;
	fma.rn.f32 	%f4265, %f4262, 0f37CBAC00, 0fBAB607ED;
	selp.f32 	%f4266, %f4265, 0fB94D4153, %p1215;
	selp.f32 	%f4267, 0f3D2AAABB, 0f3C0885E4, %p1215;
	fma.rn.f32 	%f4268, %f4266, %f4262, %f4267;
	selp.f32 	%f4269, 0fBEFFFFFF, 0fBE2AAAA8, %p1215;
	fma.rn.f32 	%f4270, %f4268, %f4262, %f4269;
	fma.rn.f32 	%f4271, %f4270, %f4264, %f4263;
	and.b32  	%r6411, %r8918, 2;
	setp.eq.s32 	%p1216, %r6411, 0;
	mov.f32 	%f4272, 0f00000000;
	sub.f32 	%f4273, %f4272, %f4271;
	selp.f32 	%f935, %f4271, %f4273, %p1216;
	mul.f32 	%f4274, %f935, 0f3F22F983;
	cvt.rni.s32.f32 	%r8922, %f4274;
	cvt.rn.f32.s32 	%f4275, %r8922;
	fma.rn.f32 	%f4276, %f4275, 0fBFC90FDA, %f935;
	fma.rn.f32 	%f4277, %f4275, 0fB3A22168, %f4276;
	fma.rn.f32 	%f6190, %f4275, 0fA7C234C5, %f4277;
	abs.f32 	%f937, %f935;
	setp.ltu.f32 	%p1217, %f937, 0f47CE4780;
	@%p1217 bra 	$L__BB0_1287;
	setp.neu.f32 	%p1218, %f937, 0f7F800000;
	@%p1218 bra 	$L__BB0_1282;
	mov.f32 	%f4280, 0f00000000;
	mul.rn.f32 	%f6190, %f935, %f4280;
	mov.b32 	%r8922, 0;
	bra.uni 	$L__BB0_1287;
$L__BB0_1282:
	mov.b32 	%r2033, %f935;
	shl.b32 	%r6413, %r2033, 8;
	or.b32  	%r2034, %r6413, -2147483648;
	mov.b64 	%rd3973, 0;
	mov.b32 	%r8919, 0;
	mov.u64 	%rd3971, __cudart_i2opi_f;
	mov.u64 	%rd3972, %rd1;
$L__BB0_1283:
	.pragma "nounroll";
	ld.global.nc.u32 	%r6414, [%rd3971];
	mad.wide.u32 	%rd2815, %r6414, %r2034, %rd3973;
	shr.u64 	%rd3973, %rd2815, 32;
	st.local.u32 	[%rd3972], %rd2815;
	add.s32 	%r8919, %r8919, 1;
	add.s64 	%rd3972, %rd3972, 4;
	add.s64 	%rd3971, %rd3971, 4;
	setp.ne.s32 	%p1219, %r8919, 6;
	@%p1219 bra 	$L__BB0_1283;
	shr.u32 	%r6415, %r2033, 23;
	st.local.u32 	[%rd1+24], %rd3973;
	and.b32  	%r2037, %r6415, 31;
	and.b32  	%r6416, %r6415, 224;
	add.s32 	%r6417, %r6416, -128;
	shr.u32 	%r6418, %r6417, 5;
	mul.wide.u32 	%rd2816, %r6418, 4;
	sub.s64 	%rd1024, %rd1, %rd2816;
	ld.local.u32 	%r8920, [%rd1024+24];
	ld.local.u32 	%r8921, [%rd1024+20];
	setp.eq.s32 	%p1220, %r2037, 0;
	@%p1220 bra 	$L__BB0_1286;
	shf.l.wrap.b32 	%r8920, %r8921, %r8920, %r2037;
	ld.local.u32 	%r6419, [%rd1024+16];
	shf.l.wrap.b32 	%r8921, %r6419, %r8921, %r2037;
$L__BB0_1286:
	shr.u32 	%r6420, %r8920, 30;
	shf.l.wrap.b32 	%r6421, %r8921, %r8920, 2;
	shl.b32 	%r6422, %r8921, 2;
	shr.u32 	%r6423, %r6421, 31;
	add.s32 	%r6424, %r6423, %r6420;
	neg.s32 	%r6425, %r6424;
	setp.lt.s32 	%p1221, %r2033, 0;
	selp.b32 	%r8922, %r6425, %r6424, %p1221;
	xor.b32  	%r6426, %r6421, %r2033;
	shr.s32 	%r6427, %r6421, 31;
	xor.b32  	%r6428, %r6427, %r6421;
	xor.b32  	%r6429, %r6427, %r6422;
	cvt.u64.u32 	%rd2817, %r6428;
	shl.b64 	%rd2818, %rd2817, 32;
	cvt.u64.u32 	%rd2819, %r6429;
	or.b64  	%rd2820, %rd2818, %rd2819;
	cvt.rn.f64.s64 	%fd291, %rd2820;
	mul.f64 	%fd292, %fd291, 0d3BF921FB54442D19;
	cvt.rn.f32.f64 	%f4278, %fd292;
	neg.f32 	%f4279, %f4278;
	setp.lt.s32 	%p1222, %r6426, 0;
	selp.f32 	%f6190, %f4279, %f4278, %p1222;
$L__BB0_1287:
	mul.rn.f32 	%f4281, %f6190, %f6190;
	and.b32  	%r6431, %r8922, 1;
	setp.eq.b32 	%p1223, %r6431, 1;
	selp.f32 	%f4282, 0f3F800000, %f6190, %p1223;
	fma.rn.f32 	%f4283, %f4281, %f4282, 0f00000000;
	fma.rn.f32 	%f4284, %f4281, 0f37CBAC00, 0fBAB607ED;
	selp.f32 	%f4285, %f4284, 0fB94D4153, %p1223;
	selp.f32 	%f4286, 0f3D2AAABB, 0f3C0885E4, %p1223;
	fma.rn.f32 	%f4287, %f4285, %f4281, %f4286;
	selp.f32 	%f4288, 0fBEFFFFFF, 0fBE2AAAA8, %p1223;
	fma.rn.f32 	%f4289, %f4287, %f4281, %f4288;
	fma.rn.f32 	%f4290, %f4289, %f4283, %f4282;
	and.b32  	%r6432, %r8922, 2;
	setp.eq.s32 	%p1224, %r6432, 0;
	mov.f32 	%f4291, 0f00000000;
	sub.f32 	%f4292, %f4291, %f4290;
	selp.f32 	%f941, %f4290, %f4292, %p1224;
	mul.f32 	%f4293, %f941, 0f3F22F983;
	cvt.rni.s32.f32 	%r8926, %f4293;
	cvt.rn.f32.s32 	%f4294, %r8926;
	fma.rn.f32 	%f4295, %f4294, 0fBFC90FDA, %f941;
	fma.rn.f32 	%f4296, %f4294, 0fB3A22168, %f4295;
	fma.rn.f32 	%f6191, %f4294, 0fA7C234C5, %f4296;
	abs.f32 	%f943, %f941;
	setp.ltu.f32 	%p1225, %f943, 0f47CE4780;
	@%p1225 bra 	$L__BB0_1295;
	setp.neu.f32 	%p1226, %f943, 0f7F800000;
	@%p1226 bra 	$L__BB0_1290;
	mov.f32 	%f4299, 0f00000000;
	mul.rn.f32 	%f6191, %f941, %f4299;
	mov.b32 	%r8926, 0;
	bra.uni 	$L__BB0_1295;
$L__BB0_1290:
	mov.b32 	%r2047, %f941;
	shl.b32 	%r6434, %r2047, 8;
	or.b32  	%r2048, %r6434, -2147483648;
	mov.b64 	%rd3976, 0;
	mov.b32 	%r8923, 0;
	mov.u64 	%rd3974, __cudart_i2opi_f;
	mov.u64 	%rd3975, %rd1;
$L__BB0_1291:
	.pragma "nounroll";
	ld.global.nc.u32 	%r6435, [%rd3974];
	mad.wide.u32 	%rd2823, %r6435, %r2048, %rd3976;
	shr.u64 	%rd3976, %rd2823, 32;
	st.local.u32 	[%rd3975], %rd2823;
	add.s32 	%r8923, %r8923, 1;
	add.s64 	%rd3975, %rd3975, 4;
	add.s64 	%rd3974, %rd3974, 4;
	setp.ne.s32 	%p1227, %r8923, 6;
	@%p1227 bra 	$L__BB0_1291;
	shr.u32 	%r6436, %r2047, 23;
	st.local.u32 	[%rd1+24], %rd3976;
	and.b32  	%r2051, %r6436, 31;
	and.b32  	%r6437, %r6436, 224;
	add.s32 	%r6438, %r6437, -128;
	shr.u32 	%r6439, %r6438, 5;
	mul.wide.u32 	%rd2824, %r6439, 4;
	sub.s64 	%rd1031, %rd1, %rd2824;
	ld.local.u32 	%r8924, [%rd1031+24];
	ld.local.u32 	%r8925, [%rd1031+20];
	setp.eq.s32 	%p1228, %r2051, 0;
	@%p1228 bra 	$L__BB0_1294;
	shf.l.wrap.b32 	%r8924, %r8925, %r8924, %r2051;
	ld.local.u32 	%r6440, [%rd1031+16];
	shf.l.wrap.b32 	%r8925, %r6440, %r8925, %r2051;
$L__BB0_1294:
	shr.u32 	%r6441, %r8924, 30;
	shf.l.wrap.b32 	%r6442, %r8925, %r8924, 2;
	shl.b32 	%r6443, %r8925, 2;
	shr.u32 	%r6444, %r6442, 31;
	add.s32 	%r6445, %r6444, %r6441;
	neg.s32 	%r6446, %r6445;
	setp.lt.s32 	%p1229, %r2047, 0;
	selp.b32 	%r8926, %r6446, %r6445, %p1229;
	xor.b32  	%r6447, %r6442, %r2047;
	shr.s32 	%r6448, %r6442, 31;
	xor.b32  	%r6449, %r6448, %r6442;
	xor.b32  	%r6450, %r6448, %r6443;
	cvt.u64.u32 	%rd2825, %r6449;
	shl.b64 	%rd2826, %rd2825, 32;
	cvt.u64.u32 	%rd2827, %r6450;
	or.b64  	%rd2828, %rd2826, %rd2827;
	cvt.rn.f64.s64 	%fd293, %rd2828;
	mul.f64 	%fd294, %fd293, 0d3BF921FB54442D19;
	cvt.rn.f32.f64 	%f4297, %fd294;
	neg.f32 	%f4298, %f4297;
	setp.lt.s32 	%p1230, %r6447, 0;
	selp.f32 	%f6191, %f4298, %f4297, %p1230;
$L__BB0_1295:
	add.s32 	%r6452, %r8926, 1;
	mul.rn.f32 	%f4300, %f6191, %f6191;
	and.b32  	%r6453, %r8926, 1;
	setp.eq.b32 	%p1231, %r6453, 1;
	selp.f32 	%f4301, %f6191, 0f3F800000, %p1231;
	fma.rn.f32 	%f4302, %f4300, %f4301, 0f00000000;
	fma.rn.f32 	%f4303, %f4300, 0f37CBAC00, 0fBAB607ED;
	selp.f32 	%f4304, 0fB94D4153, %f4303, %p1231;
	selp.f32 	%f4305, 0f3C0885E4, 0f3D2AAABB, %p1231;
	fma.rn.f32 	%f4306, %f4304, %f4300, %f4305;
	selp.f32 	%f4307, 0fBE2AAAA8, 0fBEFFFFFF, %p1231;
	fma.rn.f32 	%f4308, %f4306, %f4300, %f4307;
	fma.rn.f32 	%f4309, %f4308, %f4302, %f4301;
	and.b32  	%r6454, %r6452, 2;
	setp.eq.s32 	%p1232, %r6454, 0;
	mov.f32 	%f4310, 0f00000000;
	sub.f32 	%f4311, %f4310, %f4309;
	selp.f32 	%f6193, %f4309, %f4311, %p1232;
	setp.geu.f32 	%p1233, %f6193, 0f41000000;
	@%p1233 bra 	$L__BB0_1305;
	mul.f32 	%f4312, %f6193, 0f3F22F983;
	cvt.rni.s32.f32 	%r8930, %f4312;
	cvt.rn.f32.s32 	%f4313, %r8930;
	fma.rn.f32 	%f4314, %f4313, 0fBFC90FDA, %f6193;
	fma.rn.f32 	%f4315, %f4313, 0fB3A22168, %f4314;
	fma.rn.f32 	%f6192, %f4313, 0fA7C234C5, %f4315;
	abs.f32 	%f949, %f6193;
	setp.ltu.f32 	%p1234, %f949, 0f47CE4780;
	@%p1234 bra 	$L__BB0_1304;
	setp.neu.f32 	%p1235, %f949, 0f7F800000;
	@%p1235 bra 	$L__BB0_1299;
	mov.f32 	%f4318, 0f00000000;
	mul.rn.f32 	%f6192, %f6193, %f4318;
	mov.b32 	%r8930, 0;
	bra.uni 	$L__BB0_1304;
$L__BB0_1299:
	mov.b32 	%r2061, %f6193;
	shl.b32 	%r6456, %r2061, 8;
	or.b32  	%r2062, %r6456, -2147483648;
	mov.b64 	%rd3979, 0;
	mov.b32 	%r8927, 0;
	mov.u64 	%rd3977, __cudart_i2opi_f;
	mov.u64 	%rd3978, %rd1;
$L__BB0_1300:
	.pragma "nounroll";
	ld.global.nc.u32 	%r6457, [%rd3977];
	mad.wide.u32 	%rd2831, %r6457, %r2062, %rd3979;
	shr.u64 	%rd3979, %rd2831, 32;
	st.local.u32 	[%rd3978], %rd2831;
	add.s32 	%r8927, %r8927, 1;
	add.s64 	%rd3978, %rd3978, 4;
	add.s64 	%rd3977, %rd3977, 4;
	setp.ne.s32 	%p1236, %r8927, 6;
	@%p1236 bra 	$L__BB0_1300;
	shr.u32 	%r6458, %r2061, 23;
	st.local.u32 	[%rd1+24], %rd3979;
	and.b32  	%r2065, %r6458, 31;
	and.b32  	%r6459, %r6458, 224;
	add.s32 	%r6460, %r6459, -128;
	shr.u32 	%r6461, %r6460, 5;
	mul.wide.u32 	%rd2832, %r6461, 4;
	sub.s64 	%rd1038, %rd1, %rd2832;
	ld.local.u32 	%r8928, [%rd1038+24];
	ld.local.u32 	%r8929, [%rd1038+20];
	setp.eq.s32 	%p1237, %r2065, 0;
	@%p1237 bra 	$L__BB0_1303;
	shf.l.wrap.b32 	%r8928, %r8929, %r8928, %r2065;
	ld.local.u32 	%r6462, [%rd1038+16];
	shf.l.wrap.b32 	%r8929, %r6462, %r8929, %r2065;
$L__BB0_1303:
	shr.u32 	%r6463, %r8928, 30;
	shf.l.wrap.b32 	%r6464, %r8929, %r8928, 2;
	shl.b32 	%r6465, %r8929, 2;
	shr.u32 	%r6466, %r6464, 31;
	add.s32 	%r6467, %r6466, %r6463;
	neg.s32 	%r6468, %r6467;
	setp.lt.s32 	%p1238, %r2061, 0;
	selp.b32 	%r8930, %r6468, %r6467, %p1238;
	xor.b32  	%r6469, %r6464, %r2061;
	shr.s32 	%r6470, %r6464, 31;
	xor.b32  	%r6471, %r6470, %r6464;
	xor.b32  	%r6472, %r6470, %r6465;
	cvt.u64.u32 	%rd2833, %r6471;
	shl.b64 	%rd2834, %rd2833, 32;
	cvt.u64.u32 	%rd2835, %r6472;
	or.b64  	%rd2836, %rd2834, %rd2835;
	cvt.rn.f64.s64 	%fd295, %rd2836;
	mul.f64 	%fd296, %fd295, 0d3BF921FB54442D19;
	cvt.rn.f32.f64 	%f4316, %fd296;
	neg.f32 	%f4317, %f4316;
	setp.lt.s32 	%p1239, %r6469, 0;
	selp.f32 	%f6192, %f4317, %f4316, %p1239;
$L__BB0_1304:
	mul.rn.f32 	%f4319, %f6192, %f6192;
	and.b32  	%r6474, %r8930, 1;
	setp.eq.b32 	%p1240, %r6474, 1;
	selp.f32 	%f4320, 0f3F800000, %f6192, %p1240;
	fma.rn.f32 	%f4321, %f4319, %f4320, 0f00000000;
	fma.rn.f32 	%f4322, %f4319, 0f37CBAC00, 0fBAB607ED;
	selp.f32 	%f4323, %f4322, 0fB94D4153, %p1240;
	selp.f32 	%f4324, 0f3D2AAABB, 0f3C0885E4, %p1240;
	fma.rn.f32 	%f4325, %f4323, %f4319, %f4324;
	selp.f32 	%f4326, 0fBEFFFFFF, 0fBE2AAAA8, %p1240;
	fma.rn.f32 	%f4327, %f4325, %f4319, %f4326;
	fma.rn.f32 	%f4328, %f4327, %f4321, %f4320;
	and.b32  	%r6475, %r8930, 2;
	setp.eq.s32 	%p1241, %r6475, 0;
	mov.f32 	%f4329, 0f00000000;
	sub.f32 	%f4330, %f4329, %f4328;
	selp.f32 	%f6193, %f4328, %f4330, %p1241;
$L__BB0_1305:
	mul.f32 	%f4331, %f6193, 0f3F22F983;
	cvt.rni.s32.f32 	%r8934, %f4331;
	cvt.rn.f32.s32 	%f4332, %r8934;
	fma.rn.f32 	%f4333, %f4332, 0fBFC90FDA, %f6193;
	fma.rn.f32 	%f4334, %f4332, 0fB3A22168, %f4333;
	fma.rn.f32 	%f6194, %f4332, 0fA7C234C5, %f4334;
	abs.f32 	%f956, %f6193;
	setp.ltu.f32 	%p1242, %f956, 0f47CE4780;
	@%p1242 bra 	$L__BB0_1313;
	setp.neu.f32 	%p1243, %f956, 0f7F800000;
	@%p1243 bra 	$L__BB0_1308;
	mov.f32 	%f4337, 0f00000000;
	mul.rn.f32 	%f6194, %f6193, %f4337;
	mov.b32 	%r8934, 0;
	bra.uni 	$L__BB0_1313;
$L__BB0_1308:
	mov.b32 	%r2075, %f6193;
	shl.b32 	%r6477, %r2075, 8;
	or.b32  	%r2076, %r6477, -2147483648;
	mov.b64 	%rd3982, 0;
	mov.b32 	%r8931, 0;
	mov.u64 	%rd3980, __cudart_i2opi_f;
	mov.u64 	%rd3981, %rd1;
$L__BB0_1309:
	.pragma "nounroll";
	ld.global.nc.u32 	%r6478, [%rd3980];
	mad.wide.u32 	%rd2839, %r6478, %r2076, %rd3982;
	shr.u64 	%rd3982, %rd2839, 32;
	st.local.u32 	[%rd3981], %rd2839;
	add.s32 	%r8931, %r8931, 1;
	add.s64 	%rd3981, %rd3981, 4;
	add.s64 	%rd3980, %rd3980, 4;
	setp.ne.s32 	%p1244, %r8931, 6;
	@%p1244 bra 	$L__BB0_1309;
	shr.u32 	%r6479, %r2075, 23;
	st.local.u32 	[%rd1+24], %rd3982;
	and.b32  	%r2079, %r6479, 31;
	and.b32  	%r6480, %r6479, 224;
	add.s32 	%r6481, %r6480, -128;
	shr.u32 	%r6482, %r6481, 5;
	mul.wide.u32 	%rd2840, %r6482, 4;
	sub.s64 	%rd1045, %rd1, %rd2840;
	ld.local.u32 	%r8932, [%rd1045+24];
	ld.local.u32 	%r8933, [%rd1045+20];
	setp.eq.s32 	%p1245, %r2079, 0;
	@%p1245 bra 	$L__BB0_1312;
	shf.l.wrap.b32 	%r8932, %r8933, %r8932, %r2079;
	ld.local.u32 	%r6483, [%rd1045+16];
	shf.l.wrap.b32 	%r8933, %r6483, %r8933, %r2079;
$L__BB0_1312:
	shr.u32 	%r6484, %r8932, 30;
	shf.l.wrap.b32 	%r6485, %r8933, %r8932, 2;
	shl.b32 	%r6486, %r8933, 2;
	shr.u32 	%r6487, %r6485, 31;
	add.s32 	%r6488, %r6487, %r6484;
	neg.s32 	%r6489, %r6488;
	setp.lt.s32 	%p1246, %r2075, 0;
	selp.b32 	%r8934, %r6489, %r6488, %p1246;
	xor.b32  	%r6490, %r6485, %r2075;
	shr.s32 	%r6491, %r6485, 31;
	xor.b32  	%r6492, %r6491, %r6485;
	xor.b32  	%r6493, %r6491, %r6486;
	cvt.u64.u32 	%rd2841, %r6492;
	shl.b64 	%rd2842, %rd2841, 32;
	cvt.u64.u32 	%rd2843, %r6493;
	or.b64  	%rd2844, %rd2842, %rd2843;
	cvt.rn.f64.s64 	%fd297, %rd2844;
	mul.f64 	%fd298, %fd297, 0d3BF921FB54442D19;
	cvt.rn.f32.f64 	%f4335, %fd298;
	neg.f32 	%f4336, %f4335;
	setp.lt.s32 	%p1247, %r6490, 0;
	selp.f32 	%f6194, %f4336, %f4335, %p1247;
$L__BB0_1313:
	mul.rn.f32 	%f4338, %f6194, %f6194;
	and.b32  	%r6495, %r8934, 1;
	setp.eq.b32 	%p1248, %r6495, 1;
	selp.f32 	%f4339, 0f3F800000, %f6194, %p1248;
	fma.rn.f32 	%f4340, %f4338, %f4339, 0f00000000;
	fma.rn.f32 	%f4341, %f4338, 0f37CBAC00, 0fBAB607ED;
	selp.f32 	%f4342, %f4341, 0fB94D4153, %p1248;
	selp.f32 	%f4343, 0f3D2AAABB, 0f3C0885E4, %p1248;
	fma.rn.f32 	%f4344, %f4342, %f4338, %f4343;
	selp.f32 	%f4345, 0fBEFFFFFF, 0fBE2AAAA8, %p1248;
	fma.rn.f32 	%f4346, %f4344, %f4338, %f4345;
	fma.rn.f32 	%f4347, %f4346, %f4340, %f4339;
	and.b32  	%r6496, %r8934, 2;
	setp.eq.s32 	%p1249, %r6496, 0;
	mov.f32 	%f4348, 0f00000000;
	sub.f32 	%f4349, %f4348, %f4347;
	selp.f32 	%f960, %f4347, %f4349, %p1249;
	mul.f32 	%f4350, %f960, 0f3F22F983;
	cvt.rni.s32.f32 	%r8938, %f4350;
	cvt.rn.f32.s32 	%f4351, %r8938;
	fma.rn.f32 	%f4352, %f4351, 0fBFC90FDA, %f960;
	fma.rn.f32 	%f4353, %f4351, 0fB3A22168, %f4352;
	fma.rn.f32 	%f6195, %f4351, 0fA7C234C5, %f4353;
	abs.f32 	%f962, %f960;
	setp.ltu.f32 	%p1250, %f962, 0f47CE4780;
	@%p1250 bra 	$L__BB0_1321;
	setp.neu.f32 	%p1251, %f962, 0f7F800000;
	@%p1251 bra 	$L__BB0_1316;
	mov.f32 	%f4356, 0f00000000;
	mul.rn.f32 	%f6195, %f960, %f4356;
	mov.b32 	%r8938, 0;
	bra.uni 	$L__BB0_1321;
$L__BB0_1316:
	mov.b32 	%r2089, %f960;
	shl.b32 	%r6498, %r2089, 8;
	or.b32  	%r2090, %r6498, -2147483648;
	mov.b64 	%rd3985, 0;
	mov.b32 	%r8935, 0;
	mov.u64 	%rd3983, __cudart_i2opi_f;
	mov.u64 	%rd3984, %rd1;
$L__BB0_1317:
	.pragma "nounroll";
	ld.global.nc.u32 	%r6499, [%rd3983];
	mad.wide.u32 	%rd2847, %r6499, %r2090, %rd3985;
	shr.u64 	%rd3985, %rd2847, 32;
	st.local.u32 	[%rd3984], %rd2847;
	add.s32 	%r8935, %r8935, 1;
	add.s64 	%rd3984, %rd3984, 4;
	add.s64 	%rd3983, %rd3983, 4;
	setp.ne.s32 	%p1252, %r8935, 6;
	@%p1252 bra 	$L__BB0_1317;
	shr.u32 	%r6500, %r2089, 23;
	st.local.u32 	[%rd1+24], %rd3985;
	and.b32  	%r2093, %r6500, 31;
	and.b32  	%r6501, %r6500, 224;
	add.s32 	%r6502, %r6501, -128;
	shr.u32 	%r6503, %r6502, 5;
	mul.wide.u32 	%rd2848, %r6503, 4;
	sub.s64 	%rd1052, %rd1, %rd2848;
	ld.local.u32 	%r8936, [%rd1052+24];
	ld.local.u32 	%r8937, [%rd1052+20];
	setp.eq.s32 	%p1253, %r2093, 0;
	@%p1253 bra 	$L__BB0_1320;
	shf.l.wrap.b32 	%r8936, %r8937, %r8936, %r2093;
	ld.local.u32 	%r6504, [%rd1052+16];
	shf.l.wrap.b32 	%r8937, %r6504, %r8937, %r2093;
$L__BB0_1320:
	shr.u32 	%r6505, %r8936, 30;
	shf.l.wrap.b32 	%r6506, %r8937, %r8936, 2;
	shl.b32 	%r6507, %r8937, 2;
	shr.u32 	%r6508, %r6506, 31;
	add.s32 	%r6509, %r6508, %r6505;
	neg.s32 	%r6510, %r6509;
	setp.lt.s32 	%p1254, %r2089, 0;
	selp.b32 	%r8938, %r6510, %r6509, %p1254;
	xor.b32  	%r6511, %r6506, %r2089;
	shr.s32 	%r6512, %r6506, 31;
	xor.b32  	%r6513, %r6512, %r6506;
	xor.b32  	%r6514, %r6512, %r6507;
	cvt.u64.u32 	%rd2849, %r6513;
	shl.b64 	%rd2850, %rd2849, 32;
	cvt.u64.u32 	%rd2851, %r6514;
	or.b64  	%rd2852, %rd2850, %rd2851;
	cvt.rn.f64.s64 	%fd299, %rd2852;
	mul.f64 	%fd300, %fd299, 0d3BF921FB54442D19;
	cvt.rn.f32.f64 	%f4354, %fd300;
	neg.f32 	%f4355, %f4354;
	setp.lt.s32 	%p1255, %r6511, 0;
	selp.f32 	%f6195, %f4355, %f4354, %p1255;
$L__BB0_1321:
	add.s32 	%r6516, %r8938, 1;
	mul.rn.f32 	%f4357, %f6195, %f6195;
	and.b32  	%r6517, %r8938, 1;
	setp.eq.b32 	%p1256, %r6517, 1;
	selp.f32 	%f4358, %f6195, 0f3F800000, %p1256;
	fma.rn.f32 	%f4359, %f4357, %f4358, 0f00000000;
	fma.rn.f32 	%f4360, %f4357, 0f37CBAC00, 0fBAB607ED;
	selp.f32 	%f4361, 0fB94D4153, %f4360, %p1256;
	selp.f32 	%f4362, 0f3C0885E4, 0f3D2AAABB, %p1256;
	fma.rn.f32 	%f4363, %f4361, %f4357, %f4362;
	selp.f32 	%f4364, 0fBE2AAAA8, 0fBEFFFFFF, %p1256;
	fma.rn.f32 	%f4365, %f4363, %f4357, %f4364;
	fma.rn.f32 	%f4366, %f4365, %f4359, %f4358;
	and.b32  	%r6518, %r6516, 2;
	setp.eq.s32 	%p1257, %r6518, 0;
	mov.f32 	%f4367, 0f00000000;
	sub.f32 	%f4368, %f4367, %f4366;
	selp.f32 	%f6197, %f4366, %f4368, %p1257;
	setp.geu.f32 	%p1258, %f712, 0f41000000;
	@%p1258 bra 	$L__BB0_1331;
	mul.f32 	%f4369, %f6197, 0f3F22F983;
	cvt.rni.s32.f32 	%r8942, %f4369;
	cvt.rn.f32.s32 	%f4370, %r8942;
	fma.rn.f32 	%f4371, %f4370, 0fBFC90FDA, %f6197;
	fma.rn.f32 	%f4372, %f4370, 0fB3A22168, %f4371;
	fma.rn.f32 	%f6196, %f4370, 0fA7C234C5, %f4372;
	abs.f32 	%f968, %f6197;
	setp.ltu.f32 	%p1259, %f968, 0f47CE4780;
	@%p1259 bra 	$L__BB0_1330;
	setp.neu.f32 	%p1260, %f968, 0f7F800000;
	@%p1260 bra 	$L__BB0_1325;
	mov.f32 	%f4375, 0f00000000;
	mul.rn.f32 	%f6196, %f6197, %f4375;
	mov.b32 	%r8942, 0;
	bra.uni 	$L__BB0_1330;
$L__BB0_1325:
	mov.b32 	%r2103, %f6197;
	shl.b32 	%r6520, %r2103, 8;
	or.b32  	%r2104, %r6520, -2147483648;
	mov.b64 	%rd3988, 0;
	mov.b32 	%r8939, 0;
	mov.u64 	%rd3986, __cudart_i2opi_f;
	mov.u64 	%rd3987, %rd1;
$L__BB0_1326:
	.pragma "nounroll";
	ld.global.nc.u32 	%r6521, [%rd3986];
	mad.wide.u32 	%rd2855, %r6521, %r2104, %rd3988;
	shr.u64 	%rd3988, %rd2855, 32;
	st.local.u32 	[%rd3987], %rd2855;
	add.s32 	%r8939, %r8939, 1;
	add.s64 	%rd3987, %rd3987, 4;
	add.s64 	%rd3986, %rd3986, 4;
	setp.ne.s32 	%p1261, %r8939, 6;
	@%p1261 bra 	$L__BB0_1326;
	shr.u32 	%r6522, %r2103, 23;
	st.local.u32 	[%rd1+24], %rd3988;
	and.b32  	%r2107, %r6522, 31;
	and.b32  	%r6523, %r6522, 224;
	add.s32 	%r6524, %r6523, -128;
	shr.u32 	%r6525, %r6524, 5;
	mul.wide.u32 	%rd2856, %r6525, 4;
	sub.s64 	%rd1059, %rd1, %rd2856;
	ld.local.u32 	%r8940, [%rd1059+24];
	ld.local.u32 	%r8941, [%rd1059+20];
	setp.eq.s32 	%p1262, %r2107, 0;
	@%p1262 bra 	$L__BB0_1329;
	shf.l.wrap.b32 	%r8940, %r8941, %r8940, %r2107;
	ld.local.u32 	%r6526, [%rd1059+16];
	shf.l.wrap.b32 	%r8941, %r6526, %r8941, %r2107;
$L__BB0_1329:
	shr.u32 	%r6527, %r8940, 30;
	shf.l.wrap.b32 	%r6528, %r8941, %r8940, 2;
	shl.b32 	%r6529, %r8941, 2;
	shr.u32 	%r6530, %r6528, 31;
	add.s32 	%r6531, %r6530, %r6527;
	neg.s32 	%r6532, %r6531;
	setp.lt.s32 	%p1263, %r2103, 0;
	selp.b32 	%r8942, %r6532, %r6531, %p1263;
	xor.b32  	%r6533, %r6528, %r2103;
	shr.s32 	%r6534, %r6528, 31;
	xor.b32  	%r6535, %r6534, %r6528;
	xor.b32  	%r6536, %r6534, %r6529;
	cvt.u64.u32 	%rd2857, %r6535;
	shl.b64 	%rd2858, %rd2857, 32;
	cvt.u64.u32 	%rd2859, %r6536;
	or.b64  	%rd2860, %rd2858, %rd2859;
	cvt.rn.f64.s64 	%fd301, %rd2860;
	mul.f64 	%fd302, %fd301, 0d3BF921FB54442D19;
	cvt.rn.f32.f64 	%f4373, %fd302;
	neg.f32 	%f4374, %f4373;
	setp.lt.s32 	%p1264, %r6533, 0;
	selp.f32 	%f6196, %f4374, %f4373, %p1264;
$L__BB0_1330:
	add.s32 	%r6538, %r8942, 1;
	mul.rn.f32 	%f4376, %f6196, %f6196;
	and.b32  	%r6539, %r8942, 1;
	setp.eq.b32 	%p1265, %r6539, 1;
	selp.f32 	%f4377, %f6196, 0f3F800000, %p1265;
	fma.rn.f32 	%f4378, %f4376, %f4377, 0f00000000;
	fma.rn.f32 	%f4379, %f4376, 0f37CBAC00, 0fBAB607ED;
	selp.f32 	%f4380, 0fB94D4153, %f4379, %p1265;
	selp.f32 	%f4381, 0f3C0885E4, 0f3D2AAABB, %p1265;
	fma.rn.f32 	%f4382, %f4380, %f4376, %f4381;
	selp.f32 	%f4383, 0fBE2AAAA8, 0fBEFFFFFF, %p1265;
	fma.rn.f32 	%f4384, %f4382, %f4376, %f4383;
	fma.rn.f32 	%f4385, %f4384, %f4378, %f4377;
	and.b32  	%r6540, %r6538, 2;
	setp.eq.s32 	%p1266, %r6540, 0;
	mov.f32 	%f4386, 0f00000000;
	sub.f32 	%f4387, %f4386, %f4385;
	selp.f32 	%f6197, %f4385, %f4387, %p1266;
$L__BB0_1331:
	mul.f32 	%f4388, %f6197, 0f3F22F983;
	cvt.rni.s32.f32 	%r8946, %f4388;
	cvt.rn.f32.s32 	%f4389, %r8946;
	fma.rn.f32 	%f4390, %f4389, 0fBFC90FDA, %f6197;
	fma.rn.f32 	%f4391, %f4389, 0fB3A22168, %f4390;
	fma.rn.f32 	%f6198, %f4389, 0fA7C234C5, %f4391;
	abs.f32 	%f975, %f6197;
	setp.ltu.f32 	%p1267, %f975, 0f47CE4780;
	@%p1267 bra 	$L__BB0_1339;
	setp.neu.f32 	%p1268, %f975, 0f7F800000;
	@%p1268 bra 	$L__BB0_1334;
	mov.f32 	%f4394, 0f00000000;
	mul.rn.f32 	%f6198, %f6197, %f4394;
	mov.b32 	%r8946, 0;
	bra.uni 	$L__BB0_1339;
$L__BB0_1334:
	mov.b32 	%r2117, %f6197;
	shl.b32 	%r6542, %r2117, 8;
	or.b32  	%r2118, %r6542, -2147483648;
	mov.b64 	%rd3991, 0;
	mov.b32 	%r8943, 0;
	mov.u64 	%rd3989, __cudart_i2opi_f;
	mov.u64 	%rd3990, %rd1;
$L__BB0_1335:
	.pragma "nounroll";
	ld.global.nc.u32 	%r6543, [%rd3989];
	mad.wide.u32 	%rd2863, %r6543, %r2118, %rd3991;
	shr.u64 	%rd3991, %rd2863, 32;
	st.local.u32 	[%rd3990], %rd2863;
	add.s32 	%r8943, %r8943, 1;
	add.s64 	%rd3990, %rd3990, 4;
	add.s64 	%rd3989, %rd3989, 4;
	setp.ne.s32 	%p1269, %r8943, 6;
	@%p1269 bra 	$L__BB0_1335;
	shr.u32 	%r6544, %r2117, 23;
	st.local.u32 	[%rd1+24], %rd3991;
	and.b32  	%r2121, %r6544, 31;
	and.b32  	%r6545, %r6544, 224;
	add.s32 	%r6546, %r6545, -128;
	shr.u32 	%r6547, %r6546, 5;
	mul.wide.u32 	%rd2864, %r6547, 4;
	sub.s64 	%rd1066, %rd1, %rd2864;
	ld.local.u32 	%r8944, [%rd1066+24];
	ld.local.u32 	%r8945, [%rd1066+20];
	setp.eq.s32 	%p1270, %r2121, 0;
	@%p1270 bra 	$L__BB0_1338;
	shf.l.wrap.b32 	%r8944, %r8945, %r8944, %r2121;
	ld.local.u32 	%r6548, [%rd1066+16];
	shf.l.wrap.b32 	%r8945, %r6548, %r8945, %r2121;
$L__BB0_1338:
	shr.u32 	%r6549, %r8944, 30;
	shf.l.wrap.b32 	%r6550, %r8945, %r8944, 2;
	shl.b32 	%r6551, %r8945, 2;
	shr.u32 	%r6552, %r6550, 31;
	add.s32 	%r6553, %r6552, %r6549;
	neg.s32 	%r6554, %r6553;
	setp.lt.s32 	%p1271, %r2117, 0;
	selp.b32 	%r8946, %r6554, %r6553, %p1271;
	xor.b32  	%r6555, %r6550, %r2117;
	shr.s32 	%r6556, %r6550, 31;
	xor.b32  	%r6557, %r6556, %r6550;
	xor.b32  	%r6558, %r6556, %r6551;
	cvt.u64.u32 	%rd2865, %r6557;
	shl.b64 	%rd2866, %rd2865, 32;
	cvt.u64.u32 	%rd2867, %r6558;
	or.b64  	%rd2868, %rd2866, %rd2867;
	cvt.rn.f64.s64 	%fd303, %rd2868;
	mul.f64 	%fd304, %fd303, 0d3BF921FB54442D19;
	cvt.rn.f32.f64 	%f4392, %fd304;
	neg.f32 	%f4393, %f4392;
	setp.lt.s32 	%p1272, %r6555, 0;
	selp.f32 	%f6198, %f4393, %f4392, %p1272;
$L__BB0_1339:
	add.s32 	%r6560, %r8946, 1;
	mul.rn.f32 	%f4395, %f6198, %f6198;
	and.b32  	%r6561, %r8946, 1;
	setp.eq.b32 	%p1273, %r6561, 1;
	selp.f32 	%f4396, %f6198, 0f3F800000, %p1273;
	fma.rn.f32 	%f4397, %f4395, %f4396, 0f00000000;
	fma.rn.f32 	%f4398, %f4395, 0f37CBAC00, 0fBAB607ED;
	selp.f32 	%f4399, 0fB94D4153, %f4398, %p1273;
	selp.f32 	%f4400, 0f3C0885E4, 0f3D2AAABB, %p1273;
	fma.rn.f32 	%f4401, %f4399, %f4395, %f4400;
	selp.f32 	%f4402, 0fBE2AAAA8, 0fBEFFFFFF, %p1273;
	fma.rn.f32 	%f4403, %f4401, %f4395, %f4402;
	fma.rn.f32 	%f4404, %f4403, %f4397, %f4396;
	and.b32  	%r6562, %r6560, 2;
	setp.eq.s32 	%p1274, %r6562, 0;
	mov.f32 	%f4405, 0f00000000;
	sub.f32 	%f4406, %f4405, %f4404;
	selp.f32 	%f979, %f4404, %f4406, %p1274;
	mul.f32 	%f4407, %f979, 0f3F22F983;
	cvt.rni.s32.f32 	%r8950, %f4407;
	cvt.rn.f32.s32 	%f4408, %r8950;
	fma.rn.f32 	%f4409, %f4408, 0fBFC90FDA, %f979;
	fma.rn.f32 	%f4410, %f4408, 0fB3A22168, %f4409;
	fma.rn.f32 	%f6199, %f4408, 0fA7C234C5, %f4410;
	abs.f32 	%f981, %f979;
	setp.ltu.f32 	%p1275, %f981, 0f47CE4780;
	@%p1275 bra 	$L__BB0_1347;
	setp.neu.f32 	%p1276, %f981, 0f7F800000;
	@%p1276 bra 	$L__BB0_1342;
	mov.f32 	%f4413, 0f00000000;
	mul.rn.f32 	%f6199, %f979, %f4413;
	mov.b32 	%r8950, 0;
	bra.uni 	$L__BB0_1347;
$L__BB0_1342:
	mov.b32 	%r2131, %f979;
	shl.b32 	%r6564, %r2131, 8;
	or.b32  	%r2132, %r6564, -2147483648;
	mov.b64 	%rd3994, 0;
	mov.b32 	%r8947, 0;
	mov.u64 	%rd3992, __cudart_i2opi_f;
	mov.u64 	%rd3993, %rd1;
$L__BB0_1343:
	.pragma "nounroll";
	ld.global.nc.u32 	%r6565, [%rd3992];
	mad.wide.u32 	%rd2871, %r6565, %r2132, %rd3994;
	shr.u64 	%rd3994, %rd2871, 32;
	st.local.u32 	[%rd3993], %rd2871;
	add.s32 	%r8947, %r8947, 1;
	add.s64 	%rd3993, %rd3993, 4;
	add.s64 	%rd3992, %rd3992, 4;
	setp.ne.s32 	%p1277, %r8947, 6;
	@%p1277 bra 	$L__BB0_1343;
	shr.u32 	%r6566, %r2131, 23;
	st.local.u32 	[%rd1+24], %rd3994;
	and.b32  	%r2135, %r6566, 31;
	and.b32  	%r6567, %r6566, 224;
	add.s32 	%r6568, %r6567, -128;
	shr.u32 	%r6569, %r6568, 5;
	mul.wide.u32 	%rd2872, %r6569, 4;
	sub.s64 	%rd1073, %rd1, %rd2872;
	ld.local.u32 	%r8948, [%rd1073+24];
	ld.local.u32 	%r8949, [%rd1073+20];
	setp.eq.s32 	%p1278, %r2135, 0;
	@%p1278 bra 	$L__BB0_1346;
	shf.l.wrap.b32 	%r8948, %r8949, %r8948, %r2135;
	ld.local.u32 	%r6570, [%rd1073+16];
	shf.l.wrap.b32 	%r8949, %r6570, %r8949, %r2135;
$L__BB0_1346:
	shr.u32 	%r6571, %r8948, 30;
	shf.l.wrap.b32 	%r6572, %r8949, %r8948, 2;
	shl.b32 	%r6573, %r8949, 2;
	shr.u32 	%r6574, %r6572, 31;
	add.s32 	%r6575, %r6574, %r6571;
	neg.s32 	%r6576, %r6575;
	setp.lt.s32 	%p1279, %r2131, 0;
	selp.b32 	%r8950, %r6576, %r6575, %p1279;
	xor.b32  	%r6577, %r6572, %r2131;
	shr.s32 	%r6578, %r6572, 31;
	xor.b32  	%r6579, %r6578, %r6572;
	xor.b32  	%r6580, %r6578, %r6573;
	cvt.u64.u32 	%rd2873, %r6579;
	shl.b64 	%rd2874, %rd2873, 32;
	cvt.u64.u32 	%rd2875, %r6580;
	or.b64  	%rd2876, %rd2874, %rd2875;
	cvt.rn.f64.s64 	%fd305, %rd2876;
	mul.f64 	%fd306, %fd305, 0d3BF921FB54442D19;
	cvt.rn.f32.f64 	%f4411, %fd306;
	neg.f32 	%f4412, %f4411;
	setp.lt.s32 	%p1280, %r6577, 0;
	selp.f32 	%f6199, %f4412, %f4411, %p1280;
$L__BB0_1347:
	mul.rn.f32 	%f4414, %f6199, %f6199;
	and.b32  	%r6582, %r8950, 1;
	setp.eq.b32 	%p1281, %r6582, 1;
	selp.f32 	%f4415, 0f3F800000, %f6199, %p1281;
	fma.rn.f32 	%f4416, %f4414, %f4415, 0f00000000;
	fma.rn.f32 	%f4417, %f4414, 0f37CBAC00, 0fBAB607ED;
	selp.f32 	%f4418, %f4417, 0fB94D4153, %p1281;
	selp.f32 	%f4419, 0f3D2AAABB, 0f3C0885E4, %p1281;
	fma.rn.f32 	%f4420, %f4418, %f4414, %f4419;
	selp.f32 	%f4421, 0fBEFFFFFF, 0fBE2AAAA8, %p1281;
	fma.rn.f32 	%f4422, %f4420, %f4414, %f4421;
	fma.rn.f32 	%f4423, %f4422, %f4416, %f4415;
	and.b32  	%r6583, %r8950, 2;
	setp.eq.s32 	%p1282, %r6583, 0;
	mov.f32 	%f4424, 0f00000000;
	sub.f32 	%f4425, %f4424, %f4423;
	selp.f32 	%f985, %f4423, %f4425, %p1282;
	mul.f32 	%f4426, %f985, 0f3F22F983;
	cvt.rni.s32.f32 	%r8954, %f4426;
	cvt.rn.f32.s32 	%f4427, %r8954;
	fma.rn.f32 	%f4428, %f4427, 0fBFC90FDA, %f985;
	fma.rn.f32 	%f4429, %f4427, 0fB3A22168, %f4428;
	fma.rn.f32 	%f6200, %f4427, 0fA7C234C5, %f4429;
	abs.f32 	%f987, %f985;
	setp.ltu.f32 	%p1283, %f987, 0f47CE4780;
	@%p1283 bra 	$L__BB0_1355;
	setp.neu.f32 	%p1284, %f987, 0f7F800000;
	@%p1284 bra 	$L__BB0_1350;
	mov.f32 	%f4432, 0f00000000;
	mul.rn.f32 	%f6200, %f985, %f4432;
	mov.b32 	%r8954, 0;
	bra.uni 	$L__BB0_1355;
$L__BB0_1350:
	mov.b32 	%r2145, %f985;
	shl.b32 	%r6585, %r2145, 8;
	or.b32  	%r2146, %r6585, -2147483648;
	mov.b64 	%rd3997, 0;
	mov.b32 	%r8951, 0;
	mov.u64 	%rd3995, __cudart_i2opi_f;
	mov.u64 	%rd3996, %rd1;
$L__BB0_1351:
	.pragma "nounroll";
	ld.global.nc.u32 	%r6586, [%rd3995];
	mad.wide.u32 	%rd2879, %r6586, %r2146, %rd3997;
	shr.u64 	%rd3997, %rd2879, 32;
	st.local.u32 	[%rd3996], %rd2879;
	add.s32 	%r8951, %r8951, 1;
	add.s64 	%rd3996, %rd3996, 4;
	add.s64 	%rd3995, %rd3995, 4;
	setp.ne.s32 	%p1285, %r8951, 6;
	@%p1285 bra 	$L__BB0_1351;
	shr.u32 	%r6587, %r2145, 23;
	st.local.u32 	[%rd1+24], %rd3997;
	and.b32  	%r2149, %r6587, 31;
	and.b32  	%r6588, %r6587, 224;
	add.s32 	%r6589, %r6588, -128;
	shr.u32 	%r6590, %r6589, 5;
	mul.wide.u32 	%rd2880, %r6590, 4;
	sub.s64 	%rd1080, %rd1, %rd2880;
	ld.local.u32 	%r8952, [%rd1080+24];
	ld.local.u32 	%r8953, [%rd1080+20];
	setp.eq.s32 	%p1286, %r2149, 0;
	@%p1286 bra 	$L__BB0_1354;
	shf.l.wrap.b32 	%r8952, %r8953, %r8952, %r2149;
	ld.local.u32 	%r6591, [%rd1080+16];
	shf.l.wrap.b32 	%r8953, %r6591, %r8953, %r2149;
$L__BB0_1354:
	shr.u32 	%r6592, %r8952, 30;
	shf.l.wrap.b32 	%r6593, %r8953, %r8952, 2;
	shl.b32 	%r6594, %r8953, 2;
	shr.u32 	%r6595, %r6593, 31;
	add.s32 	%r6596, %r6595, %r6592;
	neg.s32 	%r6597, %r6596;
	setp.lt.s32 	%p1287, %r2145, 0;
	selp.b32 	%r8954, %r6597, %r6596, %p1287;
	xor.b32  	%r6598, %r6593, %r2145;
	shr.s32 	%r6599, %r6593, 31;
	xor.b32  	%r6600, %r6599, %r6593;
	xor.b32  	%r6601, %r6599, %r6594;
	cvt.u64.u32 	%rd2881, %r6600;
	shl.b64 	%rd2882, %rd2881, 32;
	cvt.u64.u32 	%rd2883, %r6601;
	or.b64  	%rd2884, %rd2882, %rd2883;
	cvt.rn.f64.s64 	%fd307, %rd2884;
	mul.f64 	%fd308, %fd307, 0d3BF921FB54442D19;
	cvt.rn.f32.f64 	%f4430, %fd308;
	neg.f32 	%f4431, %f4430;
	setp.lt.s32 	%p1288, %r6598, 0;
	selp.f32 	%f6200, %f4431, %f4430, %p1288;
$L__BB0_1355:
	add.s32 	%r6603, %r8954, 1;
	mul.rn.f32 	%f4433, %f6200, %f6200;
	and.b32  	%r6604, %r8954, 1;
	setp.eq.b32 	%p1289, %r6604, 1;
	selp.f32 	%f4434, %f6200, 0f3F800000, %p1289;
	fma.rn.f32 	%f4435, %f4433, %f4434, 0f00000000;
	fma.rn.f32 	%f4436, %f4433, 0f37CBAC00, 0fBAB607ED;
	selp.f32 	%f4437, 0fB94D4153, %f4436, %p1289;
	selp.f32 	%f4438, 0f3C0885E4, 0f3D2AAABB, %p1289;
	fma.rn.f32 	%f4439, %f4437, %f4433, %f4438;
	selp.f32 	%f4440, 0fBE2AAAA8, 0fBEFFFFFF, %p1289;
	fma.rn.f32 	%f4441, %f4439, %f4433, %f4440;
	fma.rn.f32 	%f4442, %f4441, %f4435, %f4434;
	and.b32  	%r6605, %r6603, 2;
	setp.eq.s32 	%p1290, %r6605, 0;
	mov.f32 	%f4443, 0f00000000;
	sub.f32 	%f4444, %f4443, %f4442;
	selp.f32 	%f991, %f4442, %f4444, %p1290;
	mul.f32 	%f4445, %f991, 0f3F22F983;
	cvt.rni.s32.f32 	%r8958, %f4445;
	cvt.rn.f32.s32 	%f4446, %r8958;
	fma.rn.f32 	%f4447, %f4446, 0fBFC90FDA, %f991;
	fma.rn.f32 	%f4448, %f4446, 0fB3A22168, %f4447;
	fma.rn.f32 	%f6201, %f4446, 0fA7C234C5, %f4448;
	abs.f32 	%f993, %f991;
	setp.ltu.f32 	%p1291, %f993, 0f47CE4780;
	@%p1291 bra 	$L__BB0_1363;
	setp.neu.f32 	%p1292, %f993, 0f7F800000;
	@%p1292 bra 	$L__BB0_1358;
	mov.f32 	%f4451, 0f00000000;
	mul.rn.f32 	%f6201, %f991, %f4451;
	mov.b32 	%r8958, 0;
	bra.uni 	$L__BB0_1363;
$L__BB0_1358:
	mov.b32 	%r2159, %f991;
	shl.b32 	%r6607, %r2159, 8;
	or.b32  	%r2160, %r6607, -2147483648;
	mov.b64 	%rd4000, 0;
	mov.b32 	%r8955, 0;
	mov.u64 	%rd3998, __cudart_i2opi_f;
	mov.u64 	%rd3999, %rd1;
$L__BB0_1359:
	.pragma "nounroll";
	ld.global.nc.u32 	%r6608, [%rd3998];
	mad.wide.u32 	%rd2887, %r6608, %r2160, %rd4000;
	shr.u64 	%rd4000, %rd2887, 32;
	st.local.u32 	[%rd3999], %rd2887;
	add.s32 	%r8955, %r8955, 1;
	add.s64 	%rd3999, %rd3999, 4;
	add.s64 	%rd3998, %rd3998, 4;
	setp.ne.s32 	%p1293, %r8955, 6;
	@%p1293 bra 	$L__BB0_1359;
	shr.u32 	%r6609, %r2159, 23;
	st.local.u32 	[%rd1+24], %rd4000;
	and.b32  	%r2163, %r6609, 31;
	and.b32  	%r6610, %r6609, 224;
	add.s32 	%r6611, %r6610, -128;
	shr.u32 	%r6612, %r6611, 5;
	mul.wide.u32 	%rd2888, %r6612, 4;
	sub.s64 	%rd1087, %rd1, %rd2888;
	ld.local.u32 	%r8956, [%rd1087+24];
	ld.local.u32 	%r8957, [%rd1087+20];
	setp.eq.s32 	%p1294, %r2163, 0;
	@%p1294 bra 	$L__BB0_1362;
	shf.l.wrap.b32 	%r8956, %r8957, %r8956, %r2163;
	ld.local.u32 	%r6613, [%rd1087+16];
	shf.l.wrap.b32 	%r8957, %r6613, %r8957, %r2163;
$L__BB0_1362:
	shr.u32 	%r6614, %r8956, 30;
	shf.l.wrap.b32 	%r6615, %r8957, %r8956, 2;
	shl.b32 	%r6616, %r8957, 2;
	shr.u32 	%r6617, %r6615, 31;
	add.s32 	%r6618, %r6617, %r6614;
	neg.s32 	%r6619, %r6618;
	setp.lt.s32 	%p1295, %r2159, 0;
	selp.b32 	%r8958, %r6619, %r6618, %p1295;
	xor.b32  	%r6620, %r6615, %r2159;
	shr.s32 	%r6621, %r6615, 31;
	xor.b32  	%r6622, %r6621, %r6615;
	xor.b32  	%r6623, %r6621, %r6616;
	cvt.u64.u32 	%rd2889, %r6622;
	shl.b64 	%rd2890, %rd2889, 32;
	cvt.u64.u32 	%rd2891, %r6623;
	or.b64  	%rd2892, %rd2890, %rd2891;
	cvt.rn.f64.s64 	%fd309, %rd2892;
	mul.f64 	%fd310, %fd309, 0d3BF921FB54442D19;
	cvt.rn.f32.f64 	%f4449, %fd310;
	neg.f32 	%f4450, %f4449;
	setp.lt.s32 	%p1296, %r6620, 0;
	selp.f32 	%f6201, %f4450, %f4449, %p1296;
$L__BB0_1363:
	add.s32 	%r6625, %r8958, 1;
	mul.rn.f32 	%f4452, %f6201, %f6201;
	and.b32  	%r6626, %r8958, 1;
	setp.eq.b32 	%p1297, %r6626, 1;
	selp.f32 	%f4453, %f6201, 0f3F800000, %p1297;
	fma.rn.f32 	%f4454, %f4452, %f4453, 0f00000000;
	fma.rn.f32 	%f4455, %f4452, 0f37CBAC00, 0fBAB607ED;
	selp.f32 	%f4456, 0fB94D4153, %f4455, %p1297;
	selp.f32 	%f4457, 0f3C0885E4, 0f3D2AAABB, %p1297;
	fma.rn.f32 	%f4458, %f4456, %f4452, %f4457;
	selp.f32 	%f4459, 0fBE2AAAA8, 0fBEFFFFFF, %p1297;
	fma.rn.f32 	%f4460, %f4458, %f4452, %f4459;
	fma.rn.f32 	%f4461, %f4460, %f4454, %f4453;
	and.b32  	%r6627, %r6625, 2;
	setp.eq.s32 	%p1298, %r6627, 0;
	mov.f32 	%f4462, 0f00000000;
	sub.f32 	%f4463, %f4462, %f4461;
	selp.f32 	%f997, %f4461, %f4463, %p1298;
	mul.f32 	%f4464, %f997, 0f3F22F983;
	cvt.rni.s32.f32 	%r8962, %f4464;
	cvt.rn.f32.s32 	%f4465, %r8962;
	fma.rn.f32 	%f4466, %f4465, 0fBFC90FDA, %f997;
	fma.rn.f32 	%f4467, %f4465, 0fB3A22168, %f4466;
	fma.rn.f32 	%f6202, %f4465, 0fA7C234C5, %f4467;
	abs.f32 	%f999, %f997;
	setp.ltu.f32 	%p1299, %f999, 0f47CE4780;
	@%p1299 bra 	$L__BB0_1371;
	setp.neu.f32 	%p1300, %f999, 0f7F800000;
	@%p1300 bra 	$L__BB0_1366;
	mov.f32 	%f4470, 0f00000000;
	mul.rn.f32 	%f6202, %f997, %f4470;
	mov.b32 	%r8962, 0;
	bra.uni 	$L__BB0_1371;
$L__BB0_1366:
	mov.b32 	%r2173, %f997;
	shl.b32 	%r6629, %r2173, 8;
	or.b32  	%r2174, %r6629, -2147483648;
	mov.b64 	%rd4003, 0;
	mov.b32 	%r8959, 0;
	mov.u64 	%rd4001, __cudart_i2opi_f;
	mov.u64 	%rd4002, %rd1;
$L__BB0_1367:
	.pragma "nounroll";
	ld.global.nc.u32 	%r6630, [%rd4001];
	mad.wide.u32 	%rd2895, %r6630, %r2174, %rd4003;
	shr.u64 	%rd4003, %rd2895, 32;
	st.local.u32 	[%rd4002], %rd2895;
	add.s32 	%r8959, %r8959, 1;
	add.s64 	%rd4002, %rd4002, 4;
	add.s64 	%rd4001, %rd4001, 4;
	setp.ne.s32 	%p1301, %r8959, 6;
	@%p1301 bra 	$L__BB0_1367;
	shr.u32 	%r6631, %r2173, 23;
	st.local.u32 	[%rd1+24], %rd4003;
	and.b32  	%r2177, %r6631, 31;
	and.b32  	%r6632, %r6631, 224;
	add.s32 	%r6633, %r6632, -128;
	shr.u32 	%r6634, %r6633, 5;
	mul.wide.u32 	%rd2896, %r6634, 4;
	sub.s64 	%rd1094, %rd1, %rd2896;
	ld.local.u32 	%r8960, [%rd1094+24];
	ld.local.u32 	%r8961, [%rd1094+20];
	setp.eq.s32 	%p1302, %r2177, 0;
	@%p1302 bra 	$L__BB0_1370;
	shf.l.wrap.b32 	%r8960, %r8961, %r8960, %r2177;
	ld.local.u32 	%r6635, [%rd1094+16];
	shf.l.wrap.b32 	%r8961, %r6635, %r8961, %r2177;
$L__BB0_1370:
	shr.u32 	%r6636, %r8960, 30;
	shf.l.wrap.b32 	%r6637, %r8961, %r8960, 2;
	shl.b32 	%r6638, %r8961, 2;
	shr.u32 	%r6639, %r6637, 31;
	add.s32 	%r6640, %r6639, %r6636;
	neg.s32 	%r6641, %r6640;
	setp.lt.s32 	%p1303, %r2173, 0;
	selp.b32 	%r8962, %r6641, %r6640, %p1303;
	xor.b32  	%r6642, %r6637, %r2173;
	shr.s32 	%r6643, %r6637, 31;
	xor.b32  	%r6644, %r6643, %r6637;
	xor.b32  	%r6645, %r6643, %r6638;
	cvt.u64.u32 	%rd2897, %r6644;
	shl.b64 	%rd2898, %rd2897, 32;
	cvt.u64.u32 	%rd2899, %r6645;
	or.b64  	%rd2900, %rd2898, %rd2899;
	cvt.rn.f64.s64 	%fd311, %rd2900;
	mul.f64 	%fd312, %fd311, 0d3BF921FB54442D19;
	cvt.rn.f32.f64 	%f4468, %fd312;
	neg.f32 	%f4469, %f4468;
	setp.lt.s32 	%p1304, %r6642, 0;
	selp.f32 	%f6202, %f4469, %f4468, %p1304;
$L__BB0_1371:
	add.s32 	%r6647, %r8962, 1;
	mul.rn.f32 	%f4471, %f6202, %f6202;
	and.b32  	%r6648, %r8962, 1;
	setp.eq.b32 	%p1305, %r6648, 1;
	selp.f32 	%f4472, %f6202, 0f3F800000, %p1305;
	fma.rn.f32 	%f4473, %f4471, %f4472, 0f00000000;
	fma.rn.f32 	%f4474, %f4471, 0f37CBAC00, 0fBAB607ED;
	selp.f32 	%f4475, 0fB94D4153, %f4474, %p1305;
	selp.f32 	%f4476, 0f3C0885E4, 0f3D2AAABB, %p1305;
	fma.rn.f32 	%f4477, %f4475, %f4471, %f4476;
	selp.f32 	%f4478, 0fBE2AAAA8, 0fBEFFFFFF, %p1305;
	fma.rn.f32 	%f4479, %f4477, %f4471, %f4478;
	fma.rn.f32 	%f4480, %f4479, %f4473, %f4472;
	and.b32  	%r6649, %r6647, 2;
	setp.eq.s32 	%p1306, %r6649, 0;
	mov.f32 	%f4481, 0f00000000;
	sub.f32 	%f4482, %f4481, %f4480;
	selp.f32 	%f6204, %f4480, %f4482, %p1306;
	setp.geu.f32 	%p1307, %f712, 0f3F800000;
	@%p1307 bra 	$L__BB0_1381;
	mul.f32 	%f4483, %f6204, 0f3F22F983;
	cvt.rni.s32.f32 	%r8966, %f4483;
	cvt.rn.f32.s32 	%f4484, %r8966;
	fma.rn.f32 	%f4485, %f4484, 0fBFC90FDA, %f6204;
	fma.rn.f32 	%f4486, %f4484, 0fB3A22168, %f4485;
	fma.rn.f32 	%f6203, %f4484, 0fA7C234C5, %f4486;
	abs.f32 	%f1005, %f6204;
	setp.ltu.f32 	%p1308, %f1005, 0f47CE4780;
	@%p1308 bra 	$L__BB0_1380;
	setp.neu.f32 	%p1309, %f1005, 0f7F800000;
	@%p1309 bra 	$L__BB0_1375;
	mov.f32 	%f4489, 0f00000000;
	mul.rn.f32 	%f6203, %f6204, %f4489;
	mov.b32 	%r8966, 0;
	bra.uni 	$L__BB0_1380;
$L__BB0_1375:
	mov.b32 	%r2187, %f6204;
	shl.b32 	%r6651, %r2187, 8;
	or.b32  	%r2188, %r6651, -2147483648;
	mov.b64 	%rd4006, 0;
	mov.b32 	%r8963, 0;
	mov.u64 	%rd4004, __cudart_i2opi_f;
	mov.u64 	%rd4005, %rd1;
$L__BB0_1376:
	.pragma "nounroll";
	ld.global.nc.u32 	%r6652, [%rd4004];
	mad.wide.u32 	%rd2903, %r6652, %r2188, %rd4006;
	shr.u64 	%rd4006, %rd2903, 32;
	st.local.u32 	[%rd4005], %rd2903;
	add.s32 	%r8963, %r8963, 1;
	add.s64 	%rd4005, %rd4005, 4;
	add.s64 	%rd4004, %rd4004, 4;
	setp.ne.s32 	%p1310, %r8963, 6;
	@%p1310 bra 	$L__BB0_1376;
	shr.u32 	%r6653, %r2187, 23;
	st.local.u32 	[%rd1+24], %rd4006;
	and.b32  	%r2191, %r6653, 31;
	and.b32  	%r6654, %r6653, 224;
	add.s32 	%r6655, %r6654, -128;
	shr.u32 	%r6656, %r6655, 5;
	mul.wide.u32 	%rd2904, %r6656, 4;
	sub.s64 	%rd1101, %rd1, %rd2904;
	ld.local.u32 	%r8964, [%rd1101+24];
	ld.local.u32 	%r8965, [%rd1101+20];
	setp.eq.s32 	%p1311, %r2191, 0;
	@%p1311 bra 	$L__BB0_1379;
	shf.l.wrap.b32 	%r8964, %r8965, %r8964, %r2191;
	ld.local.u32 	%r6657, [%rd1101+16];
	shf.l.wrap.b32 	%r8965, %r6657, %r8965, %r2191;
$L__BB0_1379:
	shr.u32 	%r6658, %r8964, 30;
	shf.l.wrap.b32 	%r6659, %r8965, %r8964, 2;
	shl.b32 	%r6660, %r8965, 2;
	shr.u32 	%r6661, %r6659, 31;
	add.s32 	%r6662, %r6661, %r6658;
	neg.s32 	%r6663, %r6662;
	setp.lt.s32 	%p1312, %r2187, 0;
	selp.b32 	%r8966, %r6663, %r6662, %p1312;
	xor.b32  	%r6664, %r6659, %r2187;
	shr.s32 	%r6665, %r6659, 31;
	xor.b32  	%r6666, %r6665, %r6659;
	xor.b32  	%r6667, %r6665, %r6660;
	cvt.u64.u32 	%rd2905, %r6666;
	shl.b64 	%rd2906, %rd2905, 32;
	cvt.u64.u32 	%rd2907, %r6667;
	or.b64  	%rd2908, %rd2906, %rd2907;
	cvt.rn.f64.s64 	%fd313, %rd2908;
	mul.f64 	%fd314, %fd313, 0d3BF921FB54442D19;
	cvt.rn.f32.f64 	%f4487, %fd314;
	neg.f32 	%f4488, %f4487;
	setp.lt.s32 	%p1313, %r6664, 0;
	selp.f32 	%f6203, %f4488, %f4487, %p1313;
$L__BB0_1380:
	mul.rn.f32 	%f4490, %f6203, %f6203;
	and.b32  	%r6669, %r8966, 1;
	setp.eq.b32 	%p1314, %r6669, 1;
	selp.f32 	%f4491, 0f3F800000, %f6203, %p1314;
	fma.rn.f32 	%f4492, %f4490, %f4491, 0f00000000;
	fma.rn.f32 	%f4493, %f4490, 0f37CBAC00, 0fBAB607ED;
	selp.f32 	%f4494, %f4493, 0fB94D4153, %p1314;
	selp.f32 	%f4495, 0f3D2AAABB, 0f3C0885E4, %p1314;
	fma.rn.f32 	%f4496, %f4494, %f4490, %f4495;
	selp.f32 	%f4497, 0fBEFFFFFF, 0fBE2AAAA8, %p1314;
	fma.rn.f32 	%f4498, %f4496, %f4490, %f4497;
	fma.rn.f32 	%f4499, %f4498, %f4492, %f4491;
	and.b32  	%r6670, %r8966, 2;
	setp.eq.s32 	%p1315, %r6670, 0;
	mov.f32 	%f4500, 0f00000000;
	sub.f32 	%f4501, %f4500, %f4499;
	selp.f32 	%f6204, %f4499, %f4501, %p1315;
$L__BB0_1381:
	ld.global.f32 	%f1011, [%rd2];
	setp.leu.f32 	%p1316, %f1011, %f2;
	@%p1316 bra 	$L__BB0_1391;
	mul.f32 	%f4502, %f6204, 0f3F22F983;
	cvt.rni.s32.f32 	%r8970, %f4502;
	cvt.rn.f32.s32 	%f4503, %r8970;
	fma.rn.f32 	%f4504, %f4503, 0fBFC90FDA, %f6204;
	fma.rn.f32 	%f4505, %f4503, 0fB3A22168, %f4504;
	fma.rn.f32 	%f6205, %f4503, 0fA7C234C5, %f4505;
	abs.f32 	%f1013, %f6204;
	setp.ltu.f32 	%p1317, %f1013, 0f47CE4780;
	@%p1317 bra 	$L__BB0_1390;
	setp.neu.f32 	%p1318, %f1013, 0f7F800000;
	@%p1318 bra 	$L__BB0_1385;
	mov.f32 	%f4508, 0f00000000;
	mul.rn.f32 	%f6205, %f6204, %f4508;
	mov.b32 	%r8970, 0;
	bra.uni 	$L__BB0_1390;
$L__BB0_1385:
	mov.b32 	%r2201, %f6204;
	shl.b32 	%r6672, %r2201, 8;
	or.b32  	%r2202, %r6672, -2147483648;
	mov.b64 	%rd4009, 0;
	mov.b32 	%r8967, 0;
	mov.u64 	%rd4007, __cudart_i2opi_f;
	mov.u64 	%rd4008, %rd1;
$L__BB0_1386:
	.pragma "nounroll";
	ld.global.nc.u32 	%r6673, [%rd4007];
	mad.wide.u32 	%rd2911, %r6673, %r2202, %rd4009;
	shr.u64 	%rd4009, %rd2911, 32;
	st.local.u32 	[%rd4008], %rd2911;
	add.s32 	%r8967, %r8967, 1;
	add.s64 	%rd4008, %rd4008, 4;
	add.s64 	%rd4007, %rd4007, 4;
	setp.ne.s32 	%p1319, %r8967, 6;
	@%p1319 bra 	$L__BB0_1386;
	shr.u32 	%r6674, %r2201, 23;
	st.local.u32 	[%rd1+24], %rd4009;
	and.b32  	%r2205, %r6674, 31;
	and.b32  	%r6675, %r6674, 224;
	add.s32 	%r6676, %r6675, -128;
	shr.u32 	%r6677, %r6676, 5;
	mul.wide.u32 	%rd2912, %r6677, 4;
	sub.s64 	%rd1108, %rd1, %rd2912;
	ld.local.u32 	%r8968, [%rd1108+24];
	ld.local.u32 	%r8969, [%rd1108+20];
	setp.eq.s32 	%p1320, %r2205, 0;
	@%p1320 bra 	$L__BB0_1389;
	shf.l.wrap.b32 	%r8968, %r8969, %r8968, %r2205;
	ld.local.u32 	%r6678, [%rd1108+16];
	shf.l.wrap.b32 	%r8969, %r6678, %r8969, %r2205;
$L__BB0_1389:
	shr.u32 	%r6679, %r8968, 30;
	shf.l.wrap.b32 	%r6680, %r8969, %r8968, 2;
	shl.b32 	%r6681, %r8969, 2;
	shr.u32 	%r6682, %r6680, 31;
	add.s32 	%r6683, %r6682, %r6679;
	neg.s32 	%r6684, %r6683;
	setp.lt.s32 	%p1321, %r2201, 0;
	selp.b32 	%r8970, %r6684, %r6683, %p1321;
	xor.b32  	%r6685, %r6680, %r2201;
	shr.s32 	%r6686, %r6680, 31;
	xor.b32  	%r6687, %r6686, %r6680;
	xor.b32  	%r6688, %r6686, %r6681;
	cvt.u64.u32 	%rd2913, %r6687;
	shl.b64 	%rd2914, %rd2913, 32;
	cvt.u64.u32 	%rd2915, %r6688;
	or.b64  	%rd2916, %rd2914, %rd2915;
	cvt.rn.f64.s64 	%fd315, %rd2916;
	mul.f64 	%fd316, %fd315, 0d3BF921FB54442D19;
	cvt.rn.f32.f64 	%f4506, %fd316;
	neg.f32 	%f4507, %f4506;
	setp.lt.s32 	%p1322, %r6685, 0;
	selp.f32 	%f6205, %f4507, %f4506, %p1322;
$L__BB0_1390:
	mul.rn.f32 	%f4509, %f6205, %f6205;
	and.b32  	%r6690, %r8970, 1;
	setp.eq.b32 	%p1323, %r6690, 1;
	selp.f32 	%f4510, 0f3F800000, %f6205, %p1323;
	fma.rn.f32 	%f4511, %f4509, %f4510, 0f00000000;
	fma.rn.f32 	%f4512, %f4509, 0f37CBAC00, 0fBAB607ED;
	selp.f32 	%f4513, %f4512, 0fB94D4153, %p1323;
	selp.f32 	%f4514, 0f3D2AAABB, 0f3C0885E4, %p1323;
	fma.rn.f32 	%f4515, %f4513, %f4509, %f4514;
	selp.f32 	%f4516, 0fBEFFFFFF, 0fBE2AAAA8, %p1323;
	fma.rn.f32 	%f4517, %f4515, %f4509, %f4516;
	fma.rn.f32 	%f4518, %f4517, %f4511, %f4510;
	and.b32  	%r6691, %r8970, 2;
	setp.eq.s32 	%p1324, %r6691, 0;
	mov.f32 	%f4519, 0f00000000;
	sub.f32 	%f4520, %f4519, %f4518;
	selp.f32 	%f6204, %f4518, %f4520, %p1324;
$L__BB0_1391:
	setp.leu.f32 	%p1325, %f2, %f1011;
	@%p1325 bra 	$L__BB0_1401;
	mul.f32 	%f4521, %f6204, 0f3F22F983;
	cvt.rni.s32.f32 	%r8974, %f4521;
	cvt.rn.f32.s32 	%f4522, %r8974;
	fma.rn.f32 	%f4523, %f4522, 0fBFC90FDA, %f6204;
	fma.rn.f32 	%f4524, %f4522, 0fB3A22168, %f4523;
	fma.rn.f32 	%f6207, %f4522, 0fA7C234C5, %f4524;
	abs.f32 	%f1020, %f6204;
	setp.ltu.f32 	%p1326, %f1020, 0f47CE4780;
	@%p1326 bra 	$L__BB0_1400;
	setp.neu.f32 	%p1327, %f1020, 0f7F800000;
	@%p1327 bra 	$L__BB0_1395;
	mov.f32 	%f4527, 0f00000000;
	mul.rn.f32 	%f6207, %f6204, %f4527;
	mov.b32 	%r8974, 0;
	bra.uni 	$L__BB0_1400;
$L__BB0_1395:
	mov.b32 	%r2215, %f6204;
	shl.b32 	%r6693, %r2215, 8;
	or.b32  	%r2216, %r6693, -2147483648;
	mov.b64 	%rd4012, 0;
	mov.b32 	%r8971, 0;
	mov.u64 	%rd4010, __cudart_i2opi_f;
	mov.u64 	%rd4011, %rd1;
$L__BB0_1396:
	.pragma "nounroll";
	ld.global.nc.u32 	%r6694, [%rd4010];
	mad.wide.u32 	%rd2919, %r6694, %r2216, %rd4012;
	shr.u64 	%rd4012, %rd2919, 32;
	st.local.u32 	[%rd4011], %rd2919;
	add.s32 	%r8971, %r8971, 1;
	add.s64 	%rd4011, %rd4011, 4;
	add.s64 	%rd4010, %rd4010, 4;
	setp.ne.s32 	%p1328, %r8971, 6;
	@%p1328 bra 	$L__BB0_1396;
	shr.u32 	%r6695, %r2215, 23;
	st.local.u32 	[%rd1+24], %rd4012;
	and.b32  	%r2219, %r6695, 31;
	and.b32  	%r6696, %r6695, 224;
	add.s32 	%r6697, %r6696, -128;
	shr.u32 	%r6698, %r6697, 5;
	mul.wide.u32 	%rd2920, %r6698, 4;
	sub.s64 	%rd1115, %rd1, %rd2920;
	ld.local.u32 	%r8972, [%rd1115+24];
	ld.local.u32 	%r8973, [%rd1115+20];
	setp.eq.s32 	%p1329, %r2219, 0;
	@%p1329 bra 	$L__BB0_1399;
	shf.l.wrap.b32 	%r8972, %r8973, %r8972, %r2219;
	ld.local.u32 	%r6699, [%rd1115+16];
	shf.l.wrap.b32 	%r8973, %r6699, %r8973, %r2219;
$L__BB0_1399:
	shr.u32 	%r6700, %r8972, 30;
	shf.l.wrap.b32 	%r6701, %r8973, %r8972, 2;
	shl.b32 	%r6702, %r8973, 2;
	shr.u32 	%r6703, %r6701, 31;
	add.s32 	%r6704, %r6703, %r6700;
	neg.s32 	%r6705, %r6704;
	setp.lt.s32 	%p1330, %r2215, 0;
	selp.b32 	%r8974, %r6705, %r6704, %p1330;
	xor.b32  	%r6706, %r6701, %r2215;
	shr.s32 	%r6707, %r6701, 31;
	xor.b32  	%r6708, %r6707, %r6701;
	xor.b32  	%r6709, %r6707, %r6702;
	cvt.u64.u32 	%rd2921, %r6708;
	shl.b64 	%rd2922, %rd2921, 32;
	cvt.u64.u32 	%rd2923, %r6709;
	or.b64  	%rd2924, %rd2922, %rd2923;
	cvt.rn.f64.s64 	%fd317, %rd2924;
	mul.f64 	%fd318, %fd317, 0d3BF921FB54442D19;
	cvt.rn.f32.f64 	%f4525, %fd318;
	neg.f32 	%f4526, %f4525;
	setp.lt.s32 	%p1331, %r6706, 0;
	selp.f32 	%f6207, %f4526, %f4525, %p1331;
$L__BB0_1400:
	mul.rn.f32 	%f4528, %f6207, %f6207;
	and.b32  	%r6711, %r8974, 1;
	setp.eq.b32 	%p1332, %r6711, 1;
	selp.f32 	%f4529, 0f3F800000, %f6207, %p1332;
	fma.rn.f32 	%f4530, %f4528, %f4529, 0f00000000;
	fma.rn.f32 	%f4531, %f4528, 0f37CBAC00, 0fBAB607ED;
	selp.f32 	%f4532, %f4531, 0fB94D4153, %p1332;
	selp.f32 	%f4533, 0f3D2AAABB, 0f3C0885E4, %p1332;
	fma.rn.f32 	%f4534, %f4532, %f4528, %f4533;
	selp.f32 	%f4535, 0fBEFFFFFF, 0fBE2AAAA8, %p1332;
	fma.rn.f32 	%f4536, %f4534, %f4528, %f4535;
	fma.rn.f32 	%f4537, %f4536, %f4530, %f4529;
	and.b32  	%r6712, %r8974, 2;
	setp.eq.s32 	%p1333, %r6712, 0;
	mov.f32 	%f4538, 0f00000000;
	sub.f32 	%f4539, %f4538, %f4537;
	selp.f32 	%f6204, %f4537, %f4539, %p1333;
$L__BB0_1401:
	mul.f32 	%f4540, %f6204, 0f3F22F983;
	cvt.rni.s32.f32 	%r8978, %f4540;
	cvt.rn.f32.s32 	%f4541, %r8978;
	fma.rn.f32 	%f4542, %f4541, 0fBFC90FDA, %f6204;
	fma.rn.f32 	%f4543, %f4541, 0fB3A22168, %f4542;
	fma.rn.f32 	%f6209, %f4541, 0fA7C234C5, %f4543;
	abs.f32 	%f1027, %f6204;
	setp.ltu.f32 	%p1334, %f1027, 0f47CE4780;
	@%p1334 bra 	$L__BB0_1409;
	setp.neu.f32 	%p1335, %f1027, 0f7F800000;
	@%p1335 bra 	$L__BB0_1404;
	mov.f32 	%f4546, 0f00000000;
	mul.rn.f32 	%f6209, %f6204, %f4546;
	mov.b32 	%r8978, 0;
	bra.uni 	$L__BB0_1409;
$L__BB0_1404:
	mov.b32 	%r2229, %f6204;
	shl.b32 	%r6714, %r2229, 8;
	or.b32  	%r2230, %r6714, -2147483648;
	mov.b64 	%rd4015, 0;
	mov.b32 	%r8975, 0;
	mov.u64 	%rd4013, __cudart_i2opi_f;
	mov.u64 	%rd4014, %rd1;
$L__BB0_1405:
	.pragma "nounroll";
	ld.global.nc.u32 	%r6715, [%rd4013];
	mad.wide.u32 	%rd2927, %r6715, %r2230, %rd4015;
	shr.u64 	%rd4015, %rd2927, 32;
	st.local.u32 	[%rd4014], %rd2927;
	add.s32 	%r8975, %r8975, 1;
	add.s64 	%rd4014, %rd4014, 4;
	add.s64 	%rd4013, %rd4013, 4;
	setp.ne.s32 	%p1336, %r8975, 6;
	@%p1336 bra 	$L__BB0_1405;
	shr.u32 	%r6716, %r2229, 23;
	st.local.u32 	[%rd1+24], %rd4015;
	and.b32  	%r2233, %r6716, 31;
	and.b32  	%r6717, %r6716, 224;
	add.s32 	%r6718, %r6717, -128;
	shr.u32 	%r6719, %r6718, 5;
	mul.wide.u32 	%rd2928, %r6719, 4;
	sub.s64 	%rd1122, %rd1, %rd2928;
	ld.local.u32 	%r8976, [%rd1122+24];
	ld.local.u32 	%r8977, [%rd1122+20];
	setp.eq.s32 	%p1337, %r2233, 0;
	@%p1337 bra 	$L__BB0_1408;
	shf.l.wrap.b32 	%r8976, %r8977, %r8976, %r2233;
	ld.local.u32 	%r6720, [%rd1122+16];
	shf.l.wrap.b32 	%r8977, %r6720, %r8977, %r2233;
$L__BB0_1408:
	shr.u32 	%r6721, %r8976, 30;
	shf.l.wrap.b32 	%r6722, %r8977, %r8976, 2;
	shl.b32 	%r6723, %r8977, 2;
	shr.u32 	%r6724, %r6722, 31;
	add.s32 	%r6725, %r6724, %r6721;
	neg.s32 	%r6726, %r6725;
	setp.lt.s32 	%p1338, %r2229, 0;
	selp.b32 	%r8978, %r6726, %r6725, %p1338;
	xor.b32  	%r6727, %r6722, %r2229;
	shr.s32 	%r6728, %r6722, 31;
	xor.b32  	%r6729, %r6728, %r6722;
	xor.b32  	%r6730, %r6728, %r6723;
	cvt.u64.u32 	%rd2929, %r6729;
	shl.b64 	%rd2930, %rd2929, 32;
	cvt.u64.u32 	%rd2931, %r6730;
	or.b64  	%rd2932, %rd2930, %rd2931;
	cvt.rn.f64.s64 	%fd319, %rd2932;
	mul.f64 	%fd320, %fd319, 0d3BF921FB54442D19;
	cvt.rn.f32.f64 	%f4544, %fd320;
	neg.f32 	%f4545, %f4544;
	setp.lt.s32 	%p1339, %r6727, 0;
	selp.f32 	%f6209, %f4545, %f4544, %p1339;
$L__BB0_1409:
	add.s32 	%r6732, %r8978, 1;
	mul.rn.f32 	%f4547, %f6209, %f6209;
	and.b32  	%r6733, %r8978, 1;
	setp.eq.b32 	%p1340, %r6733, 1;
	selp.f32 	%f4548, %f6209, 0f3F800000, %p1340;
	fma.rn.f32 	%f4549, %f4547, %f4548, 0f00000000;
	fma.rn.f32 	%f4550, %f4547, 0f37CBAC00, 0fBAB607ED;
	selp.f32 	%f4551, 0fB94D4153, %f4550, %p1340;
	selp.f32 	%f4552, 0f3C0885E4, 0f3D2AAABB, %p1340;
	fma.rn.f32 	%f4553, %f4551, %f4547, %f4552;
	selp.f32 	%f4554, 0fBE2AAAA8, 0fBEFFFFFF, %p1340;
	fma.rn.f32 	%f4555, %f4553, %f4547, %f4554;
	fma.rn.f32 	%f4556, %f4555, %f4549, %f4548;
	and.b32  	%r6734, %r6732, 2;
	setp.eq.s32 	%p1341, %r6734, 0;
	mov.f32 	%f4557, 0f00000000;
	sub.f32 	%f4558, %f4557, %f4556;
	selp.f32 	%f1031, %f4556, %f4558, %p1341;
	mul.f32 	%f4559, %f1031, 0f3F22F983;
	cvt.rni.s32.f32 	%r8982, %f4559;
	cvt.rn.f32.s32 	%f4560, %r8982;
	fma.rn.f32 	%f4561, %f4560, 0fBFC90FDA, %f1031;
	fma.rn.f32 	%f4562, %f4560, 0fB3A22168, %f4561;
	fma.rn.f32 	%f6210, %f4560, 0fA7C234C5, %f4562;
	abs.f32 	%f1033, %f1031;
	setp.ltu.f32 	%p1342, %f1033, 0f47CE4780;
	@%p1342 bra 	$L__BB0_1417;
	setp.neu.f32 	%p1343, %f1033, 0f7F800000;
	@%p1343 bra 	$L__BB0_1412;
	mov.f32 	%f4565, 0f00000000;
	mul.rn.f32 	%f6210, %f1031, %f4565;
	mov.b32 	%r8982, 0;
	bra.uni 	$L__BB0_1417;
$L__BB0_1412:
	mov.b32 	%r2243, %f1031;
	shl.b32 	%r6736, %r2243, 8;
	or.b32  	%r2244, %r6736, -2147483648;
	mov.b64 	%rd4018, 0;
	mov.b32 	%r8979, 0;
	mov.u64 	%rd4016, __cudart_i2opi_f;
	mov.u64 	%rd4017, %rd1;
$L__BB0_1413:
	.pragma "nounroll";
	ld.global.nc.u32 	%r6737, [%rd4016];
	mad.wide.u32 	%rd2935, %r6737, %r2244, %rd4018;
	shr.u64 	%rd4018, %rd2935, 32;
	st.local.u32 	[%rd4017], %rd2935;
	add.s32 	%r8979, %r8979, 1;
	add.s64 	%rd4017, %rd4017, 4;
	add.s64 	%rd4016, %rd4016, 4;
	setp.ne.s32 	%p1344, %r8979, 6;
	@%p1344 bra 	$L__BB0_1413;
	shr.u32 	%r6738, %r2243, 23;
	st.local.u32 	[%rd1+24], %rd4018;
	and.b32  	%r2247, %r6738, 31;
	and.b32  	%r6739, %r6738, 224;
	add.s32 	%r6740, %r6739, -128;
	shr.u32 	%r6741, %r6740, 5;
	mul.wide.u32 	%rd2936, %r6741, 4;
	sub.s64 	%rd1129, %rd1, %rd2936;
	ld.local.u32 	%r8980, [%rd1129+24];
	ld.local.u32 	%r8981, [%rd1129+20];
	setp.eq.s32 	%p1345, %r2247, 0;
	@%p1345 bra 	$L__BB0_1416;
	shf.l.wrap.b32 	%r8980, %r8981, %r8980, %r2247;
	ld.local.u32 	%r6742, [%rd1129+16];
	shf.l.wrap.b32 	%r8981, %r6742, %r8981, %r2247;
$L__BB0_1416:
	shr.u32 	%r6743, %r8980, 30;
	shf.l.wrap.b32 	%r6744, %r8981, %r8980, 2;
	shl.b32 	%r6745, %r8981, 2;
	shr.u32 	%r6746, %r6744, 31;
	add.s32 	%r6747, %r6746, %r6743;
	neg.s32 	%r6748, %r6747;
	setp.lt.s32 	%p1346, %r2243, 0;
	selp.b32 	%r8982, %r6748, %r6747, %p1346;
	xor.b32  	%r6749, %r6744, %r2243;
	shr.s32 	%r6750, %r6744, 31;
	xor.b32  	%r6751, %r6750, %r6744;
	xor.b32  	%r6752, %r6750, %r6745;
	cvt.u64.u32 	%rd2937, %r6751;
	shl.b64 	%rd2938, %rd2937, 32;
	cvt.u64.u32 	%rd2939, %r6752;
	or.b64  	%rd2940, %rd2938, %rd2939;
	cvt.rn.f64.s64 	%fd321, %rd2940;
	mul.f64 	%fd322, %fd321, 0d3BF921FB54442D19;
	cvt.rn.f32.f64 	%f4563, %fd322;
	neg.f32 	%f4564, %f4563;
	setp.lt.s32 	%p1347, %r6749, 0;
	selp.f32 	%f6210, %f4564, %f4563, %p1347;
$L__BB0_1417:
	mul.rn.f32 	%f4566, %f6210, %f6210;
	and.b32  	%r6754, %r8982, 1;
	setp.eq.b32 	%p1348, %r6754, 1;
	selp.f32 	%f4567, 0f3F800000, %f6210, %p1348;
	fma.rn.f32 	%f4568, %f4566, %f4567, 0f00000000;
	fma.rn.f32 	%f4569, %f4566, 0f37CBAC00, 0fBAB607ED;
	selp.f32 	%f4570, %f4569, 0fB94D4153, %p1348;
	selp.f32 	%f4571, 0f3D2AAABB, 0f3C0885E4, %p1348;
	fma.rn.f32 	%f4572, %f4570, %f4566, %f4571;
	selp.f32 	%f4573, 0fBEFFFFFF, 0fBE2AAAA8, %p1348;
	fma.rn.f32 	%f4574, %f4572, %f4566, %f4573;
	fma.rn.f32 	%f4575, %f4574, %f4568, %f4567;
	and.b32  	%r6755, %r8982, 2;
	setp.eq.s32 	%p1349, %r6755, 0;
	mov.f32 	%f4576, 0f00000000;
	sub.f32 	%f4577, %f4576, %f4575;
	selp.f32 	%f6212, %f4575, %f4577, %p1349;
	setp.geu.f32 	%p1350, %f6212, 0f40400000;
	@%p1350 bra 	$L__BB0_1427;
	mul.f32 	%f4578, %f6212, 0f3F22F983;
	cvt.rni.s32.f32 	%r8986, %f4578;
	cvt.rn.f32.s32 	%f4579, %r8986;
	fma.rn.f32 	%f4580, %f4579, 0fBFC90FDA, %f6212;
	fma.rn.f32 	%f4581, %f4579, 0fB3A22168, %f4580;
	fma.rn.f32 	%f6211, %f4579, 0fA7C234C5, %f4581;
	abs.f32 	%f1039, %f6212;
	setp.ltu.f32 	%p1351, %f1039, 0f47CE4780;
	@%p1351 bra 	$L__BB0_1426;
	setp.neu.f32 	%p1352, %f1039, 0f7F800000;
	@%p1352 bra 	$L__BB0_1421;
	mov.f32 	%f4584, 0f00000000;
	mul.rn.f32 	%f6211, %f6212, %f4584;
	mov.b32 	%r8986, 0;
	bra.uni 	$L__BB0_1426;
$L__BB0_1421:
	mov.b32 	%r2257, %f6212;
	shl.b32 	%r6757, %r2257, 8;
	or.b32  	%r2258, %r6757, -2147483648;
	mov.b64 	%rd4021, 0;
	mov.b32 	%r8983, 0;
	mov.u64 	%rd4019, __cudart_i2opi_f;
	mov.u64 	%rd4020, %rd1;
$L__BB0_1422:
	.pragma "nounroll";
	ld.global.nc.u32 	%r6758, [%rd4019];
	mad.wide.u32 	%rd2943, %r6758, %r2258, %rd4021;
	shr.u64 	%rd4021, %rd2943, 32;
	st.local.u32 	[%rd4020], %rd2943;
	add.s32 	%r8983, %r8983, 1;
	add.s64 	%rd4020, %rd4020, 4;
	add.s64 	%rd4019, %rd4019, 4;
	setp.ne.s32 	%p1353, %r8983, 6;
	@%p1353 bra 	$L__BB0_1422;
	shr.u32 	%r6759, %r2257, 23;
	st.local.u32 	[%rd1+24], %rd4021;
	and.b32  	%r2261, %r6759, 31;
	and.b32  	%r6760, %r6759, 224;
	add.s32 	%r6761, %r6760, -128;
	shr.u32 	%r6762, %r6761, 5;
	mul.wide.u32 	%rd2944, %r6762, 4;
	sub.s64 	%rd1136, %rd1, %rd2944;
	ld.local.u32 	%r8984, [%rd1136+24];
	ld.local.u32 	%r8985, [%rd1136+20];
	setp.eq.s32 	%p1354, %r2261, 0;
	@%p1354 bra 	$L__BB0_1425;
	shf.l.wrap.b32 	%r8984, %r8985, %r8984, %r2261;
	ld.local.u32 	%r6763, [%rd1136+16];
	shf.l.wrap.b32 	%r8985, %r6763, %r8985, %r2261;
$L__BB0_1425:
	shr.u32 	%r6764, %r8984, 30;
	shf.l.wrap.b32 	%r6765, %r8985, %r8984, 2;
	shl.b32 	%r6766, %r8985, 2;
	shr.u32 	%r6767, %r6765, 31;
	add.s32 	%r6768, %r6767, %r6764;
	neg.s32 	%r6769, %r6768;
	setp.lt.s32 	%p1355, %r2257, 0;
	selp.b32 	%r8986, %r6769, %r6768, %p1355;
	xor.b32  	%r6770, %r6765, %r2257;
	shr.s32 	%r6771, %r6765, 31;
	xor.b32  	%r6772, %r6771, %r6765;
	xor.b32  	%r6773, %r6771, %r6766;
	cvt.u64.u32 	%rd2945, %r6772;
	shl.b64 	%rd2946, %rd2945, 32;
	cvt.u64.u32 	%rd2947, %r6773;
	or.b64  	%rd2948, %rd2946, %rd2947;
	cvt.rn.f64.s64 	%fd323, %rd2948;
	mul.f64 	%fd324, %fd323, 0d3BF921FB54442D19;
	cvt.rn.f32.f64 	%f4582, %fd324;
	neg.f32 	%f4583, %f4582;
	setp.lt.s32 	%p1356, %r6770, 0;
	selp.f32 	%f6211, %f4583, %f4582, %p1356;
$L__BB0_1426:
	mul.rn.f32 	%f4585, %f6211, %f6211;
	and.b32  	%r6775, %r8986, 1;
	setp.eq.b32 	%p1357, %r6775, 1;
	selp.f32 	%f4586, 0f3F800000, %f6211, %p1357;
	fma.rn.f32 	%f4587, %f4585, %f4586, 0f00000000;
	fma.rn.f32 	%f4588, %f4585, 0f37CBAC00, 0fBAB607ED;
	selp.f32 	%f4589, %f4588, 0fB94D4153, %p1357;
	selp.f32 	%f4590, 0f3D2AAABB, 0f3C0885E4, %p1357;
	fma.rn.f32 	%f4591, %f4589, %f4585, %f4590;
	selp.f32 	%f4592, 0fBEFFFFFF, 0fBE2AAAA8, %p1357;
	fma.rn.f32 	%f4593, %f4591, %f4585, %f4592;
	fma.rn.f32 	%f4594, %f4593, %f4587, %f4586;
	and.b32  	%r6776, %r8986, 2;
	setp.eq.s32 	%p1358, %r6776, 0;
	mov.f32 	%f4595, 0f00000000;
	sub.f32 	%f4596, %f4595, %f4594;
	selp.f32 	%f6212, %f4594, %f4596, %p1358;
$L__BB0_1427:
	mul.f32 	%f4597, %f6212, 0f3F22F983;
	cvt.rni.s32.f32 	%r8990, %f4597;
	cvt.rn.f32.s32 	%f4598, %r8990;
	fma.rn.f32 	%f4599, %f4598, 0fBFC90FDA, %f6212;
	fma.rn.f32 	%f4600, %f4598, 0fB3A22168, %f4599;
	fma.rn.f32 	%f6213, %f4598, 0fA7C234C5, %f4600;
	abs.f32 	%f1046, %f6212;
	setp.ltu.f32 	%p1359, %f1046, 0f47CE4780;
	@%p1359 bra 	$L__BB0_1435;
	setp.neu.f32 	%p1360, %f1046, 0f7F800000;
	@%p1360 bra 	$L__BB0_1430;
	mov.f32 	%f4603, 0f00000000;
	mul.rn.f32 	%f6213, %f6212, %f4603;
	mov.b32 	%r8990, 0;
	bra.uni 	$L__BB0_1435;
$L__BB0_1430:
	mov.b32 	%r2271, %f6212;
	shl.b32 	%r6778, %r2271, 8;
	or.b32  	%r2272, %r6778, -2147483648;
	mov.b64 	%rd4024, 0;
	mov.b32 	%r8987, 0;
	mov.u64 	%rd4022, __cudart_i2opi_f;
	mov.u64 	%rd4023, %rd1;
$L__BB0_1431:
	.pragma "nounroll";
	ld.global.nc.u32 	%r6779, [%rd4022];
	mad.wide.u32 	%rd2951, %r6779, %r2272, %rd4024;
	shr.u64 	%rd4024, %rd2951, 32;
	st.local.u32 	[%rd4023], %rd2951;
	add.s32 	%r8987, %r8987, 1;
	add.s64 	%rd4023, %rd4023, 4;
	add.s64 	%rd4022, %rd4022, 4;
	setp.ne.s32 	%p1361, %r8987, 6;
	@%p1361 bra 	$L__BB0_1431;
	shr.u32 	%r6780, %r2271, 23;
	st.local.u32 	[%rd1+24], %rd4024;
	and.b32  	%r2275, %r6780, 31;
	and.b32  	%r6781, %r6780, 224;
	add.s32 	%r6782, %r6781, -128;
	shr.u32 	%r6783, %r6782, 5;
	mul.wide.u32 	%rd2952, %r6783, 4;
	sub.s64 	%rd1143, %rd1, %rd2952;
	ld.local.u32 	%r8988, [%rd1143+24];
	ld.local.u32 	%r8989, [%rd1143+20];
	setp.eq.s32 	%p1362, %r2275, 0;
	@%p1362 bra 	$L__BB0_1434;
	shf.l.wrap.b32 	%r8988, %r8989, %r8988, %r2275;
	ld.local.u32 	%r6784, [%rd1143+16];
	shf.l.wrap.b32 	%r8989, %r6784, %r8989, %r2275;
$L__BB0_1434:
	shr.u32 	%r6785, %r8988, 30;
	shf.l.wrap.b32 	%r6786, %r8989, %r8988, 2;
	shl.b32 	%r6787, %r8989, 2;
	shr.u32 	%r6788, %r6786, 31;
	add.s32 	%r6789, %r6788, %r6785;
	neg.s32 	%r6790, %r6789;
	setp.lt.s32 	%p1363, %r2271, 0;
	selp.b32 	%r8990, %r6790, %r6789, %p1363;
	xor.b32  	%r6791, %r6786, %r2271;
	shr.s32 	%r6792, %r6786, 31;
	xor.b32  	%r6793, %r6792, %r6786;
	xor.b32  	%r6794, %r6792, %r6787;
	cvt.u64.u32 	%rd2953, %r6793;
	shl.b64 	%rd2954, %rd2953, 32;
	cvt.u64.u32 	%rd2955, %r6794;
	or.b64  	%rd2956, %rd2954, %rd2955;
	cvt.rn.f64.s64 	%fd325, %rd2956;
	mul.f64 	%fd326, %fd325, 0d3BF921FB54442D19;
	cvt.rn.f32.f64 	%f4601, %fd326;
	neg.f32 	%f4602, %f4601;
	setp.lt.s32 	%p1364, %r6791, 0;
	selp.f32 	%f6213, %f4602, %f4601, %p1364;
$L__BB0_1435:
	mul.rn.f32 	%f4604, %f6213, %f6213;
	and.b32  	%r6796, %r8990, 1;
	setp.eq.b32 	%p1365, %r6796, 1;
	selp.f32 	%f4605, 0f3F800000, %f6213, %p1365;
	fma.rn.f32 	%f4606, %f4604, %f4605, 0f00000000;
	fma.rn.f32 	%f4607, %f4604, 0f37CBAC00, 0fBAB607ED;
	selp.f32 	%f4608, %f4607, 0fB94D4153, %p1365;
	selp.f32 	%f4609, 0f3D2AAABB, 0f3C0885E4, %p1365;
	fma.rn.f32 	%f4610, %f4608, %f4604, %f4609;
	selp.f32 	%f4611, 0fBEFFFFFF, 0fBE2AAAA8, %p1365;
	fma.rn.f32 	%f4612, %f4610, %f4604, %f4611;
	fma.rn.f32 	%f4613, %f4612, %f4606, %f4605;
	and.b32  	%r6797, %r8990, 2;
	setp.eq.s32 	%p1366, %r6797, 0;
	mov.f32 	%f4614, 0f00000000;
	sub.f32 	%f4615, %f4614, %f4613;
	selp.f32 	%f6215, %f4613, %f4615, %p1366;
	setp.leu.f32 	%p1367, %f1011, %f6215;
	@%p1367 bra 	$L__BB0_1445;
	mul.f32 	%f4616, %f6215, 0f3F22F983;
	cvt.rni.s32.f32 	%r8994, %f4616;
	cvt.rn.f32.s32 	%f4617, %r8994;
	fma.rn.f32 	%f4618, %f4617, 0fBFC90FDA, %f6215;
	fma.rn.f32 	%f4619, %f4617, 0fB3A22168, %f4618;
	fma.rn.f32 	%f6214, %f4617, 0fA7C234C5, %f4619;
	abs.f32 	%f1052, %f6215;
	setp.ltu.f32 	%p1368, %f1052, 0f47CE4780;
	@%p1368 bra 	$L__BB0_1444;
	setp.neu.f32 	%p1369, %f1052, 0f7F800000;
	@%p1369 bra 	$L__BB0_1439;
	mov.f32 	%f4622, 0f00000000;
	mul.rn.f32 	%f6214, %f6215, %f4622;
	mov.b32 	%r8994, 0;
	bra.uni 	$L__BB0_1444;
$L__BB0_1439:
	mov.b32 	%r2285, %f6215;
	shl.b32 	%r6799, %r2285, 8;
	or.b32  	%r2286, %r6799, -2147483648;
	mov.b64 	%rd4027, 0;
	mov.b32 	%r8991, 0;
	mov.u64 	%rd4025, __cudart_i2opi_f;
	mov.u64 	%rd4026, %rd1;
$L__BB0_1440:
	.pragma "nounroll";
	ld.global.nc.u32 	%r6800, [%rd4025];
	mad.wide.u32 	%rd2959, %r6800, %r2286, %rd4027;
	shr.u64 	%rd4027, %rd2959, 32;
	st.local.u32 	[%rd4026], %rd2959;
	add.s32 	%r8991, %r8991, 1;
	add.s64 	%rd4026, %rd4026, 4;
	add.s64 	%rd4025, %rd4025, 4;
	setp.ne.s32 	%p1370, %r8991, 6;
	@%p1370 bra 	$L__BB0_1440;
	shr.u32 	%r6801, %r2285, 23;
	st.local.u32 	[%rd1+24], %rd4027;
	and.b32  	%r2289, %r6801, 31;
	and.b32  	%r6802, %r6801, 224;
	add.s32 	%r6803, %r6802, -128;
	shr.u32 	%r6804, %r6803, 5;
	mul.wide.u32 	%rd2960, %r6804, 4;
	sub.s64 	%rd1150, %rd1, %rd2960;
	ld.local.u32 	%r8992, [%rd1150+24];
	ld.local.u32 	%r8993, [%rd1150+20];
	setp.eq.s32 	%p1371, %r2289, 0;
	@%p1371 bra 	$L__BB0_1443;
	shf.l.wrap.b32 	%r8992, %r8993, %r8992, %r2289;
	ld.local.u32 	%r6805, [%rd1150+16];
	shf.l.wrap.b32 	%r8993, %r6805, %r8993, %r2289;
$L__BB0_1443:
	shr.u32 	%r6806, %r8992, 30;
	shf.l.wrap.b32 	%r6807, %r8993, %r8992, 2;
	shl.b32 	%r6808, %r8993, 2;
	shr.u32 	%r6809, %r6807, 31;
	add.s32 	%r6810, %r6809, %r6806;
	neg.s32 	%r6811, %r6810;
	setp.lt.s32 	%p1372, %r2285, 0;
	selp.b32 	%r8994, %r6811, %r6810, %p1372;
	xor.b32  	%r6812, %r6807, %r2285;
	shr.s32 	%r6813, %r6807, 31;
	xor.b32  	%r6814, %r6813, %r6807;
	xor.b32  	%r6815, %r6813, %r6808;
	cvt.u64.u32 	%rd2961, %r6814;
	shl.b64 	%rd2962, %rd2961, 32;
	cvt.u64.u32 	%rd2963, %r6815;
	or.b64  	%rd2964, %rd2962, %rd2963;
	cvt.rn.f64.s64 	%fd327, %rd2964;
	mul.f64 	%fd328, %fd327, 0d3BF921FB54442D19;
	cvt.rn.f32.f64 	%f4620, %fd328;
	neg.f32 	%f4621, %f4620;
	setp.lt.s32 	%p1373, %r6812, 0;
	selp.f32 	%f6214, %f4621, %f4620, %p1373;
$L__BB0_1444:
	mul.rn.f32 	%f4623, %f6214, %f6214;
	and.b32  	%r6817, %r8994, 1;
	setp.eq.b32 	%p1374, %r6817, 1;
	selp.f32 	%f4624, 0f3F800000, %f6214, %p1374;
	fma.rn.f32 	%f4625, %f4623, %f4624, 0f00000000;
	fma.rn.f32 	%f4626, %f4623, 0f37CBAC00, 0fBAB607ED;
	selp.f32 	%f4627, %f4626, 0fB94D4153, %p1374;
	selp.f32 	%f4628, 0f3D2AAABB, 0f3C0885E4, %p1374;
	fma.rn.f32 	%f4629, %f4627, %f4623, %f4628;
	selp.f32 	%f4630, 0fBEFFFFFF, 0fBE2AAAA8, %p1374;
	fma.rn.f32 	%f4631, %f4629, %f4623, %f4630;
	fma.rn.f32 	%f4632, %f4631, %f4625, %f4624;
	and.b32  	%r6818, %r8994, 2;
	setp.eq.s32 	%p1375, %r6818, 0;
	mov.f32 	%f4633, 0f00000000;
	sub.f32 	%f4634, %f4633, %f4632;
	selp.f32 	%f6215, %f4632, %f4634, %p1375;
$L__BB0_1445:
	setp.geu.f32 	%p1376, %f2, 0f40C00000;
	@%p1376 bra 	$L__BB0_1455;
	mul.f32 	%f4635, %f6215, 0f3F22F983;
	cvt.rni.s32.f32 	%r8998, %f4635;
	cvt.rn.f32.s32 	%f4636, %r8998;
	fma.rn.f32 	%f4637, %f4636, 0fBFC90FDA, %f6215;
	fma.rn.f32 	%f4638, %f4636, 0fB3A22168, %f4637;
	fma.rn.f32 	%f6216, %f4636, 0fA7C234C5, %f4638;
	abs.f32 	%f1059, %f6215;
	setp.ltu.f32 	%p1377, %f1059, 0f47CE4780;
	@%p1377 bra 	$L__BB0_1454;
	setp.neu.f32 	%p1378, %f1059, 0f7F800000;
	@%p1378 bra 	$L__BB0_1449;
	mov.f32 	%f4641, 0f00000000;
	mul.rn.f32 	%f6216, %f6215, %f4641;
	mov.b32 	%r8998, 0;
	bra.uni 	$L__BB0_1454;
$L__BB0_1449:
	mov.b32 	%r2299, %f6215;
	shl.b32 	%r6820, %r2299, 8;
	or.b32  	%r2300, %r6820, -2147483648;
	mov.b64 	%rd4030, 0;
	mov.b32 	%r8995, 0;
	mov.u64 	%rd4028, __cudart_i2opi_f;
	mov.u64 	%rd4029, %rd1;
$L__BB0_1450:
	.pragma "nounroll";
	ld.global.nc.u32 	%r6821, [%rd4028];
	mad.wide.u32 	%rd2967, %r6821, %r2300, %rd4030;
	shr.u64 	%rd4030, %rd2967, 32;
	st.local.u32 	[%rd4029], %rd2967;
	add.s32 	%r8995, %r8995, 1;
	add.s64 	%rd4029, %rd4029, 4;
	add.s64 	%rd4028, %rd4028, 4;
	setp.ne.s32 	%p1379, %r8995, 6;
	@%p1379 bra 	$L__BB0_1450;
	shr.u32 	%r6822, %r2299, 23;
	st.local.u32 	[%rd1+24], %rd4030;
	and.b32  	%r2303, %r6822, 31;
	and.b32  	%r6823, %r6822, 224;
	add.s32 	%r6824, %r6823, -128;
	shr.u32 	%r6825, %r6824, 5;
	mul.wide.u32 	%rd2968, %r6825, 4;
	sub.s64 	%rd1157, %rd1, %rd2968;
	ld.local.u32 	%r8996, [%rd1157+24];
	ld.local.u32 	%r8997, [%rd1157+20];
	setp.eq.s32 	%p1380, %r2303, 0;
	@%p1380 bra 	$L__BB0_1453;
	shf.l.wrap.b32 	%r8996, %r8997, %r8996, %r2303;
	ld.local.u32 	%r6826, [%rd1157+16];
	shf.l.wrap.b32 	%r8997, %r6826, %r8997, %r2303;
$L__BB0_1453:
	shr.u32 	%r6827, %r8996, 30;
	shf.l.wrap.b32 	%r6828, %r8997, %r8996, 2;
	shl.b32 	%r6829, %r8997, 2;
	shr.u32 	%r6830, %r6828, 31;
	add.s32 	%r6831, %r6830, %r6827;
	neg.s32 	%r6832, %r6831;
	setp.lt.s32 	%p1381, %r2299, 0;
	selp.b32 	%r8998, %r6832, %r6831, %p1381;
	xor.b32  	%r6833, %r6828, %r2299;
	shr.s32 	%r6834, %r6828, 31;
	xor.b32  	%r6835, %r6834, %r6828;
	xor.b32  	%r6836, %r6834, %r6829;
	cvt.u64.u32 	%rd2969, %r6835;
	shl.b64 	%rd2970, %rd2969, 32;
	cvt.u64.u32 	%rd2971, %r6836;
	or.b64  	%rd2972, %rd2970, %rd2971;
	cvt.rn.f64.s64 	%fd329, %rd2972;
	mul.f64 	%fd330, %fd329, 0d3BF921FB54442D19;
	cvt.rn.f32.f64 	%f4639, %fd330;
	neg.f32 	%f4640, %f4639;
	setp.lt.s32 	%p1382, %r6833, 0;
	selp.f32 	%f6216, %f4640, %f4639, %p1382;
$L__BB0_1454:
	add.s32 	%r6838, %r8998, 1;
	mul.rn.f32 	%f4642, %f6216, %f6216;
	and.b32  	%r6839, %r8998, 1;
	setp.eq.b32 	%p1383, %r6839, 1;
	selp.f32 	%f4643, %f6216, 0f3F800000, %p1383;
	fma.rn.f32 	%f4644, %f4642, %f4643, 0f00000000;
	fma.rn.f32 	%f4645, %f4642, 0f37CBAC00, 0fBAB607ED;
	selp.f32 	%f4646, 0fB94D4153, %f4645, %p1383;
	selp.f32 	%f4647, 0f3C0885E4, 0f3D2AAABB, %p1383;
	fma.rn.f32 	%f4648, %f4646, %f4642, %f4647;
	selp.f32 	%f4649, 0fBE2AAAA8, 0fBEFFFFFF, %p1383;
	fma.rn.f32 	%f4650, %f4648, %f4642, %f4649;
	fma.rn.f32 	%f4651, %f4650, %f4644, %f4643;
	and.b32  	%r6840, %r6838, 2;
	setp.eq.s32 	%p1384, %r6840, 0;
	mov.f32 	%f4652, 0f00000000;
	sub.f32 	%f4653, %f4652, %f4651;
	selp.f32 	%f6215, %f4651, %f4653, %p1384;
$L__BB0_1455:
	setp.leu.f32 	%p1385, %f2, 0f40000000;
	@%p1385 bra 	$L__BB0_1465;
	mul.f32 	%f4654, %f6215, 0f3F22F983;
	cvt.rni.s32.f32 	%r9002, %f4654;
	cvt.rn.f32.s32 	%f4655, %r9002;
	fma.rn.f32 	%f4656, %f4655, 0fBFC90FDA, %f6215;
	fma.rn.f32 	%f4657, %f4655, 0fB3A22168, %f4656;
	fma.rn.f32 	%f6218, %f4655, 0fA7C234C5, %f4657;
	abs.f32 	%f1066, %f6215;
	setp.ltu.f32 	%p1386, %f1066, 0f47CE4780;
	@%p1386 bra 	$L__BB0_1464;
	setp.neu.f32 	%p1387, %f1066, 0f7F800000;
	@%p1387 bra 	$L__BB0_1459;
	mov.f32 	%f4660, 0f00000000;
	mul.rn.f32 	%f6218, %f6215, %f4660;
	mov.b32 	%r9002, 0;
	bra.uni 	$L__BB0_1464;
$L__BB0_1459:
	mov.b32 	%r2313, %f6215;
	shl.b32 	%r6842, %r2313, 8;
	or.b32  	%r2314, %r6842, -2147483648;
	mov.b64 	%rd4033, 0;
	mov.b32 	%r8999, 0;
	mov.u64 	%rd4031, __cudart_i2opi_f;
	mov.u64 	%rd4032, %rd1;
$L__BB0_1460:
	.pragma "nounroll";
	ld.global.nc.u32 	%r6843, [%rd4031];
	mad.wide.u32 	%rd2975, %r6843, %r2314, %rd4033;
	shr.u64 	%rd4033, %rd2975, 32;
	st.local.u32 	[%rd4032], %rd2975;
	add.s32 	%r8999, %r8999, 1;
	add.s64 	%rd4032, %rd4032, 4;
	add.s64 	%rd4031, %rd4031, 4;
	setp.ne.s32 	%p1388, %r8999, 6;
	@%p1388 bra 	$L__BB0_1460;
	shr.u32 	%r6844, %r2313, 23;
	st.local.u32 	[%rd1+24], %rd4033;
	and.b32  	%r2317, %r6844, 31;
	and.b32  	%r6845, %r6844, 224;
	add.s32 	%r6846, %r6845, -128;
	shr.u32 	%r6847, %r6846, 5;
	mul.wide.u32 	%rd2976, %r6847, 4;
	sub.s64 	%rd1164, %rd1, %rd2976;
	ld.local.u32 	%r9000, [%rd1164+24];
	ld.local.u32 	%r9001, [%rd1164+20];
	setp.eq.s32 	%p1389, %r2317, 0;
	@%p1389 bra 	$L__BB0_1463;
	shf.l.wrap.b32 	%r9000, %r9001, %r9000, %r2317;
	ld.local.u32 	%r6848, [%rd1164+16];
	shf.l.wrap.b32 	%r9001, %r6848, %r9001, %r2317;
$L__BB0_1463:
	shr.u32 	%r6849, %r9000, 30;
	shf.l.wrap.b32 	%r6850, %r9001, %r9000, 2;
	shl.b32 	%r6851, %r9001, 2;
	shr.u32 	%r6852, %r6850, 31;
	add.s32 	%r6853, %r6852, %r6849;
	neg.s32 	%r6854, %r6853;
	setp.lt.s32 	%p1390, %r2313, 0;
	selp.b32 	%r9002, %r6854, %r6853, %p1390;
	xor.b32  	%r6855, %r6850, %r2313;
	shr.s32 	%r6856, %r6850, 31;
	xor.b32  	%r6857, %r6856, %r6850;
	xor.b32  	%r6858, %r6856, %r6851;
	cvt.u64.u32 	%rd2977, %r6857;
	shl.b64 	%rd2978, %rd2977, 32;
	cvt.u64.u32 	%rd2979, %r6858;
	or.b64  	%rd2980, %rd2978, %rd2979;
	cvt.rn.f64.s64 	%fd331, %rd2980;
	mul.f64 	%fd332, %fd331, 0d3BF921FB54442D19;
	cvt.rn.f32.f64 	%f4658, %fd332;
	neg.f32 	%f4659, %f4658;
	setp.lt.s32 	%p1391, %r6855, 0;
	selp.f32 	%f6218, %f4659, %f4658, %p1391;
$L__BB0_1464:
	add.s32 	%r6860, %r9002, 1;
	mul.rn.f32 	%f4661, %f6218, %f6218;
	and.b32  	%r6861, %r9002, 1;
	setp.eq.b32 	%p1392, %r6861, 1;
	selp.f32 	%f4662, %f6218, 0f3F800000, %p1392;
	fma.rn.f32 	%f4663, %f4661, %f4662, 0f00000000;
	fma.rn.f32 	%f4664, %f4661, 0f37CBAC00, 0fBAB607ED;
	selp.f32 	%f4665, 0fB94D4153, %f4664, %p1392;
	selp.f32 	%f4666, 0f3C0885E4, 0f3D2AAABB, %p1392;
	fma.rn.f32 	%f4667, %f4665, %f4661, %f4666;
	selp.f32 	%f4668, 0fBE2AAAA8, 0fBEFFFFFF, %p1392;
	fma.rn.f32 	%f4669, %f4667, %f4661, %f4668;
	fma.rn.f32 	%f4670, %f4669, %f4663, %f4662;
	and.b32  	%r6862, %r6860, 2;
	setp.eq.s32 	%p1393, %r6862, 0;
	mov.f32 	%f4671, 0f00000000;
	sub.f32 	%f4672, %f4671, %f4670;
	selp.f32 	%f6215, %f4670, %f4672, %p1393;
$L__BB0_1465:
	mul.f32 	%f4673, %f6215, 0f3F22F983;
	cvt.rni.s32.f32 	%r9006, %f4673;
	cvt.rn.f32.s32 	%f4674, %r9006;
	fma.rn.f32 	%f4675, %f4674, 0fBFC90FDA, %f6215;
	fma.rn.f32 	%f4676, %f4674, 0fB3A22168, %f4675;
	fma.rn.f32 	%f6220, %f4674, 0fA7C234C5, %f4676;
	abs.f32 	%f1073, %f6215;
	setp.ltu.f32 	%p1394, %f1073, 0f47CE4780;
	@%p1394 bra 	$L__BB0_1473;
	setp.neu.f32 	%p1395, %f1073, 0f7F800000;
	@%p1395 bra 	$L__BB0_1468;
	mov.f32 	%f4679, 0f00000000;
	mul.rn.f32 	%f6220, %f6215, %f4679;
	mov.b32 	%r9006, 0;
	bra.uni 	$L__BB0_1473;
$L__BB0_1468:
	mov.b32 	%r2327, %f6215;
	shl.b32 	%r6864, %r2327, 8;
	or.b32  	%r2328, %r6864, -2147483648;
	mov.b64 	%rd4036, 0;
	mov.b32 	%r9003, 0;
	mov.u64 	%rd4034, __cudart_i2opi_f;
	mov.u64 	%rd4035, %rd1;
$L__BB0_1469:
	.pragma "nounroll";
	ld.global.nc.u32 	%r6865, [%rd4034];
	mad.wide.u32 	%rd2983, %r6865, %r2328, %rd4036;
	shr.u64 	%rd4036, %rd2983, 32;
	st.local.u32 	[%rd4035], %rd2983;
	add.s32 	%r9003, %r9003, 1;
	add.s64 	%rd4035, %rd4035, 4;
	add.s64 	%rd4034, %rd4034, 4;
	setp.ne.s32 	%p1396, %r9003, 6;
	@%p1396 bra 	$L__BB0_1469;
	shr.u32 	%r6866, %r2327, 23;
	st.local.u32 	[%rd1+24], %rd4036;
	and.b32  	%r2331, %r6866, 31;
	and.b32  	%r6867, %r6866, 224;
	add.s32 	%r6868, %r6867, -128;
	shr.u32 	%r6869, %r6868, 5;
	mul.wide.u32 	%rd2984, %r6869, 4;
	sub.s64 	%rd1171, %rd1, %rd2984;
	ld.local.u32 	%r9004, [%rd1171+24];
	ld.local.u32 	%r9005, [%rd1171+20];
	setp.eq.s32 	%p1397, %r2331, 0;
	@%p1397 bra 	$L__BB0_1472;
	shf.l.wrap.b32 	%r9004, %r9005, %r9004, %r2331;
	ld.local.u32 	%r6870, [%rd1171+16];
	shf.l.wrap.b32 	%r9005, %r6870, %r9005, %r2331;
$L__BB0_1472:
	shr.u32 	%r6871, %r9004, 30;
	shf.l.wrap.b32 	%r6872, %r9005, %r9004, 2;
	shl.b32 	%r6873, %r9005, 2;
	shr.u32 	%r6874, %r6872, 31;
	add.s32 	%r6875, %r6874, %r6871;
	neg.s32 	%r6876, %r6875;
	setp.lt.s32 	%p1398, %r2327, 0;
	selp.b32 	%r9006, %r6876, %r6875, %p1398;
	xor.b32  	%r6877, %r6872, %r2327;
	shr.s32 	%r6878, %r6872, 31;
	xor.b32  	%r6879, %r6878, %r6872;
	xor.b32  	%r6880, %r6878, %r6873;
	cvt.u64.u32 	%rd2985, %r6879;
	shl.b64 	%rd2986, %rd2985, 32;
	cvt.u64.u32 	%rd2987, %r6880;
	or.b64  	%rd2988, %rd2986, %rd2987;
	cvt.rn.f64.s64 	%fd333, %rd2988;
	mul.f64 	%fd334, %fd333, 0d3BF921FB54442D19;
	cvt.rn.f32.f64 	%f4677, %fd334;
	neg.f32 	%f4678, %f4677;
	setp.lt.s32 	%p1399, %r6877, 0;
	selp.f32 	%f6220, %f4678, %f4677, %p1399;
$L__BB0_1473:
	add.s32 	%r6882, %r9006, 1;
	mul.rn.f32 	%f4680, %f6220, %f6220;
	and.b32  	%r6883, %r9006, 1;
	setp.eq.b32 	%p1400, %r6883, 1;
	selp.f32 	%f4681, %f6220, 0f3F800000, %p1400;
	fma.rn.f32 	%f4682, %f4680, %f4681, 0f00000000;
	fma.rn.f32 	%f4683, %f4680, 0f37CBAC00, 0fBAB607ED;
	selp.f32 	%f4684, 0fB94D4153, %f4683, %p1400;
	selp.f32 	%f4685, 0f3C0885E4, 0f3D2AAABB, %p1400;
	fma.rn.f32 	%f4686, %f4684, %f4680, %f4685;
	selp.f32 	%f4687, 0fBE2AAAA8, 0fBEFFFFFF, %p1400;
	fma.rn.f32 	%f4688, %f4686, %f4680, %f4687;
	fma.rn.f32 	%f4689, %f4688, %f4682, %f4681;
	and.b32  	%r6884, %r6882, 2;
	setp.eq.s32 	%p1401, %r6884, 0;
	mov.f32 	%f4690, 0f00000000;
	sub.f32 	%f4691, %f4690, %f4689;
	selp.f32 	%f1077, %f4689, %f4691, %p1401;
	mul.f32 	%f4692, %f1077, 0f3F22F983;
	cvt.rni.s32.f32 	%r9010, %f4692;
	cvt.rn.f32.s32 	%f4693, %r9010;
	fma.rn.f32 	%f4694, %f4693, 0fBFC90FDA, %f1077;
	fma.rn.f32 	%f4695, %f4693, 0fB3A22168, %f4694;
	fma.rn.f32 	%f6221, %f4693, 0fA7C234C5, %f4695;
	abs.f32 	%f1079, %f1077;
	setp.ltu.f32 	%p1402, %f1079, 0f47CE4780;
	@%p1402 bra 	$L__BB0_1481;
	setp.neu.f32 	%p1403, %f1079, 0f7F800000;
	@%p1403 bra 	$L__BB0_1476;
	mov.f32 	%f4698, 0f00000000;
	mul.rn.f32 	%f6221, %f1077, %f4698;
	mov.b32 	%r9010, 0;
	bra.uni 	$L__BB0_1481;
$L__BB0_1476:
	mov.b32 	%r2341, %f1077;
	shl.b32 	%r6886, %r2341, 8;
	or.b32  	%r2342, %r6886, -2147483648;
	mov.b64 	%rd4039, 0;
	mov.b32 	%r9007, 0;
	mov.u64 	%rd4037, __cudart_i2opi_f;
	mov.u64 	%rd4038, %rd1;
$L__BB0_1477:
	.pragma "nounroll";
	ld.global.nc.u32 	%r6887, [%rd4037];
	mad.wide.u32 	%rd2991, %r6887, %r2342, %rd4039;
	shr.u64 	%rd4039, %rd2991, 32;
	st.local.u32 	[%rd4038], %rd2991;
	add.s32 	%r9007, %r9007, 1;
	add.s64 	%rd4038, %rd4038, 4;
	add.s64 	%rd4037, %rd4037, 4;
	setp.ne.s32 	%p1404, %r9007, 6;
	@%p1404 bra 	$L__BB0_1477;
	shr.u32 	%r6888, %r2341, 23;
	st.local.u32 	[%rd1+24], %rd4039;
	and.b32  	%r2345, %r6888, 31;
	and.b32  	%r6889, %r6888, 224;
	add.s32 	%r6890, %r6889, -128;
	shr.u32 	%r6891, %r6890, 5;
	mul.wide.u32 	%rd2992, %r6891, 4;
	sub.s64 	%rd1178, %rd1, %rd2992;
	ld.local.u32 	%r9008, [%rd1178+24];
	ld.local.u32 	%r9009, [%rd1178+20];
	setp.eq.s32 	%p1405, %r2345, 0;
	@%p1405 bra 	$L__BB0_1480;
	shf.l.wrap.b32 	%r9008, %r9009, %r9008, %r2345;
	ld.local.u32 	%r6892, [%rd1178+16];
	shf.l.wrap.b32 	%r9009, %r6892, %r9009, %r2345;
$L__BB0_1480:
	shr.u32 	%r6893, %r9008, 30;
	shf.l.wrap.b32 	%r6894, %r9009, %r9008, 2;
	shl.b32 	%r6895, %r9009, 2;
	shr.u32 	%r6896, %r6894, 31;
	add.s32 	%r6897, %r6896, %r6893;
	neg.s32 	%r6898, %r6897;
	setp.lt.s32 	%p1406, %r2341, 0;
	selp.b32 	%r9010, %r6898, %r6897, %p1406;
	xor.b32  	%r6899, %r6894, %r2341;
	shr.s32 	%r6900, %r6894, 31;
	xor.b32  	%r6901, %r6900, %r6894;
	xor.b32  	%r6902, %r6900, %r6895;
	cvt.u64.u32 	%rd2993, %r6901;
	shl.b64 	%rd2994, %rd2993, 32;
	cvt.u64.u32 	%rd2995, %r6902;
	or.b64  	%rd2996, %rd2994, %rd2995;
	cvt.rn.f64.s64 	%fd335, %rd2996;
	mul.f64 	%fd336, %fd335, 0d3BF921FB54442D19;
	cvt.rn.f32.f64 	%f4696, %fd336;
	neg.f32 	%f4697, %f4696;
	setp.lt.s32 	%p1407, %r6899, 0;
	selp.f32 	%f6221, %f4697, %f4696, %p1407;
$L__BB0_1481:
	add.s32 	%r6904, %r9010, 1;
	mul.rn.f32 	%f4699, %f6221, %f6221;
	and.b32  	%r6905, %r9010, 1;
	setp.eq.b32 	%p1408, %r6905, 1;
	selp.f32 	%f4700, %f6221, 0f3F800000, %p1408;
	fma.rn.f32 	%f4701, %f4699, %f4700, 0f00000000;
	fma.rn.f32 	%f4702, %f4699, 0f37CBAC00, 0fBAB607ED;
	selp.f32 	%f4703, 0fB94D4153, %f4702, %p1408;
	selp.f32 	%f4704, 0f3C0885E4, 0f3D2AAABB, %p1408;
	fma.rn.f32 	%f4705, %f4703, %f4699, %f4704;
	selp.f32 	%f4706, 0fBE2AAAA8, 0fBEFFFFFF, %p1408;
	fma.rn.f32 	%f4707, %f4705, %f4699, %f4706;
	fma.rn.f32 	%f4708, %f4707, %f4701, %f4700;
	and.b32  	%r6906, %r6904, 2;
	setp.eq.s32 	%p1409, %r6906, 0;
	mov.f32 	%f4709, 0f00000000;
	sub.f32 	%f4710, %f4709, %f4708;
	selp.f32 	%f1083, %f4708, %f4710, %p1409;
	mul.f32 	%f4711, %f1083, 0f3F22F983;
	cvt.rni.s32.f32 	%r9014, %f4711;
	cvt.rn.f32.s32 	%f4712, %r9014;
	fma.rn.f32 	%f4713, %f4712, 0fBFC90FDA, %f1083;
	fma.rn.f32 	%f4714, %f4712, 0fB3A22168, %f4713;
	fma.rn.f32 	%f6222, %f4712, 0fA7C234C5, %f4714;
	abs.f32 	%f1085, %f1083;
	setp.ltu.f32 	%p1410, %f1085, 0f47CE4780;
	@%p1410 bra 	$L__BB0_1489;
	setp.neu.f32 	%p1411, %f1085, 0f7F800000;
	@%p1411 bra 	$L__BB0_1484;
	mov.f32 	%f4717, 0f00000000;
	mul.rn.f32 	%f6222, %f1083, %f4717;
	mov.b32 	%r9014, 0;
	bra.uni 	$L__BB0_1489;
$L__BB0_1484:
	mov.b32 	%r2355, %f1083;
	shl.b32 	%r6908, %r2355, 8;
	or.b32  	%r2356, %r6908, -2147483648;
	mov.b64 	%rd4042, 0;
	mov.b32 	%r9011, 0;
	mov.u64 	%rd4040, __cudart_i2opi_f;
	mov.u64 	%rd4041, %rd1;
$L__BB0_1485:
	.pragma "nounroll";
	ld.global.nc.u32 	%r6909, [%rd4040];
	mad.wide.u32 	%rd2999, %r6909, %r2356, %rd4042;
	shr.u64 	%rd4042, %rd2999, 32;
	st.local.u32 	[%rd4041], %rd2999;
	add.s32 	%r9011, %r9011, 1;
	add.s64 	%rd4041, %rd4041, 4;
	add.s64 	%rd4040, %rd4040, 4;
	setp.ne.s32 	%p1412, %r9011, 6;
	@%p1412 bra 	$L__BB0_1485;
	shr.u32 	%r6910, %r2355, 23;
	st.local.u32 	[%rd1+24], %rd4042;
	and.b32  	%r2359, %r6910, 31;
	and.b32  	%r6911, %r6910, 224;
	add.s32 	%r6912, %r6911, -128;
	shr.u32 	%r6913, %r6912, 5;
	mul.wide.u32 	%rd3000, %r6913, 4;
	sub.s64 	%rd1185, %rd1, %rd3000;
	ld.local.u32 	%r9012, [%rd1185+24];
	ld.local.u32 	%r9013, [%rd1185+20];
	setp.eq.s32 	%p1413, %r2359, 0;
	@%p1413 bra 	$L__BB0_1488;
	shf.l.wrap.b32 	%r9012, %r9013, %r9012, %r2359;
	ld.local.u32 	%r6914, [%rd1185+16];
	shf.l.wrap.b32 	%r9013, %r6914, %r9013, %r2359;
$L__BB0_1488:
	shr.u32 	%r6915, %r9012, 30;
	shf.l.wrap.b32 	%r6916, %r9013, %r9012, 2;
	shl.b32 	%r6917, %r9013, 2;
	shr.u32 	%r6918, %r6916, 31;
	add.s32 	%r6919, %r6918, %r6915;
	neg.s32 	%r6920, %r6919;
	setp.lt.s32 	%p1414, %r2355, 0;
	selp.b32 	%r9014, %r6920, %r6919, %p1414;
	xor.b32  	%r6921, %r6916, %r2355;
	shr.s32 	%r6922, %r6916, 31;
	xor.b32  	%r6923, %r6922, %r6916;
	xor.b32  	%r6924, %r6922, %r6917;
	cvt.u64.u32 	%rd3001, %r6923;
	shl.b64 	%rd3002, %rd3001, 32;
	cvt.u64.u32 	%rd3003, %r6924;
	or.b64  	%rd3004, %rd3002, %rd3003;
	cvt.rn.f64.s64 	%fd337, %rd3004;
	mul.f64 	%fd338, %fd337, 0d3BF921FB54442D19;
	cvt.rn.f32.f64 	%f4715, %fd338;
	neg.f32 	%f4716, %f4715;
	setp.lt.s32 	%p1415, %r6921, 0;
	selp.f32 	%f6222, %f4716, %f4715, %p1415;
$L__BB0_1489:
	add.s32 	%r6926, %r9014, 1;
	mul.rn.f32 	%f4718, %f6222, %f6222;
	and.b32  	%r6927, %r9014, 1;
	setp.eq.b32 	%p1416, %r6927, 1;
	selp.f32 	%f4719, %f6222, 0f3F800000, %p1416;
	fma.rn.f32 	%f4720, %f4718, %f4719, 0f00000000;
	fma.rn.f32 	%f4721, %f4718, 0f37CBAC00, 0fBAB607ED;
	selp.f32 	%f4722, 0fB94D4153, %f4721, %p1416;
	selp.f32 	%f4723, 0f3C0885E4, 0f3D2AAABB, %p1416;
	fma.rn.f32 	%f4724, %f4722, %f4718, %f4723;
	selp.f32 	%f4725, 0fBE2AAAA8, 0fBEFFFFFF, %p1416;
	fma.rn.f32 	%f4726, %f4724, %f4718, %f4725;
	fma.rn.f32 	%f4727, %f4726, %f4720, %f4719;
	and.b32  	%r6928, %r6926, 2;
	setp.eq.s32 	%p1417, %r6928, 0;
	mov.f32 	%f4728, 0f00000000;
	sub.f32 	%f4729, %f4728, %f4727;
	selp.f32 	%f6224, %f4727, %f4729, %p1417;
	setp.geu.f32 	%p1418, %f2, 0f41000000;
	@%p1418 bra 	$L__BB0_1499;
	mul.f32 	%f4730, %f6224, 0f3F22F983;
	cvt.rni.s32.f32 	%r9018, %f4730;
	cvt.rn.f32.s32 	%f4731, %r9018;
	fma.rn.f32 	%f4732, %f4731, 0fBFC90FDA, %f6224;
	fma.rn.f32 	%f4733, %f4731, 0fB3A22168, %f4732;
	fma.rn.f32 	%f6223, %f4731, 0fA7C234C5, %f4733;
	abs.f32 	%f1091, %f6224;
	setp.ltu.f32 	%p1419, %f1091, 0f47CE4780;
	@%p1419 bra 	$L__BB0_1498;
	setp.neu.f32 	%p1420, %f1091, 0f7F800000;
	@%p1420 bra 	$L__BB0_1493;
	mov.f32 	%f4736, 0f00000000;
	mul.rn.f32 	%f6223, %f6224, %f4736;
	mov.b32 	%r9018, 0;
	bra.uni 	$L__BB0_1498;
$L__BB0_1493:
	mov.b32 	%r2369, %f6224;
	shl.b32 	%r6930, %r2369, 8;
	or.b32  	%r2370, %r6930, -2147483648;
	mov.b64 	%rd4045, 0;
	mov.b32 	%r9015, 0;
	mov.u64 	%rd4043, __cudart_i2opi_f;
	mov.u64 	%rd4044, %rd1;
$L__BB0_1494:
	.pragma "nounroll";
	ld.global.nc.u32 	%r6931, [%rd4043];
	mad.wide.u32 	%rd3007, %r6931, %r2370, %rd4045;
	shr.u64 	%rd4045, %rd3007, 32;
	st.local.u32 	[%rd4044], %rd3007;
	add.s32 	%r9015, %r9015, 1;
	add.s64 	%rd4044, %rd4044, 4;
	add.s64 	%rd4043, %rd4043, 4;
	setp.ne.s32 	%p1421, %r9015, 6;
	@%p1421 bra 	$L__BB0_1494;
	shr.u32 	%r6932, %r2369, 23;
	st.local.u32 	[%rd1+24], %rd4045;
	and.b32  	%r2373, %r6932, 31;
	and.b32  	%r6933, %r6932, 224;
	add.s32 	%r6934, %r6933, -128;
	shr.u32 	%r6935, %r6934, 5;
	mul.wide.u32 	%rd3008, %r6935, 4;
	sub.s64 	%rd1192, %rd1, %rd3008;
	ld.local.u32 	%r9016, [%rd1192+24];
	ld.local.u32 	%r9017, [%rd1192+20];
	setp.eq.s32 	%p1422, %r2373, 0;
	@%p1422 bra 	$L__BB0_1497;
	shf.l.wrap.b32 	%r9016, %r9017, %r9016, %r2373;
	ld.local.u32 	%r6936, [%rd1192+16];
	shf.l.wrap.b32 	%r9017, %r6936, %r9017, %r2373;
$L__BB0_1497:
	shr.u32 	%r6937, %r9016, 30;
	shf.l.wrap.b32 	%r6938, %r9017, %r9016, 2;
	shl.b32 	%r6939, %r9017, 2;
	shr.u32 	%r6940, %r6938, 31;
	add.s32 	%r6941, %r6940, %r6937;
	neg.s32 	%r6942, %r6941;
	setp.lt.s32 	%p1423, %r2369, 0;
	selp.b32 	%r9018, %r6942, %r6941, %p1423;
	xor.b32  	%r6943, %r6938, %r2369;
	shr.s32 	%r6944, %r6938, 31;
	xor.b32  	%r6945, %r6944, %r6938;
	xor.b32  	%r6946, %r6944, %r6939;
	cvt.u64.u32 	%rd3009, %r6945;
	shl.b64 	%rd3010, %rd3009, 32;
	cvt.u64.u32 	%rd3011, %r6946;
	or.b64  	%rd3012, %rd3010, %rd3011;
	cvt.rn.f64.s64 	%fd339, %rd3012;
	mul.f64 	%fd340, %fd339, 0d3BF921FB54442D19;
	cvt.rn.f32.f64 	%f4734, %fd340;
	neg.f32 	%f4735, %f4734;
	setp.lt.s32 	%p1424, %r6943, 0;
	selp.f32 	%f6223, %f4735, %f4734, %p1424;
$L__BB0_1498:
	mul.rn.f32 	%f4737, %f6223, %f6223;
	and.b32  	%r6948, %r9018, 1;
	setp.eq.b32 	%p1425, %r6948, 1;
	selp.f32 	%f4738, 0f3F800000, %f6223, %p1425;
	fma.rn.f32 	%f4739, %f4737, %f4738, 0f00000000;
	fma.rn.f32 	%f4740, %f4737, 0f37CBAC00, 0fBAB607ED;
	selp.f32 	%f4741, %f4740, 0fB94D4153, %p1425;
	selp.f32 	%f4742, 0f3D2AAABB, 0f3C0885E4, %p1425;
	fma.rn.f32 	%f4743, %f4741, %f4737, %f4742;
	selp.f32 	%f4744, 0fBEFFFFFF, 0fBE2AAAA8, %p1425;
	fma.rn.f32 	%f4745, %f4743, %f4737, %f4744;
	fma.rn.f32 	%f4746, %f4745, %f4739, %f4738;
	and.b32  	%r6949, %r9018, 2;
	setp.eq.s32 	%p1426, %r6949, 0;
	mov.f32 	%f4747, 0f00000000;
	sub.f32 	%f4748, %f4747, %f4746;
	selp.f32 	%f6224, %f4746, %f4748, %p1426;
$L__BB0_1499:
	setp.geu.f32 	%p1427, %f1011, 0f40000000;
	@%p1427 bra 	$L__BB0_1509;
	mul.f32 	%f4749, %f6224, 0f3F22F983;
	cvt.rni.s32.f32 	%r9022, %f4749;
	cvt.rn.f32.s32 	%f4750, %r9022;
	fma.rn.f32 	%f4751, %f4750, 0fBFC90FDA, %f6224;
	fma.rn.f32 	%f4752, %f4750, 0fB3A22168, %f4751;
	fma.rn.f32 	%f6225, %f4750, 0fA7C234C5, %f4752;
	abs.f32 	%f1098, %f6224;
	setp.ltu.f32 	%p1428, %f1098, 0f47CE4780;
	@%p1428 bra 	$L__BB0_1508;
	setp.neu.f32 	%p1429, %f1098, 0f7F800000;
	@%p1429 bra 	$L__BB0_1503;
	mov.f32 	%f4755, 0f00000000;
	mul.rn.f32 	%f6225, %f6224, %f4755;
	mov.b32 	%r9022, 0;
	bra.uni 	$L__BB0_1508;
$L__BB0_1503:
	mov.b32 	%r2383, %f6224;
	shl.b32 	%r6951, %r2383, 8;
	or.b32  	%r2384, %r6951, -2147483648;
	mov.b64 	%rd4048, 0;
	mov.b32 	%r9019, 0;
	mov.u64 	%rd4046, __cudart_i2opi_f;
	mov.u64 	%rd4047, %rd1;
$L__BB0_1504:
	.pragma "nounroll";
	ld.global.nc.u32 	%r6952, [%rd4046];
	mad.wide.u32 	%rd3015, %r6952, %r2384, %rd4048;
	shr.u64 	%rd4048, %rd3015, 32;
	st.local.u32 	[%rd4047], %rd3015;
	add.s32 	%r9019, %r9019, 1;
	add.s64 	%rd4047, %rd4047, 4;
	add.s64 	%rd4046, %rd4046, 4;
	setp.ne.s32 	%p1430, %r9019, 6;
	@%p1430 bra 	$L__BB0_1504;
	shr.u32 	%r6953, %r2383, 23;
	st.local.u32 	[%rd1+24], %rd4048;
	and.b32  	%r2387, %r6953, 31;
	and.b32  	%r6954, %r6953, 224;
	add.s32 	%r6955, %r6954, -128;
	shr.u32 	%r6956, %r6955, 5;
	mul.wide.u32 	%rd3016, %r6956, 4;
	sub.s64 	%rd1199, %rd1, %rd3016;
	ld.local.u32 	%r9020, [%rd1199+24];
	ld.local.u32 	%r9021, [%rd1199+20];
	setp.eq.s32 	%p1431, %r2387, 0;
	@%p1431 bra 	$L__BB0_1507;
	shf.l.wrap.b32 	%r9020, %r9021, %r9020, %r2387;
	ld.local.u32 	%r6957, [%rd1199+16];
	shf.l.wrap.b32 	%r9021, %r6957, %r9021, %r2387;
$L__BB0_1507:
	shr.u32 	%r6958, %r9020, 30;
	shf.l.wrap.b32 	%r6959, %r9021, %r9020, 2;
	shl.b32 	%r6960, %r9021, 2;
	shr.u32 	%r6961, %r6959, 31;
	add.s32 	%r6962, %r6961, %r6958;
	neg.s32 	%r6963, %r6962;
	setp.lt.s32 	%p1432, %r2383, 0;
	selp.b32 	%r9022, %r6963, %r6962, %p1432;
	xor.b32  	%r6964, %r6959, %r2383;
	shr.s32 	%r6965, %r6959, 31;
	xor.b32  	%r6966, %r6965, %r6959;
	xor.b32  	%r6967, %r6965, %r6960;
	cvt.u64.u32 	%rd3017, %r6966;
	shl.b64 	%rd3018, %rd3017, 32;
	cvt.u64.u32 	%rd3019, %r6967;
	or.b64  	%rd3020, %rd3018, %rd3019;
	cvt.rn.f64.s64 	%fd341, %rd3020;
	mul.f64 	%fd342, %fd341, 0d3BF921FB54442D19;
	cvt.rn.f32.f64 	%f4753, %fd342;
	neg.f32 	%f4754, %f4753;
	setp.lt.s32 	%p1433, %r6964, 0;
	selp.f32 	%f6225, %f4754, %f4753, %p1433;
$L__BB0_1508:
	mul.rn.f32 	%f4756, %f6225, %f6225;
	and.b32  	%r6969, %r9022, 1;
	setp.eq.b32 	%p1434, %r6969, 1;
	selp.f32 	%f4757, 0f3F800000, %f6225, %p1434;
	fma.rn.f32 	%f4758, %f4756, %f4757, 0f00000000;
	fma.rn.f32 	%f4759, %f4756, 0f37CBAC00, 0fBAB607ED;
	selp.f32 	%f4760, %f4759, 0fB94D4153, %p1434;
	selp.f32 	%f4761, 0f3D2AAABB, 0f3C0885E4, %p1434;
	fma.rn.f32 	%f4762, %f4760, %f4756, %f4761;
	selp.f32 	%f4763, 0fBEFFFFFF, 0fBE2AAAA8, %p1434;
	fma.rn.f32 	%f4764, %f4762, %f4756, %f4763;
	fma.rn.f32 	%f4765, %f4764, %f4758, %f4757;
	and.b32  	%r6970, %r9022, 2;
	setp.eq.s32 	%p1435, %r6970, 0;
	mov.f32 	%f4766, 0f00000000;
	sub.f32 	%f4767, %f4766, %f4765;
	selp.f32 	%f6224, %f4765, %f4767, %p1435;
$L__BB0_1509:
	mul.f32 	%f4768, %f6224, 0f3F22F983;
	cvt.rni.s32.f32 	%r9026, %f4768;
	cvt.rn.f32.s32 	%f4769, %r9026;
	fma.rn.f32 	%f4770, %f4769, 0fBFC90FDA, %f6224;
	fma.rn.f32 	%f4771, %f4769, 0fB3A22168, %f4770;
	fma.rn.f32 	%f6227, %f4769, 0fA7C234C5, %f4771;
	abs.f32 	%f1105, %f6224;
	setp.ltu.f32 	%p1436, %f1105, 0f47CE4780;
	@%p1436 bra 	$L__BB0_1517;
	setp.neu.f32 	%p1437, %f1105, 0f7F800000;
	@%p1437 bra 	$L__BB0_1512;
	mov.f32 	%f4774, 0f00000000;
	mul.rn.f32 	%f6227, %f6224, %f4774;
	mov.b32 	%r9026, 0;
	bra.uni 	$L__BB0_1517;
$L__BB0_1512:
	mov.b32 	%r2397, %f6224;
	shl.b32 	%r6972, %r2397, 8;
	or.b32  	%r2398, %r6972, -2147483648;
	mov.b64 	%rd4051, 0;
	mov.b32 	%r9023, 0;
	mov.u64 	%rd4049, __cudart_i2opi_f;
	mov.u64 	%rd4050, %rd1;
$L__BB0_1513:
	.pragma "nounroll";
	ld.global.nc.u32 	%r6973, [%rd4049];
	mad.wide.u32 	%rd3023, %r6973, %r2398, %rd4051;
	shr.u64 	%rd4051, %rd3023, 32;
	st.local.u32 	[%rd4050], %rd3023;
	add.s32 	%r9023, %r9023, 1;
	add.s64 	%rd4050, %rd4050, 4;
	add.s64 	%rd4049, %rd4049, 4;
	setp.ne.s32 	%p1438, %r9023, 6;
	@%p1438 bra 	$L__BB0_1513;
	shr.u32 	%r6974, %r2397, 23;
	st.local.u32 	[%rd1+24], %rd4051;
	and.b32  	%r2401, %r6974, 31;
	and.b32  	%r6975, %r6974, 224;
	add.s32 	%r6976, %r6975, -128;
	shr.u32 	%r6977, %r6976, 5;
	mul.wide.u32 	%rd3024, %r6977, 4;
	sub.s64 	%rd1206, %rd1, %rd3024;
	ld.local.u32 	%r9024, [%rd1206+24];
	ld.local.u32 	%r9025, [%rd1206+20];
	setp.eq.s32 	%p1439, %r2401, 0;
	@%p1439 bra 	$L__BB0_1516;
	shf.l.wrap.b32 	%r9024, %r9025, %r9024, %r2401;
	ld.local.u32 	%r6978, [%rd1206+16];
	shf.l.wrap.b32 	%r9025, %r6978, %r9025, %r2401;
$L__BB0_1516:
	shr.u32 	%r6979, %r9024, 30;
	shf.l.wrap.b32 	%r6980, %r9025, %r9024, 2;
	shl.b32 	%r6981, %r9025, 2;
	shr.u32 	%r6982, %r6980, 31;
	add.s32 	%r6983, %r6982, %r6979;
	neg.s32 	%r6984, %r6983;
	setp.lt.s32 	%p1440, %r2397, 0;
	selp.b32 	%r9026, %r6984, %r6983, %p1440;
	xor.b32  	%r6985, %r6980, %r2397;
	shr.s32 	%r6986, %r6980, 31;
	xor.b32  	%r6987, %r6986, %r6980;
	xor.b32  	%r6988, %r6986, %r6981;
	cvt.u64.u32 	%rd3025, %r6987;
	shl.b64 	%rd3026, %rd3025, 32;
	cvt.u64.u32 	%rd3027, %r6988;
	or.b64  	%rd3028, %rd3026, %rd3027;
	cvt.rn.f64.s64 	%fd343, %rd3028;
	mul.f64 	%fd344, %fd343, 0d3BF921FB54442D19;
	cvt.rn.f32.f64 	%f4772, %fd344;
	neg.f32 	%f4773, %f4772;
	setp.lt.s32 	%p1441, %r6985, 0;
	selp.f32 	%f6227, %f4773, %f4772, %p1441;
$L__BB0_1517:
	add.s32 	%r6990, %r9026, 1;
	mul.rn.f32 	%f4775, %f6227, %f6227;
	and.b32  	%r6991, %r9026, 1;
	setp.eq.b32 	%p1442, %r6991, 1;
	selp.f32 	%f4776, %f6227, 0f3F800000, %p1442;
	fma.rn.f32 	%f4777, %f4775, %f4776, 0f00000000;
	fma.rn.f32 	%f4778, %f4775, 0f37CBAC00, 0fBAB607ED;
	selp.f32 	%f4779, 0fB94D4153, %f4778, %p1442;
	selp.f32 	%f4780, 0f3C0885E4, 0f3D2AAABB, %p1442;
	fma.rn.f32 	%f4781, %f4779, %f4775, %f4780;
	selp.f32 	%f4782, 0fBE2AAAA8, 0fBEFFFFFF, %p1442;
	fma.rn.f32 	%f4783, %f4781, %f4775, %f4782;
	fma.rn.f32 	%f4784, %f4783, %f4777, %f4776;
	and.b32  	%r6992, %r6990, 2;
	setp.eq.s32 	%p1443, %r6992, 0;
	mov.f32 	%f4785, 0f00000000;
	sub.f32 	%f4786, %f4785, %f4784;
	selp.f32 	%f1109, %f4784, %f4786, %p1443;
	mul.f32 	%f4787, %f1109, 0f3F22F983;
	cvt.rni.s32.f32 	%r9030, %f4787;
	cvt.rn.f32.s32 	%f4788, %r9030;
	fma.rn.f32 	%f4789, %f4788, 0fBFC90FDA, %f1109;
	fma.rn.f32 	%f4790, %f4788, 0fB3A22168, %f4789;
	fma.rn.f32 	%f6228, %f4788, 0fA7C234C5, %f4790;
	abs.f32 	%f1111, %f1109;
	setp.ltu.f32 	%p1444, %f1111, 0f47CE4780;
	@%p1444 bra 	$L__BB0_1525;
	setp.neu.f32 	%p1445, %f1111, 0f7F800000;
	@%p1445 bra 	$L__BB0_1520;
	mov.f32 	%f4793, 0f00000000;
	mul.rn.f32 	%f6228, %f1109, %f4793;
	mov.b32 	%r9030, 0;
	bra.uni 	$L__BB0_1525;
$L__BB0_1520:
	mov.b32 	%r2411, %f1109;
	shl.b32 	%r6994, %r2411, 8;
	or.b32  	%r2412, %r6994, -2147483648;
	mov.b64 	%rd4054, 0;
	mov.b32 	%r9027, 0;
	mov.u64 	%rd4052, __cudart_i2opi_f;
	mov.u64 	%rd4053, %rd1;
$L__BB0_1521:
	.pragma "nounroll";
	ld.global.nc.u32 	%r6995, [%rd4052];
	mad.wide.u32 	%rd3031, %r6995, %r2412, %rd4054;
	shr.u64 	%rd4054, %rd3031, 32;
	st.local.u32 	[%rd4053], %rd3031;
	add.s32 	%r9027, %r9027, 1;
	add.s64 	%rd4053, %rd4053, 4;
	add.s64 	%rd4052, %rd4052, 4;
	setp.ne.s32 	%p1446, %r9027, 6;
	@%p1446 bra 	$L__BB0_1521;
	shr.u32 	%r6996, %r2411, 23;
	st.local.u32 	[%rd1+24], %rd4054;
	and.b32  	%r2415, %r6996, 31;
	and.b32  	%r6997, %r6996, 224;
	add.s32 	%r6998, %r6997, -128;
	shr.u32 	%r6999, %r6998, 5;
	mul.wide.u32 	%rd3032, %r6999, 4;
	sub.s64 	%rd1213, %rd1, %rd3032;
	ld.local.u32 	%r9028, [%rd1213+24];
	ld.local.u32 	%r9029, [%rd1213+20];
	setp.eq.s32 	%p1447, %r2415, 0;
	@%p1447 bra 	$L__BB0_1524;
	shf.l.wrap.b32 	%r9028, %r9029, %r9028, %r2415;
	ld.local.u32 	%r7000, [%rd1213+16];
	shf.l.wrap.b32 	%r9029, %r7000, %r9029, %r2415;
$L__BB0_1524:
	shr.u32 	%r7001, %r9028, 30;
	shf.l.wrap.b32 	%r7002, %r9029, %r9028, 2;
	shl.b32 	%r7003, %r9029, 2;
	shr.u32 	%r7004, %r7002, 31;
	add.s32 	%r7005, %r7004, %r7001;
	neg.s32 	%r7006, %r7005;
	setp.lt.s32 	%p1448, %r2411, 0;
	selp.b32 	%r9030, %r7006, %r7005, %p1448;
	xor.b32  	%r7007, %r7002, %r2411;
	shr.s32 	%r7008, %r7002, 31;
	xor.b32  	%r7009, %r7008, %r7002;
	xor.b32  	%r7010, %r7008, %r7003;
	cvt.u64.u32 	%rd3033, %r7009;
	shl.b64 	%rd3034, %rd3033, 32;
	cvt.u64.u32 	%rd3035, %r7010;
	or.b64  	%rd3036, %rd3034, %rd3035;
	cvt.rn.f64.s64 	%fd345, %rd3036;
	mul.f64 	%fd346, %fd345, 0d3BF921FB54442D19;
	cvt.rn.f32.f64 	%f4791, %fd346;
	neg.f32 	%f4792, %f4791;
	setp.lt.s32 	%p1449, %r7007, 0;
	selp.f32 	%f6228, %f4792, %f4791, %p1449;
$L__BB0_1525:
	mul.rn.f32 	%f4794, %f6228, %f6228;
	and.b32  	%r7012, %r9030, 1;
	setp.eq.b32 	%p1450, %r7012, 1;
	selp.f32 	%f4795, 0f3F800000, %f6228, %p1450;
	fma.rn.f32 	%f4796, %f4794, %f4795, 0f00000000;
	fma.rn.f32 	%f4797, %f4794, 0f37CBAC00, 0fBAB607ED;
	selp.f32 	%f4798, %f4797, 0fB94D4153, %p1450;
	selp.f32 	%f4799, 0f3D2AAABB, 0f3C0885E4, %p1450;
	fma.rn.f32 	%f4800, %f4798, %f4794, %f4799;
	selp.f32 	%f4801, 0fBEFFFFFF, 0fBE2AAAA8, %p1450;
	fma.rn.f32 	%f4802, %f4800, %f4794, %f4801;
	fma.rn.f32 	%f4803, %f4802, %f4796, %f4795;
	and.b32  	%r7013, %r9030, 2;
	setp.eq.s32 	%p1451, %r7013, 0;
	mov.f32 	%f4804, 0f00000000;
	sub.f32 	%f4805, %f4804, %f4803;
	selp.f32 	%f6230, %f4803, %f4805, %p1451;
	ld.global.f32 	%f1116, [%rd2+4];
	setp.leu.f32 	%p1452, %f1116, %f6230;
	@%p1452 bra 	$L__BB0_1535;
	mul.f32 	%f4806, %f6230, 0f3F22F983;
	cvt.rni.s32.f32 	%r9034, %f4806;
	cvt.rn.f32.s32 	%f4807, %r9034;
	fma.rn.f32 	%f4808, %f4807, 0fBFC90FDA, %f6230;
	fma.rn.f32 	%f4809, %f4807, 0fB3A22168, %f4808;
	fma.rn.f32 	%f6229, %f4807, 0fA7C234C5, %f4809;
	abs.f32 	%f1118, %f6230;
	setp.ltu.f32 	%p1453, %f1118, 0f47CE4780;
	@%p1453 bra 	$L__BB0_1534;
	setp.neu.f32 	%p1454, %f1118, 0f7F800000;
	@%p1454 bra 	$L__BB0_1529;
	mov.f32 	%f4812, 0f00000000;
	mul.rn.f32 	%f6229, %f6230, %f4812;
	mov.b32 	%r9034, 0;
	bra.uni 	$L__BB0_1534;
$L__BB0_1529:
	mov.b32 	%r2425, %f6230;
	shl.b32 	%r7015, %r2425, 8;
	or.b32  	%r2426, %r7015, -2147483648;
	mov.b64 	%rd4057, 0;
	mov.b32 	%r9031, 0;
	mov.u64 	%rd4055, __cudart_i2opi_f;
	mov.u64 	%rd4056, %rd1;
$L__BB0_1530:
	.pragma "nounroll";
	ld.global.nc.u32 	%r7016, [%rd4055];
	mad.wide.u32 	%rd3039, %r7016, %r2426, %rd4057;
	shr.u64 	%rd4057, %rd3039, 32;
	st.local.u32 	[%rd4056], %rd3039;
	add.s32 	%r9031, %r9031, 1;
	add.s64 	%rd4056, %rd4056, 4;
	add.s64 	%rd4055, %rd4055, 4;
	setp.ne.s32 	%p1455, %r9031, 6;
	@%p1455 bra 	$L__BB0_1530;
	shr.u32 	%r7017, %r2425, 23;
	st.local.u32 	[%rd1+24], %rd4057;
	and.b32  	%r2429, %r7017, 31;
	and.b32  	%r7018, %r7017, 224;
	add.s32 	%r7019, %r7018, -128;
	shr.u32 	%r7020, %r7019, 5;
	mul.wide.u32 	%rd3040, %r7020, 4;
	sub.s64 	%rd1220, %rd1, %rd3040;
	ld.local.u32 	%r9032, [%rd1220+24];
	ld.local.u32 	%r9033, [%rd1220+20];
	setp.eq.s32 	%p1456, %r2429, 0;
	@%p1456 bra 	$L__BB0_1533;
	shf.l.wrap.b32 	%r9032, %r9033, %r9032, %r2429;
	ld.local.u32 	%r7021, [%rd1220+16];
	shf.l.wrap.b32 	%r9033, %r7021, %r9033, %r2429;
$L__BB0_1533:
	shr.u32 	%r7022, %r9032, 30;
	shf.l.wrap.b32 	%r7023, %r9033, %r9032, 2;
	shl.b32 	%r7024, %r9033, 2;
	shr.u32 	%r7025, %r7023, 31;
	add.s32 	%r7026, %r7025, %r7022;
	neg.s32 	%r7027, %r7026;
	setp.lt.s32 	%p1457, %r2425, 0;
	selp.b32 	%r9034, %r7027, %r7026, %p1457;
	xor.b32  	%r7028, %r7023, %r2425;
	shr.s32 	%r7029, %r7023, 31;
	xor.b32  	%r7030, %r7029, %r7023;
	xor.b32  	%r7031, %r7029, %r7024;
	cvt.u64.u32 	%rd3041, %r7030;
	shl.b64 	%rd3042, %rd3041, 32;
	cvt.u64.u32 	%rd3043, %r7031;
	or.b64  	%rd3044, %rd3042, %rd3043;
	cvt.rn.f64.s64 	%fd347, %rd3044;
	mul.f64 	%fd348, %fd347, 0d3BF921FB54442D19;
	cvt.rn.f32.f64 	%f4810, %fd348;
	neg.f32 	%f4811, %f4810;
	setp.lt.s32 	%p1458, %r7028, 0;
	selp.f32 	%f6229, %f4811, %f4810, %p1458;
$L__BB0_1534:
	mul.rn.f32 	%f4813, %f6229, %f6229;
	and.b32  	%r7033, %r9034, 1;
	setp.eq.b32 	%p1459, %r7033, 1;
	selp.f32 	%f4814, 0f3F800000, %f6229, %p1459;
	fma.rn.f32 	%f4815, %f4813, %f4814, 0f00000000;
	fma.rn.f32 	%f4816, %f4813, 0f37CBAC00, 0fBAB607ED;
	selp.f32 	%f4817, %f4816, 0fB94D4153, %p1459;
	selp.f32 	%f4818, 0f3D2AAABB, 0f3C0885E4, %p1459;
	fma.rn.f32 	%f4819, %f4817, %f4813, %f4818;
	selp.f32 	%f4820, 0fBEFFFFFF, 0fBE2AAAA8, %p1459;
	fma.rn.f32 	%f4821, %f4819, %f4813, %f4820;
	fma.rn.f32 	%f4822, %f4821, %f4815, %f4814;
	and.b32  	%r7034, %r9034, 2;
	setp.eq.s32 	%p1460, %r7034, 0;
	mov.f32 	%f4823, 0f00000000;
	sub.f32 	%f4824, %f4823, %f4822;
	selp.f32 	%f6230, %f4822, %f4824, %p1460;
$L__BB0_1535:
	setp.geu.f32 	%p1461, %f1011, 0f40E00000;
	@%p1461 bra 	$L__BB0_1545;
	mul.f32 	%f4825, %f6230, 0f3F22F983;
	cvt.rni.s32.f32 	%r9038, %f4825;
	cvt.rn.f32.s32 	%f4826, %r9038;
	fma.rn.f32 	%f4827, %f4826, 0fBFC90FDA, %f6230;
	fma.rn.f32 	%f4828, %f4826, 0fB3A22168, %f4827;
	fma.rn.f32 	%f6231, %f4826, 0fA7C234C5, %f4828;
	abs.f32 	%f1125, %f6230;
	setp.ltu.f32 	%p1462, %f1125, 0f47CE4780;
	@%p1462 bra 	$L__BB0_1544;
	setp.neu.f32 	%p1463, %f1125, 0f7F800000;
	@%p1463 bra 	$L__BB0_1539;
	mov.f32 	%f4831, 0f00000000;
	mul.rn.f32 	%f6231, %f6230, %f4831;
	mov.b32 	%r9038, 0;
	bra.uni 	$L__BB0_1544;
$L__BB0_1539:
	mov.b32 	%r2439, %f6230;
	shl.b32 	%r7036, %r2439, 8;
	or.b32  	%r2440, %r7036, -2147483648;
	mov.b64 	%rd4060, 0;
	mov.b32 	%r9035, 0;
	mov.u64 	%rd4058, __cudart_i2opi_f;
	mov.u64 	%rd4059, %rd1;
$L__BB0_1540:
	.pragma "nounroll";
	ld.global.nc.u32 	%r7037, [%rd4058];
	mad.wide.u32 	%rd3047, %r7037, %r2440, %rd4060;
	shr.u64 	%rd4060, %rd3047, 32;
	st.local.u32 	[%rd4059], %rd3047;
	add.s32 	%r9035, %r9035, 1;
	add.s64 	%rd4059, %rd4059, 4;
	add.s64 	%rd4058, %rd4058, 4;
	setp.ne.s32 	%p1464, %r9035, 6;
	@%p1464 bra 	$L__BB0_1540;
	shr.u32 	%r7038, %r2439, 23;
	st.local.u32 	[%rd1+24], %rd4060;
	and.b32  	%r2443, %r7038, 31;
	and.b32  	%r7039, %r7038, 224;
	add.s32 	%r7040, %r7039, -128;
	shr.u32 	%r7041, %r7040, 5;
	mul.wide.u32 	%rd3048, %r7041, 4;
	sub.s64 	%rd1227, %rd1, %rd3048;
	ld.local.u32 	%r9036, [%rd1227+24];
	ld.local.u32 	%r9037, [%rd1227+20];
	setp.eq.s32 	%p1465, %r2443, 0;
	@%p1465 bra 	$L__BB0_1543;
	shf.l.wrap.b32 	%r9036, %r9037, %r9036, %r2443;
	ld.local.u32 	%r7042, [%rd1227+16];
	shf.l.wrap.b32 	%r9037, %r7042, %r9037, %r2443;
$L__BB0_1543:
	shr.u32 	%r7043, %r9036, 30;
	shf.l.wrap.b32 	%r7044, %r9037, %r9036, 2;
	shl.b32 	%r7045, %r9037, 2;
	shr.u32 	%r7046, %r7044, 31;
	add.s32 	%r7047, %r7046, %r7043;
	neg.s32 	%r7048, %r7047;
	setp.lt.s32 	%p1466, %r2439, 0;
	selp.b32 	%r9038, %r7048, %r7047, %p1466;
	xor.b32  	%r7049, %r7044, %r2439;
	shr.s32 	%r7050, %r7044, 31;
	xor.b32  	%r7051, %r7050, %r7044;
	xor.b32  	%r7052, %r7050, %r7045;
	cvt.u64.u32 	%rd3049, %r7051;
	shl.b64 	%rd3050, %rd3049, 32;
	cvt.u64.u32 	%rd3051, %r7052;
	or.b64  	%rd3052, %rd3050, %rd3051;
	cvt.rn.f64.s64 	%fd349, %rd3052;
	mul.f64 	%fd350, %fd349, 0d3BF921FB54442D19;
	cvt.rn.f32.f64 	%f4829, %fd350;
	neg.f32 	%f4830, %f4829;
	setp.lt.s32 	%p1467, %r7049, 0;
	selp.f32 	%f6231, %f4830, %f4829, %p1467;
$L__BB0_1544:
	mul.rn.f32 	%f4832, %f6231, %f6231;
	and.b32  	%r7054, %r9038, 1;
	setp.eq.b32 	%p1468, %r7054, 1;
	selp.f32 	%f4833, 0f3F800000, %f6231, %p1468;
	fma.rn.f32 	%f4834, %f4832, %f4833, 0f00000000;
	fma.rn.f32 	%f4835, %f4832, 0f37CBAC00, 0fBAB607ED;
	selp.f32 	%f4836, %f4835, 0fB94D4153, %p1468;
	selp.f32 	%f4837, 0f3D2AAABB, 0f3C0885E4, %p1468;
	fma.rn.f32 	%f4838, %f4836, %f4832, %f4837;
	selp.f32 	%f4839, 0fBEFFFFFF, 0fBE2AAAA8, %p1468;
	fma.rn.f32 	%f4840, %f4838, %f4832, %f4839;
	fma.rn.f32 	%f4841, %f4840, %f4834, %f4833;
	and.b32  	%r7055, %r9038, 2;
	setp.eq.s32 	%p1469, %r7055, 0;
	mov.f32 	%f4842, 0f00000000;
	sub.f32 	%f4843, %f4842, %f4841;
	selp.f32 	%f6230, %f4841, %f4843, %p1469;
$L__BB0_1545:
	setp.leu.f32 	%p1470, %f1116, 0f40000000;
	@%p1470 bra 	$L__BB0_1555;
	mul.f32 	%f4844, %f6230, 0f3F22F983;
	cvt.rni.s32.f32 	%r9042, %f4844;
	cvt.rn.f32.s32 	%f4845, %r9042;
	fma.rn.f32 	%f4846, %f4845, 0fBFC90FDA, %f6230;
	fma.rn.f32 	%f4847, %f4845, 0fB3A22168, %f4846;
	fma.rn.f32 	%f6233, %f4845, 0fA7C234C5, %f4847;
	abs.f32 	%f1132, %f6230;
	setp.ltu.f32 	%p1471, %f1132, 0f47CE4780;
	@%p1471 bra 	$L__BB0_1554;
	setp.neu.f32 	%p1472, %f1132, 0f7F800000;
	@%p1472 bra 	$L__BB0_1549;
	mov.f32 	%f4850, 0f00000000;
	mul.rn.f32 	%f6233, %f6230, %f4850;
	mov.b32 	%r9042, 0;
	bra.uni 	$L__BB0_1554;
$L__BB0_1549:
	mov.b32 	%r2453, %f6230;
	shl.b32 	%r7057, %r2453, 8;
	or.b32  	%r2454, %r7057, -2147483648;
	mov.b64 	%rd4063, 0;
	mov.b32 	%r9039, 0;
	mov.u64 	%rd4061, __cudart_i2opi_f;
	mov.u64 	%rd4062, %rd1;
$L__BB0_1550:
	.pragma "nounroll";
	ld.global.nc.u32 	%r7058, [%rd4061];
	mad.wide.u32 	%rd3055, %r7058, %r2454, %rd4063;
	shr.u64 	%rd4063, %rd3055, 32;
	st.local.u32 	[%rd4062], %rd3055;
	add.s32 	%r9039, %r9039, 1;
	add.s64 	%rd4062, %rd4062, 4;
	add.s64 	%rd4061, %rd4061, 4;
	setp.ne.s32 	%p1473, %r9039, 6;
	@%p1473 bra 	$L__BB0_1550;
	shr.u32 	%r7059, %r2453, 23;
	st.local.u32 	[%rd1+24], %rd4063;
	and.b32  	%r2457, %r7059, 31;
	and.b32  	%r7060, %r7059, 224;
	add.s32 	%r7061, %r7060, -128;
	shr.u32 	%r7062, %r7061, 5;
	mul.wide.u32 	%rd3056, %r7062, 4;
	sub.s64 	%rd1234, %rd1, %rd3056;
	ld.local.u32 	%r9040, [%rd1234+24];
	ld.local.u32 	%r9041, [%rd1234+20];
	setp.eq.s32 	%p1474, %r2457, 0;
	@%p1474 bra 	$L__BB0_1553;
	shf.l.wrap.b32 	%r9040, %r9041, %r9040, %r2457;
	ld.local.u32 	%r7063, [%rd1234+16];
	shf.l.wrap.b32 	%r9041, %r7063, %r9041, %r2457;
$L__BB0_1553:
	shr.u32 	%r7064, %r9040, 30;
	shf.l.wrap.b32 	%r7065, %r9041, %r9040, 2;
	shl.b32 	%r7066, %r9041, 2;
	shr.u32 	%r7067, %r7065, 31;
	add.s32 	%r7068, %r7067, %r7064;
	neg.s32 	%r7069, %r7068;
	setp.lt.s32 	%p1475, %r2453, 0;
	selp.b32 	%r9042, %r7069, %r7068, %p1475;
	xor.b32  	%r7070, %r7065, %r2453;
	shr.s32 	%r7071, %r7065, 31;
	xor.b32  	%r7072, %r7071, %r7065;
	xor.b32  	%r7073, %r7071, %r7066;
	cvt.u64.u32 	%rd3057, %r7072;
	shl.b64 	%rd3058, %rd3057, 32;
	cvt.u64.u32 	%rd3059, %r7073;
	or.b64  	%rd3060, %rd3058, %rd3059;
	cvt.rn.f64.s64 	%fd351, %rd3060;
	mul.f64 	%fd352, %fd351, 0d3BF921FB54442D19;
	cvt.rn.f32.f64 	%f4848, %fd352;
	neg.f32 	%f4849, %f4848;
	setp.lt.s32 	%p1476, %r7070, 0;
	selp.f32 	%f6233, %f4849, %f4848, %p1476;
$L__BB0_1554:
	mul.rn.f32 	%f4851, %f6233, %f6233;
	and.b32  	%r7075, %r9042, 1;
	setp.eq.b32 	%p1477, %r7075, 1;
	selp.f32 	%f4852, 0f3F800000, %f6233, %p1477;
	fma.rn.f32 	%f4853, %f4851, %f4852, 0f00000000;
	fma.rn.f32 	%f4854, %f4851, 0f37CBAC00, 0fBAB607ED;
	selp.f32 	%f4855, %f4854, 0fB94D4153, %p1477;
	selp.f32 	%f4856, 0f3D2AAABB, 0f3C0885E4, %p1477;
	fma.rn.f32 	%f4857, %f4855, %f4851, %f4856;
	selp.f32 	%f4858, 0fBEFFFFFF, 0fBE2AAAA8, %p1477;
	fma.rn.f32 	%f4859, %f4857, %f4851, %f4858;
	fma.rn.f32 	%f4860, %f4859, %f4853, %f4852;
	and.b32  	%r7076, %r9042, 2;
	setp.eq.s32 	%p1478, %r7076, 0;
	mov.f32 	%f4861, 0f00000000;
	sub.f32 	%f4862, %f4861, %f4860;
	selp.f32 	%f6230, %f4860, %f4862, %p1478;
$L__BB0_1555:
	setp.geu.f32 	%p1479, %f1116, 0f41100000;
	@%p1479 bra 	$L__BB0_1565;
	mul.f32 	%f4863, %f6230, 0f3F22F983;
	cvt.rni.s32.f32 	%r9046, %f4863;
	cvt.rn.f32.s32 	%f4864, %r9046;
	fma.rn.f32 	%f4865, %f4864, 0fBFC90FDA, %f6230;
	fma.rn.f32 	%f4866, %f4864, 0fB3A22168, %f4865;
	fma.rn.f32 	%f6235, %f4864, 0fA7C234C5, %f4866;
	abs.f32 	%f1139, %f6230;
	setp.ltu.f32 	%p1480, %f1139, 0f47CE4780;
	@%p1480 bra 	$L__BB0_1564;
	setp.neu.f32 	%p1481, %f1139, 0f7F800000;
	@%p1481 bra 	$L__BB0_1559;
	mov.f32 	%f4869, 0f00000000;
	mul.rn.f32 	%f6235, %f6230, %f4869;
	mov.b32 	%r9046, 0;
	bra.uni 	$L__BB0_1564;
$L__BB0_1559:
	mov.b32 	%r2467, %f6230;
	shl.b32 	%r7078, %r2467, 8;
	or.b32  	%r2468, %r7078, -2147483648;
	mov.b64 	%rd4066, 0;
	mov.b32 	%r9043, 0;
	mov.u64 	%rd4064, __cudart_i2opi_f;
	mov.u64 	%rd4065, %rd1;
$L__BB0_1560:
	.pragma "nounroll";
	ld.global.nc.u32 	%r7079, [%rd4064];
	mad.wide.u32 	%rd3063, %r7079, %r2468, %rd4066;
	shr.u64 	%rd4066, %rd3063, 32;
	st.local.u32 	[%rd4065], %rd3063;
	add.s32 	%r9043, %r9043, 1;
	add.s64 	%rd4065, %rd4065, 4;
	add.s64 	%rd4064, %rd4064, 4;
	setp.ne.s32 	%p1482, %r9043, 6;
	@%p1482 bra 	$L__BB0_1560;
	shr.u32 	%r7080, %r2467, 23;
	st.local.u32 	[%rd1+24], %rd4066;
	and.b32  	%r2471, %r7080, 31;
	and.b32  	%r7081, %r7080, 224;
	add.s32 	%r7082, %r7081, -128;
	shr.u32 	%r7083, %r7082, 5;
	mul.wide.u32 	%rd3064, %r7083, 4;
	sub.s64 	%rd1241, %rd1, %rd3064;
	ld.local.u32 	%r9044, [%rd1241+24];
	ld.local.u32 	%r9045, [%rd1241+20];
	setp.eq.s32 	%p1483, %r2471, 0;
	@%p1483 bra 	$L__BB0_1563;
	shf.l.wrap.b32 	%r9044, %r9045, %r9044, %r2471;
	ld.local.u32 	%r7084, [%rd1241+16];
	shf.l.wrap.b32 	%r9045, %r7084, %r9045, %r2471;
$L__BB0_1563:
	shr.u32 	%r7085, %r9044, 30;
	shf.l.wrap.b32 	%r7086, %r9045, %r9044, 2;
	shl.b32 	%r7087, %r9045, 2;
	shr.u32 	%r7088, %r7086, 31;
	add.s32 	%r7089, %r7088, %r7085;
	neg.s32 	%r7090, %r7089;
	setp.lt.s32 	%p1484, %r2467, 0;
	selp.b32 	%r9046, %r7090, %r7089, %p1484;
	xor.b32  	%r7091, %r7086, %r2467;
	shr.s32 	%r7092, %r7086, 31;
	xor.b32  	%r7093, %r7092, %r7086;
	xor.b32  	%r7094, %r7092, %r7087;
	cvt.u64.u32 	%rd3065, %r7093;
	shl.b64 	%rd3066, %rd3065, 32;
	cvt.u64.u32 	%rd3067, %r7094;
	or.b64  	%rd3068, %rd3066, %rd3067;
	cvt.rn.f64.s64 	%fd353, %rd3068;
	mul.f64 	%fd354, %fd353, 0d3BF921FB54442D19;
	cvt.rn.f32.f64 	%f4867, %fd354;
	neg.f32 	%f4868, %f4867;
	setp.lt.s32 	%p1485, %r7091, 0;
	selp.f32 	%f6235, %f4868, %f4867, %p1485;
$L__BB0_1564:
	add.s32 	%r7096, %r9046, 1;
	mul.rn.f32 	%f4870, %f6235, %f6235;
	and.b32  	%r7097, %r9046, 1;
	setp.eq.b32 	%p1486, %r7097, 1;
	selp.f32 	%f4871, %f6235, 0f3F800000, %p1486;
	fma.rn.f32 	%f4872, %f4870, %f4871, 0f00000000;
	fma.rn.f32 	%f4873, %f4870, 0f37CBAC00, 0fBAB607ED;
	selp.f32 	%f4874, 0fB94D4153, %f4873, %p1486;
	selp.f32 	%f4875, 0f3C0885E4, 0f3D2AAABB, %p1486;
	fma.rn.f32 	%f4876, %f4874, %f4870, %f4875;
	selp.f32 	%f4877, 0fBE2AAAA8, 0fBEFFFFFF, %p1486;
	fma.rn.f32 	%f4878, %f4876, %f4870, %f4877;
	fma.rn.f32 	%f4879, %f4878, %f4872, %f4871;
	and.b32  	%r7098, %r7096, 2;
	setp.eq.s32 	%p1487, %r7098, 0;
	mov.f32 	%f4880, 0f00000000;
	sub.f32 	%f4881, %f4880, %f4879;
	selp.f32 	%f6230, %f4879, %f4881, %p1487;
$L__BB0_1565:
	setp.leu.f32 	%p1488, %f1116, %f1011;
	@%p1488 bra 	$L__BB0_1575;
	mul.f32 	%f4882, %f6230, 0f3F22F983;
	cvt.rni.s32.f32 	%r9050, %f4882;
	cvt.rn.f32.s32 	%f4883, %r9050;
	fma.rn.f32 	%f4884, %f4883, 0fBFC90FDA, %f6230;
	fma.rn.f32 	%f4885, %f4883, 0fB3A22168, %f4884;
	fma.rn.f32 	%f6237, %f4883, 0fA7C234C5, %f4885;
	abs.f32 	%f1146, %f6230;
	setp.ltu.f32 	%p1489, %f1146, 0f47CE4780;
	@%p1489 bra 	$L__BB0_1574;
	setp.neu.f32 	%p1490, %f1146, 0f7F800000;
	@%p1490 bra 	$L__BB0_1569;
	mov.f32 	%f4888, 0f00000000;
	mul.rn.f32 	%f6237, %f6230, %f4888;
	mov.b32 	%r9050, 0;
	bra.uni 	$L__BB0_1574;
$L__BB0_1569:
	mov.b32 	%r2481, %f6230;
	shl.b32 	%r7100, %r2481, 8;
	or.b32  	%r2482, %r7100, -2147483648;
	mov.b64 	%rd4069, 0;
	mov.b32 	%r9047, 0;
	mov.u64 	%rd4067, __cudart_i2opi_f;
	mov.u64 	%rd4068, %rd1;
$L__BB0_1570:
	.pragma "nounroll";
	ld.global.nc.u32 	%r7101, [%rd4067];
	mad.wide.u32 	%rd3071, %r7101, %r2482, %rd4069;
	shr.u64 	%rd4069, %rd3071, 32;
	st.local.u32 	[%rd4068], %rd3071;
	add.s32 	%r9047, %r9047, 1;
	add.s64 	%rd4068, %rd4068, 4;
	add.s64 	%rd4067, %rd4067, 4;
	setp.ne.s32 	%p1491, %r9047, 6;
	@%p1491 bra 	$L__BB0_1570;
	shr.u32 	%r7102, %r2481, 23;
	st.local.u32 	[%rd1+24], %rd4069;
	and.b32  	%r2485, %r7102, 31;
	and.b32  	%r7103, %r7102, 224;
	add.s32 	%r7104, %r7103, -128;
	shr.u32 	%r7105, %r7104, 5;
	mul.wide.u32 	%rd3072, %r7105, 4;
	sub.s64 	%rd1248, %rd1, %rd3072;
	ld.local.u32 	%r9048, [%rd1248+24];
	ld.local.u32 	%r9049, [%rd1248+20];
	setp.eq.s32 	%p1492, %r2485, 0;
	@%p1492 bra 	$L__BB0_1573;
	shf.l.wrap.b32 	%r9048, %r9049, %r9048, %r2485;
	ld.local.u32 	%r7106, [%rd1248+16];
	shf.l.wrap.b32 	%r9049, %r7106, %r9049, %r2485;
$L__BB0_1573:
	shr.u32 	%r7107, %r9048, 30;
	shf.l.wrap.b32 	%r7108, %r9049, %r9048, 2;
	shl.b32 	%r7109, %r9049, 2;
	shr.u32 	%r7110, %r7108, 31;
	add.s32 	%r7111, %r7110, %r7107;
	neg.s32 	%r7112, %r7111;
	setp.lt.s32 	%p1493, %r2481, 0;
	selp.b32 	%r9050, %r7112, %r7111, %p1493;
	xor.b32  	%r7113, %r7108, %r2481;
	shr.s32 	%r7114, %r7108, 31;
	xor.b32  	%r7115, %r7114, %r7108;
	xor.b32  	%r7116, %r7114, %r7109;
	cvt.u64.u32 	%rd3073, %r7115;
	shl.b64 	%rd3074, %rd3073, 32;
	cvt.u64.u32 	%rd3075, %r7116;
	or.b64  	%rd3076, %rd3074, %rd3075;
	cvt.rn.f64.s64 	%fd355, %rd3076;
	mul.f64 	%fd356, %fd355, 0d3BF921FB54442D19;
	cvt.rn.f32.f64 	%f4886, %fd356;
	neg.f32 	%f4887, %f4886;
	setp.lt.s32 	%p1494, %r7113, 0;
	selp.f32 	%f6237, %f4887, %f4886, %p1494;
$L__BB0_1574:
	mul.rn.f32 	%f4889, %f6237, %f6237;
	and.b32  	%r7118, %r9050, 1;
	setp.eq.b32 	%p1495, %r7118, 1;
	selp.f32 	%f4890, 0f3F800000, %f6237, %p1495;
	fma.rn.f32 	%f4891, %f4889, %f4890, 0f00000000;
	fma.rn.f32 	%f4892, %f4889, 0f37CBAC00, 0fBAB607ED;
	selp.f32 	%f4893, %f4892, 0fB94D4153, %p1495;
	selp.f32 	%f4894, 0f3D2AAABB, 0f3C0885E4, %p1495;
	fma.rn.f32 	%f4895, %f4893, %f4889, %f4894;
	selp.f32 	%f4896, 0fBEFFFFFF, 0fBE2AAAA8, %p1495;
	fma.rn.f32 	%f4897, %f4895, %f4889, %f4896;
	fma.rn.f32 	%f4898, %f4897, %f4891, %f4890;
	and.b32  	%r7119, %r9050, 2;
	setp.eq.s32 	%p1496, %r7119, 0;
	mov.f32 	%f4899, 0f00000000;
	sub.f32 	%f4900, %f4899, %f4898;
	selp.f32 	%f6230, %f4898, %f4900, %p1496;
$L__BB0_1575:
	mul.f32 	%f4901, %f6230, 0f3F22F983;
	cvt.rni.s32.f32 	%r9054, %f4901;
	cvt.rn.f32.s32 	%f4902, %r9054;
	fma.rn.f32 	%f4903, %f4902, 0fBFC90FDA, %f6230;
	fma.rn.f32 	%f4904, %f4902, 0fB3A22168, %f4903;
	fma.rn.f32 	%f6239, %f4902, 0fA7C234C5, %f4904;
	abs.f32 	%f1153, %f6230;
	setp.ltu.f32 	%p1497, %f1153, 0f47CE4780;
	@%p1497 bra 	$L__BB0_1583;
	setp.neu.f32 	%p1498, %f1153, 0f7F800000;
	@%p1498 bra 	$L__BB0_1578;
	mov.f32 	%f4907, 0f00000000;
	mul.rn.f32 	%f6239, %f6230, %f4907;
	mov.b32 	%r9054, 0;
	bra.uni 	$L__BB0_1583;
$L__BB0_1578:
	mov.b32 	%r2495, %f6230;
	shl.b32 	%r7121, %r2495, 8;
	or.b32  	%r2496, %r7121, -2147483648;
	mov.b64 	%rd4072, 0;
	mov.b32 	%r9051, 0;
	mov.u64 	%rd4070, __cudart_i2opi_f;
	mov.u64 	%rd4071, %rd1;
$L__BB0_1579:
	.pragma "nounroll";
	ld.global.nc.u32 	%r7122, [%rd4070];
	mad.wide.u32 	%rd3079, %r7122, %r2496, %rd4072;
	shr.u64 	%rd4072, %rd3079, 32;
	st.local.u32 	[%rd4071], %rd3079;
	add.s32 	%r9051, %r9051, 1;
	add.s64 	%rd4071, %rd4071, 4;
	add.s64 	%rd4070, %rd4070, 4;
	setp.ne.s32 	%p1499, %r9051, 6;
	@%p1499 bra 	$L__BB0_1579;
	shr.u32 	%r7123, %r2495, 23;
	st.local.u32 	[%rd1+24], %rd4072;
	and.b32  	%r2499, %r7123, 31;
	and.b32  	%r7124, %r7123, 224;
	add.s32 	%r7125, %r7124, -128;
	shr.u32 	%r7126, %r7125, 5;
	mul.wide.u32 	%rd3080, %r7126, 4;
	sub.s64 	%rd1255, %rd1, %rd3080;
	ld.local.u32 	%r9052, [%rd1255+24];
	ld.local.u32 	%r9053, [%rd1255+20];
	setp.eq.s32 	%p1500, %r2499, 0;
	@%p1500 bra 	$L__BB0_1582;
	shf.l.wrap.b32 	%r9052, %r9053, %r9052, %r2499;
	ld.local.u32 	%r7127, [%rd1255+16];
	shf.l.wrap.b32 	%r9053, %r7127, %r9053, %r2499;
$L__BB0_1582:
	shr.u32 	%r7128, %r9052, 30;
	shf.l.wrap.b32 	%r7129, %r9053, %r9052, 2;
	shl.b32 	%r7130, %r9053, 2;
	shr.u32 	%r7131, %r7129, 31;
	add.s32 	%r7132, %r7131, %r7128;
	neg.s32 	%r7133, %r7132;
	setp.lt.s32 	%p1501, %r2495, 0;
	selp.b32 	%r9054, %r7133, %r7132, %p1501;
	xor.b32  	%r7134, %r7129, %r2495;
	shr.s32 	%r7135, %r7129, 31;
	xor.b32  	%r7136, %r7135, %r7129;
	xor.b32  	%r7137, %r7135, %r7130;
	cvt.u64.u32 	%rd3081, %r7136;
	shl.b64 	%rd3082, %rd3081, 32;
	cvt.u64.u32 	%rd3083, %r7137;
	or.b64  	%rd3084, %rd3082, %rd3083;
	cvt.rn.f64.s64 	%fd357, %rd3084;
	mul.f64 	%fd358, %fd357, 0d3BF921FB54442D19;
	cvt.rn.f32.f64 	%f4905, %fd358;
	neg.f32 	%f4906, %f4905;
	setp.lt.s32 	%p1502, %r7134, 0;
	selp.f32 	%f6239, %f4906, %f4905, %p1502;
$L__BB0_1583:
	mul.rn.f32 	%f4908, %f6239, %f6239;
	and.b32  	%r7139, %r9054, 1;
	setp.eq.b32 	%p1503, %r7139, 1;
	selp.f32 	%f4909, 0f3F800000, %f6239, %p1503;
	fma.rn.f32 	%f4910, %f4908, %f4909, 0f00000000;
	fma.rn.f32 	%f4911, %f4908, 0f37CBAC00, 0fBAB607ED;
	selp.f32 	%f4912, %f4911, 0fB94D4153, %p1503;
	selp.f32 	%f4913, 0f3D2AAABB, 0f3C0885E4, %p1503;
	fma.rn.f32 	%f4914, %f4912, %f4908, %f4913;
	selp.f32 	%f4915, 0fBEFFFFFF, 0fBE2AAAA8, %p1503;
	fma.rn.f32 	%f4916, %f4914, %f4908, %f4915;
	fma.rn.f32 	%f4917, %f4916, %f4910, %f4909;
	and.b32  	%r7140, %r9054, 2;
	setp.eq.s32 	%p1504, %r7140, 0;
	mov.f32 	%f4918, 0f00000000;
	sub.f32 	%f4919, %f4918, %f4917;
	selp.f32 	%f1157, %f4917, %f4919, %p1504;
	mul.f32 	%f4920, %f1157, 0f3F22F983;
	cvt.rni.s32.f32 	%r9058, %f4920;
	cvt.rn.f32.s32 	%f4921, %r9058;
	fma.rn.f32 	%f4922, %f4921, 0fBFC90FDA, %f1157;
	fma.rn.f32 	%f4923, %f4921, 0fB3A22168, %f4922;
	fma.rn.f32 	%f6240, %f4921, 0fA7C234C5, %f4923;
	abs.f32 	%f1159, %f1157;
	setp.ltu.f32 	%p1505, %f1159, 0f47CE4780;
	@%p1505 bra 	$L__BB0_1591;
	setp.neu.f32 	%p1506, %f1159, 0f7F800000;
	@%p1506 bra 	$L__BB0_1586;
	mov.f32 	%f4926, 0f00000000;
	mul.rn.f32 	%f6240, %f1157, %f4926;
	mov.b32 	%r9058, 0;
	bra.uni 	$L__BB0_1591;
$L__BB0_1586:
	mov.b32 	%r2509, %f1157;
	shl.b32 	%r7142, %r2509, 8;
	or.b32  	%r2510, %r7142, -2147483648;
	mov.b64 	%rd4075, 0;
	mov.b32 	%r9055, 0;
	mov.u64 	%rd4073, __cudart_i2opi_f;
	mov.u64 	%rd4074, %rd1;
$L__BB0_1587:
	.pragma "nounroll";
	ld.global.nc.u32 	%r7143, [%rd4073];
	mad.wide.u32 	%rd3087, %r7143, %r2510, %rd4075;
	shr.u64 	%rd4075, %rd3087, 32;
	st.local.u32 	[%rd4074], %rd3087;
	add.s32 	%r9055, %r9055, 1;
	add.s64 	%rd4074, %rd4074, 4;
	add.s64 	%rd4073, %rd4073, 4;
	setp.ne.s32 	%p1507, %r9055, 6;
	@%p1507 bra 	$L__BB0_1587;
	shr.u32 	%r7144, %r2509, 23;
	st.local.u32 	[%rd1+24], %rd4075;
	and.b32  	%r2513, %r7144, 31;
	and.b32  	%r7145, %r7144, 224;
	add.s32 	%r7146, %r7145, -128;
	shr.u32 	%r7147, %r7146, 5;
	mul.wide.u32 	%rd3088, %r7147, 4;
	sub.s64 	%rd1262, %rd1, %rd3088;
	ld.local.u32 	%r9056, [%rd1262+24];
	ld.local.u32 	%r9057, [%rd1262+20];
	setp.eq.s32 	%p1508, %r2513, 0;
	@%p1508 bra 	$L__BB0_1590;
	shf.l.wrap.b32 	%r9056, %r9057, %r9056, %r2513;
	ld.local.u32 	%r7148, [%rd1262+16];
	shf.l.wrap.b32 	%r9057, %r7148, %r9057, %r2513;
$L__BB0_1590:
	shr.u32 	%r7149, %r9056, 30;
	shf.l.wrap.b32 	%r7150, %r9057, %r9056, 2;
	shl.b32 	%r7151, %r9057, 2;
	shr.u32 	%r7152, %r7150, 31;
	add.s32 	%r7153, %r7152, %r7149;
	neg.s32 	%r7154, %r7153;
	setp.lt.s32 	%p1509, %r2509, 0;
	selp.b32 	%r9058, %r7154, %r7153, %p1509;
	xor.b32  	%r7155, %r7150, %r2509;
	shr.s32 	%r7156, %r7150, 31;
	xor.b32  	%r7157, %r7156, %r7150;
	xor.b32  	%r7158, %r7156, %r7151;
	cvt.u64.u32 	%rd3089, %r7157;
	shl.b64 	%rd3090, %rd3089, 32;
	cvt.u64.u32 	%rd3091, %r7158;
	or.b64  	%rd3092, %rd3090, %rd3091;
	cvt.rn.f64.s64 	%fd359, %rd3092;
	mul.f64 	%fd360, %fd359, 0d3BF921FB54442D19;
	cvt.rn.f32.f64 	%f4924, %fd360;
	neg.f32 	%f4925, %f4924;
	setp.lt.s32 	%p1510, %r7155, 0;
	selp.f32 	%f6240, %f4925, %f4924, %p1510;
$L__BB0_1591:
	add.s32 	%r7160, %r9058, 1;
	mul.rn.f32 	%f4927, %f6240, %f6240;
	and.b32  	%r7161, %r9058, 1;
	setp.eq.b32 	%p1511, %r7161, 1;
	selp.f32 	%f4928, %f6240, 0f3F800000, %p1511;
	fma.rn.f32 	%f4929, %f4927, %f4928, 0f00000000;
	fma.rn.f32 	%f4930, %f4927, 0f37CBAC00, 0fBAB607ED;
	selp.f32 	%f4931, 0fB94D4153, %f4930, %p1511;
	selp.f32 	%f4932, 0f3C0885E4, 0f3D2AAABB, %p1511;
	fma.rn.f32 	%f4933, %f4931, %f4927, %f4932;
	selp.f32 	%f4934, 0fBE2AAAA8, 0fBEFFFFFF, %p1511;
	fma.rn.f32 	%f4935, %f4933, %f4927, %f4934;
	fma.rn.f32 	%f4936, %f4935, %f4929, %f4928;
	and.b32  	%r7162, %r7160, 2;
	setp.eq.s32 	%p1512, %r7162, 0;
	mov.f32 	%f4937, 0f00000000;
	sub.f32 	%f4938, %f4937, %f4936;
	selp.f32 	%f1163, %f4936, %f4938, %p1512;
	mul.f32 	%f4939, %f1163, 0f3F22F983;
	cvt.rni.s32.f32 	%r9062, %f4939;
	cvt.rn.f32.s32 	%f4940, %r9062;
	fma.rn.f32 	%f4941, %f4940, 0fBFC90FDA, %f1163;
	fma.rn.f32 	%f4942, %f4940, 0fB3A22168, %f4941;
	fma.rn.f32 	%f6241, %f4940, 0fA7C234C5, %f4942;
	abs.f32 	%f1165, %f1163;
	setp.ltu.f32 	%p1513, %f1165, 0f47CE4780;
	@%p1513 bra 	$L__BB0_1599;
	setp.neu.f32 	%p1514, %f1165, 0f7F800000;
	@%p1514 bra 	$L__BB0_1594;
	mov.f32 	%f4945, 0f00000000;
	mul.rn.f32 	%f6241, %f1163, %f4945;
	mov.b32 	%r9062, 0;
	bra.uni 	$L__BB0_1599;
$L__BB0_1594:
	mov.b32 	%r2523, %f1163;
	shl.b32 	%r7164, %r2523, 8;
	or.b32  	%r2524, %r7164, -2147483648;
	mov.b64 	%rd4078, 0;
	mov.b32 	%r9059, 0;
	mov.u64 	%rd4076, __cudart_i2opi_f;
	mov.u64 	%rd4077, %rd1;
$L__BB0_1595:
	.pragma "nounroll";
	ld.global.nc.u32 	%r7165, [%rd4076];
	mad.wide.u32 	%rd3095, %r7165, %r2524, %rd4078;
	shr.u64 	%rd4078, %rd3095, 32;
	st.local.u32 	[%rd4077], %rd3095;
	add.s32 	%r9059, %r9059, 1;
	add.s64 	%rd4077, %rd4077, 4;
	add.s64 	%rd4076, %rd4076, 4;
	setp.ne.s32 	%p1515, %r9059, 6;
	@%p1515 bra 	$L__BB0_1595;
	shr.u32 	%r7166, %r2523, 23;
	st.local.u32 	[%rd1+24], %rd4078;
	and.b32  	%r2527, %r7166, 31;
	and.b32  	%r7167, %r7166, 224;
	add.s32 	%r7168, %r7167, -128;
	shr.u32 	%r7169, %r7168, 5;
	mul.wide.u32 	%rd3096, %r7169, 4;
	sub.s64 	%rd1269, %rd1, %rd3096;
	ld.local.u32 	%r9060, [%rd1269+24];
	ld.local.u32 	%r9061, [%rd1269+20];
	setp.eq.s32 	%p1516, %r2527, 0;
	@%p1516 bra 	$L__BB0_1598;
	shf.l.wrap.b32 	%r9060, %r9061, %r9060, %r2527;
	ld.local.u32 	%r7170, [%rd1269+16];
	shf.l.wrap.b32 	%r9061, %r7170, %r9061, %r2527;
$L__BB0_1598:
	shr.u32 	%r7171, %r9060, 30;
	shf.l.wrap.b32 	%r7172, %r9061, %r9060, 2;
	shl.b32 	%r7173, %r9061, 2;
	shr.u32 	%r7174, %r7172, 31;
	add.s32 	%r7175, %r7174, %r7171;
	neg.s32 	%r7176, %r7175;
	setp.lt.s32 	%p1517, %r2523, 0;
	selp.b32 	%r9062, %r7176, %r7175, %p1517;
	xor.b32  	%r7177, %r7172, %r2523;
	shr.s32 	%r7178, %r7172, 31;
	xor.b32  	%r7179, %r7178, %r7172;
	xor.b32  	%r7180, %r7178, %r7173;
	cvt.u64.u32 	%rd3097, %r7179;
	shl.b64 	%rd3098, %rd3097, 32;
	cvt.u64.u32 	%rd3099, %r7180;
	or.b64  	%rd3100, %rd3098, %rd3099;
	cvt.rn.f64.s64 	%fd361, %rd3100;
	mul.f64 	%fd362, %fd361, 0d3BF921FB54442D19;
	cvt.rn.f32.f64 	%f4943, %fd362;
	neg.f32 	%f4944, %f4943;
	setp.lt.s32 	%p1518, %r7177, 0;
	selp.f32 	%f6241, %f4944, %f4943, %p1518;
$L__BB0_1599:
	setp.geu.f32 	%p1519, %f1011, 0f40E00000;
	mul.rn.f32 	%f4946, %f6241, %f6241;
	and.b32  	%r7182, %r9062, 1;
	setp.eq.b32 	%p1520, %r7182, 1;
	selp.f32 	%f4947, 0f3F800000, %f6241, %p1520;
	fma.rn.f32 	%f4948, %f4946, %f4947, 0f00000000;
	fma.rn.f32 	%f4949, %f4946, 0f37CBAC00, 0fBAB607ED;
	selp.f32 	%f4950, %f4949, 0fB94D4153, %p1520;
	selp.f32 	%f4951, 0f3D2AAABB, 0f3C0885E4, %p1520;
	fma.rn.f32 	%f4952, %f4950, %f4946, %f4951;
	selp.f32 	%f4953, 0fBEFFFFFF, 0fBE2AAAA8, %p1520;
	fma.rn.f32 	%f4954, %f4952, %f4946, %f4953;
	fma.rn.f32 	%f4955, %f4954, %f4948, %f4947;
	and.b32  	%r7183, %r9062, 2;
	setp.eq.s32 	%p1521, %r7183, 0;
	mov.f32 	%f4956, 0f00000000;
	sub.f32 	%f4957, %f4956, %f4955;
	selp.f32 	%f6243, %f4955, %f4957, %p1521;
	@%p1519 bra 	$L__BB0_1609;
	mul.f32 	%f4958, %f6243, 0f3F22F983;
	cvt.rni.s32.f32 	%r9066, %f4958;
	cvt.rn.f32.s32 	%f4959, %r9066;
	fma.rn.f32 	%f4960, %f4959, 0fBFC90FDA, %f6243;
	fma.rn.f32 	%f4961, %f4959, 0fB3A22168, %f4960;
	fma.rn.f32 	%f6242, %f4959, 0fA7C234C5, %f4961;
	abs.f32 	%f1171, %f6243;
	setp.ltu.f32 	%p1522, %f1171, 0f47CE4780;
	@%p1522 bra 	$L__BB0_1608;
	setp.neu.f32 	%p1523, %f1171, 0f7F800000;
	@%p1523 bra 	$L__BB0_1603;
	mov.f32 	%f4964, 0f00000000;
	mul.rn.f32 	%f6242, %f6243, %f4964;
	mov.b32 	%r9066, 0;
	bra.uni 	$L__BB0_1608;
$L__BB0_1603:
	mov.b32 	%r2537, %f6243;
	shl.b32 	%r7185, %r2537, 8;
	or.b32  	%r2538, %r7185, -2147483648;
	mov.b64 	%rd4081, 0;
	mov.b32 	%r9063, 0;
	mov.u64 	%rd4079, __cudart_i2opi_f;
	mov.u64 	%rd4080, %rd1;
$L__BB0_1604:
	.pragma "nounroll";
	ld.global.nc.u32 	%r7186, [%rd4079];
	mad.wide.u32 	%rd3103, %r7186, %r2538, %rd4081;
	shr.u64 	%rd4081, %rd3103, 32;
	st.local.u32 	[%rd4080], %rd3103;
	add.s32 	%r9063, %r9063, 1;
	add.s64 	%rd4080, %rd4080, 4;
	add.s64 	%rd4079, %rd4079, 4;
	setp.ne.s32 	%p1524, %r9063, 6;
	@%p1524 bra 	$L__BB0_1604;
	shr.u32 	%r7187, %r2537, 23;
	st.local.u32 	[%rd1+24], %rd4081;
	and.b32  	%r2541, %r7187, 31;
	and.b32  	%r7188, %r7187, 224;
	add.s32 	%r7189, %r7188, -128;
	shr.u32 	%r7190, %r7189, 5;
	mul.wide.u32 	%rd3104, %r7190, 4;
	sub.s64 	%rd1276, %rd1, %rd3104;
	ld.local.u32 	%r9064, [%rd1276+24];
	ld.local.u32 	%r9065, [%rd1276+20];
	setp.eq.s32 	%p1525, %r2541, 0;
	@%p1525 bra 	$L__BB0_1607;
	shf.l.wrap.b32 	%r9064, %r9065, %r9064, %r2541;
	ld.local.u32 	%r7191, [%rd1276+16];
	shf.l.wrap.b32 	%r9065, %r7191, %r9065, %r2541;
$L__BB0_1607:
	shr.u32 	%r7192, %r9064, 30;
	shf.l.wrap.b32 	%r7193, %r9065, %r9064, 2;
	shl.b32 	%r7194, %r9065, 2;
	shr.u32 	%r7195, %r7193, 31;
	add.s32 	%r7196, %r7195, %r7192;
	neg.s32 	%r7197, %r7196;
	setp.lt.s32 	%p1526, %r2537, 0;
	selp.b32 	%r9066, %r7197, %r7196, %p1526;
	xor.b32  	%r7198, %r7193, %r2537;
	shr.s32 	%r7199, %r7193, 31;
	xor.b32  	%r7200, %r7199, %r7193;
	xor.b32  	%r7201, %r7199, %r7194;
	cvt.u64.u32 	%rd3105, %r7200;
	shl.b64 	%rd3106, %rd3105, 32;
	cvt.u64.u32 	%rd3107, %r7201;
	or.b64  	%rd3108, %rd3106, %rd3107;
	cvt.rn.f64.s64 	%fd363, %rd3108;
	mul.f64 	%fd364, %fd363, 0d3BF921FB54442D19;
	cvt.rn.f32.f64 	%f4962, %fd364;
	neg.f32 	%f4963, %f4962;
	setp.lt.s32 	%p1527, %r7198, 0;
	selp.f32 	%f6242, %f4963, %f4962, %p1527;
$L__BB0_1608:
	add.s32 	%r7203, %r9066, 1;
	mul.rn.f32 	%f4965, %f6242, %f6242;
	and.b32  	%r7204, %r9066, 1;
	setp.eq.b32 	%p1528, %r7204, 1;
	selp.f32 	%f4966, %f6242, 0f3F800000, %p1528;
	fma.rn.f32 	%f4967, %f4965, %f4966, 0f00000000;
	fma.rn.f32 	%f4968, %f4965, 0f37CBAC00, 0fBAB607ED;
	selp.f32 	%f4969, 0fB94D4153, %f4968, %p1528;
	selp.f32 	%f4970, 0f3C0885E4, 0f3D2AAABB, %p1528;
	fma.rn.f32 	%f4971, %f4969, %f4965, %f4970;
	selp.f32 	%f4972, 0fBE2AAAA8, 0fBEFFFFFF, %p1528;
	fma.rn.f32 	%f4973, %f4971, %f4965, %f4972;
	fma.rn.f32 	%f4974, %f4973, %f4967, %f4966;
	and.b32  	%r7205, %r7203, 2;
	setp.eq.s32 	%p1529, %r7205, 0;
	mov.f32 	%f4975, 0f00000000;
	sub.f32 	%f4976, %f4975, %f4974;
	selp.f32 	%f6243, %f4974, %f4976, %p1529;
$L__BB0_1609:
	setp.leu.f32 	%p1530, %f1116, %f6243;
	@%p1530 bra 	$L__BB0_1619;
	mul.f32 	%f4977, %f6243, 0f3F22F983;
	cvt.rni.s32.f32 	%r9070, %f4977;
	cvt.rn.f32.s32 	%f4978, %r9070;
	fma.rn.f32 	%f4979, %f4978, 0fBFC90FDA, %f6243;
	fma.rn.f32 	%f4980, %f4978, 0fB3A22168, %f4979;
	fma.rn.f32 	%f6244, %f4978, 0fA7C234C5, %f4980;
	abs.f32 	%f1178, %f6243;
	setp.ltu.f32 	%p1531, %f1178, 0f47CE4780;
	@%p1531 bra 	$L__BB0_1618;
	setp.neu.f32 	%p1532, %f1178, 0f7F800000;
	@%p1532 bra 	$L__BB0_1613;
	mov.f32 	%f4983, 0f00000000;
	mul.rn.f32 	%f6244, %f6243, %f4983;
	mov.b32 	%r9070, 0;
	bra.uni 	$L__BB0_1618;
$L__BB0_1613:
	mov.b32 	%r2551, %f6243;
	shl.b32 	%r7207, %r2551, 8;
	or.b32  	%r2552, %r7207, -2147483648;
	mov.b64 	%rd4084, 0;
	mov.b32 	%r9067, 0;
	mov.u64 	%rd4082, __cudart_i2opi_f;
	mov.u64 	%rd4083, %rd1;
$L__BB0_1614:
	.pragma "nounroll";
	ld.global.nc.u32 	%r7208, [%rd4082];
	mad.wide.u32 	%rd3111, %r7208, %r2552, %rd4084;
	shr.u64 	%rd4084, %rd3111, 32;
	st.local.u32 	[%rd4083], %rd3111;
	add.s32 	%r9067, %r9067, 1;
	add.s64 	%rd4083, %rd4083, 4;
	add.s64 	%rd4082, %rd4082, 4;
	setp.ne.s32 	%p1533, %r9067, 6;
	@%p1533 bra 	$L__BB0_1614;
	shr.u32 	%r7209, %r2551, 23;
	st.local.u32 	[%rd1+24], %rd4084;
	and.b32  	%r2555, %r7209, 31;
	and.b32  	%r7210, %r7209, 224;
	add.s32 	%r7211, %r7210, -128;
	shr.u32 	%r7212, %r7211, 5;
	mul.wide.u32 	%rd3112, %r7212, 4;
	sub.s64 	%rd1283, %rd1, %rd3112;
	ld.local.u32 	%r9068, [%rd1283+24];
	ld.local.u32 	%r9069, [%rd1283+20];
	setp.eq.s32 	%p1534, %r2555, 0;
	@%p1534 bra 	$L__BB0_1617;
	shf.l.wrap.b32 	%r9068, %r9069, %r9068, %r2555;
	ld.local.u32 	%r7213, [%rd1283+16];
	shf.l.wrap.b32 	%r9069, %r7213, %r9069, %r2555;
$L__BB0_1617:
	shr.u32 	%r7214, %r9068, 30;
	shf.l.wrap.b32 	%r7215, %r9069, %r9068, 2;
	shl.b32 	%r7216, %r9069, 2;
	shr.u32 	%r7217, %r7215, 31;
	add.s32 	%r7218, %r7217, %r7214;
	neg.s32 	%r7219, %r7218;
	setp.lt.s32 	%p1535, %r2551, 0;
	selp.b32 	%r9070, %r7219, %r7218, %p1535;
	xor.b32  	%r7220, %r7215, %r2551;
	shr.s32 	%r7221, %r7215, 31;
	xor.b32  	%r7222, %r7221, %r7215;
	xor.b32  	%r7223, %r7221, %r7216;
	cvt.u64.u32 	%rd3113, %r7222;
	shl.b64 	%rd3114, %rd3113, 32;
	cvt.u64.u32 	%rd3115, %r7223;
	or.b64  	%rd3116, %rd3114, %rd3115;
	cvt.rn.f64.s64 	%fd365, %rd3116;
	mul.f64 	%fd366, %fd365, 0d3BF921FB54442D19;
	cvt.rn.f32.f64 	%f4981, %fd366;
	neg.f32 	%f4982, %f4981;
	setp.lt.s32 	%p1536, %r7220, 0;
	selp.f32 	%f6244, %f4982, %f4981, %p1536;
$L__BB0_1618:
	add.s32 	%r7225, %r9070, 1;
	mul.rn.f32 	%f4984, %f6244, %f6244;
	and.b32  	%r7226, %r9070, 1;
	setp.eq.b32 	%p1537, %r7226, 1;
	selp.f32 	%f4985, %f6244, 0f3F800000, %p1537;
	fma.rn.f32 	%f4986, %f4984, %f4985, 0f00000000;
	fma.rn.f32 	%f4987, %f4984, 0f37CBAC00, 0fBAB607ED;
	selp.f32 	%f4988, 0fB94D4153, %f4987, %p1537;
	selp.f32 	%f4989, 0f3C0885E4, 0f3D2AAABB, %p1537;
	fma.rn.f32 	%f4990, %f4988, %f4984, %f4989;
	selp.f32 	%f4991, 0fBE2AAAA8, 0fBEFFFFFF, %p1537;
	fma.rn.f32 	%f4992, %f4990, %f4984, %f4991;
	fma.rn.f32 	%f4993, %f4992, %f4986, %f4985;
	and.b32  	%r7227, %r7225, 2;
	setp.eq.s32 	%p1538, %r7227, 0;
	mov.f32 	%f4994, 0f00000000;
	sub.f32 	%f4995, %f4994, %f4993;
	selp.f32 	%f6243, %f4993, %f4995, %p1538;
$L__BB0_1619:
	setp.leu.f32 	%p1539, %f1011, 0f40C00000;
	@%p1539 bra 	$L__BB0_1629;
	mul.f32 	%f4996, %f6243, 0f3F22F983;
	cvt.rni.s32.f32 	%r9074, %f4996;
	cvt.rn.f32.s32 	%f4997, %r9074;
	fma.rn.f32 	%f4998, %f4997, 0fBFC90FDA, %f6243;
	fma.rn.f32 	%f4999, %f4997, 0fB3A22168, %f4998;
	fma.rn.f32 	%f6246, %f4997, 0fA7C234C5, %f4999;
	abs.f32 	%f1185, %f6243;
	setp.ltu.f32 	%p1540, %f1185, 0f47CE4780;
	@%p1540 bra 	$L__BB0_1628;
	setp.neu.f32 	%p1541, %f1185, 0f7F800000;
	@%p1541 bra 	$L__BB0_1623;
	mov.f32 	%f5002, 0f00000000;
	mul.rn.f32 	%f6246, %f6243, %f5002;
	mov.b32 	%r9074, 0;
	bra.uni 	$L__BB0_1628;
$L__BB0_1623:
	mov.b32 	%r2565, %f6243;
	shl.b32 	%r7229, %r2565, 8;
	or.b32  	%r2566, %r7229, -2147483648;
	mov.b64 	%rd4087, 0;
	mov.b32 	%r9071, 0;
	mov.u64 	%rd4085, __cudart_i2opi_f;
	mov.u64 	%rd4086, %rd1;
$L__BB0_1624:
	.pragma "nounroll";
	ld.global.nc.u32 	%r7230, [%rd4085];
	mad.wide.u32 	%rd3119, %r7230, %r2566, %rd4087;
	shr.u64 	%rd4087, %rd3119, 32;
	st.local.u32 	[%rd4086], %rd3119;
	add.s32 	%r9071, %r9071, 1;
	add.s64 	%rd4086, %rd4086, 4;
	add.s64 	%rd4085, %rd4085, 4;
	setp.ne.s32 	%p1542, %r9071, 6;
	@%p1542 bra 	$L__BB0_1624;
	shr.u32 	%r7231, %r2565, 23;
	st.local.u32 	[%rd1+24], %rd4087;
	and.b32  	%r2569, %r7231, 31;
	and.b32  	%r7232, %r7231, 224;
	add.s32 	%r7233, %r7232, -128;
	shr.u32 	%r7234, %r7233, 5;
	mul.wide.u32 	%rd3120, %r7234, 4;
	sub.s64 	%rd1290, %rd1, %rd3120;
	ld.local.u32 	%r9072, [%rd1290+24];
	ld.local.u32 	%r9073, [%rd1290+20];
	setp.eq.s32 	%p1543, %r2569, 0;
	@%p1543 bra 	$L__BB0_1627;
	shf.l.wrap.b32 	%r9072, %r9073, %r9072, %r2569;
	ld.local.u32 	%r7235, [%rd1290+16];
	shf.l.wrap.b32 	%r9073, %r7235, %r9073, %r2569;
$L__BB0_1627:
	shr.u32 	%r7236, %r9072, 30;
	shf.l.wrap.b32 	%r7237, %r9073, %r9072, 2;
	shl.b32 	%r7238, %r9073, 2;
	shr.u32 	%r7239, %r7237, 31;
	add.s32 	%r7240, %r7239, %r7236;
	neg.s32 	%r7241, %r7240;
	setp.lt.s32 	%p1544, %r2565, 0;
	selp.b32 	%r9074, %r7241, %r7240, %p1544;
	xor.b32  	%r7242, %r7237, %r2565;
	shr.s32 	%r7243, %r7237, 31;
	xor.b32  	%r7244, %r7243, %r7237;
	xor.b32  	%r7245, %r7243, %r7238;
	cvt.u64.u32 	%rd3121, %r7244;
	shl.b64 	%rd3122, %rd3121, 32;
	cvt.u64.u32 	%rd3123, %r7245;
	or.b64  	%rd3124, %rd3122, %rd3123;
	cvt.rn.f64.s64 	%fd367, %rd3124;
	mul.f64 	%fd368, %fd367, 0d3BF921FB54442D19;
	cvt.rn.f32.f64 	%f5000, %fd368;
	neg.f32 	%f5001, %f5000;
	setp.lt.s32 	%p1545, %r7242, 0;
	selp.f32 	%f6246, %f5001, %f5000, %p1545;
$L__BB0_1628:
	mul.rn.f32 	%f5003, %f6246, %f6246;
	and.b32  	%r7247, %r9074, 1;
	setp.eq.b32 	%p1546, %r7247, 1;
	selp.f32 	%f5004, 0f3F800000, %f6246, %p1546;
	fma.rn.f32 	%f5005, %f5003, %f5004, 0f00000000;
	fma.rn.f32 	%f5006, %f5003, 0f37CBAC00, 0fBAB607ED;
	selp.f32 	%f5007, %f5006, 0fB94D4153, %p1546;
	selp.f32 	%f5008, 0f3D2AAABB, 0f3C0885E4, %p1546;
	fma.rn.f32 	%f5009, %f5007, %f5003, %f5008;
	selp.f32 	%f5010, 0fBEFFFFFF, 0fBE2AAAA8, %p1546;
	fma.rn.f32 	%f5011, %f5009, %f5003, %f5010;
	fma.rn.f32 	%f5012, %f5011, %f5005, %f5004;
	and.b32  	%r7248, %r9074, 2;
	setp.eq.s32 	%p1547, %r7248, 0;
	mov.f32 	%f5013, 0f00000000;
	sub.f32 	%f5014, %f5013, %f5012;
	selp.f32 	%f6243, %f5012, %f5014, %p1547;
$L__BB0_1629:
	mul.f32 	%f5015, %f6243, 0f3F22F983;
	cvt.rni.s32.f32 	%r9078, %f5015;
	cvt.rn.f32.s32 	%f5016, %r9078;
	fma.rn.f32 	%f5017, %f5016, 0fBFC90FDA, %f6243;
	fma.rn.f32 	%f5018, %f5016, 0fB3A22168, %f5017;
	fma.rn.f32 	%f6248, %f5016, 0fA7C234C5, %f5018;
	abs.f32 	%f1192, %f6243;
	setp.ltu.f32 	%p1548, %f1192, 0f47CE4780;
	@%p1548 bra 	$L__BB0_1637;
	setp.neu.f32 	%p1549, %f1192, 0f7F800000;
	@%p1549 bra 	$L__BB0_1632;
	mov.f32 	%f5021, 0f00000000;
	mul.rn.f32 	%f6248, %f6243, %f5021;
	mov.b32 	%r9078, 0;
	bra.uni 	$L__BB0_1637;
$L__BB0_1632:
	mov.b32 	%r2579, %f6243;
	shl.b32 	%r7250, %r2579, 8;
	or.b32  	%r2580, %r7250, -2147483648;
	mov.b64 	%rd4090, 0;
	mov.b32 	%r9075, 0;
	mov.u64 	%rd4088, __cudart_i2opi_f;
	mov.u64 	%rd4089, %rd1;
$L__BB0_1633:
	.pragma "nounroll";
	ld.global.nc.u32 	%r7251, [%rd4088];
	mad.wide.u32 	%rd3127, %r7251, %r2580, %rd4090;
	shr.u64 	%rd4090, %rd3127, 32;
	st.local.u32 	[%rd4089], %rd3127;
	add.s32 	%r9075, %r9075, 1;
	add.s64 	%rd4089, %rd4089, 4;
	add.s64 	%rd4088, %rd4088, 4;
	setp.ne.s32 	%p1550, %r9075, 6;
	@%p1550 bra 	$L__BB0_1633;
	shr.u32 	%r7252, %r2579, 23;
	st.local.u32 	[%rd1+24], %rd4090;
	and.b32  	%r2583, %r7252, 31;
	and.b32  	%r7253, %r7252, 224;
	add.s32 	%r7254, %r7253, -128;
	shr.u32 	%r7255, %r7254, 5;
	mul.wide.u32 	%rd3128, %r7255, 4;
	sub.s64 	%rd1297, %rd1, %rd3128;
	ld.local.u32 	%r9076, [%rd1297+24];
	ld.local.u32 	%r9077, [%rd1297+20];
	setp.eq.s32 	%p1551, %r2583, 0;
	@%p1551 bra 	$L__BB0_1636;
	shf.l.wrap.b32 	%r9076, %r9077, %r9076, %r2583;
	ld.local.u32 	%r7256, [%rd1297+16];
	shf.l.wrap.b32 	%r9077, %r7256, %r9077, %r2583;
$L__BB0_1636:
	shr.u32 	%r7257, %r9076, 30;
	shf.l.wrap.b32 	%r7258, %r9077, %r9076, 2;
	shl.b32 	%r7259, %r9077, 2;
	shr.u32 	%r7260, %r7258, 31;
	add.s32 	%r7261, %r7260, %r7257;
	neg.s32 	%r7262, %r7261;
	setp.lt.s32 	%p1552, %r2579, 0;
	selp.b32 	%r9078, %r7262, %r7261, %p1552;
	xor.b32  	%r7263, %r7258, %r2579;
	shr.s32 	%r7264, %r7258, 31;
	xor.b32  	%r7265, %r7264, %r7258;
	xor.b32  	%r7266, %r7264, %r7259;
	cvt.u64.u32 	%rd3129, %r7265;
	shl.b64 	%rd3130, %rd3129, 32;
	cvt.u64.u32 	%rd3131, %r7266;
	or.b64  	%rd3132, %rd3130, %rd3131;
	cvt.rn.f64.s64 	%fd369, %rd3132;
	mul.f64 	%fd370, %fd369, 0d3BF921FB54442D19;
	cvt.rn.f32.f64 	%f5019, %fd370;
	neg.f32 	%f5020, %f5019;
	setp.lt.s32 	%p1553, %r7263, 0;
	selp.f32 	%f6248, %f5020, %f5019, %p1553;
$L__BB0_1637:
	setp.geu.f32 	%p1554, %f1011, 0f40000000;
	add.s32 	%r7268, %r9078, 1;
	mul.rn.f32 	%f5022, %f6248, %f6248;
	and.b32  	%r7269, %r9078, 1;
	setp.eq.b32 	%p1555, %r7269, 1;
	selp.f32 	%f5023, %f6248, 0f3F800000, %p1555;
	fma.rn.f32 	%f5024, %f5022, %f5023, 0f00000000;
	fma.rn.f32 	%f5025, %f5022, 0f37CBAC00, 0fBAB607ED;
	selp.f32 	%f5026, 0fB94D4153, %f5025, %p1555;
	selp.f32 	%f5027, 0f3C0885E4, 0f3D2AAABB, %p1555;
	fma.rn.f32 	%f5028, %f5026, %f5022, %f5027;
	selp.f32 	%f5029, 0fBE2AAAA8, 0fBEFFFFFF, %p1555;
	fma.rn.f32 	%f5030, %f5028, %f5022, %f5029;
	fma.rn.f32 	%f5031, %f5030, %f5024, %f5023;
	and.b32  	%r7270, %r7268, 2;
	setp.eq.s32 	%p1556, %r7270, 0;
	mov.f32 	%f5032, 0f00000000;
	sub.f32 	%f5033, %f5032, %f5031;
	selp.f32 	%f6250, %f5031, %f5033, %p1556;
	@%p1554 bra 	$L__BB0_1647;
	mul.f32 	%f5034, %f6250, 0f3F22F983;
	cvt.rni.s32.f32 	%r9082, %f5034;
	cvt.rn.f32.s32 	%f5035, %r9082;
	fma.rn.f32 	%f5036, %f5035, 0fBFC90FDA, %f6250;
	fma.rn.f32 	%f5037, %f5035, 0fB3A22168, %f5036;
	fma.rn.f32 	%f6249, %f5035, 0fA7C234C5, %f5037;
	abs.f32 	%f1198, %f6250;
	setp.ltu.f32 	%p1557, %f1198, 0f47CE4780;
	@%p1557 bra 	$L__BB0_1646;
	setp.neu.f32 	%p1558, %f1198, 0f7F800000;
	@%p1558 bra 	$L__BB0_1641;
	mov.f32 	%f5040, 0f00000000;
	mul.rn.f32 	%f6249, %f6250, %f5040;
	mov.b32 	%r9082, 0;
	bra.uni 	$L__BB0_1646;
$L__BB0_1641:
	mov.b32 	%r2593, %f6250;
	shl.b32 	%r7272, %r2593, 8;
	or.b32  	%r2594, %r7272, -2147483648;
	mov.b64 	%rd4093, 0;
	mov.b32 	%r9079, 0;
	mov.u64 	%rd4091, __cudart_i2opi_f;
	mov.u64 	%rd4092, %rd1;
$L__BB0_1642:
	.pragma "nounroll";
	ld.global.nc.u32 	%r7273, [%rd4091];
	mad.wide.u32 	%rd3135, %r7273, %r2594, %rd4093;
	shr.u64 	%rd4093, %rd3135, 32;
	st.local.u32 	[%rd4092], %rd3135;
	add.s32 	%r9079, %r9079, 1;
	add.s64 	%rd4092, %rd4092, 4;
	add.s64 	%rd4091, %rd4091, 4;
	setp.ne.s32 	%p1559, %r9079, 6;
	@%p1559 bra 	$L__BB0_1642;
	shr.u32 	%r7274, %r2593, 23;
	st.local.u32 	[%rd1+24], %rd4093;
	and.b32  	%r2597, %r7274, 31;
	and.b32  	%r7275, %r7274, 224;
	add.s32 	%r7276, %r7275, -128;
	shr.u32 	%r7277, %r7276, 5;
	mul.wide.u32 	%rd3136, %r7277, 4;
	sub.s64 	%rd1304, %rd1, %rd3136;
	ld.local.u32 	%r9080, [%rd1304+24];
	ld.local.u32 	%r9081, [%rd1304+20];
	setp.eq.s32 	%p1560, %r2597, 0;
	@%p1560 bra 	$L__BB0_1645;
	shf.l.wrap.b32 	%r9080, %r9081, %r9080, %r2597;
	ld.local.u32 	%r7278, [%rd1304+16];
	shf.l.wrap.b32 	%r9081, %r7278, %r9081, %r2597;
$L__BB0_1645:
	shr.u32 	%r7279, %r9080, 30;
	shf.l.wrap.b32 	%r7280, %r9081, %r9080, 2;
	shl.b32 	%r7281, %r9081, 2;
	shr.u32 	%r7282, %r7280, 31;
	add.s32 	%r7283, %r7282, %r7279;
	neg.s32 	%r7284, %r7283;
	setp.lt.s32 	%p1561, %r2593, 0;
	selp.b32 	%r9082, %r7284, %r7283, %p1561;
	xor.b32  	%r7285, %r7280, %r2593;
	shr.s32 	%r7286, %r7280, 31;
	xor.b32  	%r7287, %r7286, %r7280;
	xor.b32  	%r7288, %r7286, %r7281;
	cvt.u64.u32 	%rd3137, %r7287;
	shl.b64 	%rd3138, %rd3137, 32;
	cvt.u64.u32 	%rd3139, %r7288;
	or.b64  	%rd3140, %rd3138, %rd3139;
	cvt.rn.f64.s64 	%fd371, %rd3140;
	mul.f64 	%fd372, %fd371, 0d3BF921FB54442D19;
	cvt.rn.f32.f64 	%f5038, %fd372;
	neg.f32 	%f5039, %f5038;
	setp.lt.s32 	%p1562, %r7285, 0;
	selp.f32 	%f6249, %f5039, %f5038, %p1562;
$L__BB0_1646:
	mul.rn.f32 	%f5041, %f6249, %f6249;
	and.b32  	%r7290, %r9082, 1;
	setp.eq.b32 	%p1563, %r7290, 1;
	selp.f32 	%f5042, 0f3F800000, %f6249, %p1563;
	fma.rn.f32 	%f5043, %f5041, %f5042, 0f00000000;
	fma.rn.f32 	%f5044, %f5041, 0f37CBAC00, 0fBAB607ED;
	selp.f32 	%f5045, %f5044, 0fB94D4153, %p1563;
	selp.f32 	%f5046, 0f3D2AAABB, 0f3C0885E4, %p1563;
	fma.rn.f32 	%f5047, %f5045, %f5041, %f5046;
	selp.f32 	%f5048, 0fBEFFFFFF, 0fBE2AAAA8, %p1563;
	fma.rn.f32 	%f5049, %f5047, %f5041, %f5048;
	fma.rn.f32 	%f5050, %f5049, %f5043, %f5042;
	and.b32  	%r7291, %r9082, 2;
	setp.eq.s32 	%p1564, %r7291, 0;
	mov.f32 	%f5051, 0f00000000;
	sub.f32 	%f5052, %f5051, %f5050;
	selp.f32 	%f6250, %f5050, %f5052, %p1564;
$L__BB0_1647:
	mul.f32 	%f5053, %f6250, 0f3F22F983;
	cvt.rni.s32.f32 	%r9086, %f5053;
	cvt.rn.f32.s32 	%f5054, %r9086;
	fma.rn.f32 	%f5055, %f5054, 0fBFC90FDA, %f6250;
	fma.rn.f32 	%f5056, %f5054, 0fB3A22168, %f5055;
	fma.rn.f32 	%f6251, %f5054, 0fA7C234C5, %f5056;
	abs.f32 	%f1205, %f6250;
	setp.ltu.f32 	%p1565, %f1205, 0f47CE4780;
	@%p1565 bra 	$L__BB0_1655;
	setp.neu.f32 	%p1566, %f1205, 0f7F800000;
	@%p1566 bra 	$L__BB0_1650;
	mov.f32 	%f5059, 0f00000000;
	mul.rn.f32 	%f6251, %f6250, %f5059;
	mov.b32 	%r9086, 0;
	bra.uni 	$L__BB0_1655;
$L__BB0_1650:
	mov.b32 	%r2607, %f6250;
	shl.b32 	%r7293, %r2607, 8;
	or.b32  	%r2608, %r7293, -2147483648;
	mov.b64 	%rd4096, 0;
	mov.b32 	%r9083, 0;
	mov.u64 	%rd4094, __cudart_i2opi_f;
	mov.u64 	%rd4095, %rd1;
$L__BB0_1651:
	.pragma "nounroll";
	ld.global.nc.u32 	%r7294, [%rd4094];
	mad.wide.u32 	%rd3143, %r7294, %r2608, %rd4096;
	shr.u64 	%rd4096, %rd3143, 32;
	st.local.u32 	[%rd4095], %rd3143;
	add.s32 	%r9083, %r9083, 1;
	add.s64 	%rd4095, %rd4095, 4;
	add.s64 	%rd4094, %rd4094, 4;
	setp.ne.s32 	%p1567, %r9083, 6;
	@%p1567 bra 	$L__BB0_1651;
	shr.u32 	%r7295, %r2607, 23;
	st.local.u32 	[%rd1+24], %rd4096;
	and.b32  	%r2611, %r7295, 31;
	and.b32  	%r7296, %r7295, 224;
	add.s32 	%r7297, %r7296, -128;
	shr.u32 	%r7298, %r7297, 5;
	mul.wide.u32 	%rd3144, %r7298, 4;
	sub.s64 	%rd1311, %rd1, %rd3144;
	ld.local.u32 	%r9084, [%rd1311+24];
	ld.local.u32 	%r9085, [%rd1311+20];
	setp.eq.s32 	%p1568, %r2611, 0;
	@%p1568 bra 	$L__BB0_1654;
	shf.l.wrap.b32 	%r9084, %r9085, %r9084, %r2611;
	ld.local.u32 	%r7299, [%rd1311+16];
	shf.l.wrap.b32 	%r9085, %r7299, %r9085, %r2611;
$L__BB0_1654:
	shr.u32 	%r7300, %r9084, 30;
	shf.l.wrap.b32 	%r7301, %r9085, %r9084, 2;
	shl.b32 	%r7302, %r9085, 2;
	shr.u32 	%r7303, %r7301, 31;
	add.s32 	%r7304, %r7303, %r7300;
	neg.s32 	%r7305, %r7304;
	setp.lt.s32 	%p1569, %r2607, 0;
	selp.b32 	%r9086, %r7305, %r7304, %p1569;
	xor.b32  	%r7306, %r7301, %r2607;
	shr.s32 	%r7307, %r7301, 31;
	xor.b32  	%r7308, %r7307, %r7301;
	xor.b32  	%r7309, %r7307, %r7302;
	cvt.u64.u32 	%rd3145, %r7308;
	shl.b64 	%rd3146, %rd3145, 32;
	cvt.u64.u32 	%rd3147, %r7309;
	or.b64  	%rd3148, %rd3146, %rd3147;
	cvt.rn.f64.s64 	%fd373, %rd3148;
	mul.f64 	%fd374, %fd373, 0d3BF921FB54442D19;
	cvt.rn.f32.f64 	%f5057, %fd374;
	neg.f32 	%f5058, %f5057;
	setp.lt.s32 	%p1570, %r7306, 0;
	selp.f32 	%f6251, %f5058, %f5057, %p1570;
$L__BB0_1655:
	mul.rn.f32 	%f5060, %f6251, %f6251;
	and.b32  	%r7311, %r9086, 1;
	setp.eq.b32 	%p1571, %r7311, 1;
	selp.f32 	%f5061, 0f3F800000, %f6251, %p1571;
	fma.rn.f32 	%f5062, %f5060, %f5061, 0f00000000;
	fma.rn.f32 	%f5063, %f5060, 0f37CBAC00, 0fBAB607ED;
	selp.f32 	%f5064, %f5063, 0fB94D4153, %p1571;
	selp.f32 	%f5065, 0f3D2AAABB, 0f3C0885E4, %p1571;
	fma.rn.f32 	%f5066, %f5064, %f5060, %f5065;
	selp.f32 	%f5067, 0fBEFFFFFF, 0fBE2AAAA8, %p1571;
	fma.rn.f32 	%f5068, %f5066, %f5060, %f5067;
	fma.rn.f32 	%f5069, %f5068, %f5062, %f5061;
	and.b32  	%r7312, %r9086, 2;
	setp.eq.s32 	%p1572, %r7312, 0;
	mov.f32 	%f5070, 0f00000000;
	sub.f32 	%f5071, %f5070, %f5069;
	selp.f32 	%f1209, %f5069, %f5071, %p1572;
	mul.f32 	%f5072, %f1209, 0f3F22F983;
	cvt.rni.s32.f32 	%r9090, %f5072;
	cvt.rn.f32.s32 	%f5073, %r9090;
	fma.rn.f32 	%f5074, %f5073, 0fBFC90FDA, %f1209;
	fma.rn.f32 	%f5075, %f5073, 0fB3A22168, %f5074;
	fma.rn.f32 	%f6252, %f5073, 0fA7C234C5, %f5075;
	abs.f32 	%f1211, %f1209;
	setp.ltu.f32 	%p1573, %f1211, 0f47CE4780;
	@%p1573 bra 	$L__BB0_1663;
	setp.neu.f32 	%p1574, %f1211, 0f7F800000;
	@%p1574 bra 	$L__BB0_1658;
	mov.f32 	%f5078, 0f00000000;
	mul.rn.f32 	%f6252, %f1209, %f5078;
	mov.b32 	%r9090, 0;
	bra.uni 	$L__BB0_1663;
$L__BB0_1658:
	mov.b32 	%r2621, %f1209;
	shl.b32 	%r7314, %r2621, 8;
	or.b32  	%r2622, %r7314, -2147483648;
	mov.b64 	%rd4099, 0;
	mov.b32 	%r9087, 0;
	mov.u64 	%rd4097, __cudart_i2opi_f;
	mov.u64 	%rd4098, %rd1;
$L__BB0_1659:
	.pragma "nounroll";
	ld.global.nc.u32 	%r7315, [%rd4097];
	mad.wide.u32 	%rd3151, %r7315, %r2622, %rd4099;
	shr.u64 	%rd4099, %rd3151, 32;
	st.local.u32 	[%rd4098], %rd3151;
	add.s32 	%r9087, %r9087, 1;
	add.s64 	%rd4098, %rd4098, 4;
	add.s64 	%rd4097, %rd4097, 4;
	setp.ne.s32 	%p1575, %r9087, 6;
	@%p1575 bra 	$L__BB0_1659;
	shr.u32 	%r7316, %r2621, 23;
	st.local.u32 	[%rd1+24], %rd4099;
	and.b32  	%r2625, %r7316, 31;
	and.b32  	%r7317, %r7316, 224;
	add.s32 	%r7318, %r7317, -128;
	shr.u32 	%r7319, %r7318, 5;
	mul.wide.u32 	%rd3152, %r7319, 4;
	sub.s64 	%rd1318, %rd1, %rd3152;
	ld.local.u32 	%r9088, [%rd1318+24];
	ld.local.u32 	%r9089, [%rd1318+20];
	setp.eq.s32 	%p1576, %r2625, 0;
	@%p1576 bra 	$L__BB0_1662;
	shf.l.wrap.b32 	%r9088, %r9089, %r9088, %r2625;
	ld.local.u32 	%r7320, [%rd1318+16];
	shf.l.wrap.b32 	%r9089, %r7320, %r9089, %r2625;
$L__BB0_1662:
	shr.u32 	%r7321, %r9088, 30;
	shf.l.wrap.b32 	%r7322, %r9089, %r9088, 2;
	shl.b32 	%r7323, %r9089, 2;
	shr.u32 	%r7324, %r7322, 31;
	add.s32 	%r7325, %r7324, %r7321;
	neg.s32 	%r7326, %r7325;
	setp.lt.s32 	%p1577, %r2621, 0;
	selp.b32 	%r9090, %r7326, %r7325, %p1577;
	xor.b32  	%r7327, %r7322, %r2621;
	shr.s32 	%r7328, %r7322, 31;
	xor.b32  	%r7329, %r7328, %r7322;
	xor.b32  	%r7330, %r7328, %r7323;
	cvt.u64.u32 	%rd3153, %r7329;
	shl.b64 	%rd3154, %rd3153, 32;
	cvt.u64.u32 	%rd3155, %r7330;
	or.b64  	%rd3156, %rd3154, %rd3155;
	cvt.rn.f64.s64 	%fd375, %rd3156;
	mul.f64 	%fd376, %fd375, 0d3BF921FB54442D19;
	cvt.rn.f32.f64 	%f5076, %fd376;
	neg.f32 	%f5077, %f5076;
	setp.lt.s32 	%p1578, %r7327, 0;
	selp.f32 	%f6252, %f5077, %f5076, %p1578;
$L__BB0_1663:
	add.s32 	%r7332, %r9090, 1;
	mul.rn.f32 	%f5079, %f6252, %f6252;
	and.b32  	%r7333, %r9090, 1;
	setp.eq.b32 	%p1579, %r7333, 1;
	selp.f32 	%f5080, %f6252, 0f3F800000, %p1579;
	fma.rn.f32 	%f5081, %f5079, %f5080, 0f00000000;
	fma.rn.f32 	%f5082, %f5079, 0f37CBAC00, 0fBAB607ED;
	selp.f32 	%f5083, 0fB94D4153, %f5082, %p1579;
	selp.f32 	%f5084, 0f3C0885E4, 0f3D2AAABB, %p1579;
	fma.rn.f32 	%f5085, %f5083, %f5079, %f5084;
	selp.f32 	%f5086, 0fBE2AAAA8, 0fBEFFFFFF, %p1579;
	fma.rn.f32 	%f5087, %f5085, %f5079, %f5086;
	fma.rn.f32 	%f5088, %f5087, %f5081, %f5080;
	and.b32  	%r7334, %r7332, 2;
	setp.eq.s32 	%p1580, %r7334, 0;
	mov.f32 	%f5089, 0f00000000;
	sub.f32 	%f5090, %f5089, %f5088;
	selp.f32 	%f6254, %f5088, %f5090, %p1580;
	setp.geu.f32 	%p1581, %f1011, 0f40C00000;
	@%p1581 bra 	$L__BB0_1673;
	mul.f32 	%f5091, %f6254, 0f3F22F983;
	cvt.rni.s32.f32 	%r9094, %f5091;
	cvt.rn.f32.s32 	%f5092, %r9094;
	fma.rn.f32 	%f5093, %f5092, 0fBFC90FDA, %f6254;
	fma.rn.f32 	%f5094, %f5092, 0fB3A22168, %f5093;
	fma.rn.f32 	%f6253, %f5092, 0fA7C234C5, %f5094;
	abs.f32 	%f1217, %f6254;
	setp.ltu.f32 	%p1582, %f1217, 0f47CE4780;
	@%p1582 bra 	$L__BB0_1672;
	setp.neu.f32 	%p1583, %f1217, 0f7F800000;
	@%p1583 bra 	$L__BB0_1667;
	mov.f32 	%f5097, 0f00000000;
	mul.rn.f32 	%f6253, %f6254, %f5097;
	mov.b32 	%r9094, 0;
	bra.uni 	$L__BB0_1672;
$L__BB0_1667:
	mov.b32 	%r2635, %f6254;
	shl.b32 	%r7336, %r2635, 8;
	or.b32  	%r2636, %r7336, -2147483648;
	mov.b64 	%rd4102, 0;
	mov.b32 	%r9091, 0;
	mov.u64 	%rd4100, __cudart_i2opi_f;
	mov.u64 	%rd4101, %rd1;
$L__BB0_1668:
	.pragma "nounroll";
	ld.global.nc.u32 	%r7337, [%rd4100];
	mad.wide.u32 	%rd3159, %r7337, %r2636, %rd4102;
	shr.u64 	%rd4102, %rd3159, 32;
	st.local.u32 	[%rd4101], %rd3159;
	add.s32 	%r9091, %r9091, 1;
	add.s64 	%rd4101, %rd4101, 4;
	add.s64 	%rd4100, %rd4100, 4;
	setp.ne.s32 	%p1584, %r9091, 6;
	@%p1584 bra 	$L__BB0_1668;
	shr.u32 	%r7338, %r2635, 23;
	st.local.u32 	[%rd1+24], %rd4102;
	and.b32  	%r2639, %r7338, 31;
	and.b32  	%r7339, %r7338, 224;
	add.s32 	%r7340, %r7339, -128;
	shr.u32 	%r7341, %r7340, 5;
	mul.wide.u32 	%rd3160, %r7341, 4;
	sub.s64 	%rd1325, %rd1, %rd3160;
	ld.local.u32 	%r9092, [%rd1325+24];
	ld.local.u32 	%r9093, [%rd1325+20];
	setp.eq.s32 	%p1585, %r2639, 0;
	@%p1585 bra 	$L__BB0_1671;
	shf.l.wrap.b32 	%r9092, %r9093, %r9092, %r2639;
	ld.local.u32 	%r7342, [%rd1325+16];
	shf.l.wrap.b32 	%r9093, %r7342, %r9093, %r2639;
$L__BB0_1671:
	shr.u32 	%r7343, %r9092, 30;
	shf.l.wrap.b32 	%r7344, %r9093, %r9092, 2;
	shl.b32 	%r7345, %r9093, 2;
	shr.u32 	%r7346, %r7344, 31;
	add.s32 	%r7347, %r7346, %r7343;
	neg.s32 	%r7348, %r7347;
	setp.lt.s32 	%p1586, %r2635, 0;
	selp.b32 	%r9094, %r7348, %r7347, %p1586;
	xor.b32  	%r7349, %r7344, %r2635;
	shr.s32 	%r7350, %r7344, 31;
	xor.b32  	%r7351, %r7350, %r7344;
	xor.b32  	%r7352, %r7350, %r7345;
	cvt.u64.u32 	%rd3161, %r7351;
	shl.b64 	%rd3162, %rd3161, 32;
	cvt.u64.u32 	%rd3163, %r7352;
	or.b64  	%rd3164, %rd3162, %rd3163;
	cvt.rn.f64.s64 	%fd377, %rd3164;
	mul.f64 	%fd378, %fd377, 0d3BF921FB54442D19;
	cvt.rn.f32.f64 	%f5095, %fd378;
	neg.f32 	%f5096, %f5095;
	setp.lt.s32 	%p1587, %r7349, 0;
	selp.f32 	%f6253, %f5096, %f5095, %p1587;
$L__BB0_1672:
	add.s32 	%r7354, %r9094, 1;
	mul.rn.f32 	%f5098, %f6253, %f6253;
	and.b32  	%r7355, %r9094, 1;
	setp.eq.b32 	%p1588, %r7355, 1;
	selp.f32 	%f5099, %f6253, 0f3F800000, %p1588;
	fma.rn.f32 	%f5100, %f5098, %f5099, 0f00000000;
	fma.rn.f32 	%f5101, %f5098, 0f37CBAC00, 0fBAB607ED;
	selp.f32 	%f5102, 0fB94D4153, %f5101, %p1588;
	selp.f32 	%f5103, 0f3C0885E4, 0f3D2AAABB, %p1588;
	fma.rn.f32 	%f5104, %f5102, %f5098, %f5103;
	selp.f32 	%f5105, 0fBE2AAAA8, 0fBEFFFFFF, %p1588;
	fma.rn.f32 	%f5106, %f5104, %f5098, %f5105;
	fma.rn.f32 	%f5107, %f5106, %f5100, %f5099;
	and.b32  	%r7356, %r7354, 2;
	setp.eq.s32 	%p1589, %r7356, 0;
	mov.f32 	%f5108, 0f00000000;
	sub.f32 	%f5109, %f5108, %f5107;
	selp.f32 	%f6254, %f5107, %f5109, %p1589;
$L__BB0_1673:
	setp.leu.f32 	%p1590, %f1011, %f1116;
	@%p1590 bra 	$L__BB0_1683;
	mul.f32 	%f5110, %f6254, 0f3F22F983;
	cvt.rni.s32.f32 	%r9098, %f5110;
	cvt.rn.f32.s32 	%f5111, %r9098;
	fma.rn.f32 	%f5112, %f5111, 0fBFC90FDA, %f6254;
	fma.rn.f32 	%f5113, %f5111, 0fB3A22168, %f5112;
	fma.rn.f32 	%f6255, %f5111, 0fA7C234C5, %f5113;
	abs.f32 	%f1224, %f6254;
	setp.ltu.f32 	%p1591, %f1224, 0f47CE4780;
	@%p1591 bra 	$L__BB0_1682;
	setp.neu.f32 	%p1592, %f1224, 0f7F800000;
	@%p1592 bra 	$L__BB0_1677;
	mov.f32 	%f5116, 0f00000000;
	mul.rn.f32 	%f6255, %f6254, %f5116;
	mov.b32 	%r9098, 0;
	bra.uni 	$L__BB0_1682;
$L__BB0_1677:
	mov.b32 	%r2649, %f6254;
	shl.b32 	%r7358, %r2649, 8;
	or.b32  	%r2650, %r7358, -2147483648;
	mov.b64 	%rd4105, 0;
	mov.b32 	%r9095, 0;
	mov.u64 	%rd4103, __cudart_i2opi_f;
	mov.u64 	%rd4104, %rd1;
$L__BB0_1678:
	.pragma "nounroll";
	ld.global.nc.u32 	%r7359, [%rd4103];
	mad.wide.u32 	%rd3167, %r7359, %r2650, %rd4105;
	shr.u64 	%rd4105, %rd3167, 32;
	st.local.u32 	[%rd4104], %rd3167;
	add.s32 	%r9095, %r9095, 1;
	add.s64 	%rd4104, %rd4104, 4;
	add.s64 	%rd4103, %rd4103, 4;
	setp.ne.s32 	%p1593, %r9095, 6;
	@%p1593 bra 	$L__BB0_1678;
	shr.u32 	%r7360, %r2649, 23;
	st.local.u32 	[%rd1+24], %rd4105;
	and.b32  	%r2653, %r7360, 31;
	and.b32  	%r7361, %r7360, 224;
	add.s32 	%r7362, %r7361, -128;
	shr.u32 	%r7363, %r7362, 5;
	mul.wide.u32 	%rd3168, %r7363, 4;
	sub.s64 	%rd1332, %rd1, %rd3168;
	ld.local.u32 	%r9096, [%rd1332+24];
	ld.local.u32 	%r9097, [%rd1332+20];
	setp.eq.s32 	%p1594, %r2653, 0;
	@%p1594 bra 	$L__BB0_1681;
	shf.l.wrap.b32 	%r9096, %r9097, %r9096, %r2653;
	ld.local.u32 	%r7364, [%rd1332+16];
	shf.l.wrap.b32 	%r9097, %r7364, %r9097, %r2653;
$L__BB0_1681:
	shr.u32 	%r7365, %r9096, 30;
	shf.l.wrap.b32 	%r7366, %r9097, %r9096, 2;
	shl.b32 	%r7367, %r9097, 2;
	shr.u32 	%r7368, %r7366, 31;
	add.s32 	%r7369, %r7368, %r7365;
	neg.s32 	%r7370, %r7369;
	setp.lt.s32 	%p1595, %r2649, 0;
	selp.b32 	%r9098, %r7370, %r7369, %p1595;
	xor.b32  	%r7371, %r7366, %r2649;
	shr.s32 	%r7372, %r7366, 31;
	xor.b32  	%r7373, %r7372, %r7366;
	xor.b32  	%r7374, %r7372, %r7367;
	cvt.u64.u32 	%rd3169, %r7373;
	shl.b64 	%rd3170, %rd3169, 32;
	cvt.u64.u32 	%rd3171, %r7374;
	or.b64  	%rd3172, %rd3170, %rd3171;
	cvt.rn.f64.s64 	%fd379, %rd3172;
	mul.f64 	%fd380, %fd379, 0d3BF921FB54442D19;
	cvt.rn.f32.f64 	%f5114, %fd380;
	neg.f32 	%f5115, %f5114;
	setp.lt.s32 	%p1596, %r7371, 0;
	selp.f32 	%f6255, %f5115, %f5114, %p1596;
$L__BB0_1682:
	add.s32 	%r7376, %r9098, 1;
	mul.rn.f32 	%f5117, %f6255, %f6255;
	and.b32  	%r7377, %r9098, 1;
	setp.eq.b32 	%p1597, %r7377, 1;
	selp.f32 	%f5118, %f6255, 0f3F800000, %p1597;
	fma.rn.f32 	%f5119, %f5117, %f5118, 0f00000000;
	fma.rn.f32 	%f5120, %f5117, 0f37CBAC00, 0fBAB607ED;
	selp.f32 	%f5121, 0fB94D4153, %f5120, %p1597;
	selp.f32 	%f5122, 0f3C0885E4, 0f3D2AAABB, %p1597;
	fma.rn.f32 	%f5123, %f5121, %f5117, %f5122;
	selp.f32 	%f5124, 0fBE2AAAA8, 0fBEFFFFFF, %p1597;
	fma.rn.f32 	%f5125, %f5123, %f5117, %f5124;
	fma.rn.f32 	%f5126, %f5125, %f5119, %f5118;
	and.b32  	%r7378, %r7376, 2;
	setp.eq.s32 	%p1598, %r7378, 0;
	mov.f32 	%f5127, 0f00000000;
	sub.f32 	%f5128, %f5127, %f5126;
	selp.f32 	%f6254, %f5126, %f5128, %p1598;
$L__BB0_1683:
	mul.f32 	%f5129, %f6254, 0f3F22F983;
	cvt.rni.s32.f32 	%r9102, %f5129;
	cvt.rn.f32.s32 	%f5130, %r9102;
	fma.rn.f32 	%f5131, %f5130, 0fBFC90FDA, %f6254;
	fma.rn.f32 	%f5132, %f5130, 0fB3A22168, %f5131;
	fma.rn.f32 	%f6257, %f5130, 0fA7C234C5, %f5132;
	abs.f32 	%f1231, %f6254;
	setp.ltu.f32 	%p1599, %f1231, 0f47CE4780;
	@%p1599 bra 	$L__BB0_1691;
	setp.neu.f32 	%p1600, %f1231, 0f7F800000;
	@%p1600 bra 	$L__BB0_1686;
	mov.f32 	%f5135, 0f00000000;
	mul.rn.f32 	%f6257, %f6254, %f5135;
	mov.b32 	%r9102, 0;
	bra.uni 	$L__BB0_1691;
$L__BB0_1686:
	mov.b32 	%r2663, %f6254;
	shl.b32 	%r7380, %r2663, 8;
	or.b32  	%r2664, %r7380, -2147483648;
	mov.b64 	%rd4108, 0;
	mov.b32 	%r9099, 0;
	mov.u64 	%rd4106, __cudart_i2opi_f;
	mov.u64 	%rd4107, %rd1;
$L__BB0_1687:
	.pragma "nounroll";
	ld.global.nc.u32 	%r7381, [%rd4106];
	mad.wide.u32 	%rd3175, %r7381, %r2664, %rd4108;
	shr.u64 	%rd4108, %rd3175, 32;
	st.local.u32 	[%rd4107], %rd3175;
	add.s32 	%r9099, %r9099, 1;
	add.s64 	%rd4107, %rd4107, 4;
	add.s64 	%rd4106, %rd4106, 4;
	setp.ne.s32 	%p1601, %r9099, 6;
	@%p1601 bra 	$L__BB0_1687;
	shr.u32 	%r7382, %r2663, 23;
	st.local.u32 	[%rd1+24], %rd4108;
	and.b32  	%r2667, %r7382, 31;
	and.b32  	%r7383, %r7382, 224;
	add.s32 	%r7384, %r7383, -128;
	shr.u32 	%r7385, %r7384, 5;
	mul.wide.u32 	%rd3176, %r7385, 4;
	sub.s64 	%rd1339, %rd1, %rd3176;
	ld.local.u32 	%r9100, [%rd1339+24];
	ld.local.u32 	%r9101, [%rd1339+20];
	setp.eq.s32 	%p1602, %r2667, 0;
	@%p1602 bra 	$L__BB0_1690;
	shf.l.wrap.b32 	%r9100, %r9101, %r9100, %r2667;
	ld.local.u32 	%r7386, [%rd1339+16];
	shf.l.wrap.b32 	%r9101, %r7386, %r9101, %r2667;
$L__BB0_1690:
	shr.u32 	%r7387, %r9100, 30;
	shf.l.wrap.b32 	%r7388, %r9101, %r9100, 2;
	shl.b32 	%r7389, %r9101, 2;
	shr.u32 	%r7390, %r7388, 31;
	add.s32 	%r7391, %r7390, %r7387;
	neg.s32 	%r7392, %r7391;
	setp.lt.s32 	%p1603, %r2663, 0;
	selp.b32 	%r9102, %r7392, %r7391, %p1603;
	xor.b32  	%r7393, %r7388, %r2663;
	shr.s32 	%r7394, %r7388, 31;
	xor.b32  	%r7395, %r7394, %r7388;
	xor.b32  	%r7396, %r7394, %r7389;
	cvt.u64.u32 	%rd3177, %r7395;
	shl.b64 	%rd3178, %rd3177, 32;
	cvt.u64.u32 	%rd3179, %r7396;
	or.b64  	%rd3180, %rd3178, %rd3179;
	cvt.rn.f64.s64 	%fd381, %rd3180;
	mul.f64 	%fd382, %fd381, 0d3BF921FB54442D19;
	cvt.rn.f32.f64 	%f5133, %fd382;
	neg.f32 	%f5134, %f5133;
	setp.lt.s32 	%p1604, %r7393, 0;
	selp.f32 	%f6257, %f5134, %f5133, %p1604;
$L__BB0_1691:
	setp.geu.f32 	%p1605, %f1011, 0f40C00000;
	mul.rn.f32 	%f5136, %f6257, %f6257;
	and.b32  	%r7398, %r9102, 1;
	setp.eq.b32 	%p1606, %r7398, 1;
	selp.f32 	%f5137, 0f3F800000, %f6257, %p1606;
	fma.rn.f32 	%f5138, %f5136, %f5137, 0f00000000;
	fma.rn.f32 	%f5139, %f5136, 0f37CBAC00, 0fBAB607ED;
	selp.f32 	%f5140, %f5139, 0fB94D4153, %p1606;
	selp.f32 	%f5141, 0f3D2AAABB, 0f3C0885E4, %p1606;
	fma.rn.f32 	%f5142, %f5140, %f5136, %f5141;
	selp.f32 	%f5143, 0fBEFFFFFF, 0fBE2AAAA8, %p1606;
	fma.rn.f32 	%f5144, %f5142, %f5136, %f5143;
	fma.rn.f32 	%f5145, %f5144, %f5138, %f5137;
	and.b32  	%r7399, %r9102, 2;
	setp.eq.s32 	%p1607, %r7399, 0;
	mov.f32 	%f5146, 0f00000000;
	sub.f32 	%f5147, %f5146, %f5145;
	selp.f32 	%f6259, %f5145, %f5147, %p1607;
	@%p1605 bra 	$L__BB0_1701;
	mul.f32 	%f5148, %f6259, 0f3F22F983;
	cvt.rni.s32.f32 	%r9106, %f5148;
	cvt.rn.f32.s32 	%f5149, %r9106;
	fma.rn.f32 	%f5150, %f5149, 0fBFC90FDA, %f6259;
	fma.rn.f32 	%f5151, %f5149, 0fB3A22168, %f5150;
	fma.rn.f32 	%f6258, %f5149, 0fA7C234C5, %f5151;
	abs.f32 	%f1237, %f6259;
	setp.ltu.f32 	%p1608, %f1237, 0f47CE4780;
	@%p1608 bra 	$L__BB0_1700;
	setp.neu.f32 	%p1609, %f1237, 0f7F800000;
	@%p1609 bra 	$L__BB0_1695;
	mov.f32 	%f5154, 0f00000000;
	mul.rn.f32 	%f6258, %f6259, %f5154;
	mov.b32 	%r9106, 0;
	bra.uni 	$L__BB0_1700;
$L__BB0_1695:
	mov.b32 	%r2677, %f6259;
	shl.b32 	%r7401, %r2677, 8;
	or.b32  	%r2678, %r7401, -2147483648;
	mov.b64 	%rd4111, 0;
	mov.b32 	%r9103, 0;
	mov.u64 	%rd4109, __cudart_i2opi_f;
	mov.u64 	%rd4110, %rd1;
$L__BB0_1696:
	.pragma "nounroll";
	ld.global.nc.u32 	%r7402, [%rd4109];
	mad.wide.u32 	%rd3183, %r7402, %r2678, %rd4111;
	shr.u64 	%rd4111, %rd3183, 32;
	st.local.u32 	[%rd4110], %rd3183;
	add.s32 	%r9103, %r9103, 1;
	add.s64 	%rd4110, %rd4110, 4;
	add.s64 	%rd4109, %rd4109, 4;
	setp.ne.s32 	%p1610, %r9103, 6;
	@%p1610 bra 	$L__BB0_1696;
	shr.u32 	%r7403, %r2677, 23;
	st.local.u32 	[%rd1+24], %rd4111;
	and.b32  	%r2681, %r7403, 31;
	and.b32  	%r7404, %r7403, 224;
	add.s32 	%r7405, %r7404, -128;
	shr.u32 	%r7406, %r7405, 5;
	mul.wide.u32 	%rd3184, %r7406, 4;
	sub.s64 	%rd1346, %rd1, %rd3184;
	ld.local.u32 	%r9104, [%rd1346+24];
	ld.local.u32 	%r9105, [%rd1346+20];
	setp.eq.s32 	%p1611, %r2681, 0;
	@%p1611 bra 	$L__BB0_1699;
	shf.l.wrap.b32 	%r9104, %r9105, %r9104, %r2681;
	ld.local.u32 	%r7407, [%rd1346+16];
	shf.l.wrap.b32 	%r9105, %r7407, %r9105, %r2681;
$L__BB0_1699:
	shr.u32 	%r7408, %r9104, 30;
	shf.l.wrap.b32 	%r7409, %r9105, %r9104, 2;
	shl.b32 	%r7410, %r9105, 2;
	shr.u32 	%r7411, %r7409, 31;
	add.s32 	%r7412, %r7411, %r7408;
	neg.s32 	%r7413, %r7412;
	setp.lt.s32 	%p1612, %r2677, 0;
	selp.b32 	%r9106, %r7413, %r7412, %p1612;
	xor.b32  	%r7414, %r7409, %r2677;
	shr.s32 	%r7415, %r7409, 31;
	xor.b32  	%r7416, %r7415, %r7409;
	xor.b32  	%r7417, %r7415, %r7410;
	cvt.u64.u32 	%rd3185, %r7416;
	shl.b64 	%rd3186, %rd3185, 32;
	cvt.u64.u32 	%rd3187, %r7417;
	or.b64  	%rd3188, %rd3186, %rd3187;
	cvt.rn.f64.s64 	%fd383, %rd3188;
	mul.f64 	%fd384, %fd383, 0d3BF921FB54442D19;
	cvt.rn.f32.f64 	%f5152, %fd384;
	neg.f32 	%f5153, %f5152;
	setp.lt.s32 	%p1613, %r7414, 0;
	selp.f32 	%f6258, %f5153, %f5152, %p1613;
$L__BB0_1700:
	add.s32 	%r7419, %r9106, 1;
	mul.rn.f32 	%f5155, %f6258, %f6258;
	and.b32  	%r7420, %r9106, 1;
	setp.eq.b32 	%p1614, %r7420, 1;
	selp.f32 	%f5156, %f6258, 0f3F800000, %p1614;
	fma.rn.f32 	%f5157, %f5155, %f5156, 0f00000000;
	fma.rn.f32 	%f5158, %f5155, 0f37CBAC00, 0fBAB607ED;
	selp.f32 	%f5159, 0fB94D4153, %f5158, %p1614;
	selp.f32 	%f5160, 0f3C0885E4, 0f3D2AAABB, %p1614;
	fma.rn.f32 	%f5161, %f5159, %f5155, %f5160;
	selp.f32 	%f5162, 0fBE2AAAA8, 0fBEFFFFFF, %p1614;
	fma.rn.f32 	%f5163, %f5161, %f5155, %f5162;
	fma.rn.f32 	%f5164, %f5163, %f5157, %f5156;
	and.b32  	%r7421, %r7419, 2;
	setp.eq.s32 	%p1615, %r7421, 0;
	mov.f32 	%f5165, 0f00000000;
	sub.f32 	%f5166, %f5165, %f5164;
	selp.f32 	%f6259, %f5164, %f5166, %p1615;
$L__BB0_1701:
	mul.f32 	%f5167, %f6259, 0f3F22F983;
	cvt.rni.s32.f32 	%r9110, %f5167;
	cvt.rn.f32.s32 	%f5168, %r9110;
	fma.rn.f32 	%f5169, %f5168, 0fBFC90FDA, %f6259;
	fma.rn.f32 	%f5170, %f5168, 0fB3A22168, %f5169;
	fma.rn.f32 	%f6260, %f5168, 0fA7C234C5, %f5170;
	abs.f32 	%f1244, %f6259;
	setp.ltu.f32 	%p1616, %f1244, 0f47CE4780;
	@%p1616 bra 	$L__BB0_1709;
	setp.neu.f32 	%p1617, %f1244, 0f7F800000;
	@%p1617 bra 	$L__BB0_1704;
	mov.f32 	%f5173, 0f00000000;
	mul.rn.f32 	%f6260, %f6259, %f5173;
	mov.b32 	%r9110, 0;
	bra.uni 	$L__BB0_1709;
$L__BB0_1704:
	mov.b32 	%r2691, %f6259;
	shl.b32 	%r7423, %r2691, 8;
	or.b32  	%r2692, %r7423, -2147483648;
	mov.b64 	%rd4114, 0;
	mov.b32 	%r9107, 0;
	mov.u64 	%rd4112, __cudart_i2opi_f;
	mov.u64 	%rd4113, %rd1;
$L__BB0_1705:
	.pragma "nounroll";
	ld.global.nc.u32 	%r7424, [%rd4112];
	mad.wide.u32 	%rd3191, %r7424, %r2692, %rd4114;
	shr.u64 	%rd4114, %rd3191, 32;
	st.local.u32 	[%rd4113], %rd3191;
	add.s32 	%r9107, %r9107, 1;
	add.s64 	%rd4113, %rd4113, 4;
	add.s64 	%rd4112, %rd4112, 4;
	setp.ne.s32 	%p1618, %r9107, 6;
	@%p1618 bra 	$L__BB0_1705;
	shr.u32 	%r7425, %r2691, 23;
	st.local.u32 	[%rd1+24], %rd4114;
	and.b32  	%r2695, %r7425, 31;
	and.b32  	%r7426, %r7425, 224;
	add.s32 	%r7427, %r7426, -128;
	shr.u32 	%r7428, %r7427, 5;
	mul.wide.u32 	%rd3192, %r7428, 4;
	sub.s64 	%rd1353, %rd1, %rd3192;
	ld.local.u32 	%r9108, [%rd1353+24];
	ld.local.u32 	%r9109, [%rd1353+20];
	setp.eq.s32 	%p1619, %r2695, 0;
	@%p1619 bra 	$L__BB0_1708;
	shf.l.wrap.b32 	%r9108, %r9109, %r9108, %r2695;
	ld.local.u32 	%r7429, [%rd1353+16];
	shf.l.wrap.b32 	%r9109, %r7429, %r9109, %r2695;
$L__BB0_1708:
	shr.u32 	%r7430, %r9108, 30;
	shf.l.wrap.b32 	%r7431, %r9109, %r9108, 2;
	shl.b32 	%r7432, %r9109, 2;
	shr.u32 	%r7433, %r7431, 31;
	add.s32 	%r7434, %r7433, %r7430;
	neg.s32 	%r7435, %r7434;
	setp.lt.s32 	%p1620, %r2691, 0;
	selp.b32 	%r9110, %r7435, %r7434, %p1620;
	xor.b32  	%r7436, %r7431, %r2691;
	shr.s32 	%r7437, %r7431, 31;
	xor.b32  	%r7438, %r7437, %r7431;
	xor.b32  	%r7439, %r7437, %r7432;
	cvt.u64.u32 	%rd3193, %r7438;
	shl.b64 	%rd3194, %rd3193, 32;
	cvt.u64.u32 	%rd3195, %r7439;
	or.b64  	%rd3196, %rd3194, %rd3195;
	cvt.rn.f64.s64 	%fd385, %rd3196;
	mul.f64 	%fd386, %fd385, 0d3BF921FB54442D19;
	cvt.rn.f32.f64 	%f5171, %fd386;
	neg.f32 	%f5172, %f5171;
	setp.lt.s32 	%p1621, %r7436, 0;
	selp.f32 	%f6260, %f5172, %f5171, %p1621;
$L__BB0_1709:
	add.s32 	%r7441, %r9110, 1;
	mul.rn.f32 	%f5174, %f6260, %f6260;
	and.b32  	%r7442, %r9110, 1;
	setp.eq.b32 	%p1622, %r7442, 1;
	selp.f32 	%f5175, %f6260, 0f3F800000, %p1622;
	fma.rn.f32 	%f5176, %f5174, %f5175, 0f00000000;
	fma.rn.f32 	%f5177, %f5174, 0f37CBAC00, 0fBAB607ED;
	selp.f32 	%f5178, 0fB94D4153, %f5177, %p1622;
	selp.f32 	%f5179, 0f3C0885E4, 0f3D2AAABB, %p1622;
	fma.rn.f32 	%f5180, %f5178, %f5174, %f5179;
	selp.f32 	%f5181, 0fBE2AAAA8, 0fBEFFFFFF, %p1622;
	fma.rn.f32 	%f5182, %f5180, %f5174, %f5181;
	fma.rn.f32 	%f5183, %f5182, %f5176, %f5175;
	and.b32  	%r7443, %r7441, 2;
	setp.eq.s32 	%p1623, %r7443, 0;
	mov.f32 	%f5184, 0f00000000;
	sub.f32 	%f5185, %f5184, %f5183;
	selp.f32 	%f6262, %f5183, %f5185, %p1623;
	setp.leu.f32 	%p1624, %f1116, %f2;
	@%p1624 bra 	$L__BB0_1719;
	mul.f32 	%f5186, %f6262, 0f3F22F983;
	cvt.rni.s32.f32 	%r9114, %f5186;
	cvt.rn.f32.s32 	%f5187, %r9114;
	fma.rn.f32 	%f5188, %f5187, 0fBFC90FDA, %f6262;
	fma.rn.f32 	%f5189, %f5187, 0fB3A22168, %f5188;
	fma.rn.f32 	%f6261, %f5187, 0fA7C234C5, %f5189;
	abs.f32 	%f1250, %f6262;
	setp.ltu.f32 	%p1625, %f1250, 0f47CE4780;
	@%p1625 bra 	$L__BB0_1718;
	setp.neu.f32 	%p1626, %f1250, 0f7F800000;
	@%p1626 bra 	$L__BB0_1713;
	mov.f32 	%f5192, 0f00000000;
	mul.rn.f32 	%f6261, %f6262, %f5192;
	mov.b32 	%r9114, 0;
	bra.uni 	$L__BB0_1718;
$L__BB0_1713:
	mov.b32 	%r2705, %f6262;
	shl.b32 	%r7445, %r2705, 8;
	or.b32  	%r2706, %r7445, -2147483648;
	mov.b64 	%rd4117, 0;
	mov.b32 	%r9111, 0;
	mov.u64 	%rd4115, __cudart_i2opi_f;
	mov.u64 	%rd4116, %rd1;
$L__BB0_1714:
	.pragma "nounroll";
	ld.global.nc.u32 	%r7446, [%rd4115];
	mad.wide.u32 	%rd3199, %r7446, %r2706, %rd4117;
	shr.u64 	%rd4117, %rd3199, 32;
	st.local.u32 	[%rd4116], %rd3199;
	add.s32 	%r9111, %r9111, 1;
	add.s64 	%rd4116, %rd4116, 4;
	add.s64 	%rd4115, %rd4115, 4;
	setp.ne.s32 	%p1627, %r9111, 6;
	@%p1627 bra 	$L__BB0_1714;
	shr.u32 	%r7447, %r2705, 23;
	st.local.u32 	[%rd1+24], %rd4117;
	and.b32  	%r2709, %r7447, 31;
	and.b32  	%r7448, %r7447, 224;
	add.s32 	%r7449, %r7448, -128;
	shr.u32 	%r7450, %r7449, 5;
	mul.wide.u32 	%rd3200, %r7450, 4;
	sub.s64 	%rd1360, %rd1, %rd3200;
	ld.local.u32 	%r9112, [%rd1360+24];
	ld.local.u32 	%r9113, [%rd1360+20];
	setp.eq.s32 	%p1628, %r2709, 0;
	@%p1628 bra 	$L__BB0_1717;
	shf.l.wrap.b32 	%r9112, %r9113, %r9112, %r2709;
	ld.local.u32 	%r7451, [%rd1360+16];
	shf.l.wrap.b32 	%r9113, %r7451, %r9113, %r2709;
$L__BB0_1717:
	shr.u32 	%r7452, %r9112, 30;
	shf.l.wrap.b32 	%r7453, %r9113, %r9112, 2;
	shl.b32 	%r7454, %r9113, 2;
	shr.u32 	%r7455, %r7453, 31;
	add.s32 	%r7456, %r7455, %r7452;
	neg.s32 	%r7457, %r7456;
	setp.lt.s32 	%p1629, %r2705, 0;
	selp.b32 	%r9114, %r7457, %r7456, %p1629;
	xor.b32  	%r7458, %r7453, %r2705;
	shr.s32 	%r7459, %r7453, 31;
	xor.b32  	%r7460, %r7459, %r7453;
	xor.b32  	%r7461, %r7459, %r7454;
	cvt.u64.u32 	%rd3201, %r7460;
	shl.b64 	%rd3202, %rd3201, 32;
	cvt.u64.u32 	%rd3203, %r7461;
	or.b64  	%rd3204, %rd3202, %rd3203;
	cvt.rn.f64.s64 	%fd387, %rd3204;
	mul.f64 	%fd388, %fd387, 0d3BF921FB54442D19;
	cvt.rn.f32.f64 	%f5190, %fd388;
	neg.f32 	%f5191, %f5190;
	setp.lt.s32 	%p1630, %r7458, 0;
	selp.f32 	%f6261, %f5191, %f5190, %p1630;
$L__BB0_1718:
	mul.rn.f32 	%f5193, %f6261, %f6261;
	and.b32  	%r7463, %r9114, 1;
	setp.eq.b32 	%p1631, %r7463, 1;
	selp.f32 	%f5194, 0f3F800000, %f6261, %p1631;
	fma.rn.f32 	%f5195, %f5193, %f5194, 0f00000000;
	fma.rn.f32 	%f5196, %f5193, 0f37CBAC00, 0fBAB607ED;
	selp.f32 	%f5197, %f5196, 0fB94D4153, %p1631;
	selp.f32 	%f5198, 0f3D2AAABB, 0f3C0885E4, %p1631;
	fma.rn.f32 	%f5199, %f5197, %f5193, %f5198;
	selp.f32 	%f5200, 0fBEFFFFFF, 0fBE2AAAA8, %p1631;
	fma.rn.f32 	%f5201, %f5199, %f5193, %f5200;
	fma.rn.f32 	%f5202, %f5201, %f5195, %f5194;
	and.b32  	%r7464, %r9114, 2;
	setp.eq.s32 	%p1632, %r7464, 0;
	mov.f32 	%f5203, 0f00000000;
	sub.f32 	%f5204, %f5203, %f5202;
	selp.f32 	%f6262, %f5202, %f5204, %p1632;
$L__BB0_1719:
	mul.f32 	%f5205, %f6262, 0f3F22F983;
	cvt.rni.s32.f32 	%r9118, %f5205;
	cvt.rn.f32.s32 	%f5206, %r9118;
	fma.rn.f32 	%f5207, %f5206, 0fBFC90FDA, %f6262;
	fma.rn.f32 	%f5208, %f5206, 0fB3A22168, %f5207;
	fma.rn.f32 	%f6263, %f5206, 0fA7C234C5, %f5208;
	abs.f32 	%f1257, %f6262;
	setp.ltu.f32 	%p1633, %f1257, 0f47CE4780;
	@%p1633 bra 	$L__BB0_1727;
	setp.neu.f32 	%p1634, %f1257, 0f7F800000;
	@%p1634 bra 	$L__BB0_1722;
	mov.f32 	%f5211, 0f00000000;
	mul.rn.f32 	%f6263, %f6262, %f5211;
	mov.b32 	%r9118, 0;
	bra.uni 	$L__BB0_1727;
$L__BB0_1722:
	mov.b32 	%r2719, %f6262;
	shl.b32 	%r7466, %r2719, 8;
	or.b32  	%r2720, %r7466, -2147483648;
	mov.b64 	%rd4120, 0;
	mov.b32 	%r9115, 0;
	mov.u64 	%rd4118, __cudart_i2opi_f;
	mov.u64 	%rd4119, %rd1;
$L__BB0_1723:
	.pragma "nounroll";
	ld.global.nc.u32 	%r7467, [%rd4118];
	mad.wide.u32 	%rd3207, %r7467, %r2720, %rd4120;
	shr.u64 	%rd4120, %rd3207, 32;
	st.local.u32 	[%rd4119], %rd3207;
	add.s32 	%r9115, %r9115, 1;
	add.s64 	%rd4119, %rd4119, 4;
	add.s64 	%rd4118, %rd4118, 4;
	setp.ne.s32 	%p1635, %r9115, 6;
	@%p1635 bra 	$L__BB0_1723;
	shr.u32 	%r7468, %r2719, 23;
	st.local.u32 	[%rd1+24], %rd4120;
	and.b32  	%r2723, %r7468, 31;
	and.b32  	%r7469, %r7468, 224;
	add.s32 	%r7470, %r7469, -128;
	shr.u32 	%r7471, %r7470, 5;
	mul.wide.u32 	%rd3208, %r7471, 4;
	sub.s64 	%rd1367, %rd1, %rd3208;
	ld.local.u32 	%r9116, [%rd1367+24];
	ld.local.u32 	%r9117, [%rd1367+20];
	setp.eq.s32 	%p1636, %r2723, 0;
	@%p1636 bra 	$L__BB0_1726;
	shf.l.wrap.b32 	%r9116, %r9117, %r9116, %r2723;
	ld.local.u32 	%r7472, [%rd1367+16];
	shf.l.wrap.b32 	%r9117, %r7472, %r9117, %r2723;
$L__BB0_1726:
	shr.u32 	%r7473, %r9116, 30;
	shf.l.wrap.b32 	%r7474, %r9117, %r9116, 2;
	shl.b32 	%r7475, %r9117, 2;
	shr.u32 	%r7476, %r7474, 31;
	add.s32 	%r7477, %r7476, %r7473;
	neg.s32 	%r7478, %r7477;
	setp.lt.s32 	%p1637, %r2719, 0;
	selp.b32 	%r9118, %r7478, %r7477, %p1637;
	xor.b32  	%r7479, %r7474, %r2719;
	shr.s32 	%r7480, %r7474, 31;
	xor.b32  	%r7481, %r7480, %r7474;
	xor.b32  	%r7482, %r7480, %r7475;
	cvt.u64.u32 	%rd3209, %r7481;
	shl.b64 	%rd3210, %rd3209, 32;
	cvt.u64.u32 	%rd3211, %r7482;
	or.b64  	%rd3212, %rd3210, %rd3211;
	cvt.rn.f64.s64 	%fd389, %rd3212;
	mul.f64 	%fd390, %fd389, 0d3BF921FB54442D19;
	cvt.rn.f32.f64 	%f5209, %fd390;
	neg.f32 	%f5210, %f5209;
	setp.lt.s32 	%p1638, %r7479, 0;
	selp.f32 	%f6263, %f5210, %f5209, %p1638;
$L__BB0_1727:
	mul.rn.f32 	%f5212, %f6263, %f6263;
	and.b32  	%r7484, %r9118, 1;
	setp.eq.b32 	%p1639, %r7484, 1;
	selp.f32 	%f5213, 0f3F800000, %f6263, %p1639;
	fma.rn.f32 	%f5214, %f5212, %f5213, 0f00000000;
	fma.rn.f32 	%f5215, %f5212, 0f37CBAC00, 0fBAB607ED;
	selp.f32 	%f5216, %f5215, 0fB94D4153, %p1639;
	selp.f32 	%f5217, 0f3D2AAABB, 0f3C0885E4, %p1639;
	fma.rn.f32 	%f5218, %f5216, %f5212, %f5217;
	selp.f32 	%f5219, 0fBEFFFFFF, 0fBE2AAAA8, %p1639;
	fma.rn.f32 	%f5220, %f5218, %f5212, %f5219;
	fma.rn.f32 	%f5221, %f5220, %f5214, %f5213;
	and.b32  	%r7485, %r9118, 2;
	setp.eq.s32 	%p1640, %r7485, 0;
	mov.f32 	%f5222, 0f00000000;
	sub.f32 	%f5223, %f5222, %f5221;
	selp.f32 	%f1261, %f5221, %f5223, %p1640;
	mul.f32 	%f5224, %f1261, 0f3F22F983;
	cvt.rni.s32.f32 	%r9122, %f5224;
	cvt.rn.f32.s32 	%f5225, %r9122;
	fma.rn.f32 	%f5226, %f5225, 0fBFC90FDA, %f1261;
	fma.rn.f32 	%f5227, %f5225, 0fB3A22168, %f5226;
	fma.rn.f32 	%f6264, %f5225, 0fA7C234C5, %f5227;
	abs.f32 	%f1263, %f1261;
	setp.ltu.f32 	%p1641, %f1263, 0f47CE4780;
	@%p1641 bra 	$L__BB0_1735;
	setp.neu.f32 	%p1642, %f1263, 0f7F800000;
	@%p1642 bra 	$L__BB0_1730;
	mov.f32 	%f5230, 0f00000000;
	mul.rn.f32 	%f6264, %f1261, %f5230;
	mov.b32 	%r9122, 0;
	bra.uni 	$L__BB0_1735;
$L__BB0_1730:
	mov.b32 	%r2733, %f1261;
	shl.b32 	%r7487, %r2733, 8;
	or.b32  	%r2734, %r7487, -2147483648;
	mov.b64 	%rd4123, 0;
	mov.b32 	%r9119, 0;
	mov.u64 	%rd4121, __cudart_i2opi_f;
	mov.u64 	%rd4122, %rd1;
$L__BB0_1731:
	.pragma "nounroll";
	ld.global.nc.u32 	%r7488, [%rd4121];
	mad.wide.u32 	%rd3215, %r7488, %r2734, %rd4123;
	shr.u64 	%rd4123, %rd3215, 32;
	st.local.u32 	[%rd4122], %rd3215;
	add.s32 	%r9119, %r9119, 1;
	add.s64 	%rd4122, %rd4122, 4;
	add.s64 	%rd4121, %rd4121, 4;
	setp.ne.s32 	%p1643, %r9119, 6;
	@%p1643 bra 	$L__BB0_1731;
	shr.u32 	%r7489, %r2733, 23;
	st.local.u32 	[%rd1+24], %rd4123;
	and.b32  	%r2737, %r7489, 31;
	and.b32  	%r7490, %r7489, 224;
	add.s32 	%r7491, %r7490, -128;
	shr.u32 	%r7492, %r7491, 5;
	mul.wide.u32 	%rd3216, %r7492, 4;
	sub.s64 	%rd1374, %rd1, %rd3216;
	ld.local.u32 	%r9120, [%rd1374+24];
	ld.local.u32 	%r9121, [%rd1374+20];
	setp.eq.s32 	%p1644, %r2737, 0;
	@%p1644 bra 	$L__BB0_1734;
	shf.l.wrap.b32 	%r9120, %r9121, %r9120, %r2737;
	ld.local.u32 	%r7493, [%rd1374+16];
	shf.l.wrap.b32 	%r9121, %r7493, %r9121, %r2737;
$L__BB0_1734:
	shr.u32 	%r7494, %r9120, 30;
	shf.l.wrap.b32 	%r7495, %r9121, %r9120, 2;
	shl.b32 	%r7496, %r9121, 2;
	shr.u32 	%r7497, %r7495, 31;
	add.s32 	%r7498, %r7497, %r7494;
	neg.s32 	%r7499, %r7498;
	setp.lt.s32 	%p1645, %r2733, 0;
	selp.b32 	%r9122, %r7499, %r7498, %p1645;
	xor.b32  	%r7500, %r7495, %r2733;
	shr.s32 	%r7501, %r7495, 31;
	xor.b32  	%r7502, %r7501, %r7495;
	xor.b32  	%r7503, %r7501, %r7496;
	cvt.u64.u32 	%rd3217, %r7502;
	shl.b64 	%rd3218, %rd3217, 32;
	cvt.u64.u32 	%rd3219, %r7503;
	or.b64  	%rd3220, %rd3218, %rd3219;
	cvt.rn.f64.s64 	%fd391, %rd3220;
	mul.f64 	%fd392, %fd391, 0d3BF921FB54442D19;
	cvt.rn.f32.f64 	%f5228, %fd392;
	neg.f32 	%f5229, %f5228;
	setp.lt.s32 	%p1646, %r7500, 0;
	selp.f32 	%f6264, %f5229, %f5228, %p1646;
$L__BB0_1735:
	add.s32 	%r7505, %r9122, 1;
	mul.rn.f32 	%f5231, %f6264, %f6264;
	and.b32  	%r7506, %r9122, 1;
	setp.eq.b32 	%p1647, %r7506, 1;
	selp.f32 	%f5232, %f6264, 0f3F800000, %p1647;
	fma.rn.f32 	%f5233, %f5231, %f5232, 0f00000000;
	fma.rn.f32 	%f5234, %f5231, 0f37CBAC00, 0fBAB607ED;
	selp.f32 	%f5235, 0fB94D4153, %f5234, %p1647;
	selp.f32 	%f5236, 0f3C0885E4, 0f3D2AAABB, %p1647;
	fma.rn.f32 	%f5237, %f5235, %f5231, %f5236;
	selp.f32 	%f5238, 0fBE2AAAA8, 0fBEFFFFFF, %p1647;
	fma.rn.f32 	%f5239, %f5237, %f5231, %f5238;
	fma.rn.f32 	%f5240, %f5239, %f5233, %f5232;
	and.b32  	%r7507, %r7505, 2;
	setp.eq.s32 	%p1648, %r7507, 0;
	mov.f32 	%f5241, 0f00000000;
	sub.f32 	%f5242, %f5241, %f5240;
	selp.f32 	%f1267, %f5240, %f5242, %p1648;
	mul.f32 	%f5243, %f1267, 0f3F22F983;
	cvt.rni.s32.f32 	%r9126, %f5243;
	cvt.rn.f32.s32 	%f5244, %r9126;
	fma.rn.f32 	%f5245, %f5244, 0fBFC90FDA, %f1267;
	fma.rn.f32 	%f5246, %f5244, 0fB3A22168, %f5245;
	fma.rn.f32 	%f6265, %f5244, 0fA7C234C5, %f5246;
	abs.f32 	%f1269, %f1267;
	setp.ltu.f32 	%p1649, %f1269, 0f47CE4780;
	@%p1649 bra 	$L__BB0_1743;
	setp.neu.f32 	%p1650, %f1269, 0f7F800000;
	@%p1650 bra 	$L__BB0_1738;
	mov.f32 	%f5249, 0f00000000;
	mul.rn.f32 	%f6265, %f1267, %f5249;
	mov.b32 	%r9126, 0;
	bra.uni 	$L__BB0_1743;
$L__BB0_1738:
	mov.b32 	%r2747, %f1267;
	shl.b32 	%r7509, %r2747, 8;
	or.b32  	%r2748, %r7509, -2147483648;
	mov.b64 	%rd4126, 0;
	mov.b32 	%r9123, 0;
	mov.u64 	%rd4124, __cudart_i2opi_f;
	mov.u64 	%rd4125, %rd1;
$L__BB0_1739:
	.pragma "nounroll";
	ld.global.nc.u32 	%r7510, [%rd4124];
	mad.wide.u32 	%rd3223, %r7510, %r2748, %rd4126;
	shr.u64 	%rd4126, %rd3223, 32;
	st.local.u32 	[%rd4125], %rd3223;
	add.s32 	%r9123, %r9123, 1;
	add.s64 	%rd4125, %rd4125, 4;
	add.s64 	%rd4124, %rd4124, 4;
	setp.ne.s32 	%p1651, %r9123, 6;
	@%p1651 bra 	$L__BB0_1739;
	shr.u32 	%r7511, %r2747, 23;
	st.local.u32 	[%rd1+24], %rd4126;
	and.b32  	%r2751, %r7511, 31;
	and.b32  	%r7512, %r7511, 224;
	add.s32 	%r7513, %r7512, -128;
	shr.u32 	%r7514, %r7513, 5;
	mul.wide.u32 	%rd3224, %r7514, 4;
	sub.s64 	%rd1381, %rd1, %rd3224;
	ld.local.u32 	%r9124, [%rd1381+24];
	ld.local.u32 	%r9125, [%rd1381+20];
	setp.eq.s32 	%p1652, %r2751, 0;
	@%p1652 bra 	$L__BB0_1742;
	shf.l.wrap.b32 	%r9124, %r9125, %r9124, %r2751;
	ld.local.u32 	%r7515, [%rd1381+16];
	shf.l.wrap.b32 	%r9125, %r7515, %r9125, %r2751;
$L__BB0_1742:
	shr.u32 	%r7516, %r9124, 30;
	shf.l.wrap.b32 	%r7517, %r9125, %r9124, 2;
	shl.b32 	%r7518, %r9125, 2;
	shr.u32 	%r7519, %r7517, 31;
	add.s32 	%r7520, %r7519, %r7516;
	neg.s32 	%r7521, %r7520;
	setp.lt.s32 	%p1653, %r2747, 0;
	selp.b32 	%r9126, %r7521, %r7520, %p1653;
	xor.b32  	%r7522, %r7517, %r2747;
	shr.s32 	%r7523, %r7517, 31;
	xor.b32  	%r7524, %r7523, %r7517;
	xor.b32  	%r7525, %r7523, %r7518;
	cvt.u64.u32 	%rd3225, %r7524;
	shl.b64 	%rd3226, %rd3225, 32;
	cvt.u64.u32 	%rd3227, %r7525;
	or.b64  	%rd3228, %rd3226, %rd3227;
	cvt.rn.f64.s64 	%fd393, %rd3228;
	mul.f64 	%fd394, %fd393, 0d3BF921FB54442D19;
	cvt.rn.f32.f64 	%f5247, %fd394;
	neg.f32 	%f5248, %f5247;
	setp.lt.s32 	%p1654, %r7522, 0;
	selp.f32 	%f6265, %f5248, %f5247, %p1654;
$L__BB0_1743:
	add.s32 	%r7527, %r9126, 1;
	mul.rn.f32 	%f5250, %f6265, %f6265;
	and.b32  	%r7528, %r9126, 1;
	setp.eq.b32 	%p1655, %r7528, 1;
	selp.f32 	%f5251, %f6265, 0f3F800000, %p1655;
	fma.rn.f32 	%f5252, %f5250, %f5251, 0f00000000;
	fma.rn.f32 	%f5253, %f5250, 0f37CBAC00, 0fBAB607ED;
	selp.f32 	%f5254, 0fB94D4153, %f5253, %p1655;
	selp.f32 	%f5255, 0f3C0885E4, 0f3D2AAABB, %p1655;
	fma.rn.f32 	%f5256, %f5254, %f5250, %f5255;
	selp.f32 	%f5257, 0fBE2AAAA8, 0fBEFFFFFF, %p1655;
	fma.rn.f32 	%f5258, %f5256, %f5250, %f5257;
	fma.rn.f32 	%f5259, %f5258, %f5252, %f5251;
	and.b32  	%r7529, %r7527, 2;
	setp.eq.s32 	%p1656, %r7529, 0;
	mov.f32 	%f5260, 0f00000000;
	sub.f32 	%f5261, %f5260, %f5259;
	selp.f32 	%f1273, %f5259, %f5261, %p1656;
	mul.f32 	%f5262, %f1273, 0f3F22F983;
	cvt.rni.s32.f32 	%r9130, %f5262;
	cvt.rn.f32.s32 	%f5263, %r9130;
	fma.rn.f32 	%f5264, %f5263, 0fBFC90FDA, %f1273;
	fma.rn.f32 	%f5265, %f5263, 0fB3A22168, %f5264;
	fma.rn.f32 	%f6266, %f5263, 0fA7C234C5, %f5265;
	abs.f32 	%f1275, %f1273;
	setp.ltu.f32 	%p1657, %f1275, 0f47CE4780;
	@%p1657 bra 	$L__BB0_1751;
	setp.neu.f32 	%p1658, %f1275, 0f7F800000;
	@%p1658 bra 	$L__BB0_1746;
	mov.f32 	%f5268, 0f00000000;
	mul.rn.f32 	%f6266, %f1273, %f5268;
	mov.b32 	%r9130, 0;
	bra.uni 	$L__BB0_1751;
$L__BB0_1746:
	mov.b32 	%r2761, %f1273;
	shl.b32 	%r7531, %r2761, 8;
	or.b32  	%r2762, %r7531, -2147483648;
	mov.b64 	%rd4129, 0;
	mov.b32 	%r9127, 0;
	mov.u64 	%rd4127, __cudart_i2opi_f;
	mov.u64 	%rd4128, %rd1;
$L__BB0_1747:
	.pragma "nounroll";
	ld.global.nc.u32 	%r7532, [%rd4127];
	mad.wide.u32 	%rd3231, %r7532, %r2762, %rd4129;
	shr.u64 	%rd4129, %rd3231, 32;
	st.local.u32 	[%rd4128], %rd3231;
	add.s32 	%r9127, %r9127, 1;
	add.s64 	%rd4128, %rd4128, 4;
	add.s64 	%rd4127, %rd4127, 4;
	setp.ne.s32 	%p1659, %r9127, 6;
	@%p1659 bra 	$L__BB0_1747;
	shr.u32 	%r7533, %r2761, 23;
	st.local.u32 	[%rd1+24], %rd4129;
	and.b32  	%r2765, %r7533, 31;
	and.b32  	%r7534, %r7533, 224;
	add.s32 	%r7535, %r7534, -128;
	shr.u32 	%r7536, %r7535, 5;
	mul.wide.u32 	%rd3232, %r7536, 4;
	sub.s64 	%rd1388, %rd1, %rd3232;
	ld.local.u32 	%r9128, [%rd1388+24];
	ld.local.u32 	%r9129, [%rd1388+20];
	setp.eq.s32 	%p1660, %r2765, 0;
	@%p1660 bra 	$L__BB0_1750;
	shf.l.wrap.b32 	%r9128, %r9129, %r9128, %r2765;
	ld.local.u32 	%r7537, [%rd1388+16];
	shf.l.wrap.b32 	%r9129, %r7537, %r9129, %r2765;
$L__BB0_1750:
	shr.u32 	%r7538, %r9128, 30;
	shf.l.wrap.b32 	%r7539, %r9129, %r9128, 2;
	shl.b32 	%r7540, %r9129, 2;
	shr.u32 	%r7541, %r7539, 31;
	add.s32 	%r7542, %r7541, %r7538;
	neg.s32 	%r7543, %r7542;
	setp.lt.s32 	%p1661, %r2761, 0;
	selp.b32 	%r9130, %r7543, %r7542, %p1661;
	xor.b32  	%r7544, %r7539, %r2761;
	shr.s32 	%r7545, %r7539, 31;
	xor.b32  	%r7546, %r7545, %r7539;
	xor.b32  	%r7547, %r7545, %r7540;
	cvt.u64.u32 	%rd3233, %r7546;
	shl.b64 	%rd3234, %rd3233, 32;
	cvt.u64.u32 	%rd3235, %r7547;
	or.b64  	%rd3236, %rd3234, %rd3235;
	cvt.rn.f64.s64 	%fd395, %rd3236;
	mul.f64 	%fd396, %fd395, 0d3BF921FB54442D19;
	cvt.rn.f32.f64 	%f5266, %fd396;
	neg.f32 	%f5267, %f5266;
	setp.lt.s32 	%p1662, %r7544, 0;
	selp.f32 	%f6266, %f5267, %f5266, %p1662;
$L__BB0_1751:
	mul.rn.f32 	%f5269, %f6266, %f6266;
	and.b32  	%r7549, %r9130, 1;
	setp.eq.b32 	%p1663, %r7549, 1;
	selp.f32 	%f5270, 0f3F800000, %f6266, %p1663;
	fma.rn.f32 	%f5271, %f5269, %f5270, 0f00000000;
	fma.rn.f32 	%f5272, %f5269, 0f37CBAC00, 0fBAB607ED;
	selp.f32 	%f5273, %f5272, 0fB94D4153, %p1663;
	selp.f32 	%f5274, 0f3D2AAABB, 0f3C0885E4, %p1663;
	fma.rn.f32 	%f5275, %f5273, %f5269, %f5274;
	selp.f32 	%f5276, 0fBEFFFFFF, 0fBE2AAAA8, %p1663;
	fma.rn.f32 	%f5277, %f5275, %f5269, %f5276;
	fma.rn.f32 	%f5278, %f5277, %f5271, %f5270;
	and.b32  	%r7550, %r9130, 2;
	setp.eq.s32 	%p1664, %r7550, 0;
	mov.f32 	%f5279, 0f00000000;
	sub.f32 	%f5280, %f5279, %f5278;
	selp.f32 	%f1279, %f5278, %f5280, %p1664;
	mul.f32 	%f5281, %f1279, 0f3F22F983;
	cvt.rni.s32.f32 	%r9134, %f5281;
	cvt.rn.f32.s32 	%f5282, %r9134;
	fma.rn.f32 	%f5283, %f5282, 0fBFC90FDA, %f1279;
	fma.rn.f32 	%f5284, %f5282, 0fB3A22168, %f5283;
	fma.rn.f32 	%f6267, %f5282, 0fA7C234C5, %f5284;
	abs.f32 	%f1281, %f1279;
	setp.ltu.f32 	%p1665, %f1281, 0f47CE4780;
	@%p1665 bra 	$L__BB0_1759;
	setp.neu.f32 	%p1666, %f1281, 0f7F800000;
	@%p1666 bra 	$L__BB0_1754;
	mov.f32 	%f5287, 0f00000000;
	mul.rn.f32 	%f6267, %f1279, %f5287;
	mov.b32 	%r9134, 0;
	bra.uni 	$L__BB0_1759;
$L__BB0_1754:
	mov.b32 	%r2775, %f1279;
	shl.b32 	%r7552, %r2775, 8;
	or.b32  	%r2776, %r7552, -2147483648;
	mov.b64 	%rd4132, 0;
	mov.b32 	%r9131, 0;
	mov.u64 	%rd4130, __cudart_i2opi_f;
	mov.u64 	%rd4131, %rd1;
$L__BB0_1755:
	.pragma "nounroll";
	ld.global.nc.u32 	%r7553, [%rd4130];
	mad.wide.u32 	%rd3239, %r7553, %r2776, %rd4132;
	shr.u64 	%rd4132, %rd3239, 32;
	st.local.u32 	[%rd4131], %rd3239;
	add.s32 	%r9131, %r9131, 1;
	add.s64 	%rd4131, %rd4131, 4;
	add.s64 	%rd4130, %rd4130, 4;
	setp.ne.s32 	%p1667, %r9131, 6;
	@%p1667 bra 	$L__BB0_1755;
	shr.u32 	%r7554, %r2775, 23;
	st.local.u32 	[%rd1+24], %rd4132;
	and.b32  	%r2779, %r7554, 31;
	and.b32  	%r7555, %r7554, 224;
	add.s32 	%r7556, %r7555, -128;
	shr.u32 	%r7557, %r7556, 5;
	mul.wide.u32 	%rd3240, %r7557, 4;
	sub.s64 	%rd1395, %rd1, %rd3240;
	ld.local.u32 	%r9132, [%rd1395+24];
	ld.local.u32 	%r9133, [%rd1395+20];
	setp.eq.s32 	%p1668, %r2779, 0;
	@%p1668 bra 	$L__BB0_1758;
	shf.l.wrap.b32 	%r9132, %r9133, %r9132, %r2779;
	ld.local.u32 	%r7558, [%rd1395+16];
	shf.l.wrap.b32 	%r9133, %r7558, %r9133, %r2779;
$L__BB0_1758:
	shr.u32 	%r7559, %r9132, 30;
	shf.l.wrap.b32 	%r7560, %r9133, %r9132, 2;
	shl.b32 	%r7561, %r9133, 2;
	shr.u32 	%r7562, %r7560, 31;
	add.s32 	%r7563, %r7562, %r7559;
	neg.s32 	%r7564, %r7563;
	setp.lt.s32 	%p1669, %r2775, 0;
	selp.b32 	%r9134, %r7564, %r7563, %p1669;
	xor.b32  	%r7565, %r7560, %r2775;
	shr.s32 	%r7566, %r7560, 31;
	xor.b32  	%r7567, %r7566, %r7560;
	xor.b32  	%r7568, %r7566, %r7561;
	cvt.u64.u32 	%rd3241, %r7567;
	shl.b64 	%rd3242, %rd3241, 32;
	cvt.u64.u32 	%rd3243, %r7568;
	or.b64  	%rd3244, %rd3242, %rd3243;
	cvt.rn.f64.s64 	%fd397, %rd3244;
	mul.f64 	%fd398, %fd397, 0d3BF921FB54442D19;
	cvt.rn.f32.f64 	%f5285, %fd398;
	neg.f32 	%f5286, %f5285;
	setp.lt.s32 	%p1670, %r7565, 0;
	selp.f32 	%f6267, %f5286, %f5285, %p1670;
$L__BB0_1759:
	mul.rn.f32 	%f5288, %f6267, %f6267;
	and.b32  	%r7570, %r9134, 1;
	setp.eq.b32 	%p1671, %r7570, 1;
	selp.f32 	%f5289, 0f3F800000, %f6267, %p1671;
	fma.rn.f32 	%f5290, %f5288, %f5289, 0f00000000;
	fma.rn.f32 	%f5291, %f5288, 0f37CBAC00, 0fBAB607ED;
	selp.f32 	%f5292, %f5291, 0fB94D4153, %p1671;
	selp.f32 	%f5293, 0f3D2AAABB, 0f3C0885E4, %p1671;
	fma.rn.f32 	%f5294, %f5292, %f5288, %f5293;
	selp.f32 	%f5295, 0fBEFFFFFF, 0fBE2AAAA8, %p1671;
	fma.rn.f32 	%f5296, %f5294, %f5288, %f5295;
	fma.rn.f32 	%f5297, %f5296, %f5290, %f5289;
	and.b32  	%r7571, %r9134, 2;
	setp.eq.s32 	%p1672, %r7571, 0;
	mov.f32 	%f5298, 0f00000000;
	sub.f32 	%f5299, %f5298, %f5297;
	selp.f32 	%f6269, %f5297, %f5299, %p1672;
	setp.leu.f32 	%p1673, %f6269, 0f40C00000;
	@%p1673 bra 	$L__BB0_1769;
	mul.f32 	%f5300, %f6269, 0f3F22F983;
	cvt.rni.s32.f32 	%r9138, %f5300;
	cvt.rn.f32.s32 	%f5301, %r9138;
	fma.rn.f32 	%f5302, %f5301, 0fBFC90FDA, %f6269;
	fma.rn.f32 	%f5303, %f5301, 0fB3A22168, %f5302;
	fma.rn.f32 	%f6268, %f5301, 0fA7C234C5, %f5303;
	abs.f32 	%f1287, %f6269;
	setp.ltu.f32 	%p1674, %f1287, 0f47CE4780;
	@%p1674 bra 	$L__BB0_1768;
	setp.neu.f32 	%p1675, %f1287, 0f7F800000;
	@%p1675 bra 	$L__BB0_1763;
	mov.f32 	%f5306, 0f00000000;
	mul.rn.f32 	%f6268, %f6269, %f5306;
	mov.b32 	%r9138, 0;
	bra.uni 	$L__BB0_1768;
$L__BB0_1763:
	mov.b32 	%r2789, %f6269;
	shl.b32 	%r7573, %r2789, 8;
	or.b32  	%r2790, %r7573, -2147483648;
	mov.b64 	%rd4135, 0;
	mov.b32 	%r9135, 0;
	mov.u64 	%rd4133, __cudart_i2opi_f;
	mov.u64 	%rd4134, %rd1;
$L__BB0_1764:
	.pragma "nounroll";
	ld.global.nc.u32 	%r7574, [%rd4133];
	mad.wide.u32 	%rd3247, %r7574, %r2790, %rd4135;
	shr.u64 	%rd4135, %rd3247, 32;
	st.local.u32 	[%rd4134], %rd3247;
	add.s32 	%r9135, %r9135, 1;
	add.s64 	%rd4134, %rd4134, 4;
	add.s64 	%rd4133, %rd4133, 4;
	setp.ne.s32 	%p1676, %r9135, 6;
	@%p1676 bra 	$L__BB0_1764;
	shr.u32 	%r7575, %r2789, 23;
	st.local.u32 	[%rd1+24], %rd4135;
	and.b32  	%r2793, %r7575, 31;
	add.s32 	%r7576, %r7575, -128;
	shr.u32 	%r7577, %r7576, 5;
	mul.wide.u32 	%rd3248, %r7577, 4;
	sub.s64 	%rd1402, %rd1, %rd3248;
	ld.local.u32 	%r9136, [%rd1402+24];
	ld.local.u32 	%r9137, [%rd1402+20];
	setp.eq.s32 	%p1677, %r2793, 0;
	@%p1677 bra 	$L__BB0_1767;
	shf.l.wrap.b32 	%r9136, %r9137, %r9136, %r2793;
	ld.local.u32 	%r7578, [%rd1402+16];
	shf.l.wrap.b32 	%r9137, %r7578, %r9137, %r2793;
$L__BB0_1767:
	shr.u32 	%r7579, %r9136, 30;
	shf.l.wrap.b32 	%r7580, %r9137, %r9136, 2;
	shl.b32 	%r7581, %r9137, 2;
	shr.u32 	%r7582, %r7580, 31;
	add.s32 	%r9138, %r7582, %r7579;
	xor.b32  	%r7583, %r7580, %r2789;
	shr.s32 	%r7584, %r7580, 31;
	xor.b32  	%r7585, %r7584, %r7580;
	xor.b32  	%r7586, %r7584, %r7581;
	cvt.u64.u32 	%rd3249, %r7585;
	shl.b64 	%rd3250, %rd3249, 32;
	cvt.u64.u32 	%rd3251, %r7586;
	or.b64  	%rd3252, %rd3250, %rd3251;
	cvt.rn.f64.s64 	%fd399, %rd3252;
	mul.f64 	%fd400, %fd399, 0d3BF921FB54442D19;
	cvt.rn.f32.f64 	%f5304, %fd400;
	neg.f32 	%f5305, %f5304;
	setp.lt.s32 	%p1678, %r7583, 0;
	selp.f32 	%f6268, %f5305, %f5304, %p1678;
$L__BB0_1768:
	mul.rn.f32 	%f5307, %f6268, %f6268;
	and.b32  	%r7588, %r9138, 1;
	setp.eq.b32 	%p1679, %r7588, 1;
	selp.f32 	%f5308, 0f3F800000, %f6268, %p1679;
	fma.rn.f32 	%f5309, %f5307, %f5308, 0f00000000;
	fma.rn.f32 	%f5310, %f5307, 0f37CBAC00, 0fBAB607ED;
	selp.f32 	%f5311, %f5310, 0fB94D4153, %p1679;
	selp.f32 	%f5312, 0f3D2AAABB, 0f3C0885E4, %p1679;
	fma.rn.f32 	%f5313, %f5311, %f5307, %f5312;
	selp.f32 	%f5314, 0fBEFFFFFF, 0fBE2AAAA8, %p1679;
	fma.rn.f32 	%f5315, %f5313, %f5307, %f5314;
	fma.rn.f32 	%f5316, %f5315, %f5309, %f5308;
	and.b32  	%r7589, %r9138, 2;
	setp.eq.s32 	%p1680, %r7589, 0;
	mov.f32 	%f5317, 0f00000000;
	sub.f32 	%f5318, %f5317, %f5316;
	selp.f32 	%f6269, %f5316, %f5318, %p1680;
$L__BB0_1769:
	mul.f32 	%f5319, %f6269, 0f3F22F983;
	cvt.rni.s32.f32 	%r9142, %f5319;
	cvt.rn.f32.s32 	%f5320, %r9142;
	fma.rn.f32 	%f5321, %f5320, 0fBFC90FDA, %f6269;
	fma.rn.f32 	%f5322, %f5320, 0fB3A22168, %f5321;
	fma.rn.f32 	%f6270, %f5320, 0fA7C234C5, %f5322;
	abs.f32 	%f1294, %f6269;
	setp.ltu.f32 	%p1681, %f1294, 0f47CE4780;
	@%p1681 bra 	$L__BB0_1777;
	setp.neu.f32 	%p1682, %f1294, 0f7F800000;
	@%p1682 bra 	$L__BB0_1772;
	mov.f32 	%f5325, 0f00000000;
	mul.rn.f32 	%f6270, %f6269, %f5325;
	mov.b32 	%r9142, 0;
	bra.uni 	$L__BB0_1777;
$L__BB0_1772:
	mov.b32 	%r2803, %f6269;
	shl.b32 	%r7591, %r2803, 8;
	or.b32  	%r2804, %r7591, -2147483648;
	mov.b64 	%rd4138, 0;
	mov.b32 	%r9139, 0;
	mov.u64 	%rd4136, __cudart_i2opi_f;
	mov.u64 	%rd4137, %rd1;
$L__BB0_1773:
	.pragma "nounroll";
	ld.global.nc.u32 	%r7592, [%rd4136];
	mad.wide.u32 	%rd3255, %r7592, %r2804, %rd4138;
	shr.u64 	%rd4138, %rd3255, 32;
	st.local.u32 	[%rd4137], %rd3255;
	add.s32 	%r9139, %r9139, 1;
	add.s64 	%rd4137, %rd4137, 4;
	add.s64 	%rd4136, %rd4136, 4;
	setp.ne.s32 	%p1683, %r9139, 6;
	@%p1683 bra 	$L__BB0_1773;
	shr.u32 	%r7593, %r2803, 23;
	st.local.u32 	[%rd1+24], %rd4138;
	and.b32  	%r2807, %r7593, 31;
	and.b32  	%r7594, %r7593, 224;
	add.s32 	%r7595, %r7594, -128;
	shr.u32 	%r7596, %r7595, 5;
	mul.wide.u32 	%rd3256, %r7596, 4;
	sub.s64 	%rd1409, %rd1, %rd3256;
	ld.local.u32 	%r9140, [%rd1409+24];
	ld.local.u32 	%r9141, [%rd1409+20];
	setp.eq.s32 	%p1684, %r2807, 0;
	@%p1684 bra 	$L__BB0_1776;
	shf.l.wrap.b32 	%r9140, %r9141, %r9140, %r2807;
	ld.local.u32 	%r7597, [%rd1409+16];
	shf.l.wrap.b32 	%r9141, %r7597, %r9141, %r2807;
$L__BB0_1776:
	shr.u32 	%r7598, %r9140, 30;
	shf.l.wrap.b32 	%r7599, %r9141, %r9140, 2;
	shl.b32 	%r7600, %r9141, 2;
	shr.u32 	%r7601, %r7599, 31;
	add.s32 	%r7602, %r7601, %r7598;
	neg.s32 	%r7603, %r7602;
	setp.lt.s32 	%p1685, %r2803, 0;
	selp.b32 	%r9142, %r7603, %r7602, %p1685;
	xor.b32  	%r7604, %r7599, %r2803;
	shr.s32 	%r7605, %r7599, 31;
	xor.b32  	%r7606, %r7605, %r7599;
	xor.b32  	%r7607, %r7605, %r7600;
	cvt.u64.u32 	%rd3257, %r7606;
	shl.b64 	%rd3258, %rd3257, 32;
	cvt.u64.u32 	%rd3259, %r7607;
	or.b64  	%rd3260, %rd3258, %rd3259;
	cvt.rn.f64.s64 	%fd401, %rd3260;
	mul.f64 	%fd402, %fd401, 0d3BF921FB54442D19;
	cvt.rn.f32.f64 	%f5323, %fd402;
	neg.f32 	%f5324, %f5323;
	setp.lt.s32 	%p1686, %r7604, 0;
	selp.f32 	%f6270, %f5324, %f5323, %p1686;
$L__BB0_1777:
	mul.rn.f32 	%f5326, %f6270, %f6270;
	and.b32  	%r7609, %r9142, 1;
	setp.eq.b32 	%p1687, %r7609, 1;
	selp.f32 	%f5327, 0f3F800000, %f6270, %p1687;
	fma.rn.f32 	%f5328, %f5326, %f5327, 0f00000000;
	fma.rn.f32 	%f5329, %f5326, 0f37CBAC00, 0fBAB607ED;
	selp.f32 	%f5330, %f5329, 0fB94D4153, %p1687;
	selp.f32 	%f5331, 0f3D2AAABB, 0f3C0885E4, %p1687;
	fma.rn.f32 	%f5332, %f5330, %f5326, %f5331;
	selp.f32 	%f5333, 0fBEFFFFFF, 0fBE2AAAA8, %p1687;
	fma.rn.f32 	%f5334, %f5332, %f5326, %f5333;
	fma.rn.f32 	%f5335, %f5334, %f5328, %f5327;
	and.b32  	%r7610, %r9142, 2;
	setp.eq.s32 	%p1688, %r7610, 0;
	mov.f32 	%f5336, 0f00000000;
	sub.f32 	%f5337, %f5336, %f5335;
	selp.f32 	%f6272, %f5335, %f5337, %p1688;
	setp.geu.f32 	%p1689, %f6272, 0f3F800000;
	@%p1689 bra 	$L__BB0_1787;
	mul.f32 	%f5338, %f6272, 0f3F22F983;
	cvt.rni.s32.f32 	%r9146, %f5338;
	cvt.rn.f32.s32 	%f5339, %r9146;
	fma.rn.f32 	%f5340, %f5339, 0fBFC90FDA, %f6272;
	fma.rn.f32 	%f5341, %f5339, 0fB3A22168, %f5340;
	fma.rn.f32 	%f6271, %f5339, 0fA7C234C5, %f5341;
	abs.f32 	%f1300, %f6272;
	setp.ltu.f32 	%p1690, %f1300, 0f47CE4780;
	@%p1690 bra 	$L__BB0_1786;
	setp.neu.f32 	%p1691, %f1300, 0f7F800000;
	@%p1691 bra 	$L__BB0_1781;
	mov.f32 	%f5344, 0f00000000;
	mul.rn.f32 	%f6271, %f6272, %f5344;
	mov.b32 	%r9146, 0;
	bra.uni 	$L__BB0_1786;
$L__BB0_1781:
	mov.b32 	%r2817, %f6272;
	shl.b32 	%r7612, %r2817, 8;
	or.b32  	%r2818, %r7612, -2147483648;
	mov.b64 	%rd4141, 0;
	mov.b32 	%r9143, 0;
	mov.u64 	%rd4139, __cudart_i2opi_f;
	mov.u64 	%rd4140, %rd1;
$L__BB0_1782:
	.pragma "nounroll";
	ld.global.nc.u32 	%r7613, [%rd4139];
	mad.wide.u32 	%rd3263, %r7613, %r2818, %rd4141;
	shr.u64 	%rd4141, %rd3263, 32;
	st.local.u32 	[%rd4140], %rd3263;
	add.s32 	%r9143, %r9143, 1;
	add.s64 	%rd4140, %rd4140, 4;
	add.s64 	%rd4139, %rd4139, 4;
	setp.ne.s32 	%p1692, %r9143, 6;
	@%p1692 bra 	$L__BB0_1782;
	shr.u32 	%r7614, %r2817, 23;
	st.local.u32 	[%rd1+24], %rd4141;
	and.b32  	%r2821, %r7614, 31;
	and.b32  	%r7615, %r7614, 224;
	add.s32 	%r7616, %r7615, -128;
	shr.u32 	%r7617, %r7616, 5;
	mul.wide.u32 	%rd3264, %r7617, 4;
	sub.s64 	%rd1416, %rd1, %rd3264;
	ld.local.u32 	%r9144, [%rd1416+24];
	ld.local.u32 	%r9145, [%rd1416+20];
	setp.eq.s32 	%p1693, %r2821, 0;
	@%p1693 bra 	$L__BB0_1785;
	shf.l.wrap.b32 	%r9144, %r9145, %r9144, %r2821;
	ld.local.u32 	%r7618, [%rd1416+16];
	shf.l.wrap.b32 	%r9145, %r7618, %r9145, %r2821;
$L__BB0_1785:
	shr.u32 	%r7619, %r9144, 30;
	shf.l.wrap.b32 	%r7620, %r9145, %r9144, 2;
	shl.b32 	%r7621, %r9145, 2;
	shr.u32 	%r7622, %r7620, 31;
	add.s32 	%r7623, %r7622, %r7619;
	neg.s32 	%r7624, %r7623;
	setp.lt.s32 	%p1694, %r2817, 0;
	selp.b32 	%r9146, %r7624, %r7623, %p1694;
	xor.b32  	%r7625, %r7620, %r2817;
	shr.s32 	%r7626, %r7620, 31;
	xor.b32  	%r7627, %r7626, %r7620;
	xor.b32  	%r7628, %r7626, %r7621;
	cvt.u64.u32 	%rd3265, %r7627;
	shl.b64 	%rd3266, %rd3265, 32;
	cvt.u64.u32 	%rd3267, %r7628;
	or.b64  	%rd3268, %rd3266, %rd3267;
	cvt.rn.f64.s64 	%fd403, %rd3268;
	mul.f64 	%fd404, %fd403, 0d3BF921FB54442D19;
	cvt.rn.f32.f64 	%f5342, %fd404;
	neg.f32 	%f5343, %f5342;
	setp.lt.s32 	%p1695, %r7625, 0;
	selp.f32 	%f6271, %f5343, %f5342, %p1695;
$L__BB0_1786:
	mul.rn.f32 	%f5345, %f6271, %f6271;
	and.b32  	%r7630, %r9146, 1;
	setp.eq.b32 	%p1696, %r7630, 1;
	selp.f32 	%f5346, 0f3F800000, %f6271, %p1696;
	fma.rn.f32 	%f5347, %f5345, %f5346, 0f00000000;
	fma.rn.f32 	%f5348, %f5345, 0f37CBAC00, 0fBAB607ED;
	selp.f32 	%f5349, %f5348, 0fB94D4153, %p1696;
	selp.f32 	%f5350, 0f3D2AAABB, 0f3C0885E4, %p1696;
	fma.rn.f32 	%f5351, %f5349, %f5345, %f5350;
	selp.f32 	%f5352, 0fBEFFFFFF, 0fBE2AAAA8, %p1696;
	fma.rn.f32 	%f5353, %f5351, %f5345, %f5352;
	fma.rn.f32 	%f5354, %f5353, %f5347, %f5346;
	and.b32  	%r7631, %r9146, 2;
	setp.eq.s32 	%p1697, %r7631, 0;
	mov.f32 	%f5355, 0f00000000;
	sub.f32 	%f5356, %f5355, %f5354;
	selp.f32 	%f6272, %f5354, %f5356, %p1697;
$L__BB0_1787:
	mul.f32 	%f5357, %f6272, 0f3F22F983;
	cvt.rni.s32.f32 	%r9150, %f5357;
	cvt.rn.f32.s32 	%f5358, %r9150;
	fma.rn.f32 	%f5359, %f5358, 0fBFC90FDA, %f6272;
	fma.rn.f32 	%f5360, %f5358, 0fB3A22168, %f5359;
	fma.rn.f32 	%f6273, %f5358, 0fA7C234C5, %f5360;
	abs.f32 	%f1307, %f6272;
	setp.ltu.f32 	%p1698, %f1307, 0f47CE4780;
	@%p1698 bra 	$L__BB0_1795;
	setp.neu.f32 	%p1699, %f1307, 0f7F800000;
	@%p1699 bra 	$L__BB0_1790;
	mov.f32 	%f5363, 0f00000000;
	mul.rn.f32 	%f6273, %f6272, %f5363;
	mov.b32 	%r9150, 0;
	bra.uni 	$L__BB0_1795;
$L__BB0_1790:
	mov.b32 	%r2831, %f6272;
	shl.b32 	%r7633, %r2831, 8;
	or.b32  	%r2832, %r7633, -2147483648;
	mov.b64 	%rd4144, 0;
	mov.b32 	%r9147, 0;
	mov.u64 	%rd4142, __cudart_i2opi_f;
	mov.u64 	%rd4143, %rd1;
$L__BB0_1791:
	.pragma "nounroll";
	ld.global.nc.u32 	%r7634, [%rd4142];
	mad.wide.u32 	%rd3271, %r7634, %r2832, %rd4144;
	shr.u64 	%rd4144, %rd3271, 32;
	st.local.u32 	[%rd4143], %rd3271;
	add.s32 	%r9147, %r9147, 1;
	add.s64 	%rd4143, %rd4143, 4;
	add.s64 	%rd4142, %rd4142, 4;
	setp.ne.s32 	%p1700, %r9147, 6;
	@%p1700 bra 	$L__BB0_1791;
	shr.u32 	%r7635, %r2831, 23;
	st.local.u32 	[%rd1+24], %rd4144;
	and.b32  	%r2835, %r7635, 31;
	and.b32  	%r7636, %r7635, 224;
	add.s32 	%r7637, %r7636, -128;
	shr.u32 	%r7638, %r7637, 5;
	mul.wide.u32 	%rd3272, %r7638, 4;
	sub.s64 	%rd1423, %rd1, %rd3272;
	ld.local.u32 	%r9148, [%rd1423+24];
	ld.local.u32 	%r9149, [%rd1423+20];
	setp.eq.s32 	%p1701, %r2835, 0;
	@%p1701 bra 	$L__BB0_1794;
	shf.l.wrap.b32 	%r9148, %r9149, %r9148, %r2835;
	ld.local.u32 	%r7639, [%rd1423+16];
	shf.l.wrap.b32 	%r9149, %r7639, %r9149, %r2835;
$L__BB0_1794:
	shr.u32 	%r7640, %r9148, 30;
	shf.l.wrap.b32 	%r7641, %r9149, %r9148, 2;
	shl.b32 	%r7642, %r9149, 2;
	shr.u32 	%r7643, %r7641, 31;
	add.s32 	%r7644, %r7643, %r7640;
	neg.s32 	%r7645, %r7644;
	setp.lt.s32 	%p1702, %r2831, 0;
	selp.b32 	%r9150, %r7645, %r7644, %p1702;
	xor.b32  	%r7646, %r7641, %r2831;
	shr.s32 	%r7647, %r7641, 31;
	xor.b32  	%r7648, %r7647, %r7641;
	xor.b32  	%r7649, %r7647, %r7642;
	cvt.u64.u32 	%rd3273, %r7648;
	shl.b64 	%rd3274, %rd3273, 32;
	cvt.u64.u32 	%rd3275, %r7649;
	or.b64  	%rd3276, %rd3274, %rd3275;
	cvt.rn.f64.s64 	%fd405, %rd3276;
	mul.f64 	%fd406, %fd405, 0d3BF921FB54442D19;
	cvt.rn.f32.f64 	%f5361, %fd406;
	neg.f32 	%f5362, %f5361;
	setp.lt.s32 	%p1703, %r7646, 0;
	selp.f32 	%f6273, %f5362, %f5361, %p1703;
$L__BB0_1795:
	mul.rn.f32 	%f5364, %f6273, %f6273;
	and.b32  	%r7651, %r9150, 1;
	setp.eq.b32 	%p1704, %r7651, 1;
	selp.f32 	%f5365, 0f3F800000, %f6273, %p1704;
	fma.rn.f32 	%f5366, %f5364, %f5365, 0f00000000;
	fma.rn.f32 	%f5367, %f5364, 0f37CBAC00, 0fBAB607ED;
	selp.f32 	%f5368, %f5367, 0fB94D4153, %p1704;
	selp.f32 	%f5369, 0f3D2AAABB, 0f3C0885E4, %p1704;
	fma.rn.f32 	%f5370, %f5368, %f5364, %f5369;
	selp.f32 	%f5371, 0fBEFFFFFF, 0fBE2AAAA8, %p1704;
	fma.rn.f32 	%f5372, %f5370, %f5364, %f5371;
	fma.rn.f32 	%f5373, %f5372, %f5366, %f5365;
	and.b32  	%r7652, %r9150, 2;
	setp.eq.s32 	%p1705, %r7652, 0;
	mov.f32 	%f5374, 0f00000000;
	sub.f32 	%f5375, %f5374, %f5373;
	selp.f32 	%f6275, %f5373, %f5375, %p1705;
	ld.global.f32 	%f1312, [%rd2];
	setp.leu.f32 	%p1706, %f1312, %f1116;
	@%p1706 bra 	$L__BB0_1805;
	mul.f32 	%f5376, %f6275, 0f3F22F983;
	cvt.rni.s32.f32 	%r9154, %f5376;
	cvt.rn.f32.s32 	%f5377, %r9154;
	fma.rn.f32 	%f5378, %f5377, 0fBFC90FDA, %f6275;
	fma.rn.f32 	%f5379, %f5377, 0fB3A22168, %f5378;
	fma.rn.f32 	%f6274, %f5377, 0fA7C234C5, %f5379;
	abs.f32 	%f1314, %f6275;
	setp.ltu.f32 	%p1707, %f1314, 0f47CE4780;
	@%p1707 bra 	$L__BB0_1804;
	setp.neu.f32 	%p1708, %f1314, 0f7F800000;
	@%p1708 bra 	$L__BB0_1799;
	mov.f32 	%f5382, 0f00000000;
	mul.rn.f32 	%f6274, %f6275, %f5382;
	mov.b32 	%r9154, 0;
	bra.uni 	$L__BB0_1804;
$L__BB0_1799:
	mov.b32 	%r2845, %f6275;
	shl.b32 	%r7654, %r2845, 8;
	or.b32  	%r2846, %r7654, -2147483648;
	mov.b64 	%rd4147, 0;
	mov.b32 	%r9151, 0;
	mov.u64 	%rd4145, __cudart_i2opi_f;
	mov.u64 	%rd4146, %rd1;
$L__BB0_1800:
	.pragma "nounroll";
	ld.global.nc.u32 	%r7655, [%rd4145];
	mad.wide.u32 	%rd3279, %r7655, %r2846, %rd4147;
	shr.u64 	%rd4147, %rd3279, 32;
	st.local.u32 	[%rd4146], %rd3279;
	add.s32 	%r9151, %r9151, 1;
	add.s64 	%rd4146, %rd4146, 4;
	add.s64 	%rd4145, %rd4145, 4;
	setp.ne.s32 	%p1709, %r9151, 6;
	@%p1709 bra 	$L__BB0_1800;
	shr.u32 	%r7656, %r2845, 23;
	st.local.u32 	[%rd1+24], %rd4147;
	and.b32  	%r2849, %r7656, 31;
	and.b32  	%r7657, %r7656, 224;
	add.s32 	%r7658, %r7657, -128;
	shr.u32 	%r7659, %r7658, 5;
	mul.wide.u32 	%rd3280, %r7659, 4;
	sub.s64 	%rd1430, %rd1, %rd3280;
	ld.local.u32 	%r9152, [%rd1430+24];
	ld.local.u32 	%r9153, [%rd1430+20];
	setp.eq.s32 	%p1710, %r2849, 0;
	@%p1710 bra 	$L__BB0_1803;
	shf.l.wrap.b32 	%r9152, %r9153, %r9152, %r2849;
	ld.local.u32 	%r7660, [%rd1430+16];
	shf.l.wrap.b32 	%r9153, %r7660, %r9153, %r2849;
$L__BB0_1803:
	shr.u32 	%r7661, %r9152, 30;
	shf.l.wrap.b32 	%r7662, %r9153, %r9152, 2;
	shl.b32 	%r7663, %r9153, 2;
	shr.u32 	%r7664, %r7662, 31;
	add.s32 	%r7665, %r7664, %r7661;
	neg.s32 	%r7666, %r7665;
	setp.lt.s32 	%p1711, %r2845, 0;
	selp.b32 	%r9154, %r7666, %r7665, %p1711;
	xor.b32  	%r7667, %r7662, %r2845;
	shr.s32 	%r7668, %r7662, 31;
	xor.b32  	%r7669, %r7668, %r7662;
	xor.b32  	%r7670, %r7668, %r7663;
	cvt.u64.u32 	%rd3281, %r7669;
	shl.b64 	%rd3282, %rd3281, 32;
	cvt.u64.u32 	%rd3283, %r7670;
	or.b64  	%rd3284, %rd3282, %rd3283;
	cvt.rn.f64.s64 	%fd407, %rd3284;
	mul.f64 	%fd408, %fd407, 0d3BF921FB54442D19;
	cvt.rn.f32.f64 	%f5380, %fd408;
	neg.f32 	%f5381, %f5380;
	setp.lt.s32 	%p1712, %r7667, 0;
	selp.f32 	%f6274, %f5381, %f5380, %p1712;
$L__BB0_1804:
	mul.rn.f32 	%f5383, %f6274, %f6274;
	and.b32  	%r7672, %r9154, 1;
	setp.eq.b32 	%p1713, %r7672, 1;
	selp.f32 	%f5384, 0f3F800000, %f6274, %p1713;
	fma.rn.f32 	%f5385, %f5383, %f5384, 0f00000000;
	fma.rn.f32 	%f5386, %f5383, 0f37CBAC00, 0fBAB607ED;
	selp.f32 	%f5387, %f5386, 0fB94D4153, %p1713;
	selp.f32 	%f5388, 0f3D2AAABB, 0f3C0885E4, %p1713;
	fma.rn.f32 	%f5389, %f5387, %f5383, %f5388;
	selp.f32 	%f5390, 0fBEFFFFFF, 0fBE2AAAA8, %p1713;
	fma.rn.f32 	%f5391, %f5389, %f5383, %f5390;
	fma.rn.f32 	%f5392, %f5391, %f5385, %f5384;
	and.b32  	%r7673, %r9154, 2;
	setp.eq.s32 	%p1714, %r7673, 0;
	mov.f32 	%f5393, 0f00000000;
	sub.f32 	%f5394, %f5393, %f5392;
	selp.f32 	%f6275, %f5392, %f5394, %p1714;
$L__BB0_1805:
	setp.leu.f32 	%p1715, %f1312, 0f41100000;
	@%p1715 bra 	$L__BB0_1815;
	mul.f32 	%f5395, %f6275, 0f3F22F983;
	cvt.rni.s32.f32 	%r9158, %f5395;
	cvt.rn.f32.s32 	%f5396, %r9158;
	fma.rn.f32 	%f5397, %f5396, 0fBFC90FDA, %f6275;
	fma.rn.f32 	%f5398, %f5396, 0fB3A22168, %f5397;
	fma.rn.f32 	%f6276, %f5396, 0fA7C234C5, %f5398;
	abs.f32 	%f1321, %f6275;
	setp.ltu.f32 	%p1716, %f1321, 0f47CE4780;
	@%p1716 bra 	$L__BB0_1814;
	setp.neu.f32 	%p1717, %f1321, 0f7F800000;
	@%p1717 bra 	$L__BB0_1809;
	mov.f32 	%f5401, 0f00000000;
	mul.rn.f32 	%f6276, %f6275, %f5401;
	mov.b32 	%r9158, 0;
	bra.uni 	$L__BB0_1814;
$L__BB0_1809:
	mov.b32 	%r2859, %f6275;
	shl.b32 	%r7675, %r2859, 8;
	or.b32  	%r2860, %r7675, -2147483648;
	mov.b64 	%rd4150, 0;
	mov.b32 	%r9155, 0;
	mov.u64 	%rd4148, __cudart_i2opi_f;
	mov.u64 	%rd4149, %rd1;
$L__BB0_1810:
	.pragma "nounroll";
	ld.global.nc.u32 	%r7676, [%rd4148];
	mad.wide.u32 	%rd3287, %r7676, %r2860, %rd4150;
	shr.u64 	%rd4150, %rd3287, 32;
	st.local.u32 	[%rd4149], %rd3287;
	add.s32 	%r9155, %r9155, 1;
	add.s64 	%rd4149, %rd4149, 4;
	add.s64 	%rd4148, %rd4148, 4;
	setp.ne.s32 	%p1718, %r9155, 6;
	@%p1718 bra 	$L__BB0_1810;
	shr.u32 	%r7677, %r2859, 23;
	st.local.u32 	[%rd1+24], %rd4150;
	and.b32  	%r2863, %r7677, 31;
	and.b32  	%r7678, %r7677, 224;
	add.s32 	%r7679, %r7678, -128;
	shr.u32 	%r7680, %r7679, 5;
	mul.wide.u32 	%rd3288, %r7680, 4;
	sub.s64 	%rd1437, %rd1, %rd3288;
	ld.local.u32 	%r9156, [%rd1437+24];
	ld.local.u32 	%r9157, [%rd1437+20];
	setp.eq.s32 	%p1719, %r2863, 0;
	@%p1719 bra 	$L__BB0_1813;
	shf.l.wrap.b32 	%r9156, %r9157, %r9156, %r2863;
	ld.local.u32 	%r7681, [%rd1437+16];
	shf.l.wrap.b32 	%r9157, %r7681, %r9157, %r2863;
$L__BB0_1813:
	shr.u32 	%r7682, %r9156, 30;
	shf.l.wrap.b32 	%r7683, %r9157, %r9156, 2;
	shl.b32 	%r7684, %r9157, 2;
	shr.u32 	%r7685, %r7683, 31;
	add.s32 	%r7686, %r7685, %r7682;
	neg.s32 	%r7687, %r7686;
	setp.lt.s32 	%p1720, %r2859, 0;
	selp.b32 	%r9158, %r7687, %r7686, %p1720;
	xor.b32  	%r7688, %r7683, %r2859;
	shr.s32 	%r7689, %r7683, 31;
	xor.b32  	%r7690, %r7689, %r7683;
	xor.b32  	%r7691, %r7689, %r7684;
	cvt.u64.u32 	%rd3289, %r7690;
	shl.b64 	%rd3290, %rd3289, 32;
	cvt.u64.u32 	%rd3291, %r7691;
	or.b64  	%rd3292, %rd3290, %rd3291;
	cvt.rn.f64.s64 	%fd409, %rd3292;
	mul.f64 	%fd410, %fd409, 0d3BF921FB54442D19;
	cvt.rn.f32.f64 	%f5399, %fd410;
	neg.f32 	%f5400, %f5399;
	setp.lt.s32 	%p1721, %r7688, 0;
	selp.f32 	%f6276, %f5400, %f5399, %p1721;
$L__BB0_1814:
	mul.rn.f32 	%f5402, %f6276, %f6276;
	and.b32  	%r7693, %r9158, 1;
	setp.eq.b32 	%p1722, %r7693, 1;
	selp.f32 	%f5403, 0f3F800000, %f6276, %p1722;
	fma.rn.f32 	%f5404, %f5402, %f5403, 0f00000000;
	fma.rn.f32 	%f5405, %f5402, 0f37CBAC00, 0fBAB607ED;
	selp.f32 	%f5406, %f5405, 0fB94D4153, %p1722;
	selp.f32 	%f5407, 0f3D2AAABB, 0f3C0885E4, %p1722;
	fma.rn.f32 	%f5408, %f5406, %f5402, %f5407;
	selp.f32 	%f5409, 0fBEFFFFFF, 0fBE2AAAA8, %p1722;
	fma.rn.f32 	%f5410, %f5408, %f5402, %f5409;
	fma.rn.f32 	%f5411, %f5410, %f5404, %f5403;
	and.b32  	%r7694, %r9158, 2;
	setp.eq.s32 	%p1723, %r7694, 0;
	mov.f32 	%f5412, 0f00000000;
	sub.f32 	%f5413, %f5412, %f5411;
	selp.f32 	%f6275, %f5411, %f5413, %p1723;
$L__BB0_1815:
	mul.f32 	%f5414, %f6275, 0f3F22F983;
	cvt.rni.s32.f32 	%r9162, %f5414;
	cvt.rn.f32.s32 	%f5415, %r9162;
	fma.rn.f32 	%f5416, %f5415, 0fBFC90FDA, %f6275;
	fma.rn.f32 	%f5417, %f5415, 0fB3A22168, %f5416;
	fma.rn.f32 	%f6278, %f5415, 0fA7C234C5, %f5417;
	abs.f32 	%f1328, %f6275;
	setp.ltu.f32 	%p1724, %f1328, 0f47CE4780;
	@%p1724 bra 	$L__BB0_1823;
	setp.neu.f32 	%p1725, %f1328, 0f7F800000;
	@%p1725 bra 	$L__BB0_1818;
	mov.f32 	%f5420, 0f00000000;
	mul.rn.f32 	%f6278, %f6275, %f5420;
	mov.b32 	%r9162, 0;
	bra.uni 	$L__BB0_1823;
$L__BB0_1818:
	mov.b32 	%r2873, %f6275;
	shl.b32 	%r7696, %r2873, 8;
	or.b32  	%r2874, %r7696, -2147483648;
	mov.b64 	%rd4153, 0;
	mov.b32 	%r9159, 0;
	mov.u64 	%rd4151, __cudart_i2opi_f;
	mov.u64 	%rd4152, %rd1;
$L__BB0_1819:
	.pragma "nounroll";
	ld.global.nc.u32 	%r7697, [%rd4151];
	mad.wide.u32 	%rd3295, %r7697, %r2874, %rd4153;
	shr.u64 	%rd4153, %rd3295, 32;
	st.local.u32 	[%rd4152], %rd3295;
	add.s32 	%r9159, %r9159, 1;
	add.s64 	%rd4152, %rd4152, 4;
	add.s64 	%rd4151, %rd4151, 4;
	setp.ne.s32 	%p1726, %r9159, 6;
	@%p1726 bra 	$L__BB0_1819;
	shr.u32 	%r7698, %r2873, 23;
	st.local.u32 	[%rd1+24], %rd4153;
	and.b32  	%r2877, %r7698, 31;
	and.b32  	%r7699, %r7698, 224;
	add.s32 	%r7700, %r7699, -128;
	shr.u32 	%r7701, %r7700, 5;
	mul.wide.u32 	%rd3296, %r7701, 4;
	sub.s64 	%rd1444, %rd1, %rd3296;
	ld.local.u32 	%r9160, [%rd1444+24];
	ld.local.u32 	%r9161, [%rd1444+20];
	setp.eq.s32 	%p1727, %r2877, 0;
	@%p1727 bra 	$L__BB0_1822;
	shf.l.wrap.b32 	%r9160, %r9161, %r9160, %r2877;
	ld.local.u32 	%r7702, [%rd1444+16];
	shf.l.wrap.b32 	%r9161, %r7702, %r9161, %r2877;
$L__BB0_1822:
	shr.u32 	%r7703, %r9160, 30;
	shf.l.wrap.b32 	%r7704, %r9161, %r9160, 2;
	shl.b32 	%r7705, %r9161, 2;
	shr.u32 	%r7706, %r7704, 31;
	add.s32 	%r7707, %r7706, %r7703;
	neg.s32 	%r7708, %r7707;
	setp.lt.s32 	%p1728, %r2873, 0;
	selp.b32 	%r9162, %r7708, %r7707, %p1728;
	xor.b32  	%r7709, %r7704, %r2873;
	shr.s32 	%r7710, %r7704, 31;
	xor.b32  	%r7711, %r7710, %r7704;
	xor.b32  	%r7712, %r7710, %r7705;
	cvt.u64.u32 	%rd3297, %r7711;
	shl.b64 	%rd3298, %rd3297, 32;
	cvt.u64.u32 	%rd3299, %r7712;
	or.b64  	%rd3300, %rd3298, %rd3299;
	cvt.rn.f64.s64 	%fd411, %rd3300;
	mul.f64 	%fd412, %fd411, 0d3BF921FB54442D19;
	cvt.rn.f32.f64 	%f5418, %fd412;
	neg.f32 	%f5419, %f5418;
	setp.lt.s32 	%p1729, %r7709, 0;
	selp.f32 	%f6278, %f5419, %f5418, %p1729;
$L__BB0_1823:
	mul.rn.f32 	%f5421, %f6278, %f6278;
	and.b32  	%r7714, %r9162, 1;
	setp.eq.b32 	%p1730, %r7714, 1;
	selp.f32 	%f5422, 0f3F800000, %f6278, %p1730;
	fma.rn.f32 	%f5423, %f5421, %f5422, 0f00000000;
	fma.rn.f32 	%f5424, %f5421, 0f37CBAC00, 0fBAB607ED;
	selp.f32 	%f5425, %f5424, 0fB94D4153, %p1730;
	selp.f32 	%f5426, 0f3D2AAABB, 0f3C0885E4, %p1730;
	fma.rn.f32 	%f5427, %f5425, %f5421, %f5426;
	selp.f32 	%f5428, 0fBEFFFFFF, 0fBE2AAAA8, %p1730;
	fma.rn.f32 	%f5429, %f5427, %f5421, %f5428;
	fma.rn.f32 	%f5430, %f5429, %f5423, %f5422;
	and.b32  	%r7715, %r9162, 2;
	setp.eq.s32 	%p1731, %r7715, 0;
	mov.f32 	%f5431, 0f00000000;
	sub.f32 	%f5432, %f5431, %f5430;
	selp.f32 	%f6280, %f5430, %f5432, %p1731;
	setp.geu.f32 	%p1732, %f2, 0f41100000;
	@%p1732 bra 	$L__BB0_1833;
	mul.f32 	%f5433, %f6280, 0f3F22F983;
	cvt.rni.s32.f32 	%r9166, %f5433;
	cvt.rn.f32.s32 	%f5434, %r9166;
	fma.rn.f32 	%f5435, %f5434, 0fBFC90FDA, %f6280;
	fma.rn.f32 	%f5436, %f5434, 0fB3A22168, %f5435;
	fma.rn.f32 	%f6279, %f5434, 0fA7C234C5, %f5436;
	abs.f32 	%f1334, %f6280;
	setp.ltu.f32 	%p1733, %f1334, 0f47CE4780;
	@%p1733 bra 	$L__BB0_1832;
	setp.neu.f32 	%p1734, %f1334, 0f7F800000;
	@%p1734 bra 	$L__BB0_1827;
	mov.f32 	%f5439, 0f00000000;
	mul.rn.f32 	%f6279, %f6280, %f5439;
	mov.b32 	%r9166, 0;
	bra.uni 	$L__BB0_1832;
$L__BB0_1827:
	mov.b32 	%r2887, %f6280;
	shl.b32 	%r7717, %r2887, 8;
	or.b32  	%r2888, %r7717, -2147483648;
	mov.b64 	%rd4156, 0;
	mov.b32 	%r9163, 0;
	mov.u64 	%rd4154, __cudart_i2opi_f;
	mov.u64 	%rd4155, %rd1;
$L__BB0_1828:
	.pragma "nounroll";
	ld.global.nc.u32 	%r7718, [%rd4154];
	mad.wide.u32 	%rd3303, %r7718, %r2888, %rd4156;
	shr.u64 	%rd4156, %rd3303, 32;
	st.local.u32 	[%rd4155], %rd3303;
	add.s32 	%r9163, %r9163, 1;
	add.s64 	%rd4155, %rd4155, 4;
	add.s64 	%rd4154, %rd4154, 4;
	setp.ne.s32 	%p1735, %r9163, 6;
	@%p1735 bra 	$L__BB0_1828;
	shr.u32 	%r7719, %r2887, 23;
	st.local.u32 	[%rd1+24], %rd4156;
	and.b32  	%r2891, %r7719, 31;
	and.b32  	%r7720, %r7719, 224;
	add.s32 	%r7721, %r7720, -128;
	shr.u32 	%r7722, %r7721, 5;
	mul.wide.u32 	%rd3304, %r7722, 4;
	sub.s64 	%rd1451, %rd1, %rd3304;
	ld.local.u32 	%r9164, [%rd1451+24];
	ld.local.u32 	%r9165, [%rd1451+20];
	setp.eq.s32 	%p1736, %r2891, 0;
	@%p1736 bra 	$L__BB0_1831;
	shf.l.wrap.b32 	%r9164, %r9165, %r9164, %r2891;
	ld.local.u32 	%r7723, [%rd1451+16];
	shf.l.wrap.b32 	%r9165, %r7723, %r9165, %r2891;
$L__BB0_1831:
	shr.u32 	%r7724, %r9164, 30;
	shf.l.wrap.b32 	%r7725, %r9165, %r9164, 2;
	shl.b32 	%r7726, %r9165, 2;
	shr.u32 	%r7727, %r7725, 31;
	add.s32 	%r7728, %r7727, %r7724;
	neg.s32 	%r7729, %r7728;
	setp.lt.s32 	%p1737, %r2887, 0;
	selp.b32 	%r9166, %r7729, %r7728, %p1737;
	xor.b32  	%r7730, %r7725, %r2887;
	shr.s32 	%r7731, %r7725, 31;
	xor.b32  	%r7732, %r7731, %r7725;
	xor.b32  	%r7733, %r7731, %r7726;
	cvt.u64.u32 	%rd3305, %r7732;
	shl.b64 	%rd3306, %rd3305, 32;
	cvt.u64.u32 	%rd3307, %r7733;
	or.b64  	%rd3308, %rd3306, %rd3307;
	cvt.rn.f64.s64 	%fd413, %rd3308;
	mul.f64 	%fd414, %fd413, 0d3BF921FB54442D19;
	cvt.rn.f32.f64 	%f5437, %fd414;
	neg.f32 	%f5438, %f5437;
	setp.lt.s32 	%p1738, %r7730, 0;
	selp.f32 	%f6279, %f5438, %f5437, %p1738;
$L__BB0_1832:
	add.s32 	%r7735, %r9166, 1;
	mul.rn.f32 	%f5440, %f6279, %f6279;
	and.b32  	%r7736, %r9166, 1;
	setp.eq.b32 	%p1739, %r7736, 1;
	selp.f32 	%f5441, %f6279, 0f3F800000, %p1739;
	fma.rn.f32 	%f5442, %f5440, %f5441, 0f00000000;
	fma.rn.f32 	%f5443, %f5440, 0f37CBAC00, 0fBAB607ED;
	selp.f32 	%f5444, 0fB94D4153, %f5443, %p1739;
	selp.f32 	%f5445, 0f3C0885E4, 0f3D2AAABB, %p1739;
	fma.rn.f32 	%f5446, %f5444, %f5440, %f5445;
	selp.f32 	%f5447, 0fBE2AAAA8, 0fBEFFFFFF, %p1739;
	fma.rn.f32 	%f5448, %f5446, %f5440, %f5447;
	fma.rn.f32 	%f5449, %f5448, %f5442, %f5441;
	and.b32  	%r7737, %r7735, 2;
	setp.eq.s32 	%p1740, %r7737, 0;
	mov.f32 	%f5450, 0f00000000;
	sub.f32 	%f5451, %f5450, %f5449;
	selp.f32 	%f6280, %f5449, %f5451, %p1740;
$L__BB0_1833:
	mul.f32 	%f5452, %f6280, 0f3F22F983;
	cvt.rni.s32.f32 	%r9170, %f5452;
	cvt.rn.f32.s32 	%f5453, %r9170;
	fma.rn.f32 	%f5454, %f5453, 0fBFC90FDA, %f6280;
	fma.rn.f32 	%f5455, %f5453, 0fB3A22168, %f5454;
	fma.rn.f32 	%f6281, %f5453, 0fA7C234C5, %f5455;
	abs.f32 	%f1341, %f6280;
	setp.ltu.f32 	%p1741, %f1341, 0f47CE4780;
	@%p1741 bra 	$L__BB0_1841;
	setp.neu.f32 	%p1742, %f1341, 0f7F800000;
	@%p1742 bra 	$L__BB0_1836;
	mov.f32 	%f5458, 0f00000000;
	mul.rn.f32 	%f6281, %f6280, %f5458;
	mov.b32 	%r9170, 0;
	bra.uni 	$L__BB0_1841;
$L__BB0_1836:
	mov.b32 	%r2901, %f6280;
	shl.b32 	%r7739, %r2901, 8;
	or.b32  	%r2902, %r7739, -2147483648;
	mov.b64 	%rd4159, 0;
	mov.b32 	%r9167, 0;
	mov.u64 	%rd4157, __cudart_i2opi_f;
	mov.u64 	%rd4158, %rd1;
$L__BB0_1837:
	.pragma "nounroll";
	ld.global.nc.u32 	%r7740, [%rd4157];
	mad.wide.u32 	%rd3311, %r7740, %r2902, %rd4159;
	shr.u64 	%rd4159, %rd3311, 32;
	st.local.u32 	[%rd4158], %rd3311;
	add.s32 	%r9167, %r9167, 1;
	add.s64 	%rd4158, %rd4158, 4;
	add.s64 	%rd4157, %rd4157, 4;
	setp.ne.s32 	%p1743, %r9167, 6;
	@%p1743 bra 	$L__BB0_1837;
	shr.u32 	%r7741, %r2901, 23;
	st.local.u32 	[%rd1+24], %rd4159;
	and.b32  	%r2905, %r7741, 31;
	and.b32  	%r7742, %r7741, 224;
	add.s32 	%r7743, %r7742, -128;
	shr.u32 	%r7744, %r7743, 5;
	mul.wide.u32 	%rd3312, %r7744, 4;
	sub.s64 	%rd1458, %rd1, %rd3312;
	ld.local.u32 	%r9168, [%rd1458+24];
	ld.local.u32 	%r9169, [%rd1458+20];
	setp.eq.s32 	%p1744, %r2905, 0;
	@%p1744 bra 	$L__BB0_1840;
	shf.l.wrap.b32 	%r9168, %r9169, %r9168, %r2905;
	ld.local.u32 	%r7745, [%rd1458+16];
	shf.l.wrap.b32 	%r9169, %r7745, %r9169, %r2905;
$L__BB0_1840:
	shr.u32 	%r7746, %r9168, 30;
	shf.l.wrap.b32 	%r7747, %r9169, %r9168, 2;
	shl.b32 	%r7748, %r9169, 2;
	shr.u32 	%r7749, %r7747, 31;
	add.s32 	%r7750, %r7749, %r7746;
	neg.s32 	%r7751, %r7750;
	setp.lt.s32 	%p1745, %r2901, 0;
	selp.b32 	%r9170, %r7751, %r7750, %p1745;
	xor.b32  	%r7752, %r7747, %r2901;
	shr.s32 	%r7753, %r7747, 31;
	xor.b32  	%r7754, %r7753, %r7747;
	xor.b32  	%r7755, %r7753, %r7748;
	cvt.u64.u32 	%rd3313, %r7754;
	shl.b64 	%rd3314, %rd3313, 32;
	cvt.u64.u32 	%rd3315, %r7755;
	or.b64  	%rd3316, %rd3314, %rd3315;
	cvt.rn.f64.s64 	%fd415, %rd3316;
	mul.f64 	%fd416, %fd415, 0d3BF921FB54442D19;
	cvt.rn.f32.f64 	%f5456, %fd416;
	neg.f32 	%f5457, %f5456;
	setp.lt.s32 	%p1746, %r7752, 0;
	selp.f32 	%f6281, %f5457, %f5456, %p1746;
$L__BB0_1841:
	mul.rn.f32 	%f5459, %f6281, %f6281;
	and.b32  	%r7757, %r9170, 1;
	setp.eq.b32 	%p1747, %r7757, 1;
	selp.f32 	%f5460, 0f3F800000, %f6281, %p1747;
	fma.rn.f32 	%f5461, %f5459, %f5460, 0f00000000;
	fma.rn.f32 	%f5462, %f5459, 0f37CBAC00, 0fBAB607ED;
	selp.f32 	%f5463, %f5462, 0fB94D4153, %p1747;
	selp.f32 	%f5464, 0f3D2AAABB, 0f3C0885E4, %p1747;
	fma.rn.f32 	%f5465, %f5463, %f5459, %f5464;
	selp.f32 	%f5466, 0fBEFFFFFF, 0fBE2AAAA8, %p1747;
	fma.rn.f32 	%f5467, %f5465, %f5459, %f5466;
	fma.rn.f32 	%f5468, %f5467, %f5461, %f5460;
	and.b32  	%r7758, %r9170, 2;
	setp.eq.s32 	%p1748, %r7758, 0;
	mov.f32 	%f5469, 0f00000000;
	sub.f32 	%f5470, %f5469, %f5468;
	selp.f32 	%f6283, %f5468, %f5470, %p1748;
	setp.leu.f32 	%p1749, %f1116, %f6283;
	@%p1749 bra 	$L__BB0_1851;
	mul.f32 	%f5471, %f6283, 0f3F22F983;
	cvt.rni.s32.f32 	%r9174, %f5471;
	cvt.rn.f32.s32 	%f5472, %r9174;
	fma.rn.f32 	%f5473, %f5472, 0fBFC90FDA, %f6283;
	fma.rn.f32 	%f5474, %f5472, 0fB3A22168, %f5473;
	fma.rn.f32 	%f6282, %f5472, 0fA7C234C5, %f5474;
	abs.f32 	%f1347, %f6283;
	setp.ltu.f32 	%p1750, %f1347, 0f47CE4780;
	@%p1750 bra 	$L__BB0_1850;
	setp.neu.f32 	%p1751, %f1347, 0f7F800000;
	@%p1751 bra 	$L__BB0_1845;
	mov.f32 	%f5477, 0f00000000;
	mul.rn.f32 	%f6282, %f6283, %f5477;
	mov.b32 	%r9174, 0;
	bra.uni 	$L__BB0_1850;
$L__BB0_1845:
	mov.b32 	%r2915, %f6283;
	shl.b32 	%r7760, %r2915, 8;
	or.b32  	%r2916, %r7760, -2147483648;
	mov.b64 	%rd4162, 0;
	mov.b32 	%r9171, 0;
	mov.u64 	%rd4160, __cudart_i2opi_f;
	mov.u64 	%rd4161, %rd1;
$L__BB0_1846:
	.pragma "nounroll";
	ld.global.nc.u32 	%r7761, [%rd4160];
	mad.wide.u32 	%rd3319, %r7761, %r2916, %rd4162;
	shr.u64 	%rd4162, %rd3319, 32;
	st.local.u32 	[%rd4161], %rd3319;
	add.s32 	%r9171, %r9171, 1;
	add.s64 	%rd4161, %rd4161, 4;
	add.s64 	%rd4160, %rd4160, 4;
	setp.ne.s32 	%p1752, %r9171, 6;
	@%p1752 bra 	$L__BB0_1846;
	shr.u32 	%r7762, %r2915, 23;
	st.local.u32 	[%rd1+24], %rd4162;
	and.b32  	%r2919, %r7762, 31;
	and.b32  	%r7763, %r7762, 224;
	add.s32 	%r7764, %r7763, -128;
	shr.u32 	%r7765, %r7764, 5;
	mul.wide.u32 	%rd3320, %r7765, 4;
	sub.s64 	%rd1465, %rd1, %rd3320;
	ld.local.u32 	%r9172, [%rd1465+24];
	ld.local.u32 	%r9173, [%rd1465+20];
	setp.eq.s32 	%p1753, %r2919, 0;
	@%p1753 bra 	$L__BB0_1849;
	shf.l.wrap.b32 	%r9172, %r9173, %r9172, %r2919;
	ld.local.u32 	%r7766, [%rd1465+16];
	shf.l.wrap.b32 	%r9173, %r7766, %r9173, %r2919;
$L__BB0_1849:
	shr.u32 	%r7767, %r9172, 30;
	shf.l.wrap.b32 	%r7768, %r9173, %r9172, 2;
	shl.b32 	%r7769, %r9173, 2;
	shr.u32 	%r7770, %r7768, 31;
	add.s32 	%r7771, %r7770, %r7767;
	neg.s32 	%r7772, %r7771;
	setp.lt.s32 	%p1754, %r2915, 0;
	selp.b32 	%r9174, %r7772, %r7771, %p1754;
	xor.b32  	%r7773, %r7768, %r2915;
	shr.s32 	%r7774, %r7768, 31;
	xor.b32  	%r7775, %r7774, %r7768;
	xor.b32  	%r7776, %r7774, %r7769;
	cvt.u64.u32 	%rd3321, %r7775;
	shl.b64 	%rd3322, %rd3321, 32;
	cvt.u64.u32 	%rd3323, %r7776;
	or.b64  	%rd3324, %rd3322, %rd3323;
	cvt.rn.f64.s64 	%fd417, %rd3324;
	mul.f64 	%fd418, %fd417, 0d3BF921FB54442D19;
	cvt.rn.f32.f64 	%f5475, %fd418;
	neg.f32 	%f5476, %f5475;
	setp.lt.s32 	%p1755, %r7773, 0;
	selp.f32 	%f6282, %f5476, %f5475, %p1755;
$L__BB0_1850:
	add.s32 	%r7778, %r9174, 1;
	mul.rn.f32 	%f5478, %f6282, %f6282;
	and.b32  	%r7779, %r9174, 1;
	setp.eq.b32 	%p1756, %r7779, 1;
	selp.f32 	%f5479, %f6282, 0f3F800000, %p1756;
	fma.rn.f32 	%f5480, %f5478, %f5479, 0f00000000;
	fma.rn.f32 	%f5481, %f5478, 0f37CBAC00, 0fBAB607ED;
	selp.f32 	%f5482, 0fB94D4153, %f5481, %p1756;
	selp.f32 	%f5483, 0f3C0885E4, 0f3D2AAABB, %p1756;
	fma.rn.f32 	%f5484, %f5482, %f5478, %f5483;
	selp.f32 	%f5485, 0fBE2AAAA8, 0fBEFFFFFF, %p1756;
	fma.rn.f32 	%f5486, %f5484, %f5478, %f5485;
	fma.rn.f32 	%f5487, %f5486, %f5480, %f5479;
	and.b32  	%r7780, %r7778, 2;
	setp.eq.s32 	%p1757, %r7780, 0;
	mov.f32 	%f5488, 0f00000000;
	sub.f32 	%f5489, %f5488, %f5487;
	selp.f32 	%f6283, %f5487, %f5489, %p1757;
$L__BB0_1851:
	mul.f32 	%f5490, %f6283, 0f3F22F983;
	cvt.rni.s32.f32 	%r9178, %f5490;
	cvt.rn.f32.s32 	%f5491, %r9178;
	fma.rn.f32 	%f5492, %f5491, 0fBFC90FDA, %f6283;
	fma.rn.f32 	%f5493, %f5491, 0fB3A22168, %f5492;
	fma.rn.f32 	%f6284, %f5491, 0fA7C234C5, %f5493;
	abs.f32 	%f1354, %f6283;
	setp.ltu.f32 	%p1758, %f1354, 0f47CE4780;
	@%p1758 bra 	$L__BB0_1859;
	setp.neu.f32 	%p1759, %f1354, 0f7F800000;
	@%p1759 bra 	$L__BB0_1854;
	mov.f32 	%f5496, 0f00000000;
	mul.rn.f32 	%f6284, %f6283, %f5496;
	mov.b32 	%r9178, 0;
	bra.uni 	$L__BB0_1859;
$L__BB0_1854:
	mov.b32 	%r2929, %f6283;
	shl.b32 	%r7782, %r2929, 8;
	or.b32  	%r2930, %r7782, -2147483648;
	mov.b64 	%rd4165, 0;
	mov.b32 	%r9175, 0;
	mov.u64 	%rd4163, __cudart_i2opi_f;
	mov.u64 	%rd4164, %rd1;
$L__BB0_1855:
	.pragma "nounroll";
	ld.global.nc.u32 	%r7783, [%rd4163];
	mad.wide.u32 	%rd3327, %r7783, %r2930, %rd4165;
	shr.u64 	%rd4165, %rd3327, 32;
	st.local.u32 	[%rd4164], %rd3327;
	add.s32 	%r9175, %r9175, 1;
	add.s64 	%rd4164, %rd4164, 4;
	add.s64 	%rd4163, %rd4163, 4;
	setp.ne.s32 	%p1760, %r9175, 6;
	@%p1760 bra 	$L__BB0_1855;
	shr.u32 	%r7784, %r2929, 23;
	st.local.u32 	[%rd1+24], %rd4165;
	and.b32  	%r2933, %r7784, 31;
	and.b32  	%r7785, %r7784, 224;
	add.s32 	%r7786, %r7785, -128;
	shr.u32 	%r7787, %r7786, 5;
	mul.wide.u32 	%rd3328, %r7787, 4;
	sub.s64 	%rd1472, %rd1, %rd3328;
	ld.local.u32 	%r9176, [%rd1472+24];
	ld.local.u32 	%r9177, [%rd1472+20];
	setp.eq.s32 	%p1761, %r2933, 0;
	@%p1761 bra 	$L__BB0_1858;
	shf.l.wrap.b32 	%r9176, %r9177, %r9176, %r2933;
	ld.local.u32 	%r7788, [%rd1472+16];
	shf.l.wrap.b32 	%r9177, %r7788, %r9177, %r2933;
$L__BB0_1858:
	shr.u32 	%r7789, %r9176, 30;
	shf.l.wrap.b32 	%r7790, %r9177, %r9176, 2;
	shl.b32 	%r7791, %r9177, 2;
	shr.u32 	%r7792, %r7790, 31;
	add.s32 	%r7793, %r7792, %r7789;
	neg.s32 	%r7794, %r7793;
	setp.lt.s32 	%p1762, %r2929, 0;
	selp.b32 	%r9178, %r7794, %r7793, %p1762;
	xor.b32  	%r7795, %r7790, %r2929;
	shr.s32 	%r7796, %r7790, 31;
	xor.b32  	%r7797, %r7796, %r7790;
	xor.b32  	%r7798, %r7796, %r7791;
	cvt.u64.u32 	%rd3329, %r7797;
	shl.b64 	%rd3330, %rd3329, 32;
	cvt.u64.u32 	%rd3331, %r7798;
	or.b64  	%rd3332, %rd3330, %rd3331;
	cvt.rn.f64.s64 	%fd419, %rd3332;
	mul.f64 	%fd420, %fd419, 0d3BF921FB54442D19;
	cvt.rn.f32.f64 	%f5494, %fd420;
	neg.f32 	%f5495, %f5494;
	setp.lt.s32 	%p1763, %r7795, 0;
	selp.f32 	%f6284, %f5495, %f5494, %p1763;
$L__BB0_1859:
	add.s32 	%r7800, %r9178, 1;
	mul.rn.f32 	%f5497, %f6284, %f6284;
	and.b32  	%r7801, %r9178, 1;
	setp.eq.b32 	%p1764, %r7801, 1;
	selp.f32 	%f5498, %f6284, 0f3F800000, %p1764;
	fma.rn.f32 	%f5499, %f5497, %f5498, 0f00000000;
	fma.rn.f32 	%f5500, %f5497, 0f37CBAC00, 0fBAB607ED;
	selp.f32 	%f5501, 0fB94D4153, %f5500, %p1764;
	selp.f32 	%f5502, 0f3C0885E4, 0f3D2AAABB, %p1764;
	fma.rn.f32 	%f5503, %f5501, %f5497, %f5502;
	selp.f32 	%f5504, 0fBE2AAAA8, 0fBEFFFFFF, %p1764;
	fma.rn.f32 	%f5505, %f5503, %f5497, %f5504;
	fma.rn.f32 	%f5506, %f5505, %f5499, %f5498;
	and.b32  	%r7802, %r7800, 2;
	setp.eq.s32 	%p1765, %r7802, 0;
	mov.f32 	%f5507, 0f00000000;
	sub.f32 	%f5508, %f5507, %f5506;
	selp.f32 	%f6286, %f5506, %f5508, %p1765;
	setp.leu.f32 	%p1766, %f2, %f1312;
	@%p1766 bra 	$L__BB0_1869;
	mul.f32 	%f5509, %f6286, 0f3F22F983;
	cvt.rni.s32.f32 	%r9182, %f5509;
	cvt.rn.f32.s32 	%f5510, %r9182;
	fma.rn.f32 	%f5511, %f5510, 0fBFC90FDA, %f6286;
	fma.rn.f32 	%f5512, %f5510, 0fB3A22168, %f5511;
	fma.rn.f32 	%f6285, %f5510, 0fA7C234C5, %f5512;
	abs.f32 	%f1360, %f6286;
	setp.ltu.f32 	%p1767, %f1360, 0f47CE4780;
	@%p1767 bra 	$L__BB0_1868;
	setp.neu.f32 	%p1768, %f1360, 0f7F800000;
	@%p1768 bra 	$L__BB0_1863;
	mov.f32 	%f5515, 0f00000000;
	mul.rn.f32 	%f6285, %f6286, %f5515;
	mov.b32 	%r9182, 0;
	bra.uni 	$L__BB0_1868;
$L__BB0_1863:
	mov.b32 	%r2943, %f6286;
	shl.b32 	%r7804, %r2943, 8;
	or.b32  	%r2944, %r7804, -2147483648;
	mov.b64 	%rd4168, 0;
	mov.b32 	%r9179, 0;
	mov.u64 	%rd4166, __cudart_i2opi_f;
	mov.u64 	%rd4167, %rd1;
$L__BB0_1864:
	.pragma "nounroll";
	ld.global.nc.u32 	%r7805, [%rd4166];
	mad.wide.u32 	%rd3335, %r7805, %r2944, %rd4168;
	shr.u64 	%rd4168, %rd3335, 32;
	st.local.u32 	[%rd4167], %rd3335;
	add.s32 	%r9179, %r9179, 1;
	add.s64 	%rd4167, %rd4167, 4;
	add.s64 	%rd4166, %rd4166, 4;
	setp.ne.s32 	%p1769, %r9179, 6;
	@%p1769 bra 	$L__BB0_1864;
	shr.u32 	%r7806, %r2943, 23;
	st.local.u32 	[%rd1+24], %rd4168;
	and.b32  	%r2947, %r7806, 31;
	and.b32  	%r7807, %r7806, 224;
	add.s32 	%r7808, %r7807, -128;
	shr.u32 	%r7809, %r7808, 5;
	mul.wide.u32 	%rd3336, %r7809, 4;
	sub.s64 	%rd1479, %rd1, %rd3336;
	ld.local.u32 	%r9180, [%rd1479+24];
	ld.local.u32 	%r9181, [%rd1479+20];
	setp.eq.s32 	%p1770, %r2947, 0;
	@%p1770 bra 	$L__BB0_1867;
	shf.l.wrap.b32 	%r9180, %r9181, %r9180, %r2947;
	ld.local.u32 	%r7810, [%rd1479+16];
	shf.l.wrap.b32 	%r9181, %r7810, %r9181, %r2947;
$L__BB0_1867:
	shr.u32 	%r7811, %r9180, 30;
	shf.l.wrap.b32 	%r7812, %r9181, %r9180, 2;
	shl.b32 	%r7813, %r9181, 2;
	shr.u32 	%r7814, %r7812, 31;
	add.s32 	%r7815, %r7814, %r7811;
	neg.s32 	%r7816, %r7815;
	setp.lt.s32 	%p1771, %r2943, 0;
	selp.b32 	%r9182, %r7816, %r7815, %p1771;
	xor.b32  	%r7817, %r7812, %r2943;
	shr.s32 	%r7818, %r7812, 31;
	xor.b32  	%r7819, %r7818, %r7812;
	xor.b32  	%r7820, %r7818, %r7813;
	cvt.u64.u32 	%rd3337, %r7819;
	shl.b64 	%rd3338, %rd3337, 32;
	cvt.u64.u32 	%rd3339, %r7820;
	or.b64  	%rd3340, %rd3338, %rd3339;
	cvt.rn.f64.s64 	%fd421, %rd3340;
	mul.f64 	%fd422, %fd421, 0d3BF921FB54442D19;
	cvt.rn.f32.f64 	%f5513, %fd422;
	neg.f32 	%f5514, %f5513;
	setp.lt.s32 	%p1772, %r7817, 0;
	selp.f32 	%f6285, %f5514, %f5513, %p1772;
$L__BB0_1868:
	add.s32 	%r7822, %r9182, 1;
	mul.rn.f32 	%f5516, %f6285, %f6285;
	and.b32  	%r7823, %r9182, 1;
	setp.eq.b32 	%p1773, %r7823, 1;
	selp.f32 	%f5517, %f6285, 0f3F800000, %p1773;
	fma.rn.f32 	%f5518, %f5516, %f5517, 0f00000000;
	fma.rn.f32 	%f5519, %f5516, 0f37CBAC00, 0fBAB607ED;
	selp.f32 	%f5520, 0fB94D4153, %f5519, %p1773;
	selp.f32 	%f5521, 0f3C0885E4, 0f3D2AAABB, %p1773;
	fma.rn.f32 	%f5522, %f5520, %f5516, %f5521;
	selp.f32 	%f5523, 0fBE2AAAA8, 0fBEFFFFFF, %p1773;
	fma.rn.f32 	%f5524, %f5522, %f5516, %f5523;
	fma.rn.f32 	%f5525, %f5524, %f5518, %f5517;
	and.b32  	%r7824, %r7822, 2;
	setp.eq.s32 	%p1774, %r7824, 0;
	mov.f32 	%f5526, 0f00000000;
	sub.f32 	%f5527, %f5526, %f5525;
	selp.f32 	%f6286, %f5525, %f5527, %p1774;
$L__BB0_1869:
	mul.f32 	%f5528, %f6286, 0f3F22F983;
	cvt.rni.s32.f32 	%r9186, %f5528;
	cvt.rn.f32.s32 	%f5529, %r9186;
	fma.rn.f32 	%f5530, %f5529, 0fBFC90FDA, %f6286;
	fma.rn.f32 	%f5531, %f5529, 0fB3A22168, %f5530;
	fma.rn.f32 	%f6287, %f5529, 0fA7C234C5, %f5531;
	abs.f32 	%f1367, %f6286;
	setp.ltu.f32 	%p1775, %f1367, 0f47CE4780;
	@%p1775 bra 	$L__BB0_1877;
	setp.neu.f32 	%p1776, %f1367, 0f7F800000;
	@%p1776 bra 	$L__BB0_1872;
	mov.f32 	%f5534, 0f00000000;
	mul.rn.f32 	%f6287, %f6286, %f5534;
	mov.b32 	%r9186, 0;
	bra.uni 	$L__BB0_1877;
$L__BB0_1872:
	mov.b32 	%r2957, %f6286;
	shl.b32 	%r7826, %r2957, 8;
	or.b32  	%r2958, %r7826, -2147483648;
	mov.b64 	%rd4171, 0;
	mov.b32 	%r9183, 0;
	mov.u64 	%rd4169, __cudart_i2opi_f;
	mov.u64 	%rd4170, %rd1;
$L__BB0_1873:
	.pragma "nounroll";
	ld.global.nc.u32 	%r7827, [%rd4169];
	mad.wide.u32 	%rd3343, %r7827, %r2958, %rd4171;
	shr.u64 	%rd4171, %rd3343, 32;
	st.local.u32 	[%rd4170], %rd3343;
	add.s32 	%r9183, %r9183, 1;
	add.s64 	%rd4170, %rd4170, 4;
	add.s64 	%rd4169, %rd4169, 4;
	setp.ne.s32 	%p1777, %r9183, 6;
	@%p1777 bra 	$L__BB0_1873;
	shr.u32 	%r7828, %r2957, 23;
	st.local.u32 	[%rd1+24], %rd4171;
	and.b32  	%r2961, %r7828, 31;
	and.b32  	%r7829, %r7828, 224;
	add.s32 	%r7830, %r7829, -128;
	shr.u32 	%r7831, %r7830, 5;
	mul.wide.u32 	%rd3344, %r7831, 4;
	sub.s64 	%rd1486, %rd1, %rd3344;
	ld.local.u32 	%r9184, [%rd1486+24];
	ld.local.u32 	%r9185, [%rd1486+20];
	setp.eq.s32 	%p1778, %r2961, 0;
	@%p1778 bra 	$L__BB0_1876;
	shf.l.wrap.b32 	%r9184, %r9185, %r9184, %r2961;
	ld.local.u32 	%r7832, [%rd1486+16];
	shf.l.wrap.b32 	%r9185, %r7832, %r9185, %r2961;
$L__BB0_1876:
	shr.u32 	%r7833, %r9184, 30;
	shf.l.wrap.b32 	%r7834, %r9185, %r9184, 2;
	shl.b32 	%r7835, %r9185, 2;
	shr.u32 	%r7836, %r7834, 31;
	add.s32 	%r7837, %r7836, %r7833;
	neg.s32 	%r7838, %r7837;
	setp.lt.s32 	%p1779, %r2957, 0;
	selp.b32 	%r9186, %r7838, %r7837, %p1779;
	xor.b32  	%r7839, %r7834, %r2957;
	shr.s32 	%r7840, %r7834, 31;
	xor.b32  	%r7841, %r7840, %r7834;
	xor.b32  	%r7842, %r7840, %r7835;
	cvt.u64.u32 	%rd3345, %r7841;
	shl.b64 	%rd3346, %rd3345, 32;
	cvt.u64.u32 	%rd3347, %r7842;
	or.b64  	%rd3348, %rd3346, %rd3347;
	cvt.rn.f64.s64 	%fd423, %rd3348;
	mul.f64 	%fd424, %fd423, 0d3BF921FB54442D19;
	cvt.rn.f32.f64 	%f5532, %fd424;
	neg.f32 	%f5533, %f5532;
	setp.lt.s32 	%p1780, %r7839, 0;
	selp.f32 	%f6287, %f5533, %f5532, %p1780;
$L__BB0_1877:
	mul.rn.f32 	%f5535, %f6287, %f6287;
	and.b32  	%r7844, %r9186, 1;
	setp.eq.b32 	%p1781, %r7844, 1;
	selp.f32 	%f5536, 0f3F800000, %f6287, %p1781;
	fma.rn.f32 	%f5537, %f5535, %f5536, 0f00000000;
	fma.rn.f32 	%f5538, %f5535, 0f37CBAC00, 0fBAB607ED;
	selp.f32 	%f5539, %f5538, 0fB94D4153, %p1781;
	selp.f32 	%f5540, 0f3D2AAABB, 0f3C0885E4, %p1781;
	fma.rn.f32 	%f5541, %f5539, %f5535, %f5540;
	selp.f32 	%f5542, 0fBEFFFFFF, 0fBE2AAAA8, %p1781;
	fma.rn.f32 	%f5543, %f5541, %f5535, %f5542;
	fma.rn.f32 	%f5544, %f5543, %f5537, %f5536;
	and.b32  	%r7845, %r9186, 2;
	setp.eq.s32 	%p1782, %r7845, 0;
	mov.f32 	%f5545, 0f00000000;
	sub.f32 	%f5546, %f5545, %f5544;
	selp.f32 	%f1371, %f5544, %f5546, %p1782;
	mul.f32 	%f5547, %f1371, 0f3F22F983;
	cvt.rni.s32.f32 	%r9190, %f5547;
	cvt.rn.f32.s32 	%f5548, %r9190;
	fma.rn.f32 	%f5549, %f5548, 0fBFC90FDA, %f1371;
	fma.rn.f32 	%f5550, %f5548, 0fB3A22168, %f5549;
	fma.rn.f32 	%f6288, %f5548, 0fA7C234C5, %f5550;
	abs.f32 	%f1373, %f1371;
	setp.ltu.f32 	%p1783, %f1373, 0f47CE4780;
	@%p1783 bra 	$L__BB0_1885;
	setp.neu.f32 	%p1784, %f1373, 0f7F800000;
	@%p1784 bra 	$L__BB0_1880;
	mov.f32 	%f5553, 0f00000000;
	mul.rn.f32 	%f6288, %f1371, %f5553;
	mov.b32 	%r9190, 0;
	bra.uni 	$L__BB0_1885;
$L__BB0_1880:
	mov.b32 	%r2971, %f1371;
	shl.b32 	%r7847, %r2971, 8;
	or.b32  	%r2972, %r7847, -2147483648;
	mov.b64 	%rd4174, 0;
	mov.b32 	%r9187, 0;
	mov.u64 	%rd4172, __cudart_i2opi_f;
	mov.u64 	%rd4173, %rd1;
$L__BB0_1881:
	.pragma "nounroll";
	ld.global.nc.u32 	%r7848, [%rd4172];
	mad.wide.u32 	%rd3351, %r7848, %r2972, %rd4174;
	shr.u64 	%rd4174, %rd3351, 32;
	st.local.u32 	[%rd4173], %rd3351;
	add.s32 	%r9187, %r9187, 1;
	add.s64 	%rd4173, %rd4173, 4;
	add.s64 	%rd4172, %rd4172, 4;
	setp.ne.s32 	%p1785, %r9187, 6;
	@%p1785 bra 	$L__BB0_1881;
	shr.u32 	%r7849, %r2971, 23;
	st.local.u32 	[%rd1+24], %rd4174;
	and.b32  	%r2975, %r7849, 31;
	and.b32  	%r7850, %r7849, 224;
	add.s32 	%r7851, %r7850, -128;
	shr.u32 	%r7852, %r7851, 5;
	mul.wide.u32 	%rd3352, %r7852, 4;
	sub.s64 	%rd1493, %rd1, %rd3352;
	ld.local.u32 	%r9188, [%rd1493+24];
	ld.local.u32 	%r9189, [%rd1493+20];
	setp.eq.s32 	%p1786, %r2975, 0;
	@%p1786 bra 	$L__BB0_1884;
	shf.l.wrap.b32 	%r9188, %r9189, %r9188, %r2975;
	ld.local.u32 	%r7853, [%rd1493+16];
	shf.l.wrap.b32 	%r9189, %r7853, %r9189, %r2975;
$L__BB0_1884:
	shr.u32 	%r7854, %r9188, 30;
	shf.l.wrap.b32 	%r7855, %r9189, %r9188, 2;
	shl.b32 	%r7856, %r9189, 2;
	shr.u32 	%r7857, %r7855, 31;
	add.s32 	%r7858, %r7857, %r7854;
	neg.s32 	%r7859, %r7858;
	setp.lt.s32 	%p1787, %r2971, 0;
	selp.b32 	%r9190, %r7859, %r7858, %p1787;
	xor.b32  	%r7860, %r7855, %r2971;
	shr.s32 	%r7861, %r7855, 31;
	xor.b32  	%r7862, %r7861, %r7855;
	xor.b32  	%r7863, %r7861, %r7856;
	cvt.u64.u32 	%rd3353, %r7862;
	shl.b64 	%rd3354, %rd3353, 32;
	cvt.u64.u32 	%rd3355, %r7863;
	or.b64  	%rd3356, %rd3354, %rd3355;
	cvt.rn.f64.s64 	%fd425, %rd3356;
	mul.f64 	%fd426, %fd425, 0d3BF921FB54442D19;
	cvt.rn.f32.f64 	%f5551, %fd426;
	neg.f32 	%f5552, %f5551;
	setp.lt.s32 	%p1788, %r7860, 0;
	selp.f32 	%f6288, %f5552, %f5551, %p1788;
$L__BB0_1885:
	add.s32 	%r7865, %r9190, 1;
	mul.rn.f32 	%f5554, %f6288, %f6288;
	and.b32  	%r7866, %r9190, 1;
	setp.eq.b32 	%p1789, %r7866, 1;
	selp.f32 	%f5555, %f6288, 0f3F800000, %p1789;
	fma.rn.f32 	%f5556, %f5554, %f5555, 0f00000000;
	fma.rn.f32 	%f5557, %f5554, 0f37CBAC00, 0fBAB607ED;
	selp.f32 	%f5558, 0fB94D4153, %f5557, %p1789;
	selp.f32 	%f5559, 0f3C0885E4, 0f3D2AAABB, %p1789;
	fma.rn.f32 	%f5560, %f5558, %f5554, %f5559;
	selp.f32 	%f5561, 0fBE2AAAA8, 0fBEFFFFFF, %p1789;
	fma.rn.f32 	%f5562, %f5560, %f5554, %f5561;
	fma.rn.f32 	%f5563, %f5562, %f5556, %f5555;
	and.b32  	%r7867, %r7865, 2;
	setp.eq.s32 	%p1790, %r7867, 0;
	mov.f32 	%f5564, 0f00000000;
	sub.f32 	%f5565, %f5564, %f5563;
	selp.f32 	%f1377, %f5563, %f5565, %p1790;
	mul.f32 	%f5566, %f1377, 0f3F22F983;
	cvt.rni.s32.f32 	%r9194, %f5566;
	cvt.rn.f32.s32 	%f5567, %r9194;
	fma.rn.f32 	%f5568, %f5567, 0fBFC90FDA, %f1377;
	fma.rn.f32 	%f5569, %f5567, 0fB3A22168, %f5568;
	fma.rn.f32 	%f6289, %f5567, 0fA7C234C5, %f5569;
	abs.f32 	%f1379, %f1377;
	setp.ltu.f32 	%p1791, %f1379, 0f47CE4780;
	@%p1791 bra 	$L__BB0_1893;
	setp.neu.f32 	%p1792, %f1379, 0f7F800000;
	@%p1792 bra 	$L__BB0_1888;
	mov.f32 	%f5572, 0f00000000;
	mul.rn.f32 	%f6289, %f1377, %f5572;
	mov.b32 	%r9194, 0;
	bra.uni 	$L__BB0_1893;
$L__BB0_1888:
	mov.b32 	%r2985, %f1377;
	shl.b32 	%r7869, %r2985, 8;
	or.b32  	%r2986, %r7869, -2147483648;
	mov.b64 	%rd4177, 0;
	mov.b32 	%r9191, 0;
	mov.u64 	%rd4175, __cudart_i2opi_f;
	mov.u64 	%rd4176, %rd1;
$L__BB0_1889:
	.pragma "nounroll";
	ld.global.nc.u32 	%r7870, [%rd4175];
	mad.wide.u32 	%rd3359, %r7870, %r2986, %rd4177;
	shr.u64 	%rd4177, %rd3359, 32;
	st.local.u32 	[%rd4176], %rd3359;
	add.s32 	%r9191, %r9191, 1;
	add.s64 	%rd4176, %rd4176, 4;
	add.s64 	%rd4175, %rd4175, 4;
	setp.ne.s32 	%p1793, %r9191, 6;
	@%p1793 bra 	$L__BB0_1889;
	shr.u32 	%r7871, %r2985, 23;
	st.local.u32 	[%rd1+24], %rd4177;
	and.b32  	%r2989, %r7871, 31;
	and.b32  	%r7872, %r7871, 224;
	add.s32 	%r7873, %r7872, -128;
	shr.u32 	%r7874, %r7873, 5;
	mul.wide.u32 	%rd3360, %r7874, 4;
	sub.s64 	%rd1500, %rd1, %rd3360;
	ld.local.u32 	%r9192, [%rd1500+24];
	ld.local.u32 	%r9193, [%rd1500+20];
	setp.eq.s32 	%p1794, %r2989, 0;
	@%p1794 bra 	$L__BB0_1892;
	shf.l.wrap.b32 	%r9192, %r9193, %r9192, %r2989;
	ld.local.u32 	%r7875, [%rd1500+16];
	shf.l.wrap.b32 	%r9193, %r7875, %r9193, %r2989;
$L__BB0_1892:
	shr.u32 	%r7876, %r9192, 30;
	shf.l.wrap.b32 	%r7877, %r9193, %r9192, 2;
	shl.b32 	%r7878, %r9193, 2;
	shr.u32 	%r7879, %r7877, 31;
	add.s32 	%r7880, %r7879, %r7876;
	neg.s32 	%r7881, %r7880;
	setp.lt.s32 	%p1795, %r2985, 0;
	selp.b32 	%r9194, %r7881, %r7880, %p1795;
	xor.b32  	%r7882, %r7877, %r2985;
	shr.s32 	%r7883, %r7877, 31;
	xor.b32  	%r7884, %r7883, %r7877;
	xor.b32  	%r7885, %r7883, %r7878;
	cvt.u64.u32 	%rd3361, %r7884;
	shl.b64 	%rd3362, %rd3361, 32;
	cvt.u64.u32 	%rd3363, %r7885;
	or.b64  	%rd3364, %rd3362, %rd3363;
	cvt.rn.f64.s64 	%fd427, %rd3364;
	mul.f64 	%fd428, %fd427, 0d3BF921FB54442D19;
	cvt.rn.f32.f64 	%f5570, %fd428;
	neg.f32 	%f5571, %f5570;
	setp.lt.s32 	%p1796, %r7882, 0;
	selp.f32 	%f6289, %f5571, %f5570, %p1796;
$L__BB0_1893:
	mul.rn.f32 	%f5573, %f6289, %f6289;
	and.b32  	%r7887, %r9194, 1;
	setp.eq.b32 	%p1797, %r7887, 1;
	selp.f32 	%f5574, 0f3F800000, %f6289, %p1797;
	fma.rn.f32 	%f5575, %f5573, %f5574, 0f00000000;
	fma.rn.f32 	%f5576, %f5573, 0f37CBAC00, 0fBAB607ED;
	selp.f32 	%f5577, %f5576, 0fB94D4153, %p1797;
	selp.f32 	%f5578, 0f3D2AAABB, 0f3C0885E4, %p1797;
	fma.rn.f32 	%f5579, %f5577, %f5573, %f5578;
	selp.f32 	%f5580, 0fBEFFFFFF, 0fBE2AAAA8, %p1797;
	fma.rn.f32 	%f5581, %f5579, %f5573, %f5580;
	fma.rn.f32 	%f5582, %f5581, %f5575, %f5574;
	and.b32  	%r7888, %r9194, 2;
	setp.eq.s32 	%p1798, %r7888, 0;
	mov.f32 	%f5583, 0f00000000;
	sub.f32 	%f5584, %f5583, %f5582;
	selp.f32 	%f1383, %f5582, %f5584, %p1798;
	mul.f32 	%f5585, %f1383, 0f3F22F983;
	cvt.rni.s32.f32 	%r9198, %f5585;
	cvt.rn.f32.s32 	%f5586, %r9198;
	fma.rn.f32 	%f5587, %f5586, 0fBFC90FDA, %f1383;
	fma.rn.f32 	%f5588, %f5586, 0fB3A22168, %f5587;
	fma.rn.f32 	%f6290, %f5586, 0fA7C234C5, %f5588;
	abs.f32 	%f1385, %f1383;
	setp.ltu.f32 	%p1799, %f1385, 0f47CE4780;
	@%p1799 bra 	$L__BB0_1901;
	setp.neu.f32 	%p1800, %f1385, 0f7F800000;
	@%p1800 bra 	$L__BB0_1896;
	mov.f32 	%f5591, 0f00000000;
	mul.rn.f32 	%f6290, %f1383, %f5591;
	mov.b32 	%r9198, 0;
	bra.uni 	$L__BB0_1901;
$L__BB0_1896:
	mov.b32 	%r2999, %f1383;
	shl.b32 	%r7890, %r2999, 8;
	or.b32  	%r3000, %r7890, -2147483648;
	mov.b64 	%rd4180, 0;
	mov.b32 	%r9195, 0;
	mov.u64 	%rd4178, __cudart_i2opi_f;
	mov.u64 	%rd4179, %rd1;
$L__BB0_1897:
	.pragma "nounroll";
	ld.global.nc.u32 	%r7891, [%rd4178];
	mad.wide.u32 	%rd3367, %r7891, %r3000, %rd4180;
	shr.u64 	%rd4180, %rd3367, 32;
	st.local.u32 	[%rd4179], %rd3367;
	add.s32 	%r9195, %r9195, 1;
	add.s64 	%rd4179, %rd4179, 4;
	add.s64 	%rd4178, %rd4178, 4;
	setp.ne.s32 	%p1801, %r9195, 6;
	@%p1801 bra 	$L__BB0_1897;
	shr.u32 	%r7892, %r2999, 23;
	st.local.u32 	[%rd1+24], %rd4180;
	and.b32  	%r3003, %r7892, 31;
	and.b32  	%r7893, %r7892, 224;
	add.s32 	%r7894, %r7893, -128;
	shr.u32 	%r7895, %r7894, 5;
	mul.wide.u32 	%rd3368, %r7895, 4;
	sub.s64 	%rd1507, %rd1, %rd3368;
	ld.local.u32 	%r9196, [%rd1507+24];
	ld.local.u32 	%r9197, [%rd1507+20];
	setp.eq.s32 	%p1802, %r3003, 0;
	@%p1802 bra 	$L__BB0_1900;
	shf.l.wrap.b32 	%r9196, %r9197, %r9196, %r3003;
	ld.local.u32 	%r7896, [%rd1507+16];
	shf.l.wrap.b32 	%r9197, %r7896, %r9197, %r3003;
$L__BB0_1900:
	shr.u32 	%r7897, %r9196, 30;
	shf.l.wrap.b32 	%r7898, %r9197, %r9196, 2;
	shl.b32 	%r7899, %r9197, 2;
	shr.u32 	%r7900, %r7898, 31;
	add.s32 	%r7901, %r7900, %r7897;
	neg.s32 	%r7902, %r7901;
	setp.lt.s32 	%p1803, %r2999, 0;
	selp.b32 	%r9198, %r7902, %r7901, %p1803;
	xor.b32  	%r7903, %r7898, %r2999;
	shr.s32 	%r7904, %r7898, 31;
	xor.b32  	%r7905, %r7904, %r7898;
	xor.b32  	%r7906, %r7904, %r7899;
	cvt.u64.u32 	%rd3369, %r7905;
	shl.b64 	%rd3370, %rd3369, 32;
	cvt.u64.u32 	%rd3371, %r7906;
	or.b64  	%rd3372, %rd3370, %rd3371;
	cvt.rn.f64.s64 	%fd429, %rd3372;
	mul.f64 	%fd430, %fd429, 0d3BF921FB54442D19;
	cvt.rn.f32.f64 	%f5589, %fd430;
	neg.f32 	%f5590, %f5589;
	setp.lt.s32 	%p1804, %r7903, 0;
	selp.f32 	%f6290, %f5590, %f5589, %p1804;
$L__BB0_1901:
	add.s32 	%r7908, %r9198, 1;
	mul.rn.f32 	%f5592, %f6290, %f6290;
	and.b32  	%r7909, %r9198, 1;
	setp.eq.b32 	%p1805, %r7909, 1;
	selp.f32 	%f5593, %f6290, 0f3F800000, %p1805;
	fma.rn.f32 	%f5594, %f5592, %f5593, 0f00000000;
	fma.rn.f32 	%f5595, %f5592, 0f37CBAC00, 0fBAB607ED;
	selp.f32 	%f5596, 0fB94D4153, %f5595, %p1805;
	selp.f32 	%f5597, 0f3C0885E4, 0f3D2AAABB, %p1805;
	fma.rn.f32 	%f5598, %f5596, %f5592, %f5597;
	selp.f32 	%f5599, 0fBE2AAAA8, 0fBEFFFFFF, %p1805;
	fma.rn.f32 	%f5600, %f5598, %f5592, %f5599;
	fma.rn.f32 	%f5601, %f5600, %f5594, %f5593;
	and.b32  	%r7910, %r7908, 2;
	setp.eq.s32 	%p1806, %r7910, 0;
	mov.f32 	%f5602, 0f00000000;
	sub.f32 	%f5603, %f5602, %f5601;
	selp.f32 	%f1389, %f5601, %f5603, %p1806;
	mul.f32 	%f5604, %f1389, 0f3F22F983;
	cvt.rni.s32.f32 	%r9202, %f5604;
	cvt.rn.f32.s32 	%f5605, %r9202;
	fma.rn.f32 	%f5606, %f5605, 0fBFC90FDA, %f1389;
	fma.rn.f32 	%f5607, %f5605, 0fB3A22168, %f5606;
	fma.rn.f32 	%f6291, %f5605, 0fA7C234C5, %f5607;
	abs.f32 	%f1391, %f1389;
	setp.ltu.f32 	%p1807, %f1391, 0f47CE4780;
	@%p1807 bra 	$L__BB0_1909;
	setp.neu.f32 	%p1808, %f1391, 0f7F800000;
	@%p1808 bra 	$L__BB0_1904;
	mov.f32 	%f5610, 0f00000000;
	mul.rn.f32 	%f6291, %f1389, %f5610;
	mov.b32 	%r9202, 0;
	bra.uni 	$L__BB0_1909;
$L__BB0_1904:
	mov.b32 	%r3013, %f1389;
	shl.b32 	%r7912, %r3013, 8;
	or.b32  	%r3014, %r7912, -2147483648;
	mov.b64 	%rd4183, 0;
	mov.b32 	%r9199, 0;
	mov.u64 	%rd4181, __cudart_i2opi_f;
	mov.u64 	%rd4182, %rd1;
$L__BB0_1905:
	.pragma "nounroll";
	ld.global.nc.u32 	%r7913, [%rd4181];
	mad.wide.u32 	%rd3375, %r7913, %r3014, %rd4183;
	shr.u64 	%rd4183, %rd3375, 32;
	st.local.u32 	[%rd4182], %rd3375;
	add.s32 	%r9199, %r9199, 1;
	add.s64 	%rd4182, %rd4182, 4;
	add.s64 	%rd4181, %rd4181, 4;
	setp.ne.s32 	%p1809, %r9199, 6;
	@%p1809 bra 	$L__BB0_1905;
	shr.u32 	%r7914, %r3013, 23;
	st.local.u32 	[%rd1+24], %rd4183;
	and.b32  	%r3017, %r7914, 31;
	and.b32  	%r7915, %r7914, 224;
	add.s32 	%r7916, %r7915, -128;
	shr.u32 	%r7917, %r7916, 5;
	mul.wide.u32 	%rd3376, %r7917, 4;
	sub.s64 	%rd1514, %rd1, %rd3376;
	ld.local.u32 	%r9200, [%rd1514+24];
	ld.local.u32 	%r9201, [%rd1514+20];
	setp.eq.s32 	%p1810, %r3017, 0;
	@%p1810 bra 	$L__BB0_1908;
	shf.l.wrap.b32 	%r9200, %r9201, %r9200, %r3017;
	ld.local.u32 	%r7918, [%rd1514+16];
	shf.l.wrap.b32 	%r9201, %r7918, %r9201, %r3017;
$L__BB0_1908:
	shr.u32 	%r7919, %r9200, 30;
	shf.l.wrap.b32 	%r7920, %r9201, %r9200, 2;
	shl.b32 	%r7921, %r9201, 2;
	shr.u32 	%r7922, %r7920, 31;
	add.s32 	%r7923, %r7922, %r7919;
	neg.s32 	%r7924, %r7923;
	setp.lt.s32 	%p1811, %r3013, 0;
	selp.b32 	%r9202, %r7924, %r7923, %p1811;
	xor.b32  	%r7925, %r7920, %r3013;
	shr.s32 	%r7926, %r7920, 31;
	xor.b32  	%r7927, %r7926, %r7920;
	xor.b32  	%r7928, %r7926, %r7921;
	cvt.u64.u32 	%rd3377, %r7927;
	shl.b64 	%rd3378, %rd3377, 32;
	cvt.u64.u32 	%rd3379, %r7928;
	or.b64  	%rd3380, %rd3378, %rd3379;
	cvt.rn.f64.s64 	%fd431, %rd3380;
	mul.f64 	%fd432, %fd431, 0d3BF921FB54442D19;
	cvt.rn.f32.f64 	%f5608, %fd432;
	neg.f32 	%f5609, %f5608;
	setp.lt.s32 	%p1812, %r7925, 0;
	selp.f32 	%f6291, %f5609, %f5608, %p1812;
$L__BB0_1909:
	add.s32 	%r7930, %r9202, 1;
	mul.rn.f32 	%f5611, %f6291, %f6291;
	and.b32  	%r7931, %r9202, 1;
	setp.eq.b32 	%p1813, %r7931, 1;
	selp.f32 	%f5612, %f6291, 0f3F800000, %p1813;
	fma.rn.f32 	%f5613, %f5611, %f5612, 0f00000000;
	fma.rn.f32 	%f5614, %f5611, 0f37CBAC00, 0fBAB607ED;
	selp.f32 	%f5615, 0fB94D4153, %f5614, %p1813;
	selp.f32 	%f5616, 0f3C0885E4, 0f3D2AAABB, %p1813;
	fma.rn.f32 	%f5617, %f5615, %f5611, %f5616;
	selp.f32 	%f5618, 0fBE2AAAA8, 0fBEFFFFFF, %p1813;
	fma.rn.f32 	%f5619, %f5617, %f5611, %f5618;
	fma.rn.f32 	%f5620, %f5619, %f5613, %f5612;
	and.b32  	%r7932, %r7930, 2;
	setp.eq.s32 	%p1814, %r7932, 0;
	mov.f32 	%f5621, 0f00000000;
	sub.f32 	%f5622, %f5621, %f5620;
	selp.f32 	%f6293, %f5620, %f5622, %p1814;
	setp.geu.f32 	%p1815, %f6293, 0f40800000;
	@%p1815 bra 	$L__BB0_1919;
	mul.f32 	%f5623, %f6293, 0f3F22F983;
	cvt.rni.s32.f32 	%r9206, %f5623;
	cvt.rn.f32.s32 	%f5624, %r9206;
	fma.rn.f32 	%f5625, %f5624, 0fBFC90FDA, %f6293;
	fma.rn.f32 	%f5626, %f5624, 0fB3A22168, %f5625;
	fma.rn.f32 	%f6292, %f5624, 0fA7C234C5, %f5626;
	abs.f32 	%f1397, %f6293;
	setp.ltu.f32 	%p1816, %f1397, 0f47CE4780;
	@%p1816 bra 	$L__BB0_1918;
	setp.neu.f32 	%p1817, %f1397, 0f7F800000;
	@%p1817 bra 	$L__BB0_1913;
	mov.f32 	%f5629, 0f00000000;
	mul.rn.f32 	%f6292, %f6293, %f5629;
	mov.b32 	%r9206, 0;
	bra.uni 	$L__BB0_1918;
$L__BB0_1913:
	mov.b32 	%r3027, %f6293;
	shl.b32 	%r7934, %r3027, 8;
	or.b32  	%r3028, %r7934, -2147483648;
	mov.b64 	%rd4186, 0;
	mov.b32 	%r9203, 0;
	mov.u64 	%rd4184, __cudart_i2opi_f;
	mov.u64 	%rd4185, %rd1;
$L__BB0_1914:
	.pragma "nounroll";
	ld.global.nc.u32 	%r7935, [%rd4184];
	mad.wide.u32 	%rd3383, %r7935, %r3028, %rd4186;
	shr.u64 	%rd4186, %rd3383, 32;
	st.local.u32 	[%rd4185], %rd3383;
	add.s32 	%r9203, %r9203, 1;
	add.s64 	%rd4185, %rd4185, 4;
	add.s64 	%rd4184, %rd4184, 4;
	setp.ne.s32 	%p1818, %r9203, 6;
	@%p1818 bra 	$L__BB0_1914;
	shr.u32 	%r7936, %r3027, 23;
	st.local.u32 	[%rd1+24], %rd4186;
	and.b32  	%r3031, %r7936, 31;
	and.b32  	%r7937, %r7936, 224;
	add.s32 	%r7938, %r7937, -128;
	shr.u32 	%r7939, %r7938, 5;
	mul.wide.u32 	%rd3384, %r7939, 4;
	sub.s64 	%rd1521, %rd1, %rd3384;
	ld.local.u32 	%r9204, [%rd1521+24];
	ld.local.u32 	%r9205, [%rd1521+20];
	setp.eq.s32 	%p1819, %r3031, 0;
	@%p1819 bra 	$L__BB0_1917;
	shf.l.wrap.b32 	%r9204, %r9205, %r9204, %r3031;
	ld.local.u32 	%r7940, [%rd1521+16];
	shf.l.wrap.b32 	%r9205, %r7940, %r9205, %r3031;
$L__BB0_1917:
	shr.u32 	%r7941, %r9204, 30;
	shf.l.wrap.b32 	%r7942, %r9205, %r9204, 2;
	shl.b32 	%r7943, %r9205, 2;
	shr.u32 	%r7944, %r7942, 31;
	add.s32 	%r7945, %r7944, %r7941;
	neg.s32 	%r7946, %r7945;
	setp.lt.s32 	%p1820, %r3027, 0;
	selp.b32 	%r9206, %r7946, %r7945, %p1820;
	xor.b32  	%r7947, %r7942, %r3027;
	shr.s32 	%r7948, %r7942, 31;
	xor.b32  	%r7949, %r7948, %r7942;
	xor.b32  	%r7950, %r7948, %r7943;
	cvt.u64.u32 	%rd3385, %r7949;
	shl.b64 	%rd3386, %rd3385, 32;
	cvt.u64.u32 	%rd3387, %r7950;
	or.b64  	%rd3388, %rd3386, %rd3387;
	cvt.rn.f64.s64 	%fd433, %rd3388;
	mul.f64 	%fd434, %fd433, 0d3BF921FB54442D19;
	cvt.rn.f32.f64 	%f5627, %fd434;
	neg.f32 	%f5628, %f5627;
	setp.lt.s32 	%p1821, %r7947, 0;
	selp.f32 	%f6292, %f5628, %f5627, %p1821;
$L__BB0_1918:
	add.s32 	%r7952, %r9206, 1;
	mul.rn.f32 	%f5630, %f6292, %f6292;
	and.b32  	%r7953, %r9206, 1;
	setp.eq.b32 	%p1822, %r7953, 1;
	selp.f32 	%f5631, %f6292, 0f3F800000, %p1822;
	fma.rn.f32 	%f5632, %f5630, %f5631, 0f00000000;
	fma.rn.f32 	%f5633, %f5630, 0f37CBAC00, 0fBAB607ED;
	selp.f32 	%f5634, 0fB94D4153, %f5633, %p1822;
	selp.f32 	%f5635, 0f3C0885E4, 0f3D2AAABB, %p1822;
	fma.rn.f32 	%f5636, %f5634, %f5630, %f5635;
	selp.f32 	%f5637, 0fBE2AAAA8, 0fBEFFFFFF, %p1822;
	fma.rn.f32 	%f5638, %f5636, %f5630, %f5637;
	fma.rn.f32 	%f5639, %f5638, %f5632, %f5631;
	and.b32  	%r7954, %r7952, 2;
	setp.eq.s32 	%p1823, %r7954, 0;
	mov.f32 	%f5640, 0f00000000;
	sub.f32 	%f5641, %f5640, %f5639;
	selp.f32 	%f6293, %f5639, %f5641, %p1823;
$L__BB0_1919:
	mul.f32 	%f5642, %f6293, 0f3F22F983;
	cvt.rni.s32.f32 	%r9210, %f5642;
	cvt.rn.f32.s32 	%f5643, %r9210;
	fma.rn.f32 	%f5644, %f5643, 0fBFC90FDA, %f6293;
	fma.rn.f32 	%f5645, %f5643, 0fB3A22168, %f5644;
	fma.rn.f32 	%f6294, %f5643, 0fA7C234C5, %f5645;
	abs.f32 	%f1404, %f6293;
	setp.ltu.f32 	%p1824, %f1404, 0f47CE4780;
	@%p1824 bra 	$L__BB0_1927;
	setp.neu.f32 	%p1825, %f1404, 0f7F800000;
	@%p1825 bra 	$L__BB0_1922;
	mov.f32 	%f5648, 0f00000000;
	mul.rn.f32 	%f6294, %f6293, %f5648;
	mov.b32 	%r9210, 0;
	bra.uni 	$L__BB0_1927;
$L__BB0_1922:
	mov.b32 	%r3041, %f6293;
	shl.b32 	%r7956, %r3041, 8;
	or.b32  	%r3042, %r7956, -2147483648;
	mov.b64 	%rd4189, 0;
	mov.b32 	%r9207, 0;
	mov.u64 	%rd4187, __cudart_i2opi_f;
	mov.u64 	%rd4188, %rd1;
$L__BB0_1923:
	.pragma "nounroll";
	ld.global.nc.u32 	%r7957, [%rd4187];
	mad.wide.u32 	%rd3391, %r7957, %r3042, %rd4189;
	shr.u64 	%rd4189, %rd3391, 32;
	st.local.u32 	[%rd4188], %rd3391;
	add.s32 	%r9207, %r9207, 1;
	add.s64 	%rd4188, %rd4188, 4;
	add.s64 	%rd4187, %rd4187, 4;
	setp.ne.s32 	%p1826, %r9207, 6;
	@%p1826 bra 	$L__BB0_1923;
	shr.u32 	%r7958, %r3041, 23;
	st.local.u32 	[%rd1+24], %rd4189;
	and.b32  	%r3045, %r7958, 31;
	and.b32  	%r7959, %r7958, 224;
	add.s32 	%r7960, %r7959, -128;
	shr.u32 	%r7961, %r7960, 5;
	mul.wide.u32 	%rd3392, %r7961, 4;
	sub.s64 	%rd1528, %rd1, %rd3392;
	ld.local.u32 	%r9208, [%rd1528+24];
	ld.local.u32 	%r9209, [%rd1528+20];
	setp.eq.s32 	%p1827, %r3045, 0;
	@%p1827 bra 	$L__BB0_1926;
	shf.l.wrap.b32 	%r9208, %r9209, %r9208, %r3045;
	ld.local.u32 	%r7962, [%rd1528+16];
	shf.l.wrap.b32 	%r9209, %r7962, %r9209, %r3045;
$L__BB0_1926:
	shr.u32 	%r7963, %r9208, 30;
	shf.l.wrap.b32 	%r7964, %r9209, %r9208, 2;
	shl.b32 	%r7965, %r9209, 2;
	shr.u32 	%r7966, %r7964, 31;
	add.s32 	%r7967, %r7966, %r7963;
	neg.s32 	%r7968, %r7967;
	setp.lt.s32 	%p1828, %r3041, 0;
	selp.b32 	%r9210, %r7968, %r7967, %p1828;
	xor.b32  	%r7969, %r7964, %r3041;
	shr.s32 	%r7970, %r7964, 31;
	xor.b32  	%r7971, %r7970, %r7964;
	xor.b32  	%r7972, %r7970, %r7965;
	cvt.u64.u32 	%rd3393, %r7971;
	shl.b64 	%rd3394, %rd3393, 32;
	cvt.u64.u32 	%rd3395, %r7972;
	or.b64  	%rd3396, %rd3394, %rd3395;
	cvt.rn.f64.s64 	%fd435, %rd3396;
	mul.f64 	%fd436, %fd435, 0d3BF921FB54442D19;
	cvt.rn.f32.f64 	%f5646, %fd436;
	neg.f32 	%f5647, %f5646;
	setp.lt.s32 	%p1829, %r7969, 0;
	selp.f32 	%f6294, %f5647, %f5646, %p1829;
$L__BB0_1927:
	mul.rn.f32 	%f5649, %f6294, %f6294;
	and.b32  	%r7974, %r9210, 1;
	setp.eq.b32 	%p1830, %r7974, 1;
	selp.f32 	%f5650, 0f3F800000, %f6294, %p1830;
	fma.rn.f32 	%f5651, %f5649, %f5650, 0f00000000;
	fma.rn.f32 	%f5652, %f5649, 0f37CBAC00, 0fBAB607ED;
	selp.f32 	%f5653, %f5652, 0fB94D4153, %p1830;
	selp.f32 	%f5654, 0f3D2AAABB, 0f3C0885E4, %p1830;
	fma.rn.f32 	%f5655, %f5653, %f5649, %f5654;
	selp.f32 	%f5656, 0fBEFFFFFF, 0fBE2AAAA8, %p1830;
	fma.rn.f32 	%f5657, %f5655, %f5649, %f5656;
	fma.rn.f32 	%f5658, %f5657, %f5651, %f5650;
	and.b32  	%r7975, %r9210, 2;
	setp.eq.s32 	%p1831, %r7975, 0;
	mov.f32 	%f5659, 0f00000000;
	sub.f32 	%f5660, %f5659, %f5658;
	selp.f32 	%f1408, %f5658, %f5660, %p1831;
	mul.f32 	%f5661, %f1408, 0f3F22F983;
	cvt.rni.s32.f32 	%r9214, %f5661;
	cvt.rn.f32.s32 	%f5662, %r9214;
	fma.rn.f32 	%f5663, %f5662, 0fBFC90FDA, %f1408;
	fma.rn.f32 	%f5664, %f5662, 0fB3A22168, %f5663;
	fma.rn.f32 	%f6295, %f5662, 0fA7C234C5, %f5664;
	abs.f32 	%f1410, %f1408;
	setp.ltu.f32 	%p1832, %f1410, 0f47CE4780;
	@%p1832 bra 	$L__BB0_1935;
	setp.neu.f32 	%p1833, %f1410, 0f7F800000;
	@%p1833 bra 	$L__BB0_1930;
	mov.f32 	%f5667, 0f00000000;
	mul.rn.f32 	%f6295, %f1408, %f5667;
	mov.b32 	%r9214, 0;
	bra.uni 	$L__BB0_1935;
$L__BB0_1930:
	mov.b32 	%r3055, %f1408;
	shl.b32 	%r7977, %r3055, 8;
	or.b32  	%r3056, %r7977, -2147483648;
	mov.b64 	%rd4192, 0;
	mov.b32 	%r9211, 0;
	mov.u64 	%rd4190, __cudart_i2opi_f;
	mov.u64 	%rd4191, %rd1;
$L__BB0_1931:
	.pragma "nounroll";
	ld.global.nc.u32 	%r7978, [%rd4190];
	mad.wide.u32 	%rd3399, %r7978, %r3056, %rd4192;
	shr.u64 	%rd4192, %rd3399, 32;
	st.local.u32 	[%rd4191], %rd3399;
	add.s32 	%r9211, %r9211, 1;
	add.s64 	%rd4191, %rd4191, 4;
	add.s64 	%rd4190, %rd4190, 4;
	setp.ne.s32 	%p1834, %r9211, 6;
	@%p1834 bra 	$L__BB0_1931;
	shr.u32 	%r7979, %r3055, 23;
	st.local.u32 	[%rd1+24], %rd4192;
	and.b32  	%r3059, %r7979, 31;
	and.b32  	%r7980, %r7979, 224;
	add.s32 	%r7981, %r7980, -128;
	shr.u32 	%r7982, %r7981, 5;
	mul.wide.u32 	%rd3400, %r7982, 4;
	sub.s64 	%rd1535, %rd1, %rd3400;
	ld.local.u32 	%r9212, [%rd1535+24];
	ld.local.u32 	%r9213, [%rd1535+20];
	setp.eq.s32 	%p1835, %r3059, 0;
	@%p1835 bra 	$L__BB0_1934;
	shf.l.wrap.b32 	%r9212, %r9213, %r9212, %r3059;
	ld.local.u32 	%r7983, [%rd1535+16];
	shf.l.wrap.b32 	%r9213, %r7983, %r9213, %r3059;
$L__BB0_1934:
	shr.u32 	%r7984, %r9212, 30;
	shf.l.wrap.b32 	%r7985, %r9213, %r9212, 2;
	shl.b32 	%r7986, %r9213, 2;
	shr.u32 	%r7987, %r7985, 31;
	add.s32 	%r7988, %r7987, %r7984;
	neg.s32 	%r7989, %r7988;
	setp.lt.s32 	%p1836, %r3055, 0;
	selp.b32 	%r9214, %r7989, %r7988, %p1836;
	xor.b32  	%r7990, %r7985, %r3055;
	shr.s32 	%r7991, %r7985, 31;
	xor.b32  	%r7992, %r7991, %r7985;
	xor.b32  	%r7993, %r7991, %r7986;
	cvt.u64.u32 	%rd3401, %r7992;
	shl.b64 	%rd3402, %rd3401, 32;
	cvt.u64.u32 	%rd3403, %r7993;
	or.b64  	%rd3404, %rd3402, %rd3403;
	cvt.rn.f64.s64 	%fd437, %rd3404;
	mul.f64 	%fd438, %fd437, 0d3BF921FB54442D19;
	cvt.rn.f32.f64 	%f5665, %fd438;
	neg.f32 	%f5666, %f5665;
	setp.lt.s32 	%p1837, %r7990, 0;
	selp.f32 	%f6295, %f5666, %f5665, %p1837;
$L__BB0_1935:
	mul.rn.f32 	%f5668, %f6295, %f6295;
	and.b32  	%r7995, %r9214, 1;
	setp.eq.b32 	%p1838, %r7995, 1;
	selp.f32 	%f5669, 0f3F800000, %f6295, %p1838;
	fma.rn.f32 	%f5670, %f5668, %f5669, 0f00000000;
	fma.rn.f32 	%f5671, %f5668, 0f37CBAC00, 0fBAB607ED;
	selp.f32 	%f5672, %f5671, 0fB94D4153, %p1838;
	selp.f32 	%f5673, 0f3D2AAABB, 0f3C0885E4, %p1838;
	fma.rn.f32 	%f5674, %f5672, %f5668, %f5673;
	selp.f32 	%f5675, 0fBEFFFFFF, 0fBE2AAAA8, %p1838;
	fma.rn.f32 	%f5676, %f5674, %f5668, %f5675;
	fma.rn.f32 	%f5677, %f5676, %f5670, %f5669;
	and.b32  	%r7996, %r9214, 2;
	setp.eq.s32 	%p1839, %r7996, 0;
	mov.f32 	%f5678, 0f00000000;
	sub.f32 	%f5679, %f5678, %f5677;
	selp.f32 	%f1414, %f5677, %f5679, %p1839;
	mul.f32 	%f5680, %f1414, 0f3F22F983;
	cvt.rni.s32.f32 	%r9218, %f5680;
	cvt.rn.f32.s32 	%f5681, %r9218;
	fma.rn.f32 	%f5682, %f5681, 0fBFC90FDA, %f1414;
	fma.rn.f32 	%f5683, %f5681, 0fB3A22168, %f5682;
	fma.rn.f32 	%f6296, %f5681, 0fA7C234C5, %f5683;
	abs.f32 	%f1416, %f1414;
	setp.ltu.f32 	%p1840, %f1416, 0f47CE4780;
	@%p1840 bra 	$L__BB0_1943;
	setp.neu.f32 	%p1841, %f1416, 0f7F800000;
	@%p1841 bra 	$L__BB0_1938;
	mov.f32 	%f5686, 0f00000000;
	mul.rn.f32 	%f6296, %f1414, %f5686;
	mov.b32 	%r9218, 0;
	bra.uni 	$L__BB0_1943;
$L__BB0_1938:
	mov.b32 	%r3069, %f1414;
	shl.b32 	%r7998, %r3069, 8;
	or.b32  	%r3070, %r7998, -2147483648;
	mov.b64 	%rd4195, 0;
	mov.b32 	%r9215, 0;
	mov.u64 	%rd4193, __cudart_i2opi_f;
	mov.u64 	%rd4194, %rd1;
$L__BB0_1939:
	.pragma "nounroll";
	ld.global.nc.u32 	%r7999, [%rd4193];
	mad.wide.u32 	%rd3407, %r7999, %r3070, %rd4195;
	shr.u64 	%rd4195, %rd3407, 32;
	st.local.u32 	[%rd4194], %rd3407;
	add.s32 	%r9215, %r9215, 1;
	add.s64 	%rd4194, %rd4194, 4;
	add.s64 	%rd4193, %rd4193, 4;
	setp.ne.s32 	%p1842, %r9215, 6;
	@%p1842 bra 	$L__BB0_1939;
	shr.u32 	%r8000, %r3069, 23;
	st.local.u32 	[%rd1+24], %rd4195;
	and.b32  	%r3073, %r8000, 31;
	and.b32  	%r8001, %r8000, 224;
	add.s32 	%r8002, %r8001, -128;
	shr.u32 	%r8003, %r8002, 5;
	mul.wide.u32 	%rd3408, %r8003, 4;
	sub.s64 	%rd1542, %rd1, %rd3408;
	ld.local.u32 	%r9216, [%rd1542+24];
	ld.local.u32 	%r9217, [%rd1542+20];
	setp.eq.s32 	%p1843, %r3073, 0;
	@%p1843 bra 	$L__BB0_1942;
	shf.l.wrap.b32 	%r9216, %r9217, %r9216, %r3073;
	ld.local.u32 	%r8004, [%rd1542+16];
	shf.l.wrap.b32 	%r9217, %r8004, %r9217, %r3073;
$L__BB0_1942:
	shr.u32 	%r8005, %r9216, 30;
	shf.l.wrap.b32 	%r8006, %r9217, %r9216, 2;
	shl.b32 	%r8007, %r9217, 2;
	shr.u32 	%r8008, %r8006, 31;
	add.s32 	%r8009, %r8008, %r8005;
	neg.s32 	%r8010, %r8009;
	setp.lt.s32 	%p1844, %r3069, 0;
	selp.b32 	%r9218, %r8010, %r8009, %p1844;
	xor.b32  	%r8011, %r8006, %r3069;
	shr.s32 	%r8012, %r8006, 31;
	xor.b32  	%r8013, %r8012, %r8006;
	xor.b32  	%r8014, %r8012, %r8007;
	cvt.u64.u32 	%rd3409, %r8013;
	shl.b64 	%rd3410, %rd3409, 32;
	cvt.u64.u32 	%rd3411, %r8014;
	or.b64  	%rd3412, %rd3410, %rd3411;
	cvt.rn.f64.s64 	%fd439, %rd3412;
	mul.f64 	%fd440, %fd439, 0d3BF921FB54442D19;
	cvt.rn.f32.f64 	%f5684, %fd440;
	neg.f32 	%f5685, %f5684;
	setp.lt.s32 	%p1845, %r8011, 0;
	selp.f32 	%f6296, %f5685, %f5684, %p1845;
$L__BB0_1943:
	add.s32 	%r8016, %r9218, 1;
	mul.rn.f32 	%f5687, %f6296, %f6296;
	and.b32  	%r8017, %r9218, 1;
	setp.eq.b32 	%p1846, %r8017, 1;
	selp.f32 	%f5688, %f6296, 0f3F800000, %p1846;
	fma.rn.f32 	%f5689, %f5687, %f5688, 0f00000000;
	fma.rn.f32 	%f5690, %f5687, 0f37CBAC00, 0fBAB607ED;
	selp.f32 	%f5691, 0fB94D4153, %f5690, %p1846;
	selp.f32 	%f5692, 0f3C0885E4, 0f3D2AAABB, %p1846;
	fma.rn.f32 	%f5693, %f5691, %f5687, %f5692;
	selp.f32 	%f5694, 0fBE2AAAA8, 0fBEFFFFFF, %p1846;
	fma.rn.f32 	%f5695, %f5693, %f5687, %f5694;
	fma.rn.f32 	%f5696, %f5695, %f5689, %f5688;
	and.b32  	%r8018, %r8016, 2;
	setp.eq.s32 	%p1847, %r8018, 0;
	mov.f32 	%f5697, 0f00000000;
	sub.f32 	%f5698, %f5697, %f5696;
	selp.f32 	%f1420, %f5696, %f5698, %p1847;
	mul.f32 	%f5699, %f1420, 0f3F22F983;
	cvt.rni.s32.f32 	%r9222, %f5699;
	cvt.rn.f32.s32 	%f5700, %r9222;
	fma.rn.f32 	%f5701, %f5700, 0fBFC90FDA, %f1420;
	fma.rn.f32 	%f5702, %f5700, 0fB3A22168, %f5701;
	fma.rn.f32 	%f6297, %f5700, 0fA7C234C5, %f5702;
	abs.f32 	%f1422, %f1420;
	setp.ltu.f32 	%p1848, %f1422, 0f47CE4780;
	@%p1848 bra 	$L__BB0_1951;
	setp.neu.f32 	%p1849, %f1422, 0f7F800000;
	@%p1849 bra 	$L__BB0_1946;
	mov.f32 	%f5705, 0f00000000;
	mul.rn.f32 	%f6297, %f1420, %f5705;
	mov.b32 	%r9222, 0;
	bra.uni 	$L__BB0_1951;
$L__BB0_1946:
	mov.b32 	%r3083, %f1420;
	shl.b32 	%r8020, %r3083, 8;
	or.b32  	%r3084, %r8020, -2147483648;
	mov.b64 	%rd4198, 0;
	mov.b32 	%r9219, 0;
	mov.u64 	%rd4196, __cudart_i2opi_f;
	mov.u64 	%rd4197, %rd1;
$L__BB0_1947:
	.pragma "nounroll";
	ld.global.nc.u32 	%r8021, [%rd4196];
	mad.wide.u32 	%rd3415, %r8021, %r3084, %rd4198;
	shr.u64 	%rd4198, %rd3415, 32;
	st.local.u32 	[%rd4197], %rd3415;
	add.s32 	%r9219, %r9219, 1;
	add.s64 	%rd4197, %rd4197, 4;
	add.s64 	%rd4196, %rd4196, 4;
	setp.ne.s32 	%p1850, %r9219, 6;
	@%p1850 bra 	$L__BB0_1947;
	shr.u32 	%r8022, %r3083, 23;
	st.local.u32 	[%rd1+24], %rd4198;
	and.b32  	%r3087, %r8022, 31;
	and.b32  	%r8023, %r8022, 224;
	add.s32 	%r8024, %r8023, -128;
	shr.u32 	%r8025, %r8024, 5;
	mul.wide.u32 	%rd3416, %r8025, 4;
	sub.s64 	%rd1549, %rd1, %rd3416;
	ld.local.u32 	%r9220, [%rd1549+24];
	ld.local.u32 	%r9221, [%rd1549+20];
	setp.eq.s32 	%p1851, %r3087, 0;
	@%p1851 bra 	$L__BB0_1950;
	shf.l.wrap.b32 	%r9220, %r9221, %r9220, %r3087;
	ld.local.u32 	%r8026, [%rd1549+16];
	shf.l.wrap.b32 	%r9221, %r8026, %r9221, %r3087;
$L__BB0_1950:
	shr.u32 	%r8027, %r9220, 30;
	shf.l.wrap.b32 	%r8028, %r9221, %r9220, 2;
	shl.b32 	%r8029, %r9221, 2;
	shr.u32 	%r8030, %r8028, 31;
	add.s32 	%r8031, %r8030, %r8027;
	neg.s32 	%r8032, %r8031;
	setp.lt.s32 	%p1852, %r3083, 0;
	selp.b32 	%r9222, %r8032, %r8031, %p1852;
	xor.b32  	%r8033, %r8028, %r3083;
	shr.s32 	%r8034, %r8028, 31;
	xor.b32  	%r8035, %r8034, %r8028;
	xor.b32  	%r8036, %r8034, %r8029;
	cvt.u64.u32 	%rd3417, %r8035;
	shl.b64 	%rd3418, %rd3417, 32;
	cvt.u64.u32 	%rd3419, %r8036;
	or.b64  	%rd3420, %rd3418, %rd3419;
	cvt.rn.f64.s64 	%fd441, %rd3420;
	mul.f64 	%fd442, %fd441, 0d3BF921FB54442D19;
	cvt.rn.f32.f64 	%f5703, %fd442;
	neg.f32 	%f5704, %f5703;
	setp.lt.s32 	%p1853, %r8033, 0;
	selp.f32 	%f6297, %f5704, %f5703, %p1853;
$L__BB0_1951:
	setp.geu.f32 	%p1854, %f2, 0f41100000;
	add.s32 	%r8038, %r9222, 1;
	mul.rn.f32 	%f5706, %f6297, %f6297;
	and.b32  	%r8039, %r9222, 1;
	setp.eq.b32 	%p1855, %r8039, 1;
	selp.f32 	%f5707, %f6297, 0f3F800000, %p1855;
	fma.rn.f32 	%f5708, %f5706, %f5707, 0f00000000;
	fma.rn.f32 	%f5709, %f5706, 0f37CBAC00, 0fBAB607ED;
	selp.f32 	%f5710, 0fB94D4153, %f5709, %p1855;
	selp.f32 	%f5711, 0f3C0885E4, 0f3D2AAABB, %p1855;
	fma.rn.f32 	%f5712, %f5710, %f5706, %f5711;
	selp.f32 	%f5713, 0fBE2AAAA8, 0fBEFFFFFF, %p1855;
	fma.rn.f32 	%f5714, %f5712, %f5706, %f5713;
	fma.rn.f32 	%f5715, %f5714, %f5708, %f5707;
	and.b32  	%r8040, %r8038, 2;
	setp.eq.s32 	%p1856, %r8040, 0;
	mov.f32 	%f5716, 0f00000000;
	sub.f32 	%f5717, %f5716, %f5715;
	selp.f32 	%f6299, %f5715, %f5717, %p1856;
	@%p1854 bra 	$L__BB0_1961;
	mul.f32 	%f5718, %f6299, 0f3F22F983;
	cvt.rni.s32.f32 	%r9226, %f5718;
	cvt.rn.f32.s32 	%f5719, %r9226;
	fma.rn.f32 	%f5720, %f5719, 0fBFC90FDA, %f6299;
	fma.rn.f32 	%f5721, %f5719, 0fB3A22168, %f5720;
	fma.rn.f32 	%f6298, %f5719, 0fA7C234C5, %f5721;
	abs.f32 	%f1428, %f6299;
	setp.ltu.f32 	%p1857, %f1428, 0f47CE4780;
	@%p1857 bra 	$L__BB0_1960;
	setp.neu.f32 	%p1858, %f1428, 0f7F800000;
	@%p1858 bra 	$L__BB0_1955;
	mov.f32 	%f5724, 0f00000000;
	mul.rn.f32 	%f6298, %f6299, %f5724;
	mov.b32 	%r9226, 0;
	bra.uni 	$L__BB0_1960;
$L__BB0_1955:
	mov.b32 	%r3097, %f6299;
	shl.b32 	%r8042, %r3097, 8;
	or.b32  	%r3098, %r8042, -2147483648;
	mov.b64 	%rd4201, 0;
	mov.b32 	%r9223, 0;
	mov.u64 	%rd4199, __cudart_i2opi_f;
	mov.u64 	%rd4200, %rd1;
$L__BB0_1956:
	.pragma "nounroll";
	ld.global.nc.u32 	%r8043, [%rd4199];
	mad.wide.u32 	%rd3423, %r8043, %r3098, %rd4201;
	shr.u64 	%rd4201, %rd3423, 32;
	st.local.u32 	[%rd4200], %rd3423;
	add.s32 	%r9223, %r9223, 1;
	add.s64 	%rd4200, %rd4200, 4;
	add.s64 	%rd4199, %rd4199, 4;
	setp.ne.s32 	%p1859, %r9223, 6;
	@%p1859 bra 	$L__BB0_1956;
	shr.u32 	%r8044, %r3097, 23;
	st.local.u32 	[%rd1+24], %rd4201;
	and.b32  	%r3101, %r8044, 31;
	and.b32  	%r8045, %r8044, 224;
	add.s32 	%r8046, %r8045, -128;
	shr.u32 	%r8047, %r8046, 5;
	mul.wide.u32 	%rd3424, %r8047, 4;
	sub.s64 	%rd1556, %rd1, %rd3424;
	ld.local.u32 	%r9224, [%rd1556+24];
	ld.local.u32 	%r9225, [%rd1556+20];
	setp.eq.s32 	%p1860, %r3101, 0;
	@%p1860 bra 	$L__BB0_1959;
	shf.l.wrap.b32 	%r9224, %r9225, %r9224, %r3101;
	ld.local.u32 	%r8048, [%rd1556+16];
	shf.l.wrap.b32 	%r9225, %r8048, %r9225, %r3101;
$L__BB0_1959:
	shr.u32 	%r8049, %r9224, 30;
	shf.l.wrap.b32 	%r8050, %r9225, %r9224, 2;
	shl.b32 	%r8051, %r9225, 2;
	shr.u32 	%r8052, %r8050, 31;
	add.s32 	%r8053, %r8052, %r8049;
	neg.s32 	%r8054, %r8053;
	setp.lt.s32 	%p1861, %r3097, 0;
	selp.b32 	%r9226, %r8054, %r8053, %p1861;
	xor.b32  	%r8055, %r8050, %r3097;
	shr.s32 	%r8056, %r8050, 31;
	xor.b32  	%r8057, %r8056, %r8050;
	xor.b32  	%r8058, %r8056, %r8051;
	cvt.u64.u32 	%rd3425, %r8057;
	shl.b64 	%rd3426, %rd3425, 32;
	cvt.u64.u32 	%rd3427, %r8058;
	or.b64  	%rd3428, %rd3426, %rd3427;
	cvt.rn.f64.s64 	%fd443, %rd3428;
	mul.f64 	%fd444, %fd443, 0d3BF921FB54442D19;
	cvt.rn.f32.f64 	%f5722, %fd444;
	neg.f32 	%f5723, %f5722;
	setp.lt.s32 	%p1862, %r8055, 0;
	selp.f32 	%f6298, %f5723, %f5722, %p1862;
$L__BB0_1960:
	add.s32 	%r8060, %r9226, 1;
	mul.rn.f32 	%f5725, %f6298, %f6298;
	and.b32  	%r8061, %r9226, 1;
	setp.eq.b32 	%p1863, %r8061, 1;
	selp.f32 	%f5726, %f6298, 0f3F800000, %p1863;
	fma.rn.f32 	%f5727, %f5725, %f5726, 0f00000000;
	fma.rn.f32 	%f5728, %f5725, 0f37CBAC00, 0fBAB607ED;
	selp.f32 	%f5729, 0fB94D4153, %f5728, %p1863;
	selp.f32 	%f5730, 0f3C0885E4, 0f3D2AAABB, %p1863;
	fma.rn.f32 	%f5731, %f5729, %f5725, %f5730;
	selp.f32 	%f5732, 0fBE2AAAA8, 0fBEFFFFFF, %p1863;
	fma.rn.f32 	%f5733, %f5731, %f5725, %f5732;
	fma.rn.f32 	%f5734, %f5733, %f5727, %f5726;
	and.b32  	%r8062, %r8060, 2;
	setp.eq.s32 	%p1864, %r8062, 0;
	mov.f32 	%f5735, 0f00000000;
	sub.f32 	%f5736, %f5735, %f5734;
	selp.f32 	%f6299, %f5734, %f5736, %p1864;
$L__BB0_1961:
	setp.leu.f32 	%p1865, %f1312, %f2;
	@%p1865 bra 	$L__BB0_1971;
	mul.f32 	%f5737, %f6299, 0f3F22F983;
	cvt.rni.s32.f32 	%r9230, %f5737;
	cvt.rn.f32.s32 	%f5738, %r9230;
	fma.rn.f32 	%f5739, %f5738, 0fBFC90FDA, %f6299;
	fma.rn.f32 	%f5740, %f5738, 0fB3A22168, %f5739;
	fma.rn.f32 	%f6300, %f5738, 0fA7C234C5, %f5740;
	abs.f32 	%f1435, %f6299;
	setp.ltu.f32 	%p1866, %f1435, 0f47CE4780;
	@%p1866 bra 	$L__BB0_1970;
	setp.neu.f32 	%p1867, %f1435, 0f7F800000;
	@%p1867 bra 	$L__BB0_1965;
	mov.f32 	%f5743, 0f00000000;
	mul.rn.f32 	%f6300, %f6299, %f5743;
	mov.b32 	%r9230, 0;
	bra.uni 	$L__BB0_1970;
$L__BB0_1965:
	mov.b32 	%r3111, %f6299;
	shl.b32 	%r8064, %r3111, 8;
	or.b32  	%r3112, %r8064, -2147483648;
	mov.b64 	%rd4204, 0;
	mov.b32 	%r9227, 0;
	mov.u64 	%rd4202, __cudart_i2opi_f;
	mov.u64 	%rd4203, %rd1;
$L__BB0_1966:
	.pragma "nounroll";
	ld.global.nc.u32 	%r8065, [%rd4202];
	mad.wide.u32 	%rd3431, %r8065, %r3112, %rd4204;
	shr.u64 	%rd4204, %rd3431, 32;
	st.local.u32 	[%rd4203], %rd3431;
	add.s32 	%r9227, %r9227, 1;
	add.s64 	%rd4203, %rd4203, 4;
	add.s64 	%rd4202, %rd4202, 4;
	setp.ne.s32 	%p1868, %r9227, 6;
	@%p1868 bra 	$L__BB0_1966;
	shr.u32 	%r8066, %r3111, 23;
	st.local.u32 	[%rd1+24], %rd4204;
	and.b32  	%r3115, %r8066, 31;
	and.b32  	%r8067, %r8066, 224;
	add.s32 	%r8068, %r8067, -128;
	shr.u32 	%r8069, %r8068, 5;
	mul.wide.u32 	%rd3432, %r8069, 4;
	sub.s64 	%rd1563, %rd1, %rd3432;
	ld.local.u32 	%r9228, [%rd1563+24];
	ld.local.u32 	%r9229, [%rd1563+20];
	setp.eq.s32 	%p1869, %r3115, 0;
	@%p1869 bra 	$L__BB0_1969;
	shf.l.wrap.b32 	%r9228, %r9229, %r9228, %r3115;
	ld.local.u32 	%r8070, [%rd1563+16];
	shf.l.wrap.b32 	%r9229, %r8070, %r9229, %r3115;
$L__BB0_1969:
	shr.u32 	%r8071, %r9228, 30;
	shf.l.wrap.b32 	%r8072, %r9229, %r9228, 2;
	shl.b32 	%r8073, %r9229, 2;
	shr.u32 	%r8074, %r8072, 31;
	add.s32 	%r8075, %r8074, %r8071;
	neg.s32 	%r8076, %r8075;
	setp.lt.s32 	%p1870, %r3111, 0;
	selp.b32 	%r9230, %r8076, %r8075, %p1870;
	xor.b32  	%r8077, %r8072, %r3111;
	shr.s32 	%r8078, %r8072, 31;
	xor.b32  	%r8079, %r8078, %r8072;
	xor.b32  	%r8080, %r8078, %r8073;
	cvt.u64.u32 	%rd3433, %r8079;
	shl.b64 	%rd3434, %rd3433, 32;
	cvt.u64.u32 	%rd3435, %r8080;
	or.b64  	%rd3436, %rd3434, %rd3435;
	cvt.rn.f64.s64 	%fd445, %rd3436;
	mul.f64 	%fd446, %fd445, 0d3BF921FB54442D19;
	cvt.rn.f32.f64 	%f5741, %fd446;
	neg.f32 	%f5742, %f5741;
	setp.lt.s32 	%p1871, %r8077, 0;
	selp.f32 	%f6300, %f5742, %f5741, %p1871;
$L__BB0_1970:
	add.s32 	%r8082, %r9230, 1;
	mul.rn.f32 	%f5744, %f6300, %f6300;
	and.b32  	%r8083, %r9230, 1;
	setp.eq.b32 	%p1872, %r8083, 1;
	selp.f32 	%f5745, %f6300, 0f3F800000, %p1872;
	fma.rn.f32 	%f5746, %f5744, %f5745, 0f00000000;
	fma.rn.f32 	%f5747, %f5744, 0f37CBAC00, 0fBAB607ED;
	selp.f32 	%f5748, 0fB94D4153, %f5747, %p1872;
	selp.f32 	%f5749, 0f3C0885E4, 0f3D2AAABB, %p1872;
	fma.rn.f32 	%f5750, %f5748, %f5744, %f5749;
	selp.f32 	%f5751, 0fBE2AAAA8, 0fBEFFFFFF, %p1872;
	fma.rn.f32 	%f5752, %f5750, %f5744, %f5751;
	fma.rn.f32 	%f5753, %f5752, %f5746, %f5745;
	and.b32  	%r8084, %r8082, 2;
	setp.eq.s32 	%p1873, %r8084, 0;
	mov.f32 	%f5754, 0f00000000;
	sub.f32 	%f5755, %f5754, %f5753;
	selp.f32 	%f6299, %f5753, %f5755, %p1873;
$L__BB0_1971:
	setp.leu.f32 	%p1874, %f2, 0f41100000;
	@%p1874 bra 	$L__BB0_1981;
	mul.f32 	%f5756, %f6299, 0f3F22F983;
	cvt.rni.s32.f32 	%r9234, %f5756;
	cvt.rn.f32.s32 	%f5757, %r9234;
	fma.rn.f32 	%f5758, %f5757, 0fBFC90FDA, %f6299;
	fma.rn.f32 	%f5759, %f5757, 0fB3A22168, %f5758;
	fma.rn.f32 	%f6302, %f5757, 0fA7C234C5, %f5759;
	abs.f32 	%f1442, %f6299;
	setp.ltu.f32 	%p1875, %f1442, 0f47CE4780;
	@%p1875 bra 	$L__BB0_1980;
	setp.neu.f32 	%p1876, %f1442, 0f7F800000;
	@%p1876 bra 	$L__BB0_1975;
	mov.f32 	%f5762, 0f00000000;
	mul.rn.f32 	%f6302, %f6299, %f5762;
	mov.b32 	%r9234, 0;
	bra.uni 	$L__BB0_1980;
$L__BB0_1975:
	mov.b32 	%r3125, %f6299;
	shl.b32 	%r8086, %r3125, 8;
	or.b32  	%r3126, %r8086, -2147483648;
	mov.b64 	%rd4207, 0;
	mov.b32 	%r9231, 0;
	mov.u64 	%rd4205, __cudart_i2opi_f;
	mov.u64 	%rd4206, %rd1;
$L__BB0_1976:
	.pragma "nounroll";
	ld.global.nc.u32 	%r8087, [%rd4205];
	mad.wide.u32 	%rd3439, %r8087, %r3126, %rd4207;
	shr.u64 	%rd4207, %rd3439, 32;
	st.local.u32 	[%rd4206], %rd3439;
	add.s32 	%r9231, %r9231, 1;
	add.s64 	%rd4206, %rd4206, 4;
	add.s64 	%rd4205, %rd4205, 4;
	setp.ne.s32 	%p1877, %r9231, 6;
	@%p1877 bra 	$L__BB0_1976;
	shr.u32 	%r8088, %r3125, 23;
	st.local.u32 	[%rd1+24], %rd4207;
	and.b32  	%r3129, %r8088, 31;
	and.b32  	%r8089, %r8088, 224;
	add.s32 	%r8090, %r8089, -128;
	shr.u32 	%r8091, %r8090, 5;
	mul.wide.u32 	%rd3440, %r8091, 4;
	sub.s64 	%rd1570, %rd1, %rd3440;
	ld.local.u32 	%r9232, [%rd1570+24];
	ld.local.u32 	%r9233, [%rd1570+20];
	setp.eq.s32 	%p1878, %r3129, 0;
	@%p1878 bra 	$L__BB0_1979;
	shf.l.wrap.b32 	%r9232, %r9233, %r9232, %r3129;
	ld.local.u32 	%r8092, [%rd1570+16];
	shf.l.wrap.b32 	%r9233, %r8092, %r9233, %r3129;
$L__BB0_1979:
	shr.u32 	%r8093, %r9232, 30;
	shf.l.wrap.b32 	%r8094, %r9233, %r9232, 2;
	shl.b32 	%r8095, %r9233, 2;
	shr.u32 	%r8096, %r8094, 31;
	add.s32 	%r8097, %r8096, %r8093;
	neg.s32 	%r8098, %r8097;
	setp.lt.s32 	%p1879, %r3125, 0;
	selp.b32 	%r9234, %r8098, %r8097, %p1879;
	xor.b32  	%r8099, %r8094, %r3125;
	shr.s32 	%r8100, %r8094, 31;
	xor.b32  	%r8101, %r8100, %r8094;
	xor.b32  	%r8102, %r8100, %r8095;
	cvt.u64.u32 	%rd3441, %r8101;
	shl.b64 	%rd3442, %rd3441, 32;
	cvt.u64.u32 	%rd3443, %r8102;
	or.b64  	%rd3444, %rd3442, %rd3443;
	cvt.rn.f64.s64 	%fd447, %rd3444;
	mul.f64 	%fd448, %fd447, 0d3BF921FB54442D19;
	cvt.rn.f32.f64 	%f5760, %fd448;
	neg.f32 	%f5761, %f5760;
	setp.lt.s32 	%p1880, %r8099, 0;
	selp.f32 	%f6302, %f5761, %f5760, %p1880;
$L__BB0_1980:
	add.s32 	%r8104, %r9234, 1;
	mul.rn.f32 	%f5763, %f6302, %f6302;
	and.b32  	%r8105, %r9234, 1;
	setp.eq.b32 	%p1881, %r8105, 1;
	selp.f32 	%f5764, %f6302, 0f3F800000, %p1881;
	fma.rn.f32 	%f5765, %f5763, %f5764, 0f00000000;
	fma.rn.f32 	%f5766, %f5763, 0f37CBAC00, 0fBAB607ED;
	selp.f32 	%f5767, 0fB94D4153, %f5766, %p1881;
	selp.f32 	%f5768, 0f3C0885E4, 0f3D2AAABB, %p1881;
	fma.rn.f32 	%f5769, %f5767, %f5763, %f5768;
	selp.f32 	%f5770, 0fBE2AAAA8, 0fBEFFFFFF, %p1881;
	fma.rn.f32 	%f5771, %f5769, %f5763, %f5770;
	fma.rn.f32 	%f5772, %f5771, %f5765, %f5764;
	and.b32  	%r8106, %r8104, 2;
	setp.eq.s32 	%p1882, %r8106, 0;
	mov.f32 	%f5773, 0f00000000;
	sub.f32 	%f5774, %f5773, %f5772;
	selp.f32 	%f6299, %f5772, %f5774, %p1882;
$L__BB0_1981:
	mul.f32 	%f5775, %f6299, 0f3F22F983;
	cvt.rni.s32.f32 	%r9238, %f5775;
	cvt.rn.f32.s32 	%f5776, %r9238;
	fma.rn.f32 	%f5777, %f5776, 0fBFC90FDA, %f6299;
	fma.rn.f32 	%f5778, %f5776, 0fB3A22168, %f5777;
	fma.rn.f32 	%f6304, %f5776, 0fA7C234C5, %f5778;
	abs.f32 	%f1449, %f6299;
	setp.ltu.f32 	%p1883, %f1449, 0f47CE4780;
	@%p1883 bra 	$L__BB0_1989;
	setp.neu.f32 	%p1884, %f1449, 0f7F800000;
	@%p1884 bra 	$L__BB0_1984;
	mov.f32 	%f5781, 0f00000000;
	mul.rn.f32 	%f6304, %f6299, %f5781;
	mov.b32 	%r9238, 0;
	bra.uni 	$L__BB0_1989;
$L__BB0_1984:
	mov.b32 	%r3139, %f6299;
	shl.b32 	%r8108, %r3139, 8;
	or.b32  	%r3140, %r8108, -2147483648;
	mov.b64 	%rd4210, 0;
	mov.b32 	%r9235, 0;
	mov.u64 	%rd4208, __cudart_i2opi_f;
	mov.u64 	%rd4209, %rd1;
$L__BB0_1985:
	.pragma "nounroll";
	ld.global.nc.u32 	%r8109, [%rd4208];
	mad.wide.u32 	%rd3447, %r8109, %r3140, %rd4210;
	shr.u64 	%rd4210, %rd3447, 32;
	st.local.u32 	[%rd4209], %rd3447;
	add.s32 	%r9235, %r9235, 1;
	add.s64 	%rd4209, %rd4209, 4;
	add.s64 	%rd4208, %rd4208, 4;
	setp.ne.s32 	%p1885, %r9235, 6;
	@%p1885 bra 	$L__BB0_1985;
	shr.u32 	%r8110, %r3139, 23;
	st.local.u32 	[%rd1+24], %rd4210;
	and.b32  	%r3143, %r8110, 31;
	and.b32  	%r8111, %r8110, 224;
	add.s32 	%r8112, %r8111, -128;
	shr.u32 	%r8113, %r8112, 5;
	mul.wide.u32 	%rd3448, %r8113, 4;
	sub.s64 	%rd1577, %rd1, %rd3448;
	ld.local.u32 	%r9236, [%rd1577+24];
	ld.local.u32 	%r9237, [%rd1577+20];
	setp.eq.s32 	%p1886, %r3143, 0;
	@%p1886 bra 	$L__BB0_1988;
	shf.l.wrap.b32 	%r9236, %r9237, %r9236, %r3143;
	ld.local.u32 	%r8114, [%rd1577+16];
	shf.l.wrap.b32 	%r9237, %r8114, %r9237, %r3143;
$L__BB0_1988:
	shr.u32 	%r8115, %r9236, 30;
	shf.l.wrap.b32 	%r8116, %r9237, %r9236, 2;
	shl.b32 	%r8117, %r9237, 2;
	shr.u32 	%r8118, %r8116, 31;
	add.s32 	%r8119, %r8118, %r8115;
	neg.s32 	%r8120, %r8119;
	setp.lt.s32 	%p1887, %r3139, 0;
	selp.b32 	%r9238, %r8120, %r8119, %p1887;
	xor.b32  	%r8121, %r8116, %r3139;
	shr.s32 	%r8122, %r8116, 31;
	xor.b32  	%r8123, %r8122, %r8116;
	xor.b32  	%r8124, %r8122, %r8117;
	cvt.u64.u32 	%rd3449, %r8123;
	shl.b64 	%rd3450, %rd3449, 32;
	cvt.u64.u32 	%rd3451, %r8124;
	or.b64  	%rd3452, %rd3450, %rd3451;
	cvt.rn.f64.s64 	%fd449, %rd3452;
	mul.f64 	%fd450, %fd449, 0d3BF921FB54442D19;
	cvt.rn.f32.f64 	%f5779, %fd450;
	neg.f32 	%f5780, %f5779;
	setp.lt.s32 	%p1888, %r8121, 0;
	selp.f32 	%f6304, %f5780, %f5779, %p1888;
$L__BB0_1989:
	add.s32 	%r8126, %r9238, 1;
	mul.rn.f32 	%f5782, %f6304, %f6304;
	and.b32  	%r8127, %r9238, 1;
	setp.eq.b32 	%p1889, %r8127, 1;
	selp.f32 	%f5783, %f6304, 0f3F800000, %p1889;
	fma.rn.f32 	%f5784, %f5782, %f5783, 0f00000000;
	fma.rn.f32 	%f5785, %f5782, 0f37CBAC00, 0fBAB607ED;
	selp.f32 	%f5786, 0fB94D4153, %f5785, %p1889;
	selp.f32 	%f5787, 0f3C0885E4, 0f3D2AAABB, %p1889;
	fma.rn.f32 	%f5788, %f5786, %f5782, %f5787;
	selp.f32 	%f5789, 0fBE2AAAA8, 0fBEFFFFFF, %p1889;
	fma.rn.f32 	%f5790, %f5788, %f5782, %f5789;
	fma.rn.f32 	%f5791, %f5790, %f5784, %f5783;
	and.b32  	%r8128, %r8126, 2;
	setp.eq.s32 	%p1890, %r8128, 0;
	mov.f32 	%f5792, 0f00000000;
	sub.f32 	%f5793, %f5792, %f5791;
	selp.f32 	%f1453, %f5791, %f5793, %p1890;
	mul.f32 	%f5794, %f1453, 0f3F22F983;
	cvt.rni.s32.f32 	%r9242, %f5794;
	cvt.rn.f32.s32 	%f5795, %r9242;
	fma.rn.f32 	%f5796, %f5795, 0fBFC90FDA, %f1453;
	fma.rn.f32 	%f5797, %f5795, 0fB3A22168, %f5796;
	fma.rn.f32 	%f6305, %f5795, 0fA7C234C5, %f5797;
	abs.f32 	%f1455, %f1453;
	setp.ltu.f32 	%p1891, %f1455, 0f47CE4780;
	@%p1891 bra 	$L__BB0_1997;
	setp.neu.f32 	%p1892, %f1455, 0f7F800000;
	@%p1892 bra 	$L__BB0_1992;
	mov.f32 	%f5800, 0f00000000;
	mul.rn.f32 	%f6305, %f1453, %f5800;
	mov.b32 	%r9242, 0;
	bra.uni 	$L__BB0_1997;
$L__BB0_1992:
	mov.b32 	%r3153, %f1453;
	shl.b32 	%r8130, %r3153, 8;
	or.b32  	%r3154, %r8130, -2147483648;
	mov.b64 	%rd4213, 0;
	mov.b32 	%r9239, 0;
	mov.u64 	%rd4211, __cudart_i2opi_f;
	mov.u64 	%rd4212, %rd1;
$L__BB0_1993:
	.pragma "nounroll";
	ld.global.nc.u32 	%r8131, [%rd4211];
	mad.wide.u32 	%rd3455, %r8131, %r3154, %rd4213;
	shr.u64 	%rd4213, %rd3455, 32;
	st.local.u32 	[%rd4212], %rd3455;
	add.s32 	%r9239, %r9239, 1;
	add.s64 	%rd4212, %rd4212, 4;
	add.s64 	%rd4211, %rd4211, 4;
	setp.ne.s32 	%p1893, %r9239, 6;
	@%p1893 bra 	$L__BB0_1993;
	shr.u32 	%r8132, %r3153, 23;
	st.local.u32 	[%rd1+24], %rd4213;
	and.b32  	%r3157, %r8132, 31;
	and.b32  	%r8133, %r8132, 224;
	add.s32 	%r8134, %r8133, -128;
	shr.u32 	%r8135, %r8134, 5;
	mul.wide.u32 	%rd3456, %r8135, 4;
	sub.s64 	%rd1584, %rd1, %rd3456;
	ld.local.u32 	%r9240, [%rd1584+24];
	ld.local.u32 	%r9241, [%rd1584+20];
	setp.eq.s32 	%p1894, %r3157, 0;
	@%p1894 bra 	$L__BB0_1996;
	shf.l.wrap.b32 	%r9240, %r9241, %r9240, %r3157;
	ld.local.u32 	%r8136, [%rd1584+16];
	shf.l.wrap.b32 	%r9241, %r8136, %r9241, %r3157;
$L__BB0_1996:
	shr.u32 	%r8137, %r9240, 30;
	shf.l.wrap.b32 	%r8138, %r9241, %r9240, 2;
	shl.b32 	%r8139, %r9241, 2;
	shr.u32 	%r8140, %r8138, 31;
	add.s32 	%r8141, %r8140, %r8137;
	neg.s32 	%r8142, %r8141;
	setp.lt.s32 	%p1895, %r3153, 0;
	selp.b32 	%r9242, %r8142, %r8141, %p1895;
	xor.b32  	%r8143, %r8138, %r3153;
	shr.s32 	%r8144, %r8138, 31;
	xor.b32  	%r8145, %r8144, %r8138;
	xor.b32  	%r8146, %r8144, %r8139;
	cvt.u64.u32 	%rd3457, %r8145;
	shl.b64 	%rd3458, %rd3457, 32;
	cvt.u64.u32 	%rd3459, %r8146;
	or.b64  	%rd3460, %rd3458, %rd3459;
	cvt.rn.f64.s64 	%fd451, %rd3460;
	mul.f64 	%fd452, %fd451, 0d3BF921FB54442D19;
	cvt.rn.f32.f64 	%f5798, %fd452;
	neg.f32 	%f5799, %f5798;
	setp.lt.s32 	%p1896, %r8143, 0;
	selp.f32 	%f6305, %f5799, %f5798, %p1896;
$L__BB0_1997:
	add.s32 	%r8148, %r9242, 1;
	mul.rn.f32 	%f5801, %f6305, %f6305;
	and.b32  	%r8149, %r9242, 1;
	setp.eq.b32 	%p1897, %r8149, 1;
	selp.f32 	%f5802, %f6305, 0f3F800000, %p1897;
	fma.rn.f32 	%f5803, %f5801, %f5802, 0f00000000;
	fma.rn.f32 	%f5804, %f5801, 0f37CBAC00, 0fBAB607ED;
	selp.f32 	%f5805, 0fB94D4153, %f5804, %p1897;
	selp.f32 	%f5806, 0f3C0885E4, 0f3D2AAABB, %p1897;
	fma.rn.f32 	%f5807, %f5805, %f5801, %f5806;
	selp.f32 	%f5808, 0fBE2AAAA8, 0fBEFFFFFF, %p1897;
	fma.rn.f32 	%f5809, %f5807, %f5801, %f5808;
	fma.rn.f32 	%f5810, %f5809, %f5803, %f5802;
	and.b32  	%r8150, %r8148, 2;
	setp.eq.s32 	%p1898, %r8150, 0;
	mov.f32 	%f5811, 0f00000000;
	sub.f32 	%f5812, %f5811, %f5810;
	selp.f32 	%f6307, %f5810, %f5812, %p1898;
	setp.geu.f32 	%p1899, %f6307, 0f3F800000;
	@%p1899 bra 	$L__BB0_2007;
	mul.f32 	%f5813, %f6307, 0f3F22F983;
	cvt.rni.s32.f32 	%r9246, %f5813;
	cvt.rn.f32.s32 	%f5814, %r9246;
	fma.rn.f32 	%f5815, %f5814, 0fBFC90FDA, %f6307;
	fma.rn.f32 	%f5816, %f5814, 0fB3A22168, %f5815;
	fma.rn.f32 	%f6306, %f5814, 0fA7C234C5, %f5816;
	abs.f32 	%f1461, %f6307;
	setp.ltu.f32 	%p1900, %f1461, 0f47CE4780;
	@%p1900 bra 	$L__BB0_2006;
	setp.neu.f32 	%p1901, %f1461, 0f7F800000;
	@%p1901 bra 	$L__BB0_2001;
	mov.f32 	%f5819, 0f00000000;
	mul.rn.f32 	%f6306, %f6307, %f5819;
	mov.b32 	%r9246, 0;
	bra.uni 	$L__BB0_2006;
$L__BB0_2001:
	mov.b32 	%r3167, %f6307;
	shl.b32 	%r8152, %r3167, 8;
	or.b32  	%r3168, %r8152, -2147483648;
	mov.b64 	%rd4216, 0;
	mov.b32 	%r9243, 0;
	mov.u64 	%rd4214, __cudart_i2opi_f;
	mov.u64 	%rd4215, %rd1;
$L__BB0_2002:
	.pragma "nounroll";
	ld.global.nc.u32 	%r8153, [%rd4214];
	mad.wide.u32 	%rd3463, %r8153, %r3168, %rd4216;
	shr.u64 	%rd4216, %rd3463, 32;
	st.local.u32 	[%rd4215], %rd3463;
	add.s32 	%r9243, %r9243, 1;
	add.s64 	%rd4215, %rd4215, 4;
	add.s64 	%rd4214, %rd4214, 4;
	setp.ne.s32 	%p1902, %r9243, 6;
	@%p1902 bra 	$L__BB0_2002;
	shr.u32 	%r8154, %r3167, 23;
	st.local.u32 	[%rd1+24], %rd4216;
	and.b32  	%r3171, %r8154, 31;
	and.b32  	%r8155, %r8154, 224;
	add.s32 	%r8156, %r8155, -128;
	shr.u32 	%r8157, %r8156, 5;
	mul.wide.u32 	%rd3464, %r8157, 4;
	sub.s64 	%rd1591, %rd1, %rd3464;
	ld.local.u32 	%r9244, [%rd1591+24];
	ld.local.u32 	%r9245, [%rd1591+20];
	setp.eq.s32 	%p1903, %r3171, 0;
	@%p1903 bra 	$L__BB0_2005;
	shf.l.wrap.b32 	%r9244, %r9245, %r9244, %r3171;
	ld.local.u32 	%r8158, [%rd1591+16];
	shf.l.wrap.b32 	%r9245, %r8158, %r9245, %r3171;
$L__BB0_2005:
	shr.u32 	%r8159, %r9244, 30;
	shf.l.wrap.b32 	%r8160, %r9245, %r9244, 2;
	shl.b32 	%r8161, %r9245, 2;
	shr.u32 	%r8162, %r8160, 31;
	add.s32 	%r8163, %r8162, %r8159;
	neg.s32 	%r8164, %r8163;
	setp.lt.s32 	%p1904, %r3167, 0;
	selp.b32 	%r9246, %r8164, %r8163, %p1904;
	xor.b32  	%r8165, %r8160, %r3167;
	shr.s32 	%r8166, %r8160, 31;
	xor.b32  	%r8167, %r8166, %r8160;
	xor.b32  	%r8168, %r8166, %r8161;
	cvt.u64.u32 	%rd3465, %r8167;
	shl.b64 	%rd3466, %rd3465, 32;
	cvt.u64.u32 	%rd3467, %r8168;
	or.b64  	%rd3468, %rd3466, %rd3467;
	cvt.rn.f64.s64 	%fd453, %rd3468;
	mul.f64 	%fd454, %fd453, 0d3BF921FB54442D19;
	cvt.rn.f32.f64 	%f5817, %fd454;
	neg.f32 	%f5818, %f5817;
	setp.lt.s32 	%p1905, %r8165, 0;
	selp.f32 	%f6306, %f5818, %f5817, %p1905;
$L__BB0_2006:
	mul.rn.f32 	%f5820, %f6306, %f6306;
	and.b32  	%r8170, %r9246, 1;
	setp.eq.b32 	%p1906, %r8170, 1;
	selp.f32 	%f5821, 0f3F800000, %f6306, %p1906;
	fma.rn.f32 	%f5822, %f5820, %f5821, 0f00000000;
	fma.rn.f32 	%f5823, %f5820, 0f37CBAC00, 0fBAB607ED;
	selp.f32 	%f5824, %f5823, 0fB94D4153, %p1906;
	selp.f32 	%f5825, 0f3D2AAABB, 0f3C0885E4, %p1906;
	fma.rn.f32 	%f5826, %f5824, %f5820, %f5825;
	selp.f32 	%f5827, 0fBEFFFFFF, 0fBE2AAAA8, %p1906;
	fma.rn.f32 	%f5828, %f5826, %f5820, %f5827;
	fma.rn.f32 	%f5829, %f5828, %f5822, %f5821;
	and.b32  	%r8171, %r9246, 2;
	setp.eq.s32 	%p1907, %r8171, 0;
	mov.f32 	%f5830, 0f00000000;
	sub.f32 	%f5831, %f5830, %f5829;
	selp.f32 	%f6307, %f5829, %f5831, %p1907;
$L__BB0_2007:
	ld.global.f32 	%f5832, [%rd2+4];
	setp.leu.f32 	%p1908, %f1312, %f5832;
	@%p1908 bra 	$L__BB0_2017;
	mul.f32 	%f5833, %f6307, 0f3F22F983;
	cvt.rni.s32.f32 	%r9250, %f5833;
	cvt.rn.f32.s32 	%f5834, %r9250;
	fma.rn.f32 	%f5835, %f5834, 0fBFC90FDA, %f6307;
	fma.rn.f32 	%f5836, %f5834, 0fB3A22168, %f5835;
	fma.rn.f32 	%f6308, %f5834, 0fA7C234C5, %f5836;
	abs.f32 	%f1468, %f6307;
	setp.ltu.f32 	%p1909, %f1468, 0f47CE4780;
	@%p1909 bra 	$L__BB0_2016;
	setp.neu.f32 	%p1910, %f1468, 0f7F800000;
	@%p1910 bra 	$L__BB0_2011;
	mov.f32 	%f5839, 0f00000000;
	mul.rn.f32 	%f6308, %f6307, %f5839;
	mov.b32 	%r9250, 0;
	bra.uni 	$L__BB0_2016;
$L__BB0_2011:
	mov.b32 	%r3181, %f6307;
	shl.b32 	%r8173, %r3181, 8;
	or.b32  	%r3182, %r8173, -2147483648;
	mov.b64 	%rd4219, 0;
	mov.b32 	%r9247, 0;
	mov.u64 	%rd4217, __cudart_i2opi_f;
	mov.u64 	%rd4218, %rd1;
$L__BB0_2012:
	.pragma "nounroll";
	ld.global.nc.u32 	%r8174, [%rd4217];
	mad.wide.u32 	%rd3471, %r8174, %r3182, %rd4219;
	shr.u64 	%rd4219, %rd3471, 32;
	st.local.u32 	[%rd4218], %rd3471;
	add.s32 	%r9247, %r9247, 1;
	add.s64 	%rd4218, %rd4218, 4;
	add.s64 	%rd4217, %rd4217, 4;
	setp.ne.s32 	%p1911, %r9247, 6;
	@%p1911 bra 	$L__BB0_2012;
	shr.u32 	%r8175, %r3181, 23;
	st.local.u32 	[%rd1+24], %rd4219;
	and.b32  	%r3185, %r8175, 31;
	and.b32  	%r8176, %r8175, 224;
	add.s32 	%r8177, %r8176, -128;
	shr.u32 	%r8178, %r8177, 5;
	mul.wide.u32 	%rd3472, %r8178, 4;
	sub.s64 	%rd1598, %rd1, %rd3472;
	ld.local.u32 	%r9248, [%rd1598+24];
	ld.local.u32 	%r9249, [%rd1598+20];
	setp.eq.s32 	%p1912, %r3185, 0;
	@%p1912 bra 	$L__BB0_2015;
	shf.l.wrap.b32 	%r9248, %r9249, %r9248, %r3185;
	ld.local.u32 	%r8179, [%rd1598+16];
	shf.l.wrap.b32 	%r9249, %r8179, %r9249, %r3185;
$L__BB0_2015:
	shr.u32 	%r8180, %r9248, 30;
	shf.l.wrap.b32 	%r8181, %r9249, %r9248, 2;
	shl.b32 	%r8182, %r9249, 2;
	shr.u32 	%r8183, %r8181, 31;
	add.s32 	%r8184, %r8183, %r8180;
	neg.s32 	%r8185, %r8184;
	setp.lt.s32 	%p1913, %r3181, 0;
	selp.b32 	%r9250, %r8185, %r8184, %p1913;
	xor.b32  	%r8186, %r8181, %r3181;
	shr.s32 	%r8187, %r8181, 31;
	xor.b32  	%r8188, %r8187, %r8181;
	xor.b32  	%r8189, %r8187, %r8182;
	cvt.u64.u32 	%rd3473, %r8188;
	shl.b64 	%rd3474, %rd3473, 32;
	cvt.u64.u32 	%rd3475, %r8189;
	or.b64  	%rd3476, %rd3474, %rd3475;
	cvt.rn.f64.s64 	%fd455, %rd3476;
	mul.f64 	%fd456, %fd455, 0d3BF921FB54442D19;
	cvt.rn.f32.f64 	%f5837, %fd456;
	neg.f32 	%f5838, %f5837;
	setp.lt.s32 	%p1914, %r8186, 0;
	selp.f32 	%f6308, %f5838, %f5837, %p1914;
$L__BB0_2016:
	add.s32 	%r8191, %r9250, 1;
	mul.rn.f32 	%f5840, %f6308, %f6308;
	and.b32  	%r8192, %r9250, 1;
	setp.eq.b32 	%p1915, %r8192, 1;
	selp.f32 	%f5841, %f6308, 0f3F800000, %p1915;
	fma.rn.f32 	%f5842, %f5840, %f5841, 0f00000000;
	fma.rn.f32 	%f5843, %f5840, 0f37CBAC00, 0fBAB607ED;
	selp.f32 	%f5844, 0fB94D4153, %f5843, %p1915;
	selp.f32 	%f5845, 0f3C0885E4, 0f3D2AAABB, %p1915;
	fma.rn.f32 	%f5846, %f5844, %f5840, %f5845;
	selp.f32 	%f5847, 0fBE2AAAA8, 0fBEFFFFFF, %p1915;
	fma.rn.f32 	%f5848, %f5846, %f5840, %f5847;
	fma.rn.f32 	%f5849, %f5848, %f5842, %f5841;
	and.b32  	%r8193, %r8191, 2;
	setp.eq.s32 	%p1916, %r8193, 0;
	mov.f32 	%f5850, 0f00000000;
	sub.f32 	%f5851, %f5850, %f5849;
	selp.f32 	%f6307, %f5849, %f5851, %p1916;
$L__BB0_2017:
	mul.f32 	%f5852, %f6307, 0f3F22F983;
	cvt.rni.s32.f32 	%r9254, %f5852;
	cvt.rn.f32.s32 	%f5853, %r9254;
	fma.rn.f32 	%f5854, %f5853, 0fBFC90FDA, %f6307;
	fma.rn.f32 	%f5855, %f5853, 0fB3A22168, %f5854;
	fma.rn.f32 	%f6310, %f5853, 0fA7C234C5, %f5855;
	abs.f32 	%f1475, %f6307;
	setp.ltu.f32 	%p1917, %f1475, 0f47CE4780;
	@%p1917 bra 	$L__BB0_2025;
	setp.neu.f32 	%p1918, %f1475, 0f7F800000;
	@%p1918 bra 	$L__BB0_2020;
	mov.f32 	%f5858, 0f00000000;
	mul.rn.f32 	%f6310, %f6307, %f5858;
	mov.b32 	%r9254, 0;
	bra.uni 	$L__BB0_2025;
$L__BB0_2020:
	mov.b32 	%r3195, %f6307;
	shl.b32 	%r8195, %r3195, 8;
	or.b32  	%r3196, %r8195, -2147483648;
	mov.b64 	%rd4222, 0;
	mov.b32 	%r9251, 0;
	mov.u64 	%rd4220, __cudart_i2opi_f;
	mov.u64 	%rd4221, %rd1;
$L__BB0_2021:
	.pragma "nounroll";
	ld.global.nc.u32 	%r8196, [%rd4220];
	mad.wide.u32 	%rd3479, %r8196, %r3196, %rd4222;
	shr.u64 	%rd4222, %rd3479, 32;
	st.local.u32 	[%rd4221], %rd3479;
	add.s32 	%r9251, %r9251, 1;
	add.s64 	%rd4221, %rd4221, 4;
	add.s64 	%rd4220, %rd4220, 4;
	setp.ne.s32 	%p1919, %r9251, 6;
	@%p1919 bra 	$L__BB0_2021;
	shr.u32 	%r8197, %r3195, 23;
	st.local.u32 	[%rd1+24], %rd4222;
	and.b32  	%r3199, %r8197, 31;
	and.b32  	%r8198, %r8197, 224;
	add.s32 	%r8199, %r8198, -128;
	shr.u32 	%r8200, %r8199, 5;
	mul.wide.u32 	%rd3480, %r8200, 4;
	sub.s64 	%rd1605, %rd1, %rd3480;
	ld.local.u32 	%r9252, [%rd1605+24];
	ld.local.u32 	%r9253, [%rd1605+20];
	setp.eq.s32 	%p1920, %r3199, 0;
	@%p1920 bra 	$L__BB0_2024;
	shf.l.wrap.b32 	%r9252, %r9253, %r9252, %r3199;
	ld.local.u32 	%r8201, [%rd1605+16];
	shf.l.wrap.b32 	%r9253, %r8201, %r9253, %r3199;
$L__BB0_2024:
	shr.u32 	%r8202, %r9252, 30;
	shf.l.wrap.b32 	%r8203, %r9253, %r9252, 2;
	shl.b32 	%r8204, %r9253, 2;
	shr.u32 	%r8205, %r8203, 31;
	add.s32 	%r8206, %r8205, %r8202;
	neg.s32 	%r8207, %r8206;
	setp.lt.s32 	%p1921, %r3195, 0;
	selp.b32 	%r9254, %r8207, %r8206, %p1921;
	xor.b32  	%r8208, %r8203, %r3195;
	shr.s32 	%r8209, %r8203, 31;
	xor.b32  	%r8210, %r8209, %r8203;
	xor.b32  	%r8211, %r8209, %r8204;
	cvt.u64.u32 	%rd3481, %r8210;
	shl.b64 	%rd3482, %rd3481, 32;
	cvt.u64.u32 	%rd3483, %r8211;
	or.b64  	%rd3484, %rd3482, %rd3483;
	cvt.rn.f64.s64 	%fd457, %rd3484;
	mul.f64 	%fd458, %fd457, 0d3BF921FB54442D19;
	cvt.rn.f32.f64 	%f5856, %fd458;
	neg.f32 	%f5857, %f5856;
	setp.lt.s32 	%p1922, %r8208, 0;
	selp.f32 	%f6310, %f5857, %f5856, %p1922;
$L__BB0_2025:
	mul.rn.f32 	%f5859, %f6310, %f6310;
	and.b32  	%r8213, %r9254, 1;
	setp.eq.b32 	%p1923, %r8213, 1;
	selp.f32 	%f5860, 0f3F800000, %f6310, %p1923;
	fma.rn.f32 	%f5861, %f5859, %f5860, 0f00000000;
	fma.rn.f32 	%f5862, %f5859, 0f37CBAC00, 0fBAB607ED;
	selp.f32 	%f5863, %f5862, 0fB94D4153, %p1923;
	selp.f32 	%f5864, 0f3D2AAABB, 0f3C0885E4, %p1923;
	fma.rn.f32 	%f5865, %f5863, %f5859, %f5864;
	selp.f32 	%f5866, 0fBEFFFFFF, 0fBE2AAAA8, %p1923;
	fma.rn.f32 	%f5867, %f5865, %f5859, %f5866;
	fma.rn.f32 	%f5868, %f5867, %f5861, %f5860;
	and.b32  	%r8214, %r9254, 2;
	setp.eq.s32 	%p1924, %r8214, 0;
	mov.f32 	%f5869, 0f00000000;
	sub.f32 	%f5870, %f5869, %f5868;
	selp.f32 	%f6312, %f5868, %f5870, %p1924;
	setp.leu.f32 	%p1925, %f6312, 0f41100000;
	@%p1925 bra 	$L__BB0_2035;
	mul.f32 	%f5871, %f6312, 0f3F22F983;
	cvt.rni.s32.f32 	%r9258, %f5871;
	cvt.rn.f32.s32 	%f5872, %r9258;
	fma.rn.f32 	%f5873, %f5872, 0fBFC90FDA, %f6312;
	fma.rn.f32 	%f5874, %f5872, 0fB3A22168, %f5873;
	fma.rn.f32 	%f6311, %f5872, 0fA7C234C5, %f5874;
	abs.f32 	%f1481, %f6312;
	setp.ltu.f32 	%p1926, %f1481, 0f47CE4780;
	@%p1926 bra 	$L__BB0_2034;
	setp.neu.f32 	%p1927, %f1481, 0f7F800000;
	@%p1927 bra 	$L__BB0_2029;
	mov.f32 	%f5877, 0f00000000;
	mul.rn.f32 	%f6311, %f6312, %f5877;
	mov.b32 	%r9258, 0;
	bra.uni 	$L__BB0_2034;
$L__BB0_2029:
	mov.b32 	%r3209, %f6312;
	shl.b32 	%r8216, %r3209, 8;
	or.b32  	%r3210, %r8216, -2147483648;
	mov.b64 	%rd4225, 0;
	mov.b32 	%r9255, 0;
	mov.u64 	%rd4223, __cudart_i2opi_f;
	mov.u64 	%rd4224, %rd1;
$L__BB0_2030:
	.pragma "nounroll";
	ld.global.nc.u32 	%r8217, [%rd4223];
	mad.wide.u32 	%rd3487, %r8217, %r3210, %rd4225;
	shr.u64 	%rd4225, %rd3487, 32;
	st.local.u32 	[%rd4224], %rd3487;
	add.s32 	%r9255, %r9255, 1;
	add.s64 	%rd4224, %rd4224, 4;
	add.s64 	%rd4223, %rd4223, 4;
	setp.ne.s32 	%p1928, %r9255, 6;
	@%p1928 bra 	$L__BB0_2030;
	shr.u32 	%r8218, %r3209, 23;
	st.local.u32 	[%rd1+24], %rd4225;
	and.b32  	%r3213, %r8218, 31;
	add.s32 	%r8219, %r8218, -128;
	shr.u32 	%r8220, %r8219, 5;
	mul.wide.u32 	%rd3488, %r8220, 4;
	sub.s64 	%rd1612, %rd1, %rd3488;
	ld.local.u32 	%r9256, [%rd1612+24];
	ld.local.u32 	%r9257, [%rd1612+20];
	setp.eq.s32 	%p1929, %r3213, 0;
	@%p1929 bra 	$L__BB0_2033;
	shf.l.wrap.b32 	%r9256, %r9257, %r9256, %r3213;
	ld.local.u32 	%r8221, [%rd1612+16];
	shf.l.wrap.b32 	%r9257, %r8221, %r9257, %r3213;
$L__BB0_2033:
	shr.u32 	%r8222, %r9256, 30;
	shf.l.wrap.b32 	%r8223, %r9257, %r9256, 2;
	shl.b32 	%r8224, %r9257, 2;
	shr.u32 	%r8225, %r8223, 31;
	add.s32 	%r9258, %r8225, %r8222;
	xor.b32  	%r8226, %r8223, %r3209;
	shr.s32 	%r8227, %r8223, 31;
	xor.b32  	%r8228, %r8227, %r8223;
	xor.b32  	%r8229, %r8227, %r8224;
	cvt.u64.u32 	%rd3489, %r8228;
	shl.b64 	%rd3490, %rd3489, 32;
	cvt.u64.u32 	%rd3491, %r8229;
	or.b64  	%rd3492, %rd3490, %rd3491;
	cvt.rn.f64.s64 	%fd459, %rd3492;
	mul.f64 	%fd460, %fd459, 0d3BF921FB54442D19;
	cvt.rn.f32.f64 	%f5875, %fd460;
	neg.f32 	%f5876, %f5875;
	setp.lt.s32 	%p1930, %r8226, 0;
	selp.f32 	%f6311, %f5876, %f5875, %p1930;
$L__BB0_2034:
	add.s32 	%r8231, %r9258, 1;
	mul.rn.f32 	%f5878, %f6311, %f6311;
	and.b32  	%r8232, %r9258, 1;
	setp.eq.b32 	%p1931, %r8232, 1;
	selp.f32 	%f5879, %f6311, 0f3F800000, %p1931;
	fma.rn.f32 	%f5880, %f5878, %f5879, 0f00000000;
	fma.rn.f32 	%f5881, %f5878, 0f37CBAC00, 0fBAB607ED;
	selp.f32 	%f5882, 0fB94D4153, %f5881, %p1931;
	selp.f32 	%f5883, 0f3C0885E4, 0f3D2AAABB, %p1931;
	fma.rn.f32 	%f5884, %f5882, %f5878, %f5883;
	selp.f32 	%f5885, 0fBE2AAAA8, 0fBEFFFFFF, %p1931;
	fma.rn.f32 	%f5886, %f5884, %f5878, %f5885;
	fma.rn.f32 	%f5887, %f5886, %f5880, %f5879;
	and.b32  	%r8233, %r8231, 2;
	setp.eq.s32 	%p1932, %r8233, 0;
	mov.f32 	%f5888, 0f00000000;
	sub.f32 	%f5889, %f5888, %f5887;
	selp.f32 	%f6312, %f5887, %f5889, %p1932;
$L__BB0_2035:
	mul.f32 	%f5890, %f6312, 0f3F22F983;
	cvt.rni.s32.f32 	%r9262, %f5890;
	cvt.rn.f32.s32 	%f5891, %r9262;
	fma.rn.f32 	%f5892, %f5891, 0fBFC90FDA, %f6312;
	fma.rn.f32 	%f5893, %f5891, 0fB3A22168, %f5892;
	fma.rn.f32 	%f6313, %f5891, 0fA7C234C5, %f5893;
	abs.f32 	%f1488, %f6312;
	setp.ltu.f32 	%p1933, %f1488, 0f47CE4780;
	@%p1933 bra 	$L__BB0_2043;
	setp.neu.f32 	%p1934, %f1488, 0f7F800000;
	@%p1934 bra 	$L__BB0_2038;
	mov.f32 	%f5896, 0f00000000;
	mul.rn.f32 	%f6313, %f6312, %f5896;
	mov.b32 	%r9262, 0;
	bra.uni 	$L__BB0_2043;
$L__BB0_2038:
	mov.b32 	%r3223, %f6312;
	shl.b32 	%r8235, %r3223, 8;
	or.b32  	%r3224, %r8235, -2147483648;
	mov.b64 	%rd4228, 0;
	mov.b32 	%r9259, 0;
	mov.u64 	%rd4226, __cudart_i2opi_f;
	mov.u64 	%rd4227, %rd1;
$L__BB0_2039:
	.pragma "nounroll";
	ld.global.nc.u32 	%r8236, [%rd4226];
	mad.wide.u32 	%rd3495, %r8236, %r3224, %rd4228;
	shr.u64 	%rd4228, %rd3495, 32;
	st.local.u32 	[%rd4227], %rd3495;
	add.s32 	%r9259, %r9259, 1;
	add.s64 	%rd4227, %rd4227, 4;
	add.s64 	%rd4226, %rd4226, 4;
	setp.ne.s32 	%p1935, %r9259, 6;
	@%p1935 bra 	$L__BB0_2039;
	shr.u32 	%r8237, %r3223, 23;
	st.local.u32 	[%rd1+24], %rd4228;
	and.b32  	%r3227, %r8237, 31;
	and.b32  	%r8238, %r8237, 224;
	add.s32 	%r8239, %r8238, -128;
	shr.u32 	%r8240, %r8239, 5;
	mul.wide.u32 	%rd3496, %r8240, 4;
	sub.s64 	%rd1619, %rd1, %rd3496;
	ld.local.u32 	%r9260, [%rd1619+24];
	ld.local.u32 	%r9261, [%rd1619+20];
	setp.eq.s32 	%p1936, %r3227, 0;
	@%p1936 bra 	$L__BB0_2042;
	shf.l.wrap.b32 	%r9260, %r9261, %r9260, %r3227;
	ld.local.u32 	%r8241, [%rd1619+16];
	shf.l.wrap.b32 	%r9261, %r8241, %r9261, %r3227;
$L__BB0_2042:
	shr.u32 	%r8242, %r9260, 30;
	shf.l.wrap.b32 	%r8243, %r9261, %r9260, 2;
	shl.b32 	%r8244, %r9261, 2;
	shr.u32 	%r8245, %r8243, 31;
	add.s32 	%r8246, %r8245, %r8242;
	neg.s32 	%r8247, %r8246;
	setp.lt.s32 	%p1937, %r3223, 0;
	selp.b32 	%r9262, %r8247, %r8246, %p1937;
	xor.b32  	%r8248, %r8243, %r3223;
	shr.s32 	%r8249, %r8243, 31;
	xor.b32  	%r8250, %r8249, %r8243;
	xor.b32  	%r8251, %r8249, %r8244;
	cvt.u64.u32 	%rd3497, %r8250;
	shl.b64 	%rd3498, %rd3497, 32;
	cvt.u64.u32 	%rd3499, %r8251;
	or.b64  	%rd3500, %rd3498, %rd3499;
	cvt.rn.f64.s64 	%fd461, %rd3500;
	mul.f64 	%fd462, %fd461, 0d3BF921FB54442D19;
	cvt.rn.f32.f64 	%f5894, %fd462;
	neg.f32 	%f5895, %f5894;
	setp.lt.s32 	%p1938, %r8248, 0;
	selp.f32 	%f6313, %f5895, %f5894, %p1938;
$L__BB0_2043:
	add.s32 	%r8253, %r9262, 1;
	mul.rn.f32 	%f5897, %f6313, %f6313;
	and.b32  	%r8254, %r9262, 1;
	setp.eq.b32 	%p1939, %r8254, 1;
	selp.f32 	%f5898, %f6313, 0f3F800000, %p1939;
	fma.rn.f32 	%f5899, %f5897, %f5898, 0f00000000;
	fma.rn.f32 	%f5900, %f5897, 0f37CBAC00, 0fBAB607ED;
	selp.f32 	%f5901, 0fB94D4153, %f5900, %p1939;
	selp.f32 	%f5902, 0f3C0885E4, 0f3D2AAABB, %p1939;
	fma.rn.f32 	%f5903, %f5901, %f5897, %f5902;
	selp.f32 	%f5904, 0fBE2AAAA8, 0fBEFFFFFF, %p1939;
	fma.rn.f32 	%f5905, %f5903, %f5897, %f5904;
	fma.rn.f32 	%f5906, %f5905, %f5899, %f5898;
	and.b32  	%r8255, %r8253, 2;
	setp.eq.s32 	%p1940, %r8255, 0;
	mov.f32 	%f5907, 0f00000000;
	sub.f32 	%f5908, %f5907, %f5906;
	selp.f32 	%f6315, %f5906, %f5908, %p1940;
	setp.leu.f32 	%p1941, %f6315, 0f40800000;
	@%p1941 bra 	$L__BB0_2053;
	mul.f32 	%f5909, %f6315, 0f3F22F983;
	cvt.rni.s32.f32 	%r9266, %f5909;
	cvt.rn.f32.s32 	%f5910, %r9266;
	fma.rn.f32 	%f5911, %f5910, 0fBFC90FDA, %f6315;
	fma.rn.f32 	%f5912, %f5910, 0fB3A22168, %f5911;
	fma.rn.f32 	%f6314, %f5910, 0fA7C234C5, %f5912;
	abs.f32 	%f1494, %f6315;
	setp.ltu.f32 	%p1942, %f1494, 0f47CE4780;
	@%p1942 bra 	$L__BB0_2052;
	setp.neu.f32 	%p1943, %f1494, 0f7F800000;
	@%p1943 bra 	$L__BB0_2047;
	mov.f32 	%f5915, 0f00000000;
	mul.rn.f32 	%f6314, %f6315, %f5915;
	mov.b32 	%r9266, 0;
	bra.uni 	$L__BB0_2052;
$L__BB0_2047:
	mov.b32 	%r3237, %f6315;
	shl.b32 	%r8257, %r3237, 8;
	or.b32  	%r3238, %r8257, -2147483648;
	mov.b64 	%rd4231, 0;
	mov.b32 	%r9263, 0;
	mov.u64 	%rd4229, __cudart_i2opi_f;
	mov.u64 	%rd4230, %rd1;
$L__BB0_2048:
	.pragma "nounroll";
	ld.global.nc.u32 	%r8258, [%rd4229];
	mad.wide.u32 	%rd3503, %r8258, %r3238, %rd4231;
	shr.u64 	%rd4231, %rd3503, 32;
	st.local.u32 	[%rd4230], %rd3503;
	add.s32 	%r9263, %r9263, 1;
	add.s64 	%rd4230, %rd4230, 4;
	add.s64 	%rd4229, %rd4229, 4;
	setp.ne.s32 	%p1944, %r9263, 6;
	@%p1944 bra 	$L__BB0_2048;
	shr.u32 	%r8259, %r3237, 23;
	st.local.u32 	[%rd1+24], %rd4231;
	and.b32  	%r3241, %r8259, 31;
	add.s32 	%r8260, %r8259, -128;
	shr.u32 	%r8261, %r8260, 5;
	mul.wide.u32 	%rd3504, %r8261, 4;
	sub.s64 	%rd1626, %rd1, %rd3504;
	ld.local.u32 	%r9264, [%rd1626+24];
	ld.local.u32 	%r9265, [%rd1626+20];
	setp.eq.s32 	%p1945, %r3241, 0;
	@%p1945 bra 	$L__BB0_2051;
	shf.l.wrap.b32 	%r9264, %r9265, %r9264, %r3241;
	ld.local.u32 	%r8262, [%rd1626+16];
	shf.l.wrap.b32 	%r9265, %r8262, %r9265, %r3241;
$L__BB0_2051:
	shr.u32 	%r8263, %r9264, 30;
	shf.l.wrap.b32 	%r8264, %r9265, %r9264, 2;
	shl.b32 	%r8265, %r9265, 2;
	shr.u32 	%r8266, %r8264, 31;
	add.s32 	%r9266, %r8266, %r8263;
	xor.b32  	%r8267, %r8264, %r3237;
	shr.s32 	%r8268, %r8264, 31;
	xor.b32  	%r8269, %r8268, %r8264;
	xor.b32  	%r8270, %r8268, %r8265;
	cvt.u64.u32 	%rd3505, %r8269;
	shl.b64 	%rd3506, %rd3505, 32;
	cvt.u64.u32 	%rd3507, %r8270;
	or.b64  	%rd3508, %rd3506, %rd3507;
	cvt.rn.f64.s64 	%fd463, %rd3508;
	mul.f64 	%fd464, %fd463, 0d3BF921FB54442D19;
	cvt.rn.f32.f64 	%f5913, %fd464;
	neg.f32 	%f5914, %f5913;
	setp.lt.s32 	%p1946, %r8267, 0;
	selp.f32 	%f6314, %f5914, %f5913, %p1946;
$L__BB0_2052:
	add.s32 	%r8272, %r9266, 1;
	mul.rn.f32 	%f5916, %f6314, %f6314;
	and.b32  	%r8273, %r9266, 1;
	setp.eq.b32 	%p1947, %r8273, 1;
	selp.f32 	%f5917, %f6314, 0f3F800000, %p1947;
	fma.rn.f32 	%f5918, %f5916, %f5917, 0f00000000;
	fma.rn.f32 	%f5919, %f5916, 0f37CBAC00, 0fBAB607ED;
	selp.f32 	%f5920, 0fB94D4153, %f5919, %p1947;
	selp.f32 	%f5921, 0f3C0885E4, 0f3D2AAABB, %p1947;
	fma.rn.f32 	%f5922, %f5920, %f5916, %f5921;
	selp.f32 	%f5923, 0fBE2AAAA8, 0fBEFFFFFF, %p1947;
	fma.rn.f32 	%f5924, %f5922, %f5916, %f5923;
	fma.rn.f32 	%f5925, %f5924, %f5918, %f5917;
	and.b32  	%r8274, %r8272, 2;
	setp.eq.s32 	%p1948, %r8274, 0;
	mov.f32 	%f5926, 0f00000000;
	sub.f32 	%f5927, %f5926, %f5925;
	selp.f32 	%f6315, %f5925, %f5927, %p1948;
$L__BB0_2053:
	setp.leu.f32 	%p1949, %f2, 0f40800000;
	@%p1949 bra 	$L__BB0_2063;
	mul.f32 	%f5928, %f6315, 0f3F22F983;
	cvt.rni.s32.f32 	%r9270, %f5928;
	cvt.rn.f32.s32 	%f5929, %r9270;
	fma.rn.f32 	%f5930, %f5929, 0fBFC90FDA, %f6315;
	fma.rn.f32 	%f5931, %f5929, 0fB3A22168, %f5930;
	fma.rn.f32 	%f6316, %f5929, 0fA7C234C5, %f5931;
	abs.f32 	%f1501, %f6315;
	setp.ltu.f32 	%p1950, %f1501, 0f47CE4780;
	@%p1950 bra 	$L__BB0_2062;
	setp.neu.f32 	%p1951, %f1501, 0f7F800000;
	@%p1951 bra 	$L__BB0_2057;
	mov.f32 	%f5934, 0f00000000;
	mul.rn.f32 	%f6316, %f6315, %f5934;
	mov.b32 	%r9270, 0;
	bra.uni 	$L__BB0_2062;
$L__BB0_2057:
	mov.b32 	%r3251, %f6315;
	shl.b32 	%r8276, %r3251, 8;
	or.b32  	%r3252, %r8276, -2147483648;
	mov.b64 	%rd4234, 0;
	mov.b32 	%r9267, 0;
	mov.u64 	%rd4232, __cudart_i2opi_f;
	mov.u64 	%rd4233, %rd1;
$L__BB0_2058:
	.pragma "nounroll";
	ld.global.nc.u32 	%r8277, [%rd4232];
	mad.wide.u32 	%rd3511, %r8277, %r3252, %rd4234;
	shr.u64 	%rd4234, %rd3511, 32;
	st.local.u32 	[%rd4233], %rd3511;
	add.s32 	%r9267, %r9267, 1;
	add.s64 	%rd4233, %rd4233, 4;
	add.s64 	%rd4232, %rd4232, 4;
	setp.ne.s32 	%p1952, %r9267, 6;
	@%p1952 bra 	$L__BB0_2058;
	shr.u32 	%r8278, %r3251, 23;
	st.local.u32 	[%rd1+24], %rd4234;
	and.b32  	%r3255, %r8278, 31;
	and.b32  	%r8279, %r8278, 224;
	add.s32 	%r8280, %r8279, -128;
	shr.u32 	%r8281, %r8280, 5;
	mul.wide.u32 	%rd3512, %r8281, 4;
	sub.s64 	%rd1633, %rd1, %rd3512;
	ld.local.u32 	%r9268, [%rd1633+24];
	ld.local.u32 	%r9269, [%rd1633+20];
	setp.eq.s32 	%p1953, %r3255, 0;
	@%p1953 bra 	$L__BB0_2061;
	shf.l.wrap.b32 	%r9268, %r9269, %r9268, %r3255;
	ld.local.u32 	%r8282, [%rd1633+16];
	shf.l.wrap.b32 	%r9269, %r8282, %r9269, %r3255;
$L__BB0_2061:
	shr.u32 	%r8283, %r9268, 30;
	shf.l.wrap.b32 	%r8284, %r9269, %r9268, 2;
	shl.b32 	%r8285, %r9269, 2;
	shr.u32 	%r8286, %r8284, 31;
	add.s32 	%r8287, %r8286, %r8283;
	neg.s32 	%r8288, %r8287;
	setp.lt.s32 	%p1954, %r3251, 0;
	selp.b32 	%r9270, %r8288, %r8287, %p1954;
	xor.b32  	%r8289, %r8284, %r3251;
	shr.s32 	%r8290, %r8284, 31;
	xor.b32  	%r8291, %r8290, %r8284;
	xor.b32  	%r8292, %r8290, %r8285;
	cvt.u64.u32 	%rd3513, %r8291;
	shl.b64 	%rd3514, %rd3513, 32;
	cvt.u64.u32 	%rd3515, %r8292;
	or.b64  	%rd3516, %rd3514, %rd3515;
	cvt.rn.f64.s64 	%fd465, %rd3516;
	mul.f64 	%fd466, %fd465, 0d3BF921FB54442D19;
	cvt.rn.f32.f64 	%f5932, %fd466;
	neg.f32 	%f5933, %f5932;
	setp.lt.s32 	%p1955, %r8289, 0;
	selp.f32 	%f6316, %f5933, %f5932, %p1955;
$L__BB0_2062:
	add.s32 	%r8294, %r9270, 1;
	mul.rn.f32 	%f5935, %f6316, %f6316;
	and.b32  	%r8295, %r9270, 1;
	setp.eq.b32 	%p1956, %r8295, 1;
	selp.f32 	%f5936, %f6316, 0f3F800000, %p1956;
	fma.rn.f32 	%f5937, %f5935, %f5936, 0f00000000;
	fma.rn.f32 	%f5938, %f5935, 0f37CBAC00, 0fBAB607ED;
	selp.f32 	%f5939, 0fB94D4153, %f5938, %p1956;
	selp.f32 	%f5940, 0f3C0885E4, 0f3D2AAABB, %p1956;
	fma.rn.f32 	%f5941, %f5939, %f5935, %f5940;
	selp.f32 	%f5942, 0fBE2AAAA8, 0fBEFFFFFF, %p1956;
	fma.rn.f32 	%f5943, %f5941, %f5935, %f5942;
	fma.rn.f32 	%f5944, %f5943, %f5937, %f5936;
	and.b32  	%r8296, %r8294, 2;
	setp.eq.s32 	%p1957, %r8296, 0;
	mov.f32 	%f5945, 0f00000000;
	sub.f32 	%f5946, %f5945, %f5944;
	selp.f32 	%f6315, %f5944, %f5946, %p1957;
$L__BB0_2063:
	setp.geu.f32 	%p1958, %f2, 0f3F800000;
	@%p1958 bra 	$L__BB0_2073;
	mul.f32 	%f5947, %f6315, 0f3F22F983;
	cvt.rni.s32.f32 	%r9274, %f5947;
	cvt.rn.f32.s32 	%f5948, %r9274;
	fma.rn.f32 	%f5949, %f5948, 0fBFC90FDA, %f6315;
	fma.rn.f32 	%f5950, %f5948, 0fB3A22168, %f5949;
	fma.rn.f32 	%f6318, %f5948, 0fA7C234C5, %f5950;
	abs.f32 	%f1508, %f6315;
	setp.ltu.f32 	%p1959, %f1508, 0f47CE4780;
	@%p1959 bra 	$L__BB0_2072;
	setp.neu.f32 	%p1960, %f1508, 0f7F800000;
	@%p1960 bra 	$L__BB0_2067;
	mov.f32 	%f5953, 0f00000000;
	mul.rn.f32 	%f6318, %f6315, %f5953;
	mov.b32 	%r9274, 0;
	bra.uni 	$L__BB0_2072;
$L__BB0_2067:
	mov.b32 	%r3265, %f6315;
	shl.b32 	%r8298, %r3265, 8;
	or.b32  	%r3266, %r8298, -2147483648;
	mov.b64 	%rd4237, 0;
	mov.b32 	%r9271, 0;
	mov.u64 	%rd4235, __cudart_i2opi_f;
	mov.u64 	%rd4236, %rd1;
$L__BB0_2068:
	.pragma "nounroll";
	ld.global.nc.u32 	%r8299, [%rd4235];
	mad.wide.u32 	%rd3519, %r8299, %r3266, %rd4237;
	shr.u64 	%rd4237, %rd3519, 32;
	st.local.u32 	[%rd4236], %rd3519;
	add.s32 	%r9271, %r9271, 1;
	add.s64 	%rd4236, %rd4236, 4;
	add.s64 	%rd4235, %rd4235, 4;
	setp.ne.s32 	%p1961, %r9271, 6;
	@%p1961 bra 	$L__BB0_2068;
	shr.u32 	%r8300, %r3265, 23;
	st.local.u32 	[%rd1+24], %rd4237;
	and.b32  	%r3269, %r8300, 31;
	and.b32  	%r8301, %r8300, 224;
	add.s32 	%r8302, %r8301, -128;
	shr.u32 	%r8303, %r8302, 5;
	mul.wide.u32 	%rd3520, %r8303, 4;
	sub.s64 	%rd1640, %rd1, %rd3520;
	ld.local.u32 	%r9272, [%rd1640+24];
	ld.local.u32 	%r9273, [%rd1640+20];
	setp.eq.s32 	%p1962, %r3269, 0;
	@%p1962 bra 	$L__BB0_2071;
	shf.l.wrap.b32 	%r9272, %r9273, %r9272, %r3269;
	ld.local.u32 	%r8304, [%rd1640+16];
	shf.l.wrap.b32 	%r9273, %r8304, %r9273, %r3269;
$L__BB0_2071:
	shr.u32 	%r8305, %r9272, 30;
	shf.l.wrap.b32 	%r8306, %r9273, %r9272, 2;
	shl.b32 	%r8307, %r9273, 2;
	shr.u32 	%r8308, %r8306, 31;
	add.s32 	%r8309, %r8308, %r8305;
	neg.s32 	%r8310, %r8309;
	setp.lt.s32 	%p1963, %r3265, 0;
	selp.b32 	%r9274, %r8310, %r8309, %p1963;
	xor.b32  	%r8311, %r8306, %r3265;
	shr.s32 	%r8312, %r8306, 31;
	xor.b32  	%r8313, %r8312, %r8306;
	xor.b32  	%r8314, %r8312, %r8307;
	cvt.u64.u32 	%rd3521, %r8313;
	shl.b64 	%rd3522, %rd3521, 32;
	cvt.u64.u32 	%rd3523, %r8314;
	or.b64  	%rd3524, %rd3522, %rd3523;
	cvt.rn.f64.s64 	%fd467, %rd3524;
	mul.f64 	%fd468, %fd467, 0d3BF921FB54442D19;
	cvt.rn.f32.f64 	%f5951, %fd468;
	neg.f32 	%f5952, %f5951;
	setp.lt.s32 	%p1964, %r8311, 0;
	selp.f32 	%f6318, %f5952, %f5951, %p1964;
$L__BB0_2072:
	mul.rn.f32 	%f5954, %f6318, %f6318;
	and.b32  	%r8316, %r9274, 1;
	setp.eq.b32 	%p1965, %r8316, 1;
	selp.f32 	%f5955, 0f3F800000, %f6318, %p1965;
	fma.rn.f32 	%f5956, %f5954, %f5955, 0f00000000;
	fma.rn.f32 	%f5957, %f5954, 0f37CBAC00, 0fBAB607ED;
	selp.f32 	%f5958, %f5957, 0fB94D4153, %p1965;
	selp.f32 	%f5959, 0f3D2AAABB, 0f3C0885E4, %p1965;
	fma.rn.f32 	%f5960, %f5958, %f5954, %f5959;
	selp.f32 	%f5961, 0fBEFFFFFF, 0fBE2AAAA8, %p1965;
	fma.rn.f32 	%f5962, %f5960, %f5954, %f5961;
	fma.rn.f32 	%f5963, %f5962, %f5956, %f5955;
	and.b32  	%r8317, %r9274, 2;
	setp.eq.s32 	%p1966, %r8317, 0;
	mov.f32 	%f5964, 0f00000000;
	sub.f32 	%f5965, %f5964, %f5963;
	selp.f32 	%f6315, %f5963, %f5965, %p1966;
$L__BB0_2073:
	mul.f32 	%f5966, %f6315, 0f3F22F983;
	cvt.rni.s32.f32 	%r9278, %f5966;
	cvt.rn.f32.s32 	%f5967, %r9278;
	fma.rn.f32 	%f5968, %f5967, 0fBFC90FDA, %f6315;
	fma.rn.f32 	%f5969, %f5967, 0fB3A22168, %f5968;
	fma.rn.f32 	%f6320, %f5967, 0fA7C234C5, %f5969;
	abs.f32 	%f1515, %f6315;
	setp.ltu.f32 	%p1967, %f1515, 0f47CE4780;
	@%p1967 bra 	$L__BB0_2081;
	setp.neu.f32 	%p1968, %f1515, 0f7F800000;
	@%p1968 bra 	$L__BB0_2076;
	mov.f32 	%f5972, 0f00000000;
	mul.rn.f32 	%f6320, %f6315, %f5972;
	mov.b32 	%r9278, 0;
	bra.uni 	$L__BB0_2081;
$L__BB0_2076:
	mov.b32 	%r3279, %f6315;
	shl.b32 	%r8319, %r3279, 8;
	or.b32  	%r3280, %r8319, -2147483648;
	mov.b64 	%rd4240, 0;
	mov.b32 	%r9275, 0;
	mov.u64 	%rd4238, __cudart_i2opi_f;
	mov.u64 	%rd4239, %rd1;
$L__BB0_2077:
	.pragma "nounroll";
	ld.global.nc.u32 	%r8320, [%rd4238];
	mad.wide.u32 	%rd3527, %r8320, %r3280, %rd4240;
	shr.u64 	%rd4240, %rd3527, 32;
	st.local.u32 	[%rd4239], %rd3527;
	add.s32 	%r9275, %r9275, 1;
	add.s64 	%rd4239, %rd4239, 4;
	add.s64 	%rd4238, %rd4238, 4;
	setp.ne.s32 	%p1969, %r9275, 6;
	@%p1969 bra 	$L__BB0_2077;
	shr.u32 	%r8321, %r3279, 23;
	st.local.u32 	[%rd1+24], %rd4240;
	and.b32  	%r3283, %r8321, 31;
	and.b32  	%r8322, %r8321, 224;
	add.s32 	%r8323, %r8322, -128;
	shr.u32 	%r8324, %r8323, 5;
	mul.wide.u32 	%rd3528, %r8324, 4;
	sub.s64 	%rd1647, %rd1, %rd3528;
	ld.local.u32 	%r9276, [%rd1647+24];
	ld.local.u32 	%r9277, [%rd1647+20];
	setp.eq.s32 	%p1970, %r3283, 0;
	@%p1970 bra 	$L__BB0_2080;
	shf.l.wrap.b32 	%r9276, %r9277, %r9276, %r3283;
	ld.local.u32 	%r8325, [%rd1647+16];
	shf.l.wrap.b32 	%r9277, %r8325, %r9277, %r3283;
$L__BB0_2080:
	shr.u32 	%r8326, %r9276, 30;
	shf.l.wrap.b32 	%r8327, %r9277, %r9276, 2;
	shl.b32 	%r8328, %r9277, 2;
	shr.u32 	%r8329, %r8327, 31;
	add.s32 	%r8330, %r8329, %r8326;
	neg.s32 	%r8331, %r8330;
	setp.lt.s32 	%p1971, %r3279, 0;
	selp.b32 	%r9278, %r8331, %r8330, %p1971;
	xor.b32  	%r8332, %r8327, %r3279;
	shr.s32 	%r8333, %r8327, 31;
	xor.b32  	%r8334, %r8333, %r8327;
	xor.b32  	%r8335, %r8333, %r8328;
	cvt.u64.u32 	%rd3529, %r8334;
	shl.b64 	%rd3530, %rd3529, 32;
	cvt.u64.u32 	%rd3531, %r8335;
	or.b64  	%rd3532, %rd3530, %rd3531;
	cvt.rn.f64.s64 	%fd469, %rd3532;
	mul.f64 	%fd470, %fd469, 0d3BF921FB54442D19;
	cvt.rn.f32.f64 	%f5970, %fd470;
	neg.f32 	%f5971, %f5970;
	setp.lt.s32 	%p1972, %r8332, 0;
	selp.f32 	%f6320, %f5971, %f5970, %p1972;
$L__BB0_2081:
	mul.rn.f32 	%f5973, %f6320, %f6320;
	and.b32  	%r8337, %r9278, 1;
	setp.eq.b32 	%p1973, %r8337, 1;
	selp.f32 	%f5974, 0f3F800000, %f6320, %p1973;
	fma.rn.f32 	%f5975, %f5973, %f5974, 0f00000000;
	fma.rn.f32 	%f5976, %f5973, 0f37CBAC00, 0fBAB607ED;
	selp.f32 	%f5977, %f5976, 0fB94D4153, %p1973;
	selp.f32 	%f5978, 0f3D2AAABB, 0f3C0885E4, %p1973;
	fma.rn.f32 	%f5979, %f5977, %f5973, %f5978;
	selp.f32 	%f5980, 0fBEFFFFFF, 0fBE2AAAA8, %p1973;
	fma.rn.f32 	%f5981, %f5979, %f5973, %f5980;
	fma.rn.f32 	%f5982, %f5981, %f5975, %f5974;
	and.b32  	%r8338, %r9278, 2;
	setp.eq.s32 	%p1974, %r8338, 0;
	mov.f32 	%f5983, 0f00000000;
	sub.f32 	%f5984, %f5983, %f5982;
	selp.f32 	%f5985, %f5982, %f5984, %p1974;
	cvta.to.global.u64 	%rd3533, %rd1649;
	mul.wide.s32 	%rd3534, %r1, 4;
	add.s64 	%rd3535, %rd3533, %rd3534;
	st.global.f32 	[%rd3535], %f5985;
$L__BB0_2082:
	ret;

}
	// .globl	_Z9evaluate1PfS_
.visible .entry _Z9evaluate1PfS_(
	.param .u64 .ptr .align 1 _Z9evaluate1PfS__param_0,
	.param .u64 .ptr .align 1 _Z9evaluate1PfS__param_1
)
{
	.local .align 4 .b8 	__local_depot1[28];
	.reg .b64 	%SP;
	.reg .b64 	%SPL;
	.reg .pred 	%p<1963>;
	.reg .b32 	%r<9154>;
	.reg .b32 	%f<6272>;
	.reg .b64 	%rd<4187>;
	.reg .b64 	%fd<465>;

	mov.u64 	%SPL, __local_depot1;
	ld.param.u64 	%rd1627, [_Z9evaluate1PfS__param_0];
	ld.param.u64 	%rd1628, [_Z9evaluate1PfS__param_1];
	add.u64 	%rd1, %SPL, 0;
	mov.u32 	%r3250, %ctaid.x;
	mov.u32 	%r3251, %ntid.x;
	mov.u32 	%r3252, %tid.x;
	mad.lo.s32 	%r1, %r3250, %r3251, %r3252;
	setp.gt.s32 	%p1, %r1, 9;
	@%p1 bra 	$L__BB1_2082;
	cvta.to.global.u64 	%rd1630, %rd1627;
	shl.b32 	%r3253, %r1, 1;
	mul.wide.s32 	%rd1631, %r3253, 4;
	add.s64 	%rd2, %rd1630, %rd1631;
	ld.global.f32 	%f5991, [%rd2];
	ld.global.f32 	%f2, [%rd2+4];
	setp.leu.f32 	%p2, %f5991, 0f3F800000;
	mov.f32 	%f5927, %f5991;
	@%p2 bra 	$L__BB1_11;
	mul.f32 	%f1518, %f5991, 0f3F22F983;
	cvt.rni.s32.f32 	%r8229, %f1518;
	cvt.rn.f32.s32 	%f1519, %r8229;
	fma.rn.f32 	%f1520, %f1519, 0fBFC90FDA, %f5991;
	fma.rn.f32 	%f1521, %f1519, 0fB3A22168, %f1520;
	fma.rn.f32 	%f5926, %f1519, 0fA7C234C5, %f1521;
	abs.f32 	%f4, %f5991;
	setp.ltu.f32 	%p3, %f4, 0f47CE4780;
	@%p3 bra 	$L__BB1_10;
	setp.neu.f32 	%p4, %f4, 0f7F800000;
	@%p4 bra 	$L__BB1_5;
	mov.f32 	%f1524, 0f00000000;
	mul.rn.f32 	%f5926, %f5991, %f1524;
	mov.b32 	%r8229, 0;
	bra.uni 	$L__BB1_10;
$L__BB1_5:
	mov.b32 	%r3, %f5991;
	shl.b32 	%r3255, %r3, 8;
	or.b32  	%r4, %r3255, -2147483648;
	mov.b64 	%rd3493, 0;
	mov.b32 	%r8226, 0;
	mov.u64 	%rd3491, __cudart_i2opi_f;
	mov.u64 	%rd3492, %rd1;
$L__BB1_6:
	.pragma "nounroll";
	ld.global.nc.u32 	%r3256, [%rd3491];
	mad.wide.u32 	%rd1634, %r3256, %r4, %rd3493;
	shr.u64 	%rd3493, %rd1634, 32;
	st.local.u32 	[%rd3492], %rd1634;
	add.s32 	%r8226, %r8226, 1;
	add.s64 	%rd3492, %rd3492, 4;
	add.s64 	%rd3491, %rd3491, 4;
	setp.ne.s32 	%p5, %r8226, 6;
	@%p5 bra 	$L__BB1_6;
	shr.u32 	%r3257, %r3, 23;
	st.local.u32 	[%rd1+24], %rd3493;
	and.b32  	%r7, %r3257, 31;
	add.s32 	%r3258, %r3257, -128;
	shr.u32 	%r3259, %r3258, 5;
	mul.wide.u32 	%rd1635, %r3259, 4;
	sub.s64 	%rd9, %rd1, %rd1635;
	ld.local.u32 	%r8227, [%rd9+24];
	ld.local.u32 	%r8228, [%rd9+20];
	setp.eq.s32 	%p6, %r7, 0;
	@%p6 bra 	$L__BB1_9;
	shf.l.wrap.b32 	%r8227, %r8228, %r8227, %r7;
	ld.local.u32 	%r3260, [%rd9+16];
	shf.l.wrap.b32 	%r8228, %r3260, %r8228, %r7;
$L__BB1_9:
	shr.u32 	%r3261, %r8227, 30;
	shf.l.wrap.b32 	%r3262, %r8228, %r8227, 2;
	shl.b32 	%r3263, %r8228, 2;
	shr.u32 	%r3264, %r3262, 31;
	add.s32 	%r8229, %r3264, %r3261;
	xor.b32  	%r3265, %r3262, %r3;
	shr.s32 	%r3266, %r3262, 31;
	xor.b32  	%r3267, %r3266, %r3262;
	xor.b32  	%r3268, %r3266, %r3263;
	cvt.u64.u32 	%rd1636, %r3267;
	shl.b64 	%rd1637, %rd1636, 32;
	cvt.u64.u32 	%rd1638, %r3268;
	or.b64  	%rd1639, %rd1637, %rd1638;
	cvt.rn.f64.s64 	%fd1, %rd1639;
	mul.f64 	%fd2, %fd1, 0d3BF921FB54442D19;
	cvt.rn.f32.f64 	%f1522, %fd2;
	neg.f32 	%f1523, %f1522;
	setp.lt.s32 	%p7, %r3265, 0;
	selp.f32 	%f5926, %f1523, %f1522, %p7;
$L__BB1_10:
	add.s32 	%r3270, %r8229, 1;
	mul.rn.f32 	%f1525, %f5926, %f5926;
	and.b32  	%r3271, %r8229, 1;
	setp.eq.b32 	%p8, %r3271, 1;
	selp.f32 	%f1526, %f5926, 0f3F800000, %p8;
	fma.rn.f32 	%f1527, %f1525, %f1526, 0f00000000;
	fma.rn.f32 	%f1528, %f1525, 0f37CBAC00, 0fBAB607ED;
	selp.f32 	%f1529, 0fB94D4153, %f1528, %p8;
	selp.f32 	%f1530, 0f3C0885E4, 0f3D2AAABB, %p8;
	fma.rn.f32 	%f1531, %f1529, %f1525, %f1530;
	selp.f32 	%f1532, 0fBE2AAAA8, 0fBEFFFFFF, %p8;
	fma.rn.f32 	%f1533, %f1531, %f1525, %f1532;
	fma.rn.f32 	%f1534, %f1533, %f1527, %f1526;
	and.b32  	%r3272, %r3270, 2;
	setp.eq.s32 	%p9, %r3272, 0;
	mov.f32 	%f1535, 0f00000000;
	sub.f32 	%f1536, %f1535, %f1534;
	selp.f32 	%f5927, %f1534, %f1536, %p9;
$L__BB1_11:
	mul.f32 	%f1537, %f5927, 0f3F22F983;
	cvt.rni.s32.f32 	%r8233, %f1537;
	cvt.rn.f32.s32 	%f1538, %r8233;
	fma.rn.f32 	%f1539, %f1538, 0fBFC90FDA, %f5927;
	fma.rn.f32 	%f1540, %f1538, 0fB3A22168, %f1539;
	fma.rn.f32 	%f5928, %f1538, 0fA7C234C5, %f1540;
	abs.f32 	%f11, %f5927;
	setp.ltu.f32 	%p10, %f11, 0f47CE4780;
	@%p10 bra 	$L__BB1_19;
	setp.neu.f32 	%p11, %f11, 0f7F800000;
	@%p11 bra 	$L__BB1_14;
	mov.f32 	%f1543, 0f00000000;
	mul.rn.f32 	%f5928, %f5927, %f1543;
	mov.b32 	%r8233, 0;
	bra.uni 	$L__BB1_19;
$L__BB1_14:
	mov.b32 	%r17, %f5927;
	shl.b32 	%r3274, %r17, 8;
	or.b32  	%r18, %r3274, -2147483648;
	mov.b64 	%rd3496, 0;
	mov.b32 	%r8230, 0;
	mov.u64 	%rd3494, __cudart_i2opi_f;
	mov.u64 	%rd3495, %rd1;
$L__BB1_15:
	.pragma "nounroll";
	ld.global.nc.u32 	%r3275, [%rd3494];
	mad.wide.u32 	%rd1642, %r3275, %r18, %rd3496;
	shr.u64 	%rd3496, %rd1642, 32;
	st.local.u32 	[%rd3495], %rd1642;
	add.s32 	%r8230, %r8230, 1;
	add.s64 	%rd3495, %rd3495, 4;
	add.s64 	%rd3494, %rd3494, 4;
	setp.ne.s32 	%p12, %r8230, 6;
	@%p12 bra 	$L__BB1_15;
	shr.u32 	%r3276, %r17, 23;
	st.local.u32 	[%rd1+24], %rd3496;
	and.b32  	%r21, %r3276, 31;
	and.b32  	%r3277, %r3276, 224;
	add.s32 	%r3278, %r3277, -128;
	shr.u32 	%r3279, %r3278, 5;
	mul.wide.u32 	%rd1643, %r3279, 4;
	sub.s64 	%rd16, %rd1, %rd1643;
	ld.local.u32 	%r8231, [%rd16+24];
	ld.local.u32 	%r8232, [%rd16+20];
	setp.eq.s32 	%p13, %r21, 0;
	@%p13 bra 	$L__BB1_18;
	shf.l.wrap.b32 	%r8231, %r8232, %r8231, %r21;
	ld.local.u32 	%r3280, [%rd16+16];
	shf.l.wrap.b32 	%r8232, %r3280, %r8232, %r21;
$L__BB1_18:
	shr.u32 	%r3281, %r8231, 30;
	shf.l.wrap.b32 	%r3282, %r8232, %r8231, 2;
	shl.b32 	%r3283, %r8232, 2;
	shr.u32 	%r3284, %r3282, 31;
	add.s32 	%r3285, %r3284, %r3281;
	neg.s32 	%r3286, %r3285;
	setp.lt.s32 	%p14, %r17, 0;
	selp.b32 	%r8233, %r3286, %r3285, %p14;
	xor.b32  	%r3287, %r3282, %r17;
	shr.s32 	%r3288, %r3282, 31;
	xor.b32  	%r3289, %r3288, %r3282;
	xor.b32  	%r3290, %r3288, %r3283;
	cvt.u64.u32 	%rd1644, %r3289;
	shl.b64 	%rd1645, %rd1644, 32;
	cvt.u64.u32 	%rd1646, %r3290;
	or.b64  	%rd1647, %rd1645, %rd1646;
	cvt.rn.f64.s64 	%fd3, %rd1647;
	mul.f64 	%fd4, %fd3, 0d3BF921FB54442D19;
	cvt.rn.f32.f64 	%f1541, %fd4;
	neg.f32 	%f1542, %f1541;
	setp.lt.s32 	%p15, %r3287, 0;
	selp.f32 	%f5928, %f1542, %f1541, %p15;
$L__BB1_19:
	add.s32 	%r3292, %r8233, 1;
	mul.rn.f32 	%f1544, %f5928, %f5928;
	and.b32  	%r3293, %r8233, 1;
	setp.eq.b32 	%p16, %r3293, 1;
	selp.f32 	%f1545, %f5928, 0f3F800000, %p16;
	fma.rn.f32 	%f1546, %f1544, %f1545, 0f00000000;
	fma.rn.f32 	%f1547, %f1544, 0f37CBAC00, 0fBAB607ED;
	selp.f32 	%f1548, 0fB94D4153, %f1547, %p16;
	selp.f32 	%f1549, 0f3C0885E4, 0f3D2AAABB, %p16;
	fma.rn.f32 	%f1550, %f1548, %f1544, %f1549;
	selp.f32 	%f1551, 0fBE2AAAA8, 0fBEFFFFFF, %p16;
	fma.rn.f32 	%f1552, %f1550, %f1544, %f1551;
	fma.rn.f32 	%f1553, %f1552, %f1546, %f1545;
	and.b32  	%r3294, %r3292, 2;
	setp.eq.s32 	%p17, %r3294, 0;
	mov.f32 	%f1554, 0f00000000;
	sub.f32 	%f1555, %f1554, %f1553;
	selp.f32 	%f15, %f1553, %f1555, %p17;
	mul.f32 	%f1556, %f15, 0f3F22F983;
	cvt.rni.s32.f32 	%r8237, %f1556;
	cvt.rn.f32.s32 	%f1557, %r8237;
	fma.rn.f32 	%f1558, %f1557, 0fBFC90FDA, %f15;
	fma.rn.f32 	%f1559, %f1557, 0fB3A22168, %f1558;
	fma.rn.f32 	%f5929, %f1557, 0fA7C234C5, %f1559;
	abs.f32 	%f17, %f15;
	setp.ltu.f32 	%p18, %f17, 0f47CE4780;
	@%p18 bra 	$L__BB1_27;
	setp.neu.f32 	%p19, %f17, 0f7F800000;
	@%p19 bra 	$L__BB1_22;
	mov.f32 	%f1562, 0f00000000;
	mul.rn.f32 	%f5929, %f15, %f1562;
	mov.b32 	%r8237, 0;
	bra.uni 	$L__BB1_27;
$L__BB1_22:
	mov.b32 	%r31, %f15;
	shl.b32 	%r3296, %r31, 8;
	or.b32  	%r32, %r3296, -2147483648;
	mov.b64 	%rd3499, 0;
	mov.b32 	%r8234, 0;
	mov.u64 	%rd3497, __cudart_i2opi_f;
	mov.u64 	%rd3498, %rd1;
$L__BB1_23:
	.pragma "nounroll";
	ld.global.nc.u32 	%r3297, [%rd3497];
	mad.wide.u32 	%rd1650, %r3297, %r32, %rd3499;
	shr.u64 	%rd3499, %rd1650, 32;
	st.local.u32 	[%rd3498], %rd1650;
	add.s32 	%r8234, %r8234, 1;
	add.s64 	%rd3498, %rd3498, 4;
	add.s64 	%rd3497, %rd3497, 4;
	setp.ne.s32 	%p20, %r8234, 6;
	@%p20 bra 	$L__BB1_23;
	shr.u32 	%r3298, %r31, 23;
	st.local.u32 	[%rd1+24], %rd3499;
	and.b32  	%r35, %r3298, 31;
	and.b32  	%r3299, %r3298, 224;
	add.s32 	%r3300, %r3299, -128;
	shr.u32 	%r3301, %r3300, 5;
	mul.wide.u32 	%rd1651, %r3301, 4;
	sub.s64 	%rd23, %rd1, %rd1651;
	ld.local.u32 	%r8235, [%rd23+24];
	ld.local.u32 	%r8236, [%rd23+20];
	setp.eq.s32 	%p21, %r35, 0;
	@%p21 bra 	$L__BB1_26;
	shf.l.wrap.b32 	%r8235, %r8236, %r8235, %r35;
	ld.local.u32 	%r3302, [%rd23+16];
	shf.l.wrap.b32 	%r8236, %r3302, %r8236, %r35;
$L__BB1_26:
	shr.u32 	%r3303, %r8235, 30;
	shf.l.wrap.b32 	%r3304, %r8236, %r8235, 2;
	shl.b32 	%r3305, %r8236, 2;
	shr.u32 	%r3306, %r3304, 31;
	add.s32 	%r3307, %r3306, %r3303;
	neg.s32 	%r3308, %r3307;
	setp.lt.s32 	%p22, %r31, 0;
	selp.b32 	%r8237, %r3308, %r3307, %p22;
	xor.b32  	%r3309, %r3304, %r31;
	shr.s32 	%r3310, %r3304, 31;
	xor.b32  	%r3311, %r3310, %r3304;
	xor.b32  	%r3312, %r3310, %r3305;
	cvt.u64.u32 	%rd1652, %r3311;
	shl.b64 	%rd1653, %rd1652, 32;
	cvt.u64.u32 	%rd1654, %r3312;
	or.b64  	%rd1655, %rd1653, %rd1654;
	cvt.rn.f64.s64 	%fd5, %rd1655;
	mul.f64 	%fd6, %fd5, 0d3BF921FB54442D19;
	cvt.rn.f32.f64 	%f1560, %fd6;
	neg.f32 	%f1561, %f1560;
	setp.lt.s32 	%p23, %r3309, 0;
	selp.f32 	%f5929, %f1561, %f1560, %p23;
$L__BB1_27:
	add.s32 	%r3314, %r8237, 1;
	mul.rn.f32 	%f1563, %f5929, %f5929;
	and.b32  	%r3315, %r8237, 1;
	setp.eq.b32 	%p24, %r3315, 1;
	selp.f32 	%f1564, %f5929, 0f3F800000, %p24;
	fma.rn.f32 	%f1565, %f1563, %f1564, 0f00000000;
	fma.rn.f32 	%f1566, %f1563, 0f37CBAC00, 0fBAB607ED;
	selp.f32 	%f1567, 0fB94D4153, %f1566, %p24;
	selp.f32 	%f1568, 0f3C0885E4, 0f3D2AAABB, %p24;
	fma.rn.f32 	%f1569, %f1567, %f1563, %f1568;
	selp.f32 	%f1570, 0fBE2AAAA8, 0fBEFFFFFF, %p24;
	fma.rn.f32 	%f1571, %f1569, %f1563, %f1570;
	fma.rn.f32 	%f1572, %f1571, %f1565, %f1564;
	and.b32  	%r3316, %r3314, 2;
	setp.eq.s32 	%p25, %r3316, 0;
	mov.f32 	%f1573, 0f00000000;
	sub.f32 	%f1574, %f1573, %f1572;
	selp.f32 	%f21, %f1572, %f1574, %p25;
	mul.f32 	%f1575, %f21, 0f3F22F983;
	cvt.rni.s32.f32 	%r8241, %f1575;
	cvt.rn.f32.s32 	%f1576, %r8241;
	fma.rn.f32 	%f1577, %f1576, 0fBFC90FDA, %f21;
	fma.rn.f32 	%f1578, %f1576, 0fB3A22168, %f1577;
	fma.rn.f32 	%f5930, %f1576, 0fA7C234C5, %f1578;
	abs.f32 	%f23, %f21;
	setp.ltu.f32 	%p26, %f23, 0f47CE4780;
	@%p26 bra 	$L__BB1_35;
	setp.neu.f32 	%p27, %f23, 0f7F800000;
	@%p27 bra 	$L__BB1_30;
	mov.f32 	%f1581, 0f00000000;
	mul.rn.f32 	%f5930, %f21, %f1581;
	mov.b32 	%r8241, 0;
	bra.uni 	$L__BB1_35;
$L__BB1_30:
	mov.b32 	%r45, %f21;
	shl.b32 	%r3318, %r45, 8;
	or.b32  	%r46, %r3318, -2147483648;
	mov.b64 	%rd3502, 0;
	mov.b32 	%r8238, 0;
	mov.u64 	%rd3500, __cudart_i2opi_f;
	mov.u64 	%rd3501, %rd1;
$L__BB1_31:
	.pragma "nounroll";
	ld.global.nc.u32 	%r3319, [%rd3500];
	mad.wide.u32 	%rd1658, %r3319, %r46, %rd3502;
	shr.u64 	%rd3502, %rd1658, 32;
	st.local.u32 	[%rd3501], %rd1658;
	add.s32 	%r8238, %r8238, 1;
	add.s64 	%rd3501, %rd3501, 4;
	add.s64 	%rd3500, %rd3500, 4;
	setp.ne.s32 	%p28, %r8238, 6;
	@%p28 bra 	$L__BB1_31;
	shr.u32 	%r3320, %r45, 23;
	st.local.u32 	[%rd1+24], %rd3502;
	and.b32  	%r49, %r3320, 31;
	and.b32  	%r3321, %r3320, 224;
	add.s32 	%r3322, %r3321, -128;
	shr.u32 	%r3323, %r3322, 5;
	mul.wide.u32 	%rd1659, %r3323, 4;
	sub.s64 	%rd30, %rd1, %rd1659;
	ld.local.u32 	%r8239, [%rd30+24];
	ld.local.u32 	%r8240, [%rd30+20];
	setp.eq.s32 	%p29, %r49, 0;
	@%p29 bra 	$L__BB1_34;
	shf.l.wrap.b32 	%r8239, %r8240, %r8239, %r49;
	ld.local.u32 	%r3324, [%rd30+16];
	shf.l.wrap.b32 	%r8240, %r3324, %r8240, %r49;
$L__BB1_34:
	shr.u32 	%r3325, %r8239, 30;
	shf.l.wrap.b32 	%r3326, %r8240, %r8239, 2;
	shl.b32 	%r3327, %r8240, 2;
	shr.u32 	%r3328, %r3326, 31;
	add.s32 	%r3329, %r3328, %r3325;
	neg.s32 	%r3330, %r3329;
	setp.lt.s32 	%p30, %r45, 0;
	selp.b32 	%r8241, %r3330, %r3329, %p30;
	xor.b32  	%r3331, %r3326, %r45;
	shr.s32 	%r3332, %r3326, 31;
	xor.b32  	%r3333, %r3332, %r3326;
	xor.b32  	%r3334, %r3332, %r3327;
	cvt.u64.u32 	%rd1660, %r3333;
	shl.b64 	%rd1661, %rd1660, 32;
	cvt.u64.u32 	%rd1662, %r3334;
	or.b64  	%rd1663, %rd1661, %rd1662;
	cvt.rn.f64.s64 	%fd7, %rd1663;
	mul.f64 	%fd8, %fd7, 0d3BF921FB54442D19;
	cvt.rn.f32.f64 	%f1579, %fd8;
	neg.f32 	%f1580, %f1579;
	setp.lt.s32 	%p31, %r3331, 0;
	selp.f32 	%f5930, %f1580, %f1579, %p31;
$L__BB1_35:
	mul.rn.f32 	%f1582, %f5930, %f5930;
	and.b32  	%r3336, %r8241, 1;
	setp.eq.b32 	%p32, %r3336, 1;
	selp.f32 	%f1583, 0f3F800000, %f5930, %p32;
	fma.rn.f32 	%f1584, %f1582, %f1583, 0f00000000;
	fma.rn.f32 	%f1585, %f1582, 0f37CBAC00, 0fBAB607ED;
	selp.f32 	%f1586, %f1585, 0fB94D4153, %p32;
	selp.f32 	%f1587, 0f3D2AAABB, 0f3C0885E4, %p32;
	fma.rn.f32 	%f1588, %f1586, %f1582, %f1587;
	selp.f32 	%f1589, 0fBEFFFFFF, 0fBE2AAAA8, %p32;
	fma.rn.f32 	%f1590, %f1588, %f1582, %f1589;
	fma.rn.f32 	%f1591, %f1590, %f1584, %f1583;
	and.b32  	%r3337, %r8241, 2;
	setp.eq.s32 	%p33, %r3337, 0;
	mov.f32 	%f1592, 0f00000000;
	sub.f32 	%f1593, %f1592, %f1591;
	selp.f32 	%f5932, %f1591, %f1593, %p33;
	setp.leu.f32 	%p34, %f5932, %f2;
	@%p34 bra 	$L__BB1_45;
	mul.f32 	%f1594, %f5932, 0f3F22F983;
	cvt.rni.s32.f32 	%r8245, %f1594;
	cvt.rn.f32.s32 	%f1595, %r8245;
	fma.rn.f32 	%f1596, %f1595, 0fBFC90FDA, %f5932;
	fma.rn.f32 	%f1597, %f1595, 0fB3A22168, %f1596;
	fma.rn.f32 	%f5931, %f1595, 0fA7C234C5, %f1597;
	abs.f32 	%f29, %f5932;
	setp.ltu.f32 	%p35, %f29, 0f47CE4780;
	@%p35 bra 	$L__BB1_44;
	setp.neu.f32 	%p36, %f29, 0f7F800000;
	@%p36 bra 	$L__BB1_39;
	mov.f32 	%f1600, 0f00000000;
	mul.rn.f32 	%f5931, %f5932, %f1600;
	mov.b32 	%r8245, 0;
	bra.uni 	$L__BB1_44;
$L__BB1_39:
	mov.b32 	%r59, %f5932;
	shl.b32 	%r3339, %r59, 8;
	or.b32  	%r60, %r3339, -2147483648;
	mov.b64 	%rd3505, 0;
	mov.b32 	%r8242, 0;
	mov.u64 	%rd3503, __cudart_i2opi_f;
	mov.u64 	%rd3504, %rd1;
$L__BB1_40:
	.pragma "nounroll";
	ld.global.nc.u32 	%r3340, [%rd3503];
	mad.wide.u32 	%rd1666, %r3340, %r60, %rd3505;
	shr.u64 	%rd3505, %rd1666, 32;
	st.local.u32 	[%rd3504], %rd1666;
	add.s32 	%r8242, %r8242, 1;
	add.s64 	%rd3504, %rd3504, 4;
	add.s64 	%rd3503, %rd3503, 4;
	setp.ne.s32 	%p37, %r8242, 6;
	@%p37 bra 	$L__BB1_40;
	shr.u32 	%r3341, %r59, 23;
	st.local.u32 	[%rd1+24], %rd3505;
	and.b32  	%r63, %r3341, 31;
	and.b32  	%r3342, %r3341, 224;
	add.s32 	%r3343, %r3342, -128;
	shr.u32 	%r3344, %r3343, 5;
	mul.wide.u32 	%rd1667, %r3344, 4;
	sub.s64 	%rd37, %rd1, %rd1667;
	ld.local.u32 	%r8243, [%rd37+24];
	ld.local.u32 	%r8244, [%rd37+20];
	setp.eq.s32 	%p38, %r63, 0;
	@%p38 bra 	$L__BB1_43;
	shf.l.wrap.b32 	%r8243, %r8244, %r8243, %r63;
	ld.local.u32 	%r3345, [%rd37+16];
	shf.l.wrap.b32 	%r8244, %r3345, %r8244, %r63;
$L__BB1_43:
	shr.u32 	%r3346, %r8243, 30;
	shf.l.wrap.b32 	%r3347, %r8244, %r8243, 2;
	shl.b32 	%r3348, %r8244, 2;
	shr.u32 	%r3349, %r3347, 31;
	add.s32 	%r3350, %r3349, %r3346;
	neg.s32 	%r3351, %r3350;
	setp.lt.s32 	%p39, %r59, 0;
	selp.b32 	%r8245, %r3351, %r3350, %p39;
	xor.b32  	%r3352, %r3347, %r59;
	shr.s32 	%r3353, %r3347, 31;
	xor.b32  	%r3354, %r3353, %r3347;
	xor.b32  	%r3355, %r3353, %r3348;
	cvt.u64.u32 	%rd1668, %r3354;
	shl.b64 	%rd1669, %rd1668, 32;
	cvt.u64.u32 	%rd1670, %r3355;
	or.b64  	%rd1671, %rd1669, %rd1670;
	cvt.rn.f64.s64 	%fd9, %rd1671;
	mul.f64 	%fd10, %fd9, 0d3BF921FB54442D19;
	cvt.rn.f32.f64 	%f1598, %fd10;
	neg.f32 	%f1599, %f1598;
	setp.lt.s32 	%p40, %r3352, 0;
	selp.f32 	%f5931, %f1599, %f1598, %p40;
$L__BB1_44:
	add.s32 	%r3357, %r8245, 1;
	mul.rn.f32 	%f1601, %f5931, %f5931;
	and.b32  	%r3358, %r8245, 1;
	setp.eq.b32 	%p41, %r3358, 1;
	selp.f32 	%f1602, %f5931, 0f3F800000, %p41;
	fma.rn.f32 	%f1603, %f1601, %f1602, 0f00000000;
	fma.rn.f32 	%f1604, %f1601, 0f37CBAC00, 0fBAB607ED;
	selp.f32 	%f1605, 0fB94D4153, %f1604, %p41;
	selp.f32 	%f1606, 0f3C0885E4, 0f3D2AAABB, %p41;
	fma.rn.f32 	%f1607, %f1605, %f1601, %f1606;
	selp.f32 	%f1608, 0fBE2AAAA8, 0fBEFFFFFF, %p41;
	fma.rn.f32 	%f1609, %f1607, %f1601, %f1608;
	fma.rn.f32 	%f1610, %f1609, %f1603, %f1602;
	and.b32  	%r3359, %r3357, 2;
	setp.eq.s32 	%p42, %r3359, 0;
	mov.f32 	%f1611, 0f00000000;
	sub.f32 	%f1612, %f1611, %f1610;
	selp.f32 	%f5932, %f1610, %f1612, %p42;
$L__BB1_45:
	mul.f32 	%f1613, %f5932, 0f3F22F983;
	cvt.rni.s32.f32 	%r8249, %f1613;
	cvt.rn.f32.s32 	%f1614, %r8249;
	fma.rn.f32 	%f1615, %f1614, 0fBFC90FDA, %f5932;
	fma.rn.f32 	%f1616, %f1614, 0fB3A22168, %f1615;
	fma.rn.f32 	%f5933, %f1614, 0fA7C234C5, %f1616;
	abs.f32 	%f36, %f5932;
	setp.ltu.f32 	%p43, %f36, 0f47CE4780;
	@%p43 bra 	$L__BB1_53;
	setp.neu.f32 	%p44, %f36, 0f7F800000;
	@%p44 bra 	$L__BB1_48;
	mov.f32 	%f1619, 0f00000000;
	mul.rn.f32 	%f5933, %f5932, %f1619;
	mov.b32 	%r8249, 0;
	bra.uni 	$L__BB1_53;
$L__BB1_48:
	mov.b32 	%r73, %f5932;
	shl.b32 	%r3361, %r73, 8;
	or.b32  	%r74, %r3361, -2147483648;
	mov.b64 	%rd3508, 0;
	mov.b32 	%r8246, 0;
	mov.u64 	%rd3506, __cudart_i2opi_f;
	mov.u64 	%rd3507, %rd1;
$L__BB1_49:
	.pragma "nounroll";
	ld.global.nc.u32 	%r3362, [%rd3506];
	mad.wide.u32 	%rd1674, %r3362, %r74, %rd3508;
	shr.u64 	%rd3508, %rd1674, 32;
	st.local.u32 	[%rd3507], %rd1674;
	add.s32 	%r8246, %r8246, 1;
	add.s64 	%rd3507, %rd3507, 4;
	add.s64 	%rd3506, %rd3506, 4;
	setp.ne.s32 	%p45, %r8246, 6;
	@%p45 bra 	$L__BB1_49;
	shr.u32 	%r3363, %r73, 23;
	st.local.u32 	[%rd1+24], %rd3508;
	and.b32  	%r77, %r3363, 31;
	and.b32  	%r3364, %r3363, 224;
	add.s32 	%r3365, %r3364, -128;
	shr.u32 	%r3366, %r3365, 5;
	mul.wide.u32 	%rd1675, %r3366, 4;
	sub.s64 	%rd44, %rd1, %rd1675;
	ld.local.u32 	%r8247, [%rd44+24];
	ld.local.u32 	%r8248, [%rd44+20];
	setp.eq.s32 	%p46, %r77, 0;
	@%p46 bra 	$L__BB1_52;
	shf.l.wrap.b32 	%r8247, %r8248, %r8247, %r77;
	ld.local.u32 	%r3367, [%rd44+16];
	shf.l.wrap.b32 	%r8248, %r3367, %r8248, %r77;
$L__BB1_52:
	shr.u32 	%r3368, %r8247, 30;
	shf.l.wrap.b32 	%r3369, %r8248, %r8247, 2;
	shl.b32 	%r3370, %r8248, 2;
	shr.u32 	%r3371, %r3369, 31;
	add.s32 	%r3372, %r3371, %r3368;
	neg.s32 	%r3373, %r3372;
	setp.lt.s32 	%p47, %r73, 0;
	selp.b32 	%r8249, %r3373, %r3372, %p47;
	xor.b32  	%r3374, %r3369, %r73;
	shr.s32 	%r3375, %r3369, 31;
	xor.b32  	%r3376, %r3375, %r3369;
	xor.b32  	%r3377, %r3375, %r3370;
	cvt.u64.u32 	%rd1676, %r3376;
	shl.b64 	%rd1677, %rd1676, 32;
	cvt.u64.u32 	%rd1678, %r3377;
	or.b64  	%rd1679, %rd1677, %rd1678;
	cvt.rn.f64.s64 	%fd11, %rd1679;
	mul.f64 	%fd12, %fd11, 0d3BF921FB54442D19;
	cvt.rn.f32.f64 	%f1617, %fd12;
	neg.f32 	%f1618, %f1617;
	setp.lt.s32 	%p48, %r3374, 0;
	selp.f32 	%f5933, %f1618, %f1617, %p48;
$L__BB1_53:
	add.s32 	%r3379, %r8249, 1;
	mul.rn.f32 	%f1620, %f5933, %f5933;
	and.b32  	%r3380, %r8249, 1;
	setp.eq.b32 	%p49, %r3380, 1;
	selp.f32 	%f1621, %f5933, 0f3F800000, %p49;
	fma.rn.f32 	%f1622, %f1620, %f1621, 0f00000000;
	fma.rn.f32 	%f1623, %f1620, 0f37CBAC00, 0fBAB607ED;
	selp.f32 	%f1624, 0fB94D4153, %f1623, %p49;
	selp.f32 	%f1625, 0f3C0885E4, 0f3D2AAABB, %p49;
	fma.rn.f32 	%f1626, %f1624, %f1620, %f1625;
	selp.f32 	%f1627, 0fBE2AAAA8, 0fBEFFFFFF, %p49;
	fma.rn.f32 	%f1628, %f1626, %f1620, %f1627;
	fma.rn.f32 	%f1629, %f1628, %f1622, %f1621;
	and.b32  	%r3381, %r3379, 2;
	setp.eq.s32 	%p50, %r3381, 0;
	mov.f32 	%f1630, 0f00000000;
	sub.f32 	%f1631, %f1630, %f1629;
	selp.f32 	%f40, %f1629, %f1631, %p50;
	mul.f32 	%f1632, %f40, 0f3F22F983;
	cvt.rni.s32.f32 	%r8253, %f1632;
	cvt.rn.f32.s32 	%f1633, %r8253;
	fma.rn.f32 	%f1634, %f1633, 0fBFC90FDA, %f40;
	fma.rn.f32 	%f1635, %f1633, 0fB3A22168, %f1634;
	fma.rn.f32 	%f5934, %f1633, 0fA7C234C5, %f1635;
	abs.f32 	%f42, %f40;
	setp.ltu.f32 	%p51, %f42, 0f47CE4780;
	@%p51 bra 	$L__BB1_61;
	setp.neu.f32 	%p52, %f42, 0f7F800000;
	@%p52 bra 	$L__BB1_56;
	mov.f32 	%f1638, 0f00000000;
	mul.rn.f32 	%f5934, %f40, %f1638;
	mov.b32 	%r8253, 0;
	bra.uni 	$L__BB1_61;
$L__BB1_56:
	mov.b32 	%r87, %f40;
	shl.b32 	%r3383, %r87, 8;
	or.b32  	%r88, %r3383, -2147483648;
	mov.b64 	%rd3511, 0;
	mov.b32 	%r8250, 0;
	mov.u64 	%rd3509, __cudart_i2opi_f;
	mov.u64 	%rd3510, %rd1;
$L__BB1_57:
	.pragma "nounroll";
	ld.global.nc.u32 	%r3384, [%rd3509];
	mad.wide.u32 	%rd1682, %r3384, %r88, %rd3511;
	shr.u64 	%rd3511, %rd1682, 32;
	st.local.u32 	[%rd3510], %rd1682;
	add.s32 	%r8250, %r8250, 1;
	add.s64 	%rd3510, %rd3510, 4;
	add.s64 	%rd3509, %rd3509, 4;
	setp.ne.s32 	%p53, %r8250, 6;
	@%p53 bra 	$L__BB1_57;
	shr.u32 	%r3385, %r87, 23;
	st.local.u32 	[%rd1+24], %rd3511;
	and.b32  	%r91, %r3385, 31;
	and.b32  	%r3386, %r3385, 224;
	add.s32 	%r3387, %r3386, -128;
	shr.u32 	%r3388, %r3387, 5;
	mul.wide.u32 	%rd1683, %r3388, 4;
	sub.s64 	%rd51, %rd1, %rd1683;
	ld.local.u32 	%r8251, [%rd51+24];
	ld.local.u32 	%r8252, [%rd51+20];
	setp.eq.s32 	%p54, %r91, 0;
	@%p54 bra 	$L__BB1_60;
	shf.l.wrap.b32 	%r8251, %r8252, %r8251, %r91;
	ld.local.u32 	%r3389, [%rd51+16];
	shf.l.wrap.b32 	%r8252, %r3389, %r8252, %r91;
$L__BB1_60:
	shr.u32 	%r3390, %r8251, 30;
	shf.l.wrap.b32 	%r3391, %r8252, %r8251, 2;
	shl.b32 	%r3392, %r8252, 2;
	shr.u32 	%r3393, %r3391, 31;
	add.s32 	%r3394, %r3393, %r3390;
	neg.s32 	%r3395, %r3394;
	setp.lt.s32 	%p55, %r87, 0;
	selp.b32 	%r8253, %r3395, %r3394, %p55;
	xor.b32  	%r3396, %r3391, %r87;
	shr.s32 	%r3397, %r3391, 31;
	xor.b32  	%r3398, %r3397, %r3391;
	xor.b32  	%r3399, %r3397, %r3392;
	cvt.u64.u32 	%rd1684, %r3398;
	shl.b64 	%rd1685, %rd1684, 32;
	cvt.u64.u32 	%rd1686, %r3399;
	or.b64  	%rd1687, %rd1685, %rd1686;
	cvt.rn.f64.s64 	%fd13, %rd1687;
	mul.f64 	%fd14, %fd13, 0d3BF921FB54442D19;
	cvt.rn.f32.f64 	%f1636, %fd14;
	neg.f32 	%f1637, %f1636;
	setp.lt.s32 	%p56, %r3396, 0;
	selp.f32 	%f5934, %f1637, %f1636, %p56;
$L__BB1_61:
	mul.rn.f32 	%f1639, %f5934, %f5934;
	and.b32  	%r3401, %r8253, 1;
	setp.eq.b32 	%p57, %r3401, 1;
	selp.f32 	%f1640, 0f3F800000, %f5934, %p57;
	fma.rn.f32 	%f1641, %f1639, %f1640, 0f00000000;
	fma.rn.f32 	%f1642, %f1639, 0f37CBAC00, 0fBAB607ED;
	selp.f32 	%f1643, %f1642, 0fB94D4153, %p57;
	selp.f32 	%f1644, 0f3D2AAABB, 0f3C0885E4, %p57;
	fma.rn.f32 	%f1645, %f1643, %f1639, %f1644;
	selp.f32 	%f1646, 0fBEFFFFFF, 0fBE2AAAA8, %p57;
	fma.rn.f32 	%f1647, %f1645, %f1639, %f1646;
	fma.rn.f32 	%f1648, %f1647, %f1641, %f1640;
	and.b32  	%r3402, %r8253, 2;
	setp.eq.s32 	%p58, %r3402, 0;
	mov.f32 	%f1649, 0f00000000;
	sub.f32 	%f1650, %f1649, %f1648;
	selp.f32 	%f5936, %f1648, %f1650, %p58;
	setp.geu.f32 	%p59, %f2, 0f40400000;
	@%p59 bra 	$L__BB1_71;
	mul.f32 	%f1651, %f5936, 0f3F22F983;
	cvt.rni.s32.f32 	%r8257, %f1651;
	cvt.rn.f32.s32 	%f1652, %r8257;
	fma.rn.f32 	%f1653, %f1652, 0fBFC90FDA, %f5936;
	fma.rn.f32 	%f1654, %f1652, 0fB3A22168, %f1653;
	fma.rn.f32 	%f5935, %f1652, 0fA7C234C5, %f1654;
	abs.f32 	%f48, %f5936;
	setp.ltu.f32 	%p60, %f48, 0f47CE4780;
	@%p60 bra 	$L__BB1_70;
	setp.neu.f32 	%p61, %f48, 0f7F800000;
	@%p61 bra 	$L__BB1_65;
	mov.f32 	%f1657, 0f00000000;
	mul.rn.f32 	%f5935, %f5936, %f1657;
	mov.b32 	%r8257, 0;
	bra.uni 	$L__BB1_70;
$L__BB1_65:
	mov.b32 	%r101, %f5936;
	shl.b32 	%r3404, %r101, 8;
	or.b32  	%r102, %r3404, -2147483648;
	mov.b64 	%rd3514, 0;
	mov.b32 	%r8254, 0;
	mov.u64 	%rd3512, __cudart_i2opi_f;
	mov.u64 	%rd3513, %rd1;
$L__BB1_66:
	.pragma "nounroll";
	ld.global.nc.u32 	%r3405, [%rd3512];
	mad.wide.u32 	%rd1690, %r3405, %r102, %rd3514;
	shr.u64 	%rd3514, %rd1690, 32;
	st.local.u32 	[%rd3513], %rd1690;
	add.s32 	%r8254, %r8254, 1;
	add.s64 	%rd3513, %rd3513, 4;
	add.s64 	%rd3512, %rd3512, 4;
	setp.ne.s32 	%p62, %r8254, 6;
	@%p62 bra 	$L__BB1_66;
	shr.u32 	%r3406, %r101, 23;
	st.local.u32 	[%rd1+24], %rd3514;
	and.b32  	%r105, %r3406, 31;
	and.b32  	%r3407, %r3406, 224;
	add.s32 	%r3408, %r3407, -128;
	shr.u32 	%r3409, %r3408, 5;
	mul.wide.u32 	%rd1691, %r3409, 4;
	sub.s64 	%rd58, %rd1, %rd1691;
	ld.local.u32 	%r8255, [%rd58+24];
	ld.local.u32 	%r8256, [%rd58+20];
	setp.eq.s32 	%p63, %r105, 0;
	@%p63 bra 	$L__BB1_69;
	shf.l.wrap.b32 	%r8255, %r8256, %r8255, %r105;
	ld.local.u32 	%r3410, [%rd58+16];
	shf.l.wrap.b32 	%r8256, %r3410, %r8256, %r105;
$L__BB1_69:
	shr.u32 	%r3411, %r8255, 30;
	shf.l.wrap.b32 	%r3412, %r8256, %r8255, 2;
	shl.b32 	%r3413, %r8256, 2;
	shr.u32 	%r3414, %r3412, 31;
	add.s32 	%r3415, %r3414, %r3411;
	neg.s32 	%r3416, %r3415;
	setp.lt.s32 	%p64, %r101, 0;
	selp.b32 	%r8257, %r3416, %r3415, %p64;
	xor.b32  	%r3417, %r3412, %r101;
	shr.s32 	%r3418, %r3412, 31;
	xor.b32  	%r3419, %r3418, %r3412;
	xor.b32  	%r3420, %r3418, %r3413;
	cvt.u64.u32 	%rd1692, %r3419;
	shl.b64 	%rd1693, %rd1692, 32;
	cvt.u64.u32 	%rd1694, %r3420;
	or.b64  	%rd1695, %rd1693, %rd1694;
	cvt.rn.f64.s64 	%fd15, %rd1695;
	mul.f64 	%fd16, %fd15, 0d3BF921FB54442D19;
	cvt.rn.f32.f64 	%f1655, %fd16;
	neg.f32 	%f1656, %f1655;
	setp.lt.s32 	%p65, %r3417, 0;
	selp.f32 	%f5935, %f1656, %f1655, %p65;
$L__BB1_70:
	mul.rn.f32 	%f1658, %f5935, %f5935;
	and.b32  	%r3422, %r8257, 1;
	setp.eq.b32 	%p66, %r3422, 1;
	selp.f32 	%f1659, 0f3F800000, %f5935, %p66;
	fma.rn.f32 	%f1660, %f1658, %f1659, 0f00000000;
	fma.rn.f32 	%f1661, %f1658, 0f37CBAC00, 0fBAB607ED;
	selp.f32 	%f1662, %f1661, 0fB94D4153, %p66;
	selp.f32 	%f1663, 0f3D2AAABB, 0f3C0885E4, %p66;
	fma.rn.f32 	%f1664, %f1662, %f1658, %f1663;
	selp.f32 	%f1665, 0fBEFFFFFF, 0fBE2AAAA8, %p66;
	fma.rn.f32 	%f1666, %f1664, %f1658, %f1665;
	fma.rn.f32 	%f1667, %f1666, %f1660, %f1659;
	and.b32  	%r3423, %r8257, 2;
	setp.eq.s32 	%p67, %r3423, 0;
	mov.f32 	%f1668, 0f00000000;
	sub.f32 	%f1669, %f1668, %f1667;
	selp.f32 	%f5936, %f1667, %f1669, %p67;
$L__BB1_71:
	setp.leu.f32 	%p68, %f5991, %f2;
	@%p68 bra 	$L__BB1_81;
	mul.f32 	%f1670, %f5936, 0f3F22F983;
	cvt.rni.s32.f32 	%r8261, %f1670;
	cvt.rn.f32.s32 	%f1671, %r8261;
	fma.rn.f32 	%f1672, %f1671, 0fBFC90FDA, %f5936;
	fma.rn.f32 	%f1673, %f1671, 0fB3A22168, %f1672;
	fma.rn.f32 	%f5937, %f1671, 0fA7C234C5, %f1673;
	abs.f32 	%f55, %f5936;
	setp.ltu.f32 	%p69, %f55, 0f47CE4780;
	@%p69 bra 	$L__BB1_80;
	setp.neu.f32 	%p70, %f55, 0f7F800000;
	@%p70 bra 	$L__BB1_75;
	mov.f32 	%f1676, 0f00000000;
	mul.rn.f32 	%f5937, %f5936, %f1676;
	mov.b32 	%r8261, 0;
	bra.uni 	$L__BB1_80;
$L__BB1_75:
	mov.b32 	%r115, %f5936;
	shl.b32 	%r3425, %r115, 8;
	or.b32  	%r116, %r3425, -2147483648;
	mov.b64 	%rd3517, 0;
	mov.b32 	%r8258, 0;
	mov.u64 	%rd3515, __cudart_i2opi_f;
	mov.u64 	%rd3516, %rd1;
$L__BB1_76:
	.pragma "nounroll";
	ld.global.nc.u32 	%r3426, [%rd3515];
	mad.wide.u32 	%rd1698, %r3426, %r116, %rd3517;
	shr.u64 	%rd3517, %rd1698, 32;
	st.local.u32 	[%rd3516], %rd1698;
	add.s32 	%r8258, %r8258, 1;
	add.s64 	%rd3516, %rd3516, 4;
	add.s64 	%rd3515, %rd3515, 4;
	setp.ne.s32 	%p71, %r8258, 6;
	@%p71 bra 	$L__BB1_76;
	shr.u32 	%r3427, %r115, 23;
	st.local.u32 	[%rd1+24], %rd3517;
	and.b32  	%r119, %r3427, 31;
	and.b32  	%r3428, %r3427, 224;
	add.s32 	%r3429, %r3428, -128;
	shr.u32 	%r3430, %r3429, 5;
	mul.wide.u32 	%rd1699, %r3430, 4;
	sub.s64 	%rd65, %rd1, %rd1699;
	ld.local.u32 	%r8259, [%rd65+24];
	ld.local.u32 	%r8260, [%rd65+20];
	setp.eq.s32 	%p72, %r119, 0;
	@%p72 bra 	$L__BB1_79;
	shf.l.wrap.b32 	%r8259, %r8260, %r8259, %r119;
	ld.local.u32 	%r3431, [%rd65+16];
	shf.l.wrap.b32 	%r8260, %r3431, %r8260, %r119;
$L__BB1_79:
	shr.u32 	%r3432, %r8259, 30;
	shf.l.wrap.b32 	%r3433, %r8260, %r8259, 2;
	shl.b32 	%r3434, %r8260, 2;
	shr.u32 	%r3435, %r3433, 31;
	add.s32 	%r3436, %r3435, %r3432;
	neg.s32 	%r3437, %r3436;
	setp.lt.s32 	%p73, %r115, 0;
	selp.b32 	%r8261, %r3437, %r3436, %p73;
	xor.b32  	%r3438, %r3433, %r115;
	shr.s32 	%r3439, %r3433, 31;
	xor.b32  	%r3440, %r3439, %r3433;
	xor.b32  	%r3441, %r3439, %r3434;
	cvt.u64.u32 	%rd1700, %r3440;
	shl.b64 	%rd1701, %rd1700, 32;
	cvt.u64.u32 	%rd1702, %r3441;
	or.b64  	%rd1703, %rd1701, %rd1702;
	cvt.rn.f64.s64 	%fd17, %rd1703;
	mul.f64 	%fd18, %fd17, 0d3BF921FB54442D19;
	cvt.rn.f32.f64 	%f1674, %fd18;
	neg.f32 	%f1675, %f1674;
	setp.lt.s32 	%p74, %r3438, 0;
	selp.f32 	%f5937, %f1675, %f1674, %p74;
$L__BB1_80:
	mul.rn.f32 	%f1677, %f5937, %f5937;
	and.b32  	%r3443, %r8261, 1;
	setp.eq.b32 	%p75, %r3443, 1;
	selp.f32 	%f1678, 0f3F800000, %f5937, %p75;
	fma.rn.f32 	%f1679, %f1677, %f1678, 0f00000000;
	fma.rn.f32 	%f1680, %f1677, 0f37CBAC00, 0fBAB607ED;
	selp.f32 	%f1681, %f1680, 0fB94D4153, %p75;
	selp.f32 	%f1682, 0f3D2AAABB, 0f3C0885E4, %p75;
	fma.rn.f32 	%f1683, %f1681, %f1677, %f1682;
	selp.f32 	%f1684, 0fBEFFFFFF, 0fBE2AAAA8, %p75;
	fma.rn.f32 	%f1685, %f1683, %f1677, %f1684;
	fma.rn.f32 	%f1686, %f1685, %f1679, %f1678;
	and.b32  	%r3444, %r8261, 2;
	setp.eq.s32 	%p76, %r3444, 0;
	mov.f32 	%f1687, 0f00000000;
	sub.f32 	%f1688, %f1687, %f1686;
	selp.f32 	%f5936, %f1686, %f1688, %p76;
$L__BB1_81:
	mul.f32 	%f1689, %f5936, 0f3F22F983;
	cvt.rni.s32.f32 	%r8265, %f1689;
	cvt.rn.f32.s32 	%f1690, %r8265;
	fma.rn.f32 	%f1691, %f1690, 0fBFC90FDA, %f5936;
	fma.rn.f32 	%f1692, %f1690, 0fB3A22168, %f1691;
	fma.rn.f32 	%f5939, %f1690, 0fA7C234C5, %f1692;
	abs.f32 	%f62, %f5936;
	setp.ltu.f32 	%p77, %f62, 0f47CE4780;
	@%p77 bra 	$L__BB1_89;
	setp.neu.f32 	%p78, %f62, 0f7F800000;
	@%p78 bra 	$L__BB1_84;
	mov.f32 	%f1695, 0f00000000;
	mul.rn.f32 	%f5939, %f5936, %f1695;
	mov.b32 	%r8265, 0;
	bra.uni 	$L__BB1_89;
$L__BB1_84:
	mov.b32 	%r129, %f5936;
	shl.b32 	%r3446, %r129, 8;
	or.b32  	%r130, %r3446, -2147483648;
	mov.b64 	%rd3520, 0;
	mov.b32 	%r8262, 0;
	mov.u64 	%rd3518, __cudart_i2opi_f;
	mov.u64 	%rd3519, %rd1;
$L__BB1_85:
	.pragma "nounroll";
	ld.global.nc.u32 	%r3447, [%rd3518];
	mad.wide.u32 	%rd1706, %r3447, %r130, %rd3520;
	shr.u64 	%rd3520, %rd1706, 32;
	st.local.u32 	[%rd3519], %rd1706;
	add.s32 	%r8262, %r8262, 1;
	add.s64 	%rd3519, %rd3519, 4;
	add.s64 	%rd3518, %rd3518, 4;
	setp.ne.s32 	%p79, %r8262, 6;
	@%p79 bra 	$L__BB1_85;
	shr.u32 	%r3448, %r129, 23;
	st.local.u32 	[%rd1+24], %rd3520;
	and.b32  	%r133, %r3448, 31;
	and.b32  	%r3449, %r3448, 224;
	add.s32 	%r3450, %r3449, -128;
	shr.u32 	%r3451, %r3450, 5;
	mul.wide.u32 	%rd1707, %r3451, 4;
	sub.s64 	%rd72, %rd1, %rd1707;
	ld.local.u32 	%r8263, [%rd72+24];
	ld.local.u32 	%r8264, [%rd72+20];
	setp.eq.s32 	%p80, %r133, 0;
	@%p80 bra 	$L__BB1_88;
	shf.l.wrap.b32 	%r8263, %r8264, %r8263, %r133;
	ld.local.u32 	%r3452, [%rd72+16];
	shf.l.wrap.b32 	%r8264, %r3452, %r8264, %r133;
$L__BB1_88:
	shr.u32 	%r3453, %r8263, 30;
	shf.l.wrap.b32 	%r3454, %r8264, %r8263, 2;
	shl.b32 	%r3455, %r8264, 2;
	shr.u32 	%r3456, %r3454, 31;
	add.s32 	%r3457, %r3456, %r3453;
	neg.s32 	%r3458, %r3457;
	setp.lt.s32 	%p81, %r129, 0;
	selp.b32 	%r8265, %r3458, %r3457, %p81;
	xor.b32  	%r3459, %r3454, %r129;
	shr.s32 	%r3460, %r3454, 31;
	xor.b32  	%r3461, %r3460, %r3454;
	xor.b32  	%r3462, %r3460, %r3455;
	cvt.u64.u32 	%rd1708, %r3461;
	shl.b64 	%rd1709, %rd1708, 32;
	cvt.u64.u32 	%rd1710, %r3462;
	or.b64  	%rd1711, %rd1709, %rd1710;
	cvt.rn.f64.s64 	%fd19, %rd1711;
	mul.f64 	%fd20, %fd19, 0d3BF921FB54442D19;
	cvt.rn.f32.f64 	%f1693, %fd20;
	neg.f32 	%f1694, %f1693;
	setp.lt.s32 	%p82, %r3459, 0;
	selp.f32 	%f5939, %f1694, %f1693, %p82;
$L__BB1_89:
	mul.rn.f32 	%f1696, %f5939, %f5939;
	and.b32  	%r3464, %r8265, 1;
	setp.eq.b32 	%p83, %r3464, 1;
	selp.f32 	%f1697, 0f3F800000, %f5939, %p83;
	fma.rn.f32 	%f1698, %f1696, %f1697, 0f00000000;
	fma.rn.f32 	%f1699, %f1696, 0f37CBAC00, 0fBAB607ED;
	selp.f32 	%f1700, %f1699, 0fB94D4153, %p83;
	selp.f32 	%f1701, 0f3D2AAABB, 0f3C0885E4, %p83;
	fma.rn.f32 	%f1702, %f1700, %f1696, %f1701;
	selp.f32 	%f1703, 0fBEFFFFFF, 0fBE2AAAA8, %p83;
	fma.rn.f32 	%f1704, %f1702, %f1696, %f1703;
	fma.rn.f32 	%f1705, %f1704, %f1698, %f1697;
	and.b32  	%r3465, %r8265, 2;
	setp.eq.s32 	%p84, %r3465, 0;
	mov.f32 	%f1706, 0f00000000;
	sub.f32 	%f1707, %f1706, %f1705;
	selp.f32 	%f66, %f1705, %f1707, %p84;
	mul.f32 	%f1708, %f66, 0f3F22F983;
	cvt.rni.s32.f32 	%r8269, %f1708;
	cvt.rn.f32.s32 	%f1709, %r8269;
	fma.rn.f32 	%f1710, %f1709, 0fBFC90FDA, %f66;
	fma.rn.f32 	%f1711, %f1709, 0fB3A22168, %f1710;
	fma.rn.f32 	%f5940, %f1709, 0fA7C234C5, %f1711;
	abs.f32 	%f68, %f66;
	setp.ltu.f32 	%p85, %f68, 0f47CE4780;
	@%p85 bra 	$L__BB1_97;
	setp.neu.f32 	%p86, %f68, 0f7F800000;
	@%p86 bra 	$L__BB1_92;
	mov.f32 	%f1714, 0f00000000;
	mul.rn.f32 	%f5940, %f66, %f1714;
	mov.b32 	%r8269, 0;
	bra.uni 	$L__BB1_97;
$L__BB1_92:
	mov.b32 	%r143, %f66;
	shl.b32 	%r3467, %r143, 8;
	or.b32  	%r144, %r3467, -2147483648;
	mov.b64 	%rd3523, 0;
	mov.b32 	%r8266, 0;
	mov.u64 	%rd3521, __cudart_i2opi_f;
	mov.u64 	%rd3522, %rd1;
$L__BB1_93:
	.pragma "nounroll";
	ld.global.nc.u32 	%r3468, [%rd3521];
	mad.wide.u32 	%rd1714, %r3468, %r144, %rd3523;
	shr.u64 	%rd3523, %rd1714, 32;
	st.local.u32 	[%rd3522], %rd1714;
	add.s32 	%r8266, %r8266, 1;
	add.s64 	%rd3522, %rd3522, 4;
	add.s64 	%rd3521, %rd3521, 4;
	setp.ne.s32 	%p87, %r8266, 6;
	@%p87 bra 	$L__BB1_93;
	shr.u32 	%r3469, %r143, 23;
	st.local.u32 	[%rd1+24], %rd3523;
	and.b32  	%r147, %r3469, 31;
	and.b32  	%r3470, %r3469, 224;
	add.s32 	%r3471, %r3470, -128;
	shr.u32 	%r3472, %r3471, 5;
	mul.wide.u32 	%rd1715, %r3472, 4;
	sub.s64 	%rd79, %rd1, %rd1715;
	ld.local.u32 	%r8267, [%rd79+24];
	ld.local.u32 	%r8268, [%rd79+20];
	setp.eq.s32 	%p88, %r147, 0;
	@%p88 bra 	$L__BB1_96;
	shf.l.wrap.b32 	%r8267, %r8268, %r8267, %r147;
	ld.local.u32 	%r3473, [%rd79+16];
	shf.l.wrap.b32 	%r8268, %r3473, %r8268, %r147;
$L__BB1_96:
	shr.u32 	%r3474, %r8267, 30;
	shf.l.wrap.b32 	%r3475, %r8268, %r8267, 2;
	shl.b32 	%r3476, %r8268, 2;
	shr.u32 	%r3477, %r3475, 31;
	add.s32 	%r3478, %r3477, %r3474;
	neg.s32 	%r3479, %r3478;
	setp.lt.s32 	%p89, %r143, 0;
	selp.b32 	%r8269, %r3479, %r3478, %p89;
	xor.b32  	%r3480, %r3475, %r143;
	shr.s32 	%r3481, %r3475, 31;
	xor.b32  	%r3482, %r3481, %r3475;
	xor.b32  	%r3483, %r3481, %r3476;
	cvt.u64.u32 	%rd1716, %r3482;
	shl.b64 	%rd1717, %rd1716, 32;
	cvt.u64.u32 	%rd1718, %r3483;
	or.b64  	%rd1719, %rd1717, %rd1718;
	cvt.rn.f64.s64 	%fd21, %rd1719;
	mul.f64 	%fd22, %fd21, 0d3BF921FB54442D19;
	cvt.rn.f32.f64 	%f1712, %fd22;
	neg.f32 	%f1713, %f1712;
	setp.lt.s32 	%p90, %r3480, 0;
	selp.f32 	%f5940, %f1713, %f1712, %p90;
$L__BB1_97:
	mul.rn.f32 	%f1715, %f5940, %f5940;
	and.b32  	%r3485, %r8269, 1;
	setp.eq.b32 	%p91, %r3485, 1;
	selp.f32 	%f1716, 0f3F800000, %f5940, %p91;
	fma.rn.f32 	%f1717, %f1715, %f1716, 0f00000000;
	fma.rn.f32 	%f1718, %f1715, 0f37CBAC00, 0fBAB607ED;
	selp.f32 	%f1719, %f1718, 0fB94D4153, %p91;
	selp.f32 	%f1720, 0f3D2AAABB, 0f3C0885E4, %p91;
	fma.rn.f32 	%f1721, %f1719, %f1715, %f1720;
	selp.f32 	%f1722, 0fBEFFFFFF, 0fBE2AAAA8, %p91;
	fma.rn.f32 	%f1723, %f1721, %f1715, %f1722;
	fma.rn.f32 	%f1724, %f1723, %f1717, %f1716;
	and.b32  	%r3486, %r8269, 2;
	setp.eq.s32 	%p92, %r3486, 0;
	mov.f32 	%f1725, 0f00000000;
	sub.f32 	%f1726, %f1725, %f1724;
	selp.f32 	%f72, %f1724, %f1726, %p92;
	mul.f32 	%f1727, %f72, 0f3F22F983;
	cvt.rni.s32.f32 	%r8273, %f1727;
	cvt.rn.f32.s32 	%f1728, %r8273;
	fma.rn.f32 	%f1729, %f1728, 0fBFC90FDA, %f72;
	fma.rn.f32 	%f1730, %f1728, 0fB3A22168, %f1729;
	fma.rn.f32 	%f5941, %f1728, 0fA7C234C5, %f1730;
	abs.f32 	%f74, %f72;
	setp.ltu.f32 	%p93, %f74, 0f47CE4780;
	@%p93 bra 	$L__BB1_105;
	setp.neu.f32 	%p94, %f74, 0f7F800000;
	@%p94 bra 	$L__BB1_100;
	mov.f32 	%f1733, 0f00000000;
	mul.rn.f32 	%f5941, %f72, %f1733;
	mov.b32 	%r8273, 0;
	bra.uni 	$L__BB1_105;
$L__BB1_100:
	mov.b32 	%r157, %f72;
	shl.b32 	%r3488, %r157, 8;
	or.b32  	%r158, %r3488, -2147483648;
	mov.b64 	%rd3526, 0;
	mov.b32 	%r8270, 0;
	mov.u64 	%rd3524, __cudart_i2opi_f;
	mov.u64 	%rd3525, %rd1;
$L__BB1_101:
	.pragma "nounroll";
	ld.global.nc.u32 	%r3489, [%rd3524];
	mad.wide.u32 	%rd1722, %r3489, %r158, %rd3526;
	shr.u64 	%rd3526, %rd1722, 32;
	st.local.u32 	[%rd3525], %rd1722;
	add.s32 	%r8270, %r8270, 1;
	add.s64 	%rd3525, %rd3525, 4;
	add.s64 	%rd3524, %rd3524, 4;
	setp.ne.s32 	%p95, %r8270, 6;
	@%p95 bra 	$L__BB1_101;
	shr.u32 	%r3490, %r157, 23;
	st.local.u32 	[%rd1+24], %rd3526;
	and.b32  	%r161, %r3490, 31;
	and.b32  	%r3491, %r3490, 224;
	add.s32 	%r3492, %r3491, -128;
	shr.u32 	%r3493, %r3492, 5;
	mul.wide.u32 	%rd1723, %r3493, 4;
	sub.s64 	%rd86, %rd1, %rd1723;
	ld.local.u32 	%r8271, [%rd86+24];
	ld.local.u32 	%r8272, [%rd86+20];
	setp.eq.s32 	%p96, %r161, 0;
	@%p96 bra 	$L__BB1_104;
	shf.l.wrap.b32 	%r8271, %r8272, %r8271, %r161;
	ld.local.u32 	%r3494, [%rd86+16];
	shf.l.wrap.b32 	%r8272, %r3494, %r8272, %r161;
$L__BB1_104:
	shr.u32 	%r3495, %r8271, 30;
	shf.l.wrap.b32 	%r3496, %r8272, %r8271, 2;
	shl.b32 	%r3497, %r8272, 2;
	shr.u32 	%r3498, %r3496, 31;
	add.s32 	%r3499, %r3498, %r3495;
	neg.s32 	%r3500, %r3499;
	setp.lt.s32 	%p97, %r157, 0;
	selp.b32 	%r8273, %r3500, %r3499, %p97;
	xor.b32  	%r3501, %r3496, %r157;
	shr.s32 	%r3502, %r3496, 31;
	xor.b32  	%r3503, %r3502, %r3496;
	xor.b32  	%r3504, %r3502, %r3497;
	cvt.u64.u32 	%rd1724, %r3503;
	shl.b64 	%rd1725, %rd1724, 32;
	cvt.u64.u32 	%rd1726, %r3504;
	or.b64  	%rd1727, %rd1725, %rd1726;
	cvt.rn.f64.s64 	%fd23, %rd1727;
	mul.f64 	%fd24, %fd23, 0d3BF921FB54442D19;
	cvt.rn.f32.f64 	%f1731, %fd24;
	neg.f32 	%f1732, %f1731;
	setp.lt.s32 	%p98, %r3501, 0;
	selp.f32 	%f5941, %f1732, %f1731, %p98;
$L__BB1_105:
	add.s32 	%r3506, %r8273, 1;
	mul.rn.f32 	%f1734, %f5941, %f5941;
	and.b32  	%r3507, %r8273, 1;
	setp.eq.b32 	%p99, %r3507, 1;
	selp.f32 	%f1735, %f5941, 0f3F800000, %p99;
	fma.rn.f32 	%f1736, %f1734, %f1735, 0f00000000;
	fma.rn.f32 	%f1737, %f1734, 0f37CBAC00, 0fBAB607ED;
	selp.f32 	%f1738, 0fB94D4153, %f1737, %p99;
	selp.f32 	%f1739, 0f3C0885E4, 0f3D2AAABB, %p99;
	fma.rn.f32 	%f1740, %f1738, %f1734, %f1739;
	selp.f32 	%f1741, 0fBE2AAAA8, 0fBEFFFFFF, %p99;
	fma.rn.f32 	%f1742, %f1740, %f1734, %f1741;
	fma.rn.f32 	%f1743, %f1742, %f1736, %f1735;
	and.b32  	%r3508, %r3506, 2;
	setp.eq.s32 	%p100, %r3508, 0;
	mov.f32 	%f1744, 0f00000000;
	sub.f32 	%f1745, %f1744, %f1743;
	selp.f32 	%f5943, %f1743, %f1745, %p100;
	setp.leu.f32 	%p101, %f5943, %f5991;
	@%p101 bra 	$L__BB1_115;
	mul.f32 	%f1746, %f5943, 0f3F22F983;
	cvt.rni.s32.f32 	%r8277, %f1746;
	cvt.rn.f32.s32 	%f1747, %r8277;
	fma.rn.f32 	%f1748, %f1747, 0fBFC90FDA, %f5943;
	fma.rn.f32 	%f1749, %f1747, 0fB3A22168, %f1748;
	fma.rn.f32 	%f5942, %f1747, 0fA7C234C5, %f1749;
	abs.f32 	%f80, %f5943;
	setp.ltu.f32 	%p102, %f80, 0f47CE4780;
	@%p102 bra 	$L__BB1_114;
	setp.neu.f32 	%p103, %f80, 0f7F800000;
	@%p103 bra 	$L__BB1_109;
	mov.f32 	%f1752, 0f00000000;
	mul.rn.f32 	%f5942, %f5943, %f1752;
	mov.b32 	%r8277, 0;
	bra.uni 	$L__BB1_114;
$L__BB1_109:
	mov.b32 	%r171, %f5943;
	shl.b32 	%r3510, %r171, 8;
	or.b32  	%r172, %r3510, -2147483648;
	mov.b64 	%rd3529, 0;
	mov.b32 	%r8274, 0;
	mov.u64 	%rd3527, __cudart_i2opi_f;
	mov.u64 	%rd3528, %rd1;
$L__BB1_110:
	.pragma "nounroll";
	ld.global.nc.u32 	%r3511, [%rd3527];
	mad.wide.u32 	%rd1730, %r3511, %r172, %rd3529;
	shr.u64 	%rd3529, %rd1730, 32;
	st.local.u32 	[%rd3528], %rd1730;
	add.s32 	%r8274, %r8274, 1;
	add.s64 	%rd3528, %rd3528, 4;
	add.s64 	%rd3527, %rd3527, 4;
	setp.ne.s32 	%p104, %r8274, 6;
	@%p104 bra 	$L__BB1_110;
	shr.u32 	%r3512, %r171, 23;
	st.local.u32 	[%rd1+24], %rd3529;
	and.b32  	%r175, %r3512, 31;
	and.b32  	%r3513, %r3512, 224;
	add.s32 	%r3514, %r3513, -128;
	shr.u32 	%r3515, %r3514, 5;
	mul.wide.u32 	%rd1731, %r3515, 4;
	sub.s64 	%rd93, %rd1, %rd1731;
	ld.local.u32 	%r8275, [%rd93+24];
	ld.local.u32 	%r8276, [%rd93+20];
	setp.eq.s32 	%p105, %r175, 0;
	@%p105 bra 	$L__BB1_113;
	shf.l.wrap.b32 	%r8275, %r8276, %r8275, %r175;
	ld.local.u32 	%r3516, [%rd93+16];
	shf.l.wrap.b32 	%r8276, %r3516, %r8276, %r175;
$L__BB1_113:
	shr.u32 	%r3517, %r8275, 30;
	shf.l.wrap.b32 	%r3518, %r8276, %r8275, 2;
	shl.b32 	%r3519, %r8276, 2;
	shr.u32 	%r3520, %r3518, 31;
	add.s32 	%r3521, %r3520, %r3517;
	neg.s32 	%r3522, %r3521;
	setp.lt.s32 	%p106, %r171, 0;
	selp.b32 	%r8277, %r3522, %r3521, %p106;
	xor.b32  	%r3523, %r3518, %r171;
	shr.s32 	%r3524, %r3518, 31;
	xor.b32  	%r3525, %r3524, %r3518;
	xor.b32  	%r3526, %r3524, %r3519;
	cvt.u64.u32 	%rd1732, %r3525;
	shl.b64 	%rd1733, %rd1732, 32;
	cvt.u64.u32 	%rd1734, %r3526;
	or.b64  	%rd1735, %rd1733, %rd1734;
	cvt.rn.f64.s64 	%fd25, %rd1735;
	mul.f64 	%fd26, %fd25, 0d3BF921FB54442D19;
	cvt.rn.f32.f64 	%f1750, %fd26;
	neg.f32 	%f1751, %f1750;
	setp.lt.s32 	%p107, %r3523, 0;
	selp.f32 	%f5942, %f1751, %f1750, %p107;
$L__BB1_114:
	mul.rn.f32 	%f1753, %f5942, %f5942;
	and.b32  	%r3528, %r8277, 1;
	setp.eq.b32 	%p108, %r3528, 1;
	selp.f32 	%f1754, 0f3F800000, %f5942, %p108;
	fma.rn.f32 	%f1755, %f1753, %f1754, 0f00000000;
	fma.rn.f32 	%f1756, %f1753, 0f37CBAC00, 0fBAB607ED;
	selp.f32 	%f1757, %f1756, 0fB94D4153, %p108;
	selp.f32 	%f1758, 0f3D2AAABB, 0f3C0885E4, %p108;
	fma.rn.f32 	%f1759, %f1757, %f1753, %f1758;
	selp.f32 	%f1760, 0fBEFFFFFF, 0fBE2AAAA8, %p108;
	fma.rn.f32 	%f1761, %f1759, %f1753, %f1760;
	fma.rn.f32 	%f1762, %f1761, %f1755, %f1754;
	and.b32  	%r3529, %r8277, 2;
	setp.eq.s32 	%p109, %r3529, 0;
	mov.f32 	%f1763, 0f00000000;
	sub.f32 	%f1764, %f1763, %f1762;
	selp.f32 	%f5943, %f1762, %f1764, %p109;
$L__BB1_115:
	setp.geu.f32 	%p110, %f5943, 0f41100000;
	@%p110 bra 	$L__BB1_125;
	mul.f32 	%f1765, %f5943, 0f3F22F983;
	cvt.rni.s32.f32 	%r8281, %f1765;
	cvt.rn.f32.s32 	%f1766, %r8281;
	fma.rn.f32 	%f1767, %f1766, 0fBFC90FDA, %f5943;
	fma.rn.f32 	%f1768, %f1766, 0fB3A22168, %f1767;
	fma.rn.f32 	%f5944, %f1766, 0fA7C234C5, %f1768;
	abs.f32 	%f87, %f5943;
	setp.ltu.f32 	%p111, %f87, 0f47CE4780;
	@%p111 bra 	$L__BB1_124;
	setp.neu.f32 	%p112, %f87, 0f7F800000;
	@%p112 bra 	$L__BB1_119;
	mov.f32 	%f1771, 0f00000000;
	mul.rn.f32 	%f5944, %f5943, %f1771;
	mov.b32 	%r8281, 0;
	bra.uni 	$L__BB1_124;
$L__BB1_119:
	mov.b32 	%r185, %f5943;
	shl.b32 	%r3531, %r185, 8;
	or.b32  	%r186, %r3531, -2147483648;
	mov.b64 	%rd3532, 0;
	mov.b32 	%r8278, 0;
	mov.u64 	%rd3530, __cudart_i2opi_f;
	mov.u64 	%rd3531, %rd1;
$L__BB1_120:
	.pragma "nounroll";
	ld.global.nc.u32 	%r3532, [%rd3530];
	mad.wide.u32 	%rd1738, %r3532, %r186, %rd3532;
	shr.u64 	%rd3532, %rd1738, 32;
	st.local.u32 	[%rd3531], %rd1738;
	add.s32 	%r8278, %r8278, 1;
	add.s64 	%rd3531, %rd3531, 4;
	add.s64 	%rd3530, %rd3530, 4;
	setp.ne.s32 	%p113, %r8278, 6;
	@%p113 bra 	$L__BB1_120;
	shr.u32 	%r3533, %r185, 23;
	st.local.u32 	[%rd1+24], %rd3532;
	and.b32  	%r189, %r3533, 31;
	and.b32  	%r3534, %r3533, 224;
	add.s32 	%r3535, %r3534, -128;
	shr.u32 	%r3536, %r3535, 5;
	mul.wide.u32 	%rd1739, %r3536, 4;
	sub.s64 	%rd100, %rd1, %rd1739;
	ld.local.u32 	%r8279, [%rd100+24];
	ld.local.u32 	%r8280, [%rd100+20];
	setp.eq.s32 	%p114, %r189, 0;
	@%p114 bra 	$L__BB1_123;
	shf.l.wrap.b32 	%r8279, %r8280, %r8279, %r189;
	ld.local.u32 	%r3537, [%rd100+16];
	shf.l.wrap.b32 	%r8280, %r3537, %r8280, %r189;
$L__BB1_123:
	shr.u32 	%r3538, %r8279, 30;
	shf.l.wrap.b32 	%r3539, %r8280, %r8279, 2;
	shl.b32 	%r3540, %r8280, 2;
	shr.u32 	%r3541, %r3539, 31;
	add.s32 	%r3542, %r3541, %r3538;
	neg.s32 	%r3543, %r3542;
	setp.lt.s32 	%p115, %r185, 0;
	selp.b32 	%r8281, %r3543, %r3542, %p115;
	xor.b32  	%r3544, %r3539, %r185;
	shr.s32 	%r3545, %r3539, 31;
	xor.b32  	%r3546, %r3545, %r3539;
	xor.b32  	%r3547, %r3545, %r3540;
	cvt.u64.u32 	%rd1740, %r3546;
	shl.b64 	%rd1741, %rd1740, 32;
	cvt.u64.u32 	%rd1742, %r3547;
	or.b64  	%rd1743, %rd1741, %rd1742;
	cvt.rn.f64.s64 	%fd27, %rd1743;
	mul.f64 	%fd28, %fd27, 0d3BF921FB54442D19;
	cvt.rn.f32.f64 	%f1769, %fd28;
	neg.f32 	%f1770, %f1769;
	setp.lt.s32 	%p116, %r3544, 0;
	selp.f32 	%f5944, %f1770, %f1769, %p116;
$L__BB1_124:
	mul.rn.f32 	%f1772, %f5944, %f5944;
	and.b32  	%r3549, %r8281, 1;
	setp.eq.b32 	%p117, %r3549, 1;
	selp.f32 	%f1773, 0f3F800000, %f5944, %p117;
	fma.rn.f32 	%f1774, %f1772, %f1773, 0f00000000;
	fma.rn.f32 	%f1775, %f1772, 0f37CBAC00, 0fBAB607ED;
	selp.f32 	%f1776, %f1775, 0fB94D4153, %p117;
	selp.f32 	%f1777, 0f3D2AAABB, 0f3C0885E4, %p117;
	fma.rn.f32 	%f1778, %f1776, %f1772, %f1777;
	selp.f32 	%f1779, 0fBEFFFFFF, 0fBE2AAAA8, %p117;
	fma.rn.f32 	%f1780, %f1778, %f1772, %f1779;
	fma.rn.f32 	%f1781, %f1780, %f1774, %f1773;
	and.b32  	%r3550, %r8281, 2;
	setp.eq.s32 	%p118, %r3550, 0;
	mov.f32 	%f1782, 0f00000000;
	sub.f32 	%f1783, %f1782, %f1781;
	selp.f32 	%f5943, %f1781, %f1783, %p118;
$L__BB1_125:
	mul.f32 	%f1784, %f5943, 0f3F22F983;
	cvt.rni.s32.f32 	%r8285, %f1784;
	cvt.rn.f32.s32 	%f1785, %r8285;
	fma.rn.f32 	%f1786, %f1785, 0fBFC90FDA, %f5943;
	fma.rn.f32 	%f1787, %f1785, 0fB3A22168, %f1786;
	fma.rn.f32 	%f5946, %f1785, 0fA7C234C5, %f1787;
	abs.f32 	%f94, %f5943;
	setp.ltu.f32 	%p119, %f94, 0f47CE4780;
	@%p119 bra 	$L__BB1_133;
	setp.neu.f32 	%p120, %f94, 0f7F800000;
	@%p120 bra 	$L__BB1_128;
	mov.f32 	%f1790, 0f00000000;
	mul.rn.f32 	%f5946, %f5943, %f1790;
	mov.b32 	%r8285, 0;
	bra.uni 	$L__BB1_133;
$L__BB1_128:
	mov.b32 	%r199, %f5943;
	shl.b32 	%r3552, %r199, 8;
	or.b32  	%r200, %r3552, -2147483648;
	mov.b64 	%rd3535, 0;
	mov.b32 	%r8282, 0;
	mov.u64 	%rd3533, __cudart_i2opi_f;
	mov.u64 	%rd3534, %rd1;
$L__BB1_129:
	.pragma "nounroll";
	ld.global.nc.u32 	%r3553, [%rd3533];
	mad.wide.u32 	%rd1746, %r3553, %r200, %rd3535;
	shr.u64 	%rd3535, %rd1746, 32;
	st.local.u32 	[%rd3534], %rd1746;
	add.s32 	%r8282, %r8282, 1;
	add.s64 	%rd3534, %rd3534, 4;
	add.s64 	%rd3533, %rd3533, 4;
	setp.ne.s32 	%p121, %r8282, 6;
	@%p121 bra 	$L__BB1_129;
	shr.u32 	%r3554, %r199, 23;
	st.local.u32 	[%rd1+24], %rd3535;
	and.b32  	%r203, %r3554, 31;
	and.b32  	%r3555, %r3554, 224;
	add.s32 	%r3556, %r3555, -128;
	shr.u32 	%r3557, %r3556, 5;
	mul.wide.u32 	%rd1747, %r3557, 4;
	sub.s64 	%rd107, %rd1, %rd1747;
	ld.local.u32 	%r8283, [%rd107+24];
	ld.local.u32 	%r8284, [%rd107+20];
	setp.eq.s32 	%p122, %r203, 0;
	@%p122 bra 	$L__BB1_132;
	shf.l.wrap.b32 	%r8283, %r8284, %r8283, %r203;
	ld.local.u32 	%r3558, [%rd107+16];
	shf.l.wrap.b32 	%r8284, %r3558, %r8284, %r203;
$L__BB1_132:
	shr.u32 	%r3559, %r8283, 30;
	shf.l.wrap.b32 	%r3560, %r8284, %r8283, 2;
	shl.b32 	%r3561, %r8284, 2;
	shr.u32 	%r3562, %r3560, 31;
	add.s32 	%r3563, %r3562, %r3559;
	neg.s32 	%r3564, %r3563;
	setp.lt.s32 	%p123, %r199, 0;
	selp.b32 	%r8285, %r3564, %r3563, %p123;
	xor.b32  	%r3565, %r3560, %r199;
	shr.s32 	%r3566, %r3560, 31;
	xor.b32  	%r3567, %r3566, %r3560;
	xor.b32  	%r3568, %r3566, %r3561;
	cvt.u64.u32 	%rd1748, %r3567;
	shl.b64 	%rd1749, %rd1748, 32;
	cvt.u64.u32 	%rd1750, %r3568;
	or.b64  	%rd1751, %rd1749, %rd1750;
	cvt.rn.f64.s64 	%fd29, %rd1751;
	mul.f64 	%fd30, %fd29, 0d3BF921FB54442D19;
	cvt.rn.f32.f64 	%f1788, %fd30;
	neg.f32 	%f1789, %f1788;
	setp.lt.s32 	%p124, %r3565, 0;
	selp.f32 	%f5946, %f1789, %f1788, %p124;
$L__BB1_133:
	mul.rn.f32 	%f1791, %f5946, %f5946;
	and.b32  	%r3570, %r8285, 1;
	setp.eq.b32 	%p125, %r3570, 1;
	selp.f32 	%f1792, 0f3F800000, %f5946, %p125;
	fma.rn.f32 	%f1793, %f1791, %f1792, 0f00000000;
	fma.rn.f32 	%f1794, %f1791, 0f37CBAC00, 0fBAB607ED;
	selp.f32 	%f1795, %f1794, 0fB94D4153, %p125;
	selp.f32 	%f1796, 0f3D2AAABB, 0f3C0885E4, %p125;
	fma.rn.f32 	%f1797, %f1795, %f1791, %f1796;
	selp.f32 	%f1798, 0fBEFFFFFF, 0fBE2AAAA8, %p125;
	fma.rn.f32 	%f1799, %f1797, %f1791, %f1798;
	fma.rn.f32 	%f1800, %f1799, %f1793, %f1792;
	and.b32  	%r3571, %r8285, 2;
	setp.eq.s32 	%p126, %r3571, 0;
	mov.f32 	%f1801, 0f00000000;
	sub.f32 	%f1802, %f1801, %f1800;
	selp.f32 	%f98, %f1800, %f1802, %p126;
	mul.f32 	%f1803, %f98, 0f3F22F983;
	cvt.rni.s32.f32 	%r8289, %f1803;
	cvt.rn.f32.s32 	%f1804, %r8289;
	fma.rn.f32 	%f1805, %f1804, 0fBFC90FDA, %f98;
	fma.rn.f32 	%f1806, %f1804, 0fB3A22168, %f1805;
	fma.rn.f32 	%f5947, %f1804, 0fA7C234C5, %f1806;
	abs.f32 	%f100, %f98;
	setp.ltu.f32 	%p127, %f100, 0f47CE4780;
	@%p127 bra 	$L__BB1_141;
	setp.neu.f32 	%p128, %f100, 0f7F800000;
	@%p128 bra 	$L__BB1_136;
	mov.f32 	%f1809, 0f00000000;
	mul.rn.f32 	%f5947, %f98, %f1809;
	mov.b32 	%r8289, 0;
	bra.uni 	$L__BB1_141;
$L__BB1_136:
	mov.b32 	%r213, %f98;
	shl.b32 	%r3573, %r213, 8;
	or.b32  	%r214, %r3573, -2147483648;
	mov.b64 	%rd3538, 0;
	mov.b32 	%r8286, 0;
	mov.u64 	%rd3536, __cudart_i2opi_f;
	mov.u64 	%rd3537, %rd1;
$L__BB1_137:
	.pragma "nounroll";
	ld.global.nc.u32 	%r3574, [%rd3536];
	mad.wide.u32 	%rd1754, %r3574, %r214, %rd3538;
	shr.u64 	%rd3538, %rd1754, 32;
	st.local.u32 	[%rd3537], %rd1754;
	add.s32 	%r8286, %r8286, 1;
	add.s64 	%rd3537, %rd3537, 4;
	add.s64 	%rd3536, %rd3536, 4;
	setp.ne.s32 	%p129, %r8286, 6;
	@%p129 bra 	$L__BB1_137;
	shr.u32 	%r3575, %r213, 23;
	st.local.u32 	[%rd1+24], %rd3538;
	and.b32  	%r217, %r3575, 31;
	and.b32  	%r3576, %r3575, 224;
	add.s32 	%r3577, %r3576, -128;
	shr.u32 	%r3578, %r3577, 5;
	mul.wide.u32 	%rd1755, %r3578, 4;
	sub.s64 	%rd114, %rd1, %rd1755;
	ld.local.u32 	%r8287, [%rd114+24];
	ld.local.u32 	%r8288, [%rd114+20];
	setp.eq.s32 	%p130, %r217, 0;
	@%p130 bra 	$L__BB1_140;
	shf.l.wrap.b32 	%r8287, %r8288, %r8287, %r217;
	ld.local.u32 	%r3579, [%rd114+16];
	shf.l.wrap.b32 	%r8288, %r3579, %r8288, %r217;
$L__BB1_140:
	shr.u32 	%r3580, %r8287, 30;
	shf.l.wrap.b32 	%r3581, %r8288, %r8287, 2;
	shl.b32 	%r3582, %r8288, 2;
	shr.u32 	%r3583, %r3581, 31;
	add.s32 	%r3584, %r3583, %r3580;
	neg.s32 	%r3585, %r3584;
	setp.lt.s32 	%p131, %r213, 0;
	selp.b32 	%r8289, %r3585, %r3584, %p131;
	xor.b32  	%r3586, %r3581, %r213;
	shr.s32 	%r3587, %r3581, 31;
	xor.b32  	%r3588, %r3587, %r3581;
	xor.b32  	%r3589, %r3587, %r3582;
	cvt.u64.u32 	%rd1756, %r3588;
	shl.b64 	%rd1757, %rd1756, 32;
	cvt.u64.u32 	%rd1758, %r3589;
	or.b64  	%rd1759, %rd1757, %rd1758;
	cvt.rn.f64.s64 	%fd31, %rd1759;
	mul.f64 	%fd32, %fd31, 0d3BF921FB54442D19;
	cvt.rn.f32.f64 	%f1807, %fd32;
	neg.f32 	%f1808, %f1807;
	setp.lt.s32 	%p132, %r3586, 0;
	selp.f32 	%f5947, %f1808, %f1807, %p132;
$L__BB1_141:
	mul.rn.f32 	%f1810, %f5947, %f5947;
	and.b32  	%r3591, %r8289, 1;
	setp.eq.b32 	%p133, %r3591, 1;
	selp.f32 	%f1811, 0f3F800000, %f5947, %p133;
	fma.rn.f32 	%f1812, %f1810, %f1811, 0f00000000;
	fma.rn.f32 	%f1813, %f1810, 0f37CBAC00, 0fBAB607ED;
	selp.f32 	%f1814, %f1813, 0fB94D4153, %p133;
	selp.f32 	%f1815, 0f3D2AAABB, 0f3C0885E4, %p133;
	fma.rn.f32 	%f1816, %f1814, %f1810, %f1815;
	selp.f32 	%f1817, 0fBEFFFFFF, 0fBE2AAAA8, %p133;
	fma.rn.f32 	%f1818, %f1816, %f1810, %f1817;
	fma.rn.f32 	%f1819, %f1818, %f1812, %f1811;
	and.b32  	%r3592, %r8289, 2;
	setp.eq.s32 	%p134, %r3592, 0;
	mov.f32 	%f1820, 0f00000000;
	sub.f32 	%f1821, %f1820, %f1819;
	selp.f32 	%f5949, %f1819, %f1821, %p134;
	setp.geu.f32 	%p135, %f2, 0f41000000;
	@%p135 bra 	$L__BB1_151;
	mul.f32 	%f1822, %f5949, 0f3F22F983;
	cvt.rni.s32.f32 	%r8293, %f1822;
	cvt.rn.f32.s32 	%f1823, %r8293;
	fma.rn.f32 	%f1824, %f1823, 0fBFC90FDA, %f5949;
	fma.rn.f32 	%f1825, %f1823, 0fB3A22168, %f1824;
	fma.rn.f32 	%f5948, %f1823, 0fA7C234C5, %f1825;
	abs.f32 	%f106, %f5949;
	setp.ltu.f32 	%p136, %f106, 0f47CE4780;
	@%p136 bra 	$L__BB1_150;
	setp.neu.f32 	%p137, %f106, 0f7F800000;
	@%p137 bra 	$L__BB1_145;
	mov.f32 	%f1828, 0f00000000;
	mul.rn.f32 	%f5948, %f5949, %f1828;
	mov.b32 	%r8293, 0;
	bra.uni 	$L__BB1_150;
$L__BB1_145:
	mov.b32 	%r227, %f5949;
	shl.b32 	%r3594, %r227, 8;
	or.b32  	%r228, %r3594, -2147483648;
	mov.b64 	%rd3541, 0;
	mov.b32 	%r8290, 0;
	mov.u64 	%rd3539, __cudart_i2opi_f;
	mov.u64 	%rd3540, %rd1;
$L__BB1_146:
	.pragma "nounroll";
	ld.global.nc.u32 	%r3595, [%rd3539];
	mad.wide.u32 	%rd1762, %r3595, %r228, %rd3541;
	shr.u64 	%rd3541, %rd1762, 32;
	st.local.u32 	[%rd3540], %rd1762;
	add.s32 	%r8290, %r8290, 1;
	add.s64 	%rd3540, %rd3540, 4;
	add.s64 	%rd3539, %rd3539, 4;
	setp.ne.s32 	%p138, %r8290, 6;
	@%p138 bra 	$L__BB1_146;
	shr.u32 	%r3596, %r227, 23;
	st.local.u32 	[%rd1+24], %rd3541;
	and.b32  	%r231, %r3596, 31;
	and.b32  	%r3597, %r3596, 224;
	add.s32 	%r3598, %r3597, -128;
	shr.u32 	%r3599, %r3598, 5;
	mul.wide.u32 	%rd1763, %r3599, 4;
	sub.s64 	%rd121, %rd1, %rd1763;
	ld.local.u32 	%r8291, [%rd121+24];
	ld.local.u32 	%r8292, [%rd121+20];
	setp.eq.s32 	%p139, %r231, 0;
	@%p139 bra 	$L__BB1_149;
	shf.l.wrap.b32 	%r8291, %r8292, %r8291, %r231;
	ld.local.u32 	%r3600, [%rd121+16];
	shf.l.wrap.b32 	%r8292, %r3600, %r8292, %r231;
$L__BB1_149:
	shr.u32 	%r3601, %r8291, 30;
	shf.l.wrap.b32 	%r3602, %r8292, %r8291, 2;
	shl.b32 	%r3603, %r8292, 2;
	shr.u32 	%r3604, %r3602, 31;
	add.s32 	%r3605, %r3604, %r3601;
	neg.s32 	%r3606, %r3605;
	setp.lt.s32 	%p140, %r227, 0;
	selp.b32 	%r8293, %r3606, %r3605, %p140;
	xor.b32  	%r3607, %r3602, %r227;
	shr.s32 	%r3608, %r3602, 31;
	xor.b32  	%r3609, %r3608, %r3602;
	xor.b32  	%r3610, %r3608, %r3603;
	cvt.u64.u32 	%rd1764, %r3609;
	shl.b64 	%rd1765, %rd1764, 32;
	cvt.u64.u32 	%rd1766, %r3610;
	or.b64  	%rd1767, %rd1765, %rd1766;
	cvt.rn.f64.s64 	%fd33, %rd1767;
	mul.f64 	%fd34, %fd33, 0d3BF921FB54442D19;
	cvt.rn.f32.f64 	%f1826, %fd34;
	neg.f32 	%f1827, %f1826;
	setp.lt.s32 	%p141, %r3607, 0;
	selp.f32 	%f5948, %f1827, %f1826, %p141;
$L__BB1_150:
	mul.rn.f32 	%f1829, %f5948, %f5948;
	and.b32  	%r3612, %r8293, 1;
	setp.eq.b32 	%p142, %r3612, 1;
	selp.f32 	%f1830, 0f3F800000, %f5948, %p142;
	fma.rn.f32 	%f1831, %f1829, %f1830, 0f00000000;
	fma.rn.f32 	%f1832, %f1829, 0f37CBAC00, 0fBAB607ED;
	selp.f32 	%f1833, %f1832, 0fB94D4153, %p142;
	selp.f32 	%f1834, 0f3D2AAABB, 0f3C0885E4, %p142;
	fma.rn.f32 	%f1835, %f1833, %f1829, %f1834;
	selp.f32 	%f1836, 0fBEFFFFFF, 0fBE2AAAA8, %p142;
	fma.rn.f32 	%f1837, %f1835, %f1829, %f1836;
	fma.rn.f32 	%f1838, %f1837, %f1831, %f1830;
	and.b32  	%r3613, %r8293, 2;
	setp.eq.s32 	%p143, %r3613, 0;
	mov.f32 	%f1839, 0f00000000;
	sub.f32 	%f1840, %f1839, %f1838;
	selp.f32 	%f5949, %f1838, %f1840, %p143;
$L__BB1_151:
	setp.leu.f32 	%p144, %f5991, %f2;
	@%p144 bra 	$L__BB1_161;
	mul.f32 	%f1841, %f5949, 0f3F22F983;
	cvt.rni.s32.f32 	%r8297, %f1841;
	cvt.rn.f32.s32 	%f1842, %r8297;
	fma.rn.f32 	%f1843, %f1842, 0fBFC90FDA, %f5949;
	fma.rn.f32 	%f1844, %f1842, 0fB3A22168, %f1843;
	fma.rn.f32 	%f5950, %f1842, 0fA7C234C5, %f1844;
	abs.f32 	%f113, %f5949;
	setp.ltu.f32 	%p145, %f113, 0f47CE4780;
	@%p145 bra 	$L__BB1_160;
	setp.neu.f32 	%p146, %f113, 0f7F800000;
	@%p146 bra 	$L__BB1_155;
	mov.f32 	%f1847, 0f00000000;
	mul.rn.f32 	%f5950, %f5949, %f1847;
	mov.b32 	%r8297, 0;
	bra.uni 	$L__BB1_160;
$L__BB1_155:
	mov.b32 	%r241, %f5949;
	shl.b32 	%r3615, %r241, 8;
	or.b32  	%r242, %r3615, -2147483648;
	mov.b64 	%rd3544, 0;
	mov.b32 	%r8294, 0;
	mov.u64 	%rd3542, __cudart_i2opi_f;
	mov.u64 	%rd3543, %rd1;
$L__BB1_156:
	.pragma "nounroll";
	ld.global.nc.u32 	%r3616, [%rd3542];
	mad.wide.u32 	%rd1770, %r3616, %r242, %rd3544;
	shr.u64 	%rd3544, %rd1770, 32;
	st.local.u32 	[%rd3543], %rd1770;
	add.s32 	%r8294, %r8294, 1;
	add.s64 	%rd3543, %rd3543, 4;
	add.s64 	%rd3542, %rd3542, 4;
	setp.ne.s32 	%p147, %r8294, 6;
	@%p147 bra 	$L__BB1_156;
	shr.u32 	%r3617, %r241, 23;
	st.local.u32 	[%rd1+24], %rd3544;
	and.b32  	%r245, %r3617, 31;
	and.b32  	%r3618, %r3617, 224;
	add.s32 	%r3619, %r3618, -128;
	shr.u32 	%r3620, %r3619, 5;
	mul.wide.u32 	%rd1771, %r3620, 4;
	sub.s64 	%rd128, %rd1, %rd1771;
	ld.local.u32 	%r8295, [%rd128+24];
	ld.local.u32 	%r8296, [%rd128+20];
	setp.eq.s32 	%p148, %r245, 0;
	@%p148 bra 	$L__BB1_159;
	shf.l.wrap.b32 	%r8295, %r8296, %r8295, %r245;
	ld.local.u32 	%r3621, [%rd128+16];
	shf.l.wrap.b32 	%r8296, %r3621, %r8296, %r245;
$L__BB1_159:
	shr.u32 	%r3622, %r8295, 30;
	shf.l.wrap.b32 	%r3623, %r8296, %r8295, 2;
	shl.b32 	%r3624, %r8296, 2;
	shr.u32 	%r3625, %r3623, 31;
	add.s32 	%r3626, %r3625, %r3622;
	neg.s32 	%r3627, %r3626;
	setp.lt.s32 	%p149, %r241, 0;
	selp.b32 	%r8297, %r3627, %r3626, %p149;
	xor.b32  	%r3628, %r3623, %r241;
	shr.s32 	%r3629, %r3623, 31;
	xor.b32  	%r3630, %r3629, %r3623;
	xor.b32  	%r3631, %r3629, %r3624;
	cvt.u64.u32 	%rd1772, %r3630;
	shl.b64 	%rd1773, %rd1772, 32;
	cvt.u64.u32 	%rd1774, %r3631;
	or.b64  	%rd1775, %rd1773, %rd1774;
	cvt.rn.f64.s64 	%fd35, %rd1775;
	mul.f64 	%fd36, %fd35, 0d3BF921FB54442D19;
	cvt.rn.f32.f64 	%f1845, %fd36;
	neg.f32 	%f1846, %f1845;
	setp.lt.s32 	%p150, %r3628, 0;
	selp.f32 	%f5950, %f1846, %f1845, %p150;
$L__BB1_160:
	add.s32 	%r3633, %r8297, 1;
	mul.rn.f32 	%f1848, %f5950, %f5950;
	and.b32  	%r3634, %r8297, 1;
	setp.eq.b32 	%p151, %r3634, 1;
	selp.f32 	%f1849, %f5950, 0f3F800000, %p151;
	fma.rn.f32 	%f1850, %f1848, %f1849, 0f00000000;
	fma.rn.f32 	%f1851, %f1848, 0f37CBAC00, 0fBAB607ED;
	selp.f32 	%f1852, 0fB94D4153, %f1851, %p151;
	selp.f32 	%f1853, 0f3C0885E4, 0f3D2AAABB, %p151;
	fma.rn.f32 	%f1854, %f1852, %f1848, %f1853;
	selp.f32 	%f1855, 0fBE2AAAA8, 0fBEFFFFFF, %p151;
	fma.rn.f32 	%f1856, %f1854, %f1848, %f1855;
	fma.rn.f32 	%f1857, %f1856, %f1850, %f1849;
	and.b32  	%r3635, %r3633, 2;
	setp.eq.s32 	%p152, %r3635, 0;
	mov.f32 	%f1858, 0f00000000;
	sub.f32 	%f1859, %f1858, %f1857;
	selp.f32 	%f5949, %f1857, %f1859, %p152;
$L__BB1_161:
	mul.f32 	%f1860, %f5949, 0f3F22F983;
	cvt.rni.s32.f32 	%r8301, %f1860;
	cvt.rn.f32.s32 	%f1861, %r8301;
	fma.rn.f32 	%f1862, %f1861, 0fBFC90FDA, %f5949;
	fma.rn.f32 	%f1863, %f1861, 0fB3A22168, %f1862;
	fma.rn.f32 	%f5952, %f1861, 0fA7C234C5, %f1863;
	abs.f32 	%f120, %f5949;
	setp.ltu.f32 	%p153, %f120, 0f47CE4780;
	@%p153 bra 	$L__BB1_169;
	setp.neu.f32 	%p154, %f120, 0f7F800000;
	@%p154 bra 	$L__BB1_164;
	mov.f32 	%f1866, 0f00000000;
	mul.rn.f32 	%f5952, %f5949, %f1866;
	mov.b32 	%r8301, 0;
	bra.uni 	$L__BB1_169;
$L__BB1_164:
	mov.b32 	%r255, %f5949;
	shl.b32 	%r3637, %r255, 8;
	or.b32  	%r256, %r3637, -2147483648;
	mov.b64 	%rd3547, 0;
	mov.b32 	%r8298, 0;
	mov.u64 	%rd3545, __cudart_i2opi_f;
	mov.u64 	%rd3546, %rd1;
$L__BB1_165:
	.pragma "nounroll";
	ld.global.nc.u32 	%r3638, [%rd3545];
	mad.wide.u32 	%rd1778, %r3638, %r256, %rd3547;
	shr.u64 	%rd3547, %rd1778, 32;
	st.local.u32 	[%rd3546], %rd1778;
	add.s32 	%r8298, %r8298, 1;
	add.s64 	%rd3546, %rd3546, 4;
	add.s64 	%rd3545, %rd3545, 4;
	setp.ne.s32 	%p155, %r8298, 6;
	@%p155 bra 	$L__BB1_165;
	shr.u32 	%r3639, %r255, 23;
	st.local.u32 	[%rd1+24], %rd3547;
	and.b32  	%r259, %r3639, 31;
	and.b32  	%r3640, %r3639, 224;
	add.s32 	%r3641, %r3640, -128;
	shr.u32 	%r3642, %r3641, 5;
	mul.wide.u32 	%rd1779, %r3642, 4;
	sub.s64 	%rd135, %rd1, %rd1779;
	ld.local.u32 	%r8299, [%rd135+24];
	ld.local.u32 	%r8300, [%rd135+20];
	setp.eq.s32 	%p156, %r259, 0;
	@%p156 bra 	$L__BB1_168;
	shf.l.wrap.b32 	%r8299, %r8300, %r8299, %r259;
	ld.local.u32 	%r3643, [%rd135+16];
	shf.l.wrap.b32 	%r8300, %r3643, %r8300, %r259;
$L__BB1_168:
	shr.u32 	%r3644, %r8299, 30;
	shf.l.wrap.b32 	%r3645, %r8300, %r8299, 2;
	shl.b32 	%r3646, %r8300, 2;
	shr.u32 	%r3647, %r3645, 31;
	add.s32 	%r3648, %r3647, %r3644;
	neg.s32 	%r3649, %r3648;
	setp.lt.s32 	%p157, %r255, 0;
	selp.b32 	%r8301, %r3649, %r3648, %p157;
	xor.b32  	%r3650, %r3645, %r255;
	shr.s32 	%r3651, %r3645, 31;
	xor.b32  	%r3652, %r3651, %r3645;
	xor.b32  	%r3653, %r3651, %r3646;
	cvt.u64.u32 	%rd1780, %r3652;
	shl.b64 	%rd1781, %rd1780, 32;
	cvt.u64.u32 	%rd1782, %r3653;
	or.b64  	%rd1783, %rd1781, %rd1782;
	cvt.rn.f64.s64 	%fd37, %rd1783;
	mul.f64 	%fd38, %fd37, 0d3BF921FB54442D19;
	cvt.rn.f32.f64 	%f1864, %fd38;
	neg.f32 	%f1865, %f1864;
	setp.lt.s32 	%p158, %r3650, 0;
	selp.f32 	%f5952, %f1865, %f1864, %p158;
$L__BB1_169:
	add.s32 	%r3655, %r8301, 1;
	mul.rn.f32 	%f1867, %f5952, %f5952;
	and.b32  	%r3656, %r8301, 1;
	setp.eq.b32 	%p159, %r3656, 1;
	selp.f32 	%f1868, %f5952, 0f3F800000, %p159;
	fma.rn.f32 	%f1869, %f1867, %f1868, 0f00000000;
	fma.rn.f32 	%f1870, %f1867, 0f37CBAC00, 0fBAB607ED;
	selp.f32 	%f1871, 0fB94D4153, %f1870, %p159;
	selp.f32 	%f1872, 0f3C0885E4, 0f3D2AAABB, %p159;
	fma.rn.f32 	%f1873, %f1871, %f1867, %f1872;
	selp.f32 	%f1874, 0fBE2AAAA8, 0fBEFFFFFF, %p159;
	fma.rn.f32 	%f1875, %f1873, %f1867, %f1874;
	fma.rn.f32 	%f1876, %f1875, %f1869, %f1868;
	and.b32  	%r3657, %r3655, 2;
	setp.eq.s32 	%p160, %r3657, 0;
	mov.f32 	%f1877, 0f00000000;
	sub.f32 	%f1878, %f1877, %f1876;
	selp.f32 	%f124, %f1876, %f1878, %p160;
	mul.f32 	%f1879, %f124, 0f3F22F983;
	cvt.rni.s32.f32 	%r8305, %f1879;
	cvt.rn.f32.s32 	%f1880, %r8305;
	fma.rn.f32 	%f1881, %f1880, 0fBFC90FDA, %f124;
	fma.rn.f32 	%f1882, %f1880, 0fB3A22168, %f1881;
	fma.rn.f32 	%f5953, %f1880, 0fA7C234C5, %f1882;
	abs.f32 	%f126, %f124;
	setp.ltu.f32 	%p161, %f126, 0f47CE4780;
	@%p161 bra 	$L__BB1_177;
	setp.neu.f32 	%p162, %f126, 0f7F800000;
	@%p162 bra 	$L__BB1_172;
	mov.f32 	%f1885, 0f00000000;
	mul.rn.f32 	%f5953, %f124, %f1885;
	mov.b32 	%r8305, 0;
	bra.uni 	$L__BB1_177;
$L__BB1_172:
	mov.b32 	%r269, %f124;
	shl.b32 	%r3659, %r269, 8;
	or.b32  	%r270, %r3659, -2147483648;
	mov.b64 	%rd3550, 0;
	mov.b32 	%r8302, 0;
	mov.u64 	%rd3548, __cudart_i2opi_f;
	mov.u64 	%rd3549, %rd1;
$L__BB1_173:
	.pragma "nounroll";
	ld.global.nc.u32 	%r3660, [%rd3548];
	mad.wide.u32 	%rd1786, %r3660, %r270, %rd3550;
	shr.u64 	%rd3550, %rd1786, 32;
	st.local.u32 	[%rd3549], %rd1786;
	add.s32 	%r8302, %r8302, 1;
	add.s64 	%rd3549, %rd3549, 4;
	add.s64 	%rd3548, %rd3548, 4;
	setp.ne.s32 	%p163, %r8302, 6;
	@%p163 bra 	$L__BB1_173;
	shr.u32 	%r3661, %r269, 23;
	st.local.u32 	[%rd1+24], %rd3550;
	and.b32  	%r273, %r3661, 31;
	and.b32  	%r3662, %r3661, 224;
	add.s32 	%r3663, %r3662, -128;
	shr.u32 	%r3664, %r3663, 5;
	mul.wide.u32 	%rd1787, %r3664, 4;
	sub.s64 	%rd142, %rd1, %rd1787;
	ld.local.u32 	%r8303, [%rd142+24];
	ld.local.u32 	%r8304, [%rd142+20];
	setp.eq.s32 	%p164, %r273, 0;
	@%p164 bra 	$L__BB1_176;
	shf.l.wrap.b32 	%r8303, %r8304, %r8303, %r273;
	ld.local.u32 	%r3665, [%rd142+16];
	shf.l.wrap.b32 	%r8304, %r3665, %r8304, %r273;
$L__BB1_176:
	shr.u32 	%r3666, %r8303, 30;
	shf.l.wrap.b32 	%r3667, %r8304, %r8303, 2;
	shl.b32 	%r3668, %r8304, 2;
	shr.u32 	%r3669, %r3667, 31;
	add.s32 	%r3670, %r3669, %r3666;
	neg.s32 	%r3671, %r3670;
	setp.lt.s32 	%p165, %r269, 0;
	selp.b32 	%r8305, %r3671, %r3670, %p165;
	xor.b32  	%r3672, %r3667, %r269;
	shr.s32 	%r3673, %r3667, 31;
	xor.b32  	%r3674, %r3673, %r3667;
	xor.b32  	%r3675, %r3673, %r3668;
	cvt.u64.u32 	%rd1788, %r3674;
	shl.b64 	%rd1789, %rd1788, 32;
	cvt.u64.u32 	%rd1790, %r3675;
	or.b64  	%rd1791, %rd1789, %rd1790;
	cvt.rn.f64.s64 	%fd39, %rd1791;
	mul.f64 	%fd40, %fd39, 0d3BF921FB54442D19;
	cvt.rn.f32.f64 	%f1883, %fd40;
	neg.f32 	%f1884, %f1883;
	setp.lt.s32 	%p166, %r3672, 0;
	selp.f32 	%f5953, %f1884, %f1883, %p166;
$L__BB1_177:
	mul.rn.f32 	%f1886, %f5953, %f5953;
	and.b32  	%r3677, %r8305, 1;
	setp.eq.b32 	%p167, %r3677, 1;
	selp.f32 	%f1887, 0f3F800000, %f5953, %p167;
	fma.rn.f32 	%f1888, %f1886, %f1887, 0f00000000;
	fma.rn.f32 	%f1889, %f1886, 0f37CBAC00, 0fBAB607ED;
	selp.f32 	%f1890, %f1889, 0fB94D4153, %p167;
	selp.f32 	%f1891, 0f3D2AAABB, 0f3C0885E4, %p167;
	fma.rn.f32 	%f1892, %f1890, %f1886, %f1891;
	selp.f32 	%f1893, 0fBEFFFFFF, 0fBE2AAAA8, %p167;
	fma.rn.f32 	%f1894, %f1892, %f1886, %f1893;
	fma.rn.f32 	%f1895, %f1894, %f1888, %f1887;
	and.b32  	%r3678, %r8305, 2;
	setp.eq.s32 	%p168, %r3678, 0;
	mov.f32 	%f1896, 0f00000000;
	sub.f32 	%f1897, %f1896, %f1895;
	selp.f32 	%f130, %f1895, %f1897, %p168;
	mul.f32 	%f1898, %f130, 0f3F22F983;
	cvt.rni.s32.f32 	%r8309, %f1898;
	cvt.rn.f32.s32 	%f1899, %r8309;
	fma.rn.f32 	%f1900, %f1899, 0fBFC90FDA, %f130;
	fma.rn.f32 	%f1901, %f1899, 0fB3A22168, %f1900;
	fma.rn.f32 	%f5954, %f1899, 0fA7C234C5, %f1901;
	abs.f32 	%f132, %f130;
	setp.ltu.f32 	%p169, %f132, 0f47CE4780;
	@%p169 bra 	$L__BB1_185;
	setp.neu.f32 	%p170, %f132, 0f7F800000;
	@%p170 bra 	$L__BB1_180;
	mov.f32 	%f1904, 0f00000000;
	mul.rn.f32 	%f5954, %f130, %f1904;
	mov.b32 	%r8309, 0;
	bra.uni 	$L__BB1_185;
$L__BB1_180:
	mov.b32 	%r283, %f130;
	shl.b32 	%r3680, %r283, 8;
	or.b32  	%r284, %r3680, -2147483648;
	mov.b64 	%rd3553, 0;
	mov.b32 	%r8306, 0;
	mov.u64 	%rd3551, __cudart_i2opi_f;
	mov.u64 	%rd3552, %rd1;
$L__BB1_181:
	.pragma "nounroll";
	ld.global.nc.u32 	%r3681, [%rd3551];
	mad.wide.u32 	%rd1794, %r3681, %r284, %rd3553;
	shr.u64 	%rd3553, %rd1794, 32;
	st.local.u32 	[%rd3552], %rd1794;
	add.s32 	%r8306, %r8306, 1;
	add.s64 	%rd3552, %rd3552, 4;
	add.s64 	%rd3551, %rd3551, 4;
	setp.ne.s32 	%p171, %r8306, 6;
	@%p171 bra 	$L__BB1_181;
	shr.u32 	%r3682, %r283, 23;
	st.local.u32 	[%rd1+24], %rd3553;
	and.b32  	%r287, %r3682, 31;
	and.b32  	%r3683, %r3682, 224;
	add.s32 	%r3684, %r3683, -128;
	shr.u32 	%r3685, %r3684, 5;
	mul.wide.u32 	%rd1795, %r3685, 4;
	sub.s64 	%rd149, %rd1, %rd1795;
	ld.local.u32 	%r8307, [%rd149+24];
	ld.local.u32 	%r8308, [%rd149+20];
	setp.eq.s32 	%p172, %r287, 0;
	@%p172 bra 	$L__BB1_184;
	shf.l.wrap.b32 	%r8307, %r8308, %r8307, %r287;
	ld.local.u32 	%r3686, [%rd149+16];
	shf.l.wrap.b32 	%r8308, %r3686, %r8308, %r287;
$L__BB1_184:
	shr.u32 	%r3687, %r8307, 30;
	shf.l.wrap.b32 	%r3688, %r8308, %r8307, 2;
	shl.b32 	%r3689, %r8308, 2;
	shr.u32 	%r3690, %r3688, 31;
	add.s32 	%r3691, %r3690, %r3687;
	neg.s32 	%r3692, %r3691;
	setp.lt.s32 	%p173, %r283, 0;
	selp.b32 	%r8309, %r3692, %r3691, %p173;
	xor.b32  	%r3693, %r3688, %r283;
	shr.s32 	%r3694, %r3688, 31;
	xor.b32  	%r3695, %r3694, %r3688;
	xor.b32  	%r3696, %r3694, %r3689;
	cvt.u64.u32 	%rd1796, %r3695;
	shl.b64 	%rd1797, %rd1796, 32;
	cvt.u64.u32 	%rd1798, %r3696;
	or.b64  	%rd1799, %rd1797, %rd1798;
	cvt.rn.f64.s64 	%fd41, %rd1799;
	mul.f64 	%fd42, %fd41, 0d3BF921FB54442D19;
	cvt.rn.f32.f64 	%f1902, %fd42;
	neg.f32 	%f1903, %f1902;
	setp.lt.s32 	%p174, %r3693, 0;
	selp.f32 	%f5954, %f1903, %f1902, %p174;
$L__BB1_185:
	add.s32 	%r3698, %r8309, 1;
	mul.rn.f32 	%f1905, %f5954, %f5954;
	and.b32  	%r3699, %r8309, 1;
	setp.eq.b32 	%p175, %r3699, 1;
	selp.f32 	%f1906, %f5954, 0f3F800000, %p175;
	fma.rn.f32 	%f1907, %f1905, %f1906, 0f00000000;
	fma.rn.f32 	%f1908, %f1905, 0f37CBAC00, 0fBAB607ED;
	selp.f32 	%f1909, 0fB94D4153, %f1908, %p175;
	selp.f32 	%f1910, 0f3C0885E4, 0f3D2AAABB, %p175;
	fma.rn.f32 	%f1911, %f1909, %f1905, %f1910;
	selp.f32 	%f1912, 0fBE2AAAA8, 0fBEFFFFFF, %p175;
	fma.rn.f32 	%f1913, %f1911, %f1905, %f1912;
	fma.rn.f32 	%f1914, %f1913, %f1907, %f1906;
	and.b32  	%r3700, %r3698, 2;
	setp.eq.s32 	%p176, %r3700, 0;
	mov.f32 	%f1915, 0f00000000;
	sub.f32 	%f1916, %f1915, %f1914;
	selp.f32 	%f5956, %f1914, %f1916, %p176;
	setp.leu.f32 	%p177, %f2, 0f40A00000;
	@%p177 bra 	$L__BB1_195;
	mul.f32 	%f1917, %f5956, 0f3F22F983;
	cvt.rni.s32.f32 	%r8313, %f1917;
	cvt.rn.f32.s32 	%f1918, %r8313;
	fma.rn.f32 	%f1919, %f1918, 0fBFC90FDA, %f5956;
	fma.rn.f32 	%f1920, %f1918, 0fB3A22168, %f1919;
	fma.rn.f32 	%f5955, %f1918, 0fA7C234C5, %f1920;
	abs.f32 	%f138, %f5956;
	setp.ltu.f32 	%p178, %f138, 0f47CE4780;
	@%p178 bra 	$L__BB1_194;
	setp.neu.f32 	%p179, %f138, 0f7F800000;
	@%p179 bra 	$L__BB1_189;
	mov.f32 	%f1923, 0f00000000;
	mul.rn.f32 	%f5955, %f5956, %f1923;
	mov.b32 	%r8313, 0;
	bra.uni 	$L__BB1_194;
$L__BB1_189:
	mov.b32 	%r297, %f5956;
	shl.b32 	%r3702, %r297, 8;
	or.b32  	%r298, %r3702, -2147483648;
	mov.b64 	%rd3556, 0;
	mov.b32 	%r8310, 0;
	mov.u64 	%rd3554, __cudart_i2opi_f;
	mov.u64 	%rd3555, %rd1;
$L__BB1_190:
	.pragma "nounroll";
	ld.global.nc.u32 	%r3703, [%rd3554];
	mad.wide.u32 	%rd1802, %r3703, %r298, %rd3556;
	shr.u64 	%rd3556, %rd1802, 32;
	st.local.u32 	[%rd3555], %rd1802;
	add.s32 	%r8310, %r8310, 1;
	add.s64 	%rd3555, %rd3555, 4;
	add.s64 	%rd3554, %rd3554, 4;
	setp.ne.s32 	%p180, %r8310, 6;
	@%p180 bra 	$L__BB1_190;
	shr.u32 	%r3704, %r297, 23;
	st.local.u32 	[%rd1+24], %rd3556;
	and.b32  	%r301, %r3704, 31;
	and.b32  	%r3705, %r3704, 224;
	add.s32 	%r3706, %r3705, -128;
	shr.u32 	%r3707, %r3706, 5;
	mul.wide.u32 	%rd1803, %r3707, 4;
	sub.s64 	%rd156, %rd1, %rd1803;
	ld.local.u32 	%r8311, [%rd156+24];
	ld.local.u32 	%r8312, [%rd156+20];
	setp.eq.s32 	%p181, %r301, 0;
	@%p181 bra 	$L__BB1_193;
	shf.l.wrap.b32 	%r8311, %r8312, %r8311, %r301;
	ld.local.u32 	%r3708, [%rd156+16];
	shf.l.wrap.b32 	%r8312, %r3708, %r8312, %r301;
$L__BB1_193:
	shr.u32 	%r3709, %r8311, 30;
	shf.l.wrap.b32 	%r3710, %r8312, %r8311, 2;
	shl.b32 	%r3711, %r8312, 2;
	shr.u32 	%r3712, %r3710, 31;
	add.s32 	%r3713, %r3712, %r3709;
	neg.s32 	%r3714, %r3713;
	setp.lt.s32 	%p182, %r297, 0;
	selp.b32 	%r8313, %r3714, %r3713, %p182;
	xor.b32  	%r3715, %r3710, %r297;
	shr.s32 	%r3716, %r3710, 31;
	xor.b32  	%r3717, %r3716, %r3710;
	xor.b32  	%r3718, %r3716, %r3711;
	cvt.u64.u32 	%rd1804, %r3717;
	shl.b64 	%rd1805, %rd1804, 32;
	cvt.u64.u32 	%rd1806, %r3718;
	or.b64  	%rd1807, %rd1805, %rd1806;
	cvt.rn.f64.s64 	%fd43, %rd1807;
	mul.f64 	%fd44, %fd43, 0d3BF921FB54442D19;
	cvt.rn.f32.f64 	%f1921, %fd44;
	neg.f32 	%f1922, %f1921;
	setp.lt.s32 	%p183, %r3715, 0;
	selp.f32 	%f5955, %f1922, %f1921, %p183;
$L__BB1_194:
	add.s32 	%r3720, %r8313, 1;
	mul.rn.f32 	%f1924, %f5955, %f5955;
	and.b32  	%r3721, %r8313, 1;
	setp.eq.b32 	%p184, %r3721, 1;
	selp.f32 	%f1925, %f5955, 0f3F800000, %p184;
	fma.rn.f32 	%f1926, %f1924, %f1925, 0f00000000;
	fma.rn.f32 	%f1927, %f1924, 0f37CBAC00, 0fBAB607ED;
	selp.f32 	%f1928, 0fB94D4153, %f1927, %p184;
	selp.f32 	%f1929, 0f3C0885E4, 0f3D2AAABB, %p184;
	fma.rn.f32 	%f1930, %f1928, %f1924, %f1929;
	selp.f32 	%f1931, 0fBE2AAAA8, 0fBEFFFFFF, %p184;
	fma.rn.f32 	%f1932, %f1930, %f1924, %f1931;
	fma.rn.f32 	%f1933, %f1932, %f1926, %f1925;
	and.b32  	%r3722, %r3720, 2;
	setp.eq.s32 	%p185, %r3722, 0;
	mov.f32 	%f1934, 0f00000000;
	sub.f32 	%f1935, %f1934, %f1933;
	selp.f32 	%f5956, %f1933, %f1935, %p185;
$L__BB1_195:
	mul.f32 	%f1936, %f5956, 0f3F22F983;
	cvt.rni.s32.f32 	%r8317, %f1936;
	cvt.rn.f32.s32 	%f1937, %r8317;
	fma.rn.f32 	%f1938, %f1937, 0fBFC90FDA, %f5956;
	fma.rn.f32 	%f1939, %f1937, 0fB3A22168, %f1938;
	fma.rn.f32 	%f5957, %f1937, 0fA7C234C5, %f1939;
	abs.f32 	%f145, %f5956;
	setp.ltu.f32 	%p186, %f145, 0f47CE4780;
	@%p186 bra 	$L__BB1_203;
	setp.neu.f32 	%p187, %f145, 0f7F800000;
	@%p187 bra 	$L__BB1_198;
	mov.f32 	%f1942, 0f00000000;
	mul.rn.f32 	%f5957, %f5956, %f1942;
	mov.b32 	%r8317, 0;
	bra.uni 	$L__BB1_203;
$L__BB1_198:
	mov.b32 	%r311, %f5956;
	shl.b32 	%r3724, %r311, 8;
	or.b32  	%r312, %r3724, -2147483648;
	mov.b64 	%rd3559, 0;
	mov.b32 	%r8314, 0;
	mov.u64 	%rd3557, __cudart_i2opi_f;
	mov.u64 	%rd3558, %rd1;
$L__BB1_199:
	.pragma "nounroll";
	ld.global.nc.u32 	%r3725, [%rd3557];
	mad.wide.u32 	%rd1810, %r3725, %r312, %rd3559;
	shr.u64 	%rd3559, %rd1810, 32;
	st.local.u32 	[%rd3558], %rd1810;
	add.s32 	%r8314, %r8314, 1;
	add.s64 	%rd3558, %rd3558, 4;
	add.s64 	%rd3557, %rd3557, 4;
	setp.ne.s32 	%p188, %r8314, 6;
	@%p188 bra 	$L__BB1_199;
	shr.u32 	%r3726, %r311, 23;
	st.local.u32 	[%rd1+24], %rd3559;
	and.b32  	%r315, %r3726, 31;
	and.b32  	%r3727, %r3726, 224;
	add.s32 	%r3728, %r3727, -128;
	shr.u32 	%r3729, %r3728, 5;
	mul.wide.u32 	%rd1811, %r3729, 4;
	sub.s64 	%rd163, %rd1, %rd1811;
	ld.local.u32 	%r8315, [%rd163+24];
	ld.local.u32 	%r8316, [%rd163+20];
	setp.eq.s32 	%p189, %r315, 0;
	@%p189 bra 	$L__BB1_202;
	shf.l.wrap.b32 	%r8315, %r8316, %r8315, %r315;
	ld.local.u32 	%r3730, [%rd163+16];
	shf.l.wrap.b32 	%r8316, %r3730, %r8316, %r315;
$L__BB1_202:
	shr.u32 	%r3731, %r8315, 30;
	shf.l.wrap.b32 	%r3732, %r8316, %r8315, 2;
	shl.b32 	%r3733, %r8316, 2;
	shr.u32 	%r3734, %r3732, 31;
	add.s32 	%r3735, %r3734, %r3731;
	neg.s32 	%r3736, %r3735;
	setp.lt.s32 	%p190, %r311, 0;
	selp.b32 	%r8317, %r3736, %r3735, %p190;
	xor.b32  	%r3737, %r3732, %r311;
	shr.s32 	%r3738, %r3732, 31;
	xor.b32  	%r3739, %r3738, %r3732;
	xor.b32  	%r3740, %r3738, %r3733;
	cvt.u64.u32 	%rd1812, %r3739;
	shl.b64 	%rd1813, %rd1812, 32;
	cvt.u64.u32 	%rd1814, %r3740;
	or.b64  	%rd1815, %rd1813, %rd1814;
	cvt.rn.f64.s64 	%fd45, %rd1815;
	mul.f64 	%fd46, %fd45, 0d3BF921FB54442D19;
	cvt.rn.f32.f64 	%f1940, %fd46;
	neg.f32 	%f1941, %f1940;
	setp.lt.s32 	%p191, %r3737, 0;
	selp.f32 	%f5957, %f1941, %f1940, %p191;
$L__BB1_203:
	mul.rn.f32 	%f1943, %f5957, %f5957;
	and.b32  	%r3742, %r8317, 1;
	setp.eq.b32 	%p192, %r3742, 1;
	selp.f32 	%f1944, 0f3F800000, %f5957, %p192;
	fma.rn.f32 	%f1945, %f1943, %f1944, 0f00000000;
	fma.rn.f32 	%f1946, %f1943, 0f37CBAC00, 0fBAB607ED;
	selp.f32 	%f1947, %f1946, 0fB94D4153, %p192;
	selp.f32 	%f1948, 0f3D2AAABB, 0f3C0885E4, %p192;
	fma.rn.f32 	%f1949, %f1947, %f1943, %f1948;
	selp.f32 	%f1950, 0fBEFFFFFF, 0fBE2AAAA8, %p192;
	fma.rn.f32 	%f1951, %f1949, %f1943, %f1950;
	fma.rn.f32 	%f1952, %f1951, %f1945, %f1944;
	and.b32  	%r3743, %r8317, 2;
	setp.eq.s32 	%p193, %r3743, 0;
	mov.f32 	%f1953, 0f00000000;
	sub.f32 	%f1954, %f1953, %f1952;
	selp.f32 	%f149, %f1952, %f1954, %p193;
	mul.f32 	%f1955, %f149, 0f3F22F983;
	cvt.rni.s32.f32 	%r8321, %f1955;
	cvt.rn.f32.s32 	%f1956, %r8321;
	fma.rn.f32 	%f1957, %f1956, 0fBFC90FDA, %f149;
	fma.rn.f32 	%f1958, %f1956, 0fB3A22168, %f1957;
	fma.rn.f32 	%f5958, %f1956, 0fA7C234C5, %f1958;
	abs.f32 	%f151, %f149;
	setp.ltu.f32 	%p194, %f151, 0f47CE4780;
	@%p194 bra 	$L__BB1_211;
	setp.neu.f32 	%p195, %f151, 0f7F800000;
	@%p195 bra 	$L__BB1_206;
	mov.f32 	%f1961, 0f00000000;
	mul.rn.f32 	%f5958, %f149, %f1961;
	mov.b32 	%r8321, 0;
	bra.uni 	$L__BB1_211;
$L__BB1_206:
	mov.b32 	%r325, %f149;
	shl.b32 	%r3745, %r325, 8;
	or.b32  	%r326, %r3745, -2147483648;
	mov.b64 	%rd3562, 0;
	mov.b32 	%r8318, 0;
	mov.u64 	%rd3560, __cudart_i2opi_f;
	mov.u64 	%rd3561, %rd1;
$L__BB1_207:
	.pragma "nounroll";
	ld.global.nc.u32 	%r3746, [%rd3560];
	mad.wide.u32 	%rd1818, %r3746, %r326, %rd3562;
	shr.u64 	%rd3562, %rd1818, 32;
	st.local.u32 	[%rd3561], %rd1818;
	add.s32 	%r8318, %r8318, 1;
	add.s64 	%rd3561, %rd3561, 4;
	add.s64 	%rd3560, %rd3560, 4;
	setp.ne.s32 	%p196, %r8318, 6;
	@%p196 bra 	$L__BB1_207;
	shr.u32 	%r3747, %r325, 23;
	st.local.u32 	[%rd1+24], %rd3562;
	and.b32  	%r329, %r3747, 31;
	and.b32  	%r3748, %r3747, 224;
	add.s32 	%r3749, %r3748, -128;
	shr.u32 	%r3750, %r3749, 5;
	mul.wide.u32 	%rd1819, %r3750, 4;
	sub.s64 	%rd170, %rd1, %rd1819;
	ld.local.u32 	%r8319, [%rd170+24];
	ld.local.u32 	%r8320, [%rd170+20];
	setp.eq.s32 	%p197, %r329, 0;
	@%p197 bra 	$L__BB1_210;
	shf.l.wrap.b32 	%r8319, %r8320, %r8319, %r329;
	ld.local.u32 	%r3751, [%rd170+16];
	shf.l.wrap.b32 	%r8320, %r3751, %r8320, %r329;
$L__BB1_210:
	shr.u32 	%r3752, %r8319, 30;
	shf.l.wrap.b32 	%r3753, %r8320, %r8319, 2;
	shl.b32 	%r3754, %r8320, 2;
	shr.u32 	%r3755, %r3753, 31;
	add.s32 	%r3756, %r3755, %r3752;
	neg.s32 	%r3757, %r3756;
	setp.lt.s32 	%p198, %r325, 0;
	selp.b32 	%r8321, %r3757, %r3756, %p198;
	xor.b32  	%r3758, %r3753, %r325;
	shr.s32 	%r3759, %r3753, 31;
	xor.b32  	%r3760, %r3759, %r3753;
	xor.b32  	%r3761, %r3759, %r3754;
	cvt.u64.u32 	%rd1820, %r3760;
	shl.b64 	%rd1821, %rd1820, 32;
	cvt.u64.u32 	%rd1822, %r3761;
	or.b64  	%rd1823, %rd1821, %rd1822;
	cvt.rn.f64.s64 	%fd47, %rd1823;
	mul.f64 	%fd48, %fd47, 0d3BF921FB54442D19;
	cvt.rn.f32.f64 	%f1959, %fd48;
	neg.f32 	%f1960, %f1959;
	setp.lt.s32 	%p199, %r3758, 0;
	selp.f32 	%f5958, %f1960, %f1959, %p199;
$L__BB1_211:
	add.s32 	%r3763, %r8321, 1;
	mul.rn.f32 	%f1962, %f5958, %f5958;
	and.b32  	%r3764, %r8321, 1;
	setp.eq.b32 	%p200, %r3764, 1;
	selp.f32 	%f1963, %f5958, 0f3F800000, %p200;
	fma.rn.f32 	%f1964, %f1962, %f1963, 0f00000000;
	fma.rn.f32 	%f1965, %f1962, 0f37CBAC00, 0fBAB607ED;
	selp.f32 	%f1966, 0fB94D4153, %f1965, %p200;
	selp.f32 	%f1967, 0f3C0885E4, 0f3D2AAABB, %p200;
	fma.rn.f32 	%f1968, %f1966, %f1962, %f1967;
	selp.f32 	%f1969, 0fBE2AAAA8, 0fBEFFFFFF, %p200;
	fma.rn.f32 	%f1970, %f1968, %f1962, %f1969;
	fma.rn.f32 	%f1971, %f1970, %f1964, %f1963;
	and.b32  	%r3765, %r3763, 2;
	setp.eq.s32 	%p201, %r3765, 0;
	mov.f32 	%f1972, 0f00000000;
	sub.f32 	%f1973, %f1972, %f1971;
	selp.f32 	%f5960, %f1971, %f1973, %p201;
	setp.geu.f32 	%p202, %f2, 0f40E00000;
	@%p202 bra 	$L__BB1_221;
	mul.f32 	%f1974, %f5960, 0f3F22F983;
	cvt.rni.s32.f32 	%r8325, %f1974;
	cvt.rn.f32.s32 	%f1975, %r8325;
	fma.rn.f32 	%f1976, %f1975, 0fBFC90FDA, %f5960;
	fma.rn.f32 	%f1977, %f1975, 0fB3A22168, %f1976;
	fma.rn.f32 	%f5959, %f1975, 0fA7C234C5, %f1977;
	abs.f32 	%f157, %f5960;
	setp.ltu.f32 	%p203, %f157, 0f47CE4780;
	@%p203 bra 	$L__BB1_220;
	setp.neu.f32 	%p204, %f157, 0f7F800000;
	@%p204 bra 	$L__BB1_215;
	mov.f32 	%f1980, 0f00000000;
	mul.rn.f32 	%f5959, %f5960, %f1980;
	mov.b32 	%r8325, 0;
	bra.uni 	$L__BB1_220;
$L__BB1_215:
	mov.b32 	%r339, %f5960;
	shl.b32 	%r3767, %r339, 8;
	or.b32  	%r340, %r3767, -2147483648;
	mov.b64 	%rd3565, 0;
	mov.b32 	%r8322, 0;
	mov.u64 	%rd3563, __cudart_i2opi_f;
	mov.u64 	%rd3564, %rd1;
$L__BB1_216:
	.pragma "nounroll";
	ld.global.nc.u32 	%r3768, [%rd3563];
	mad.wide.u32 	%rd1826, %r3768, %r340, %rd3565;
	shr.u64 	%rd3565, %rd1826, 32;
	st.local.u32 	[%rd3564], %rd1826;
	add.s32 	%r8322, %r8322, 1;
	add.s64 	%rd3564, %rd3564, 4;
	add.s64 	%rd3563, %rd3563, 4;
	setp.ne.s32 	%p205, %r8322, 6;
	@%p205 bra 	$L__BB1_216;
	shr.u32 	%r3769, %r339, 23;
	st.local.u32 	[%rd1+24], %rd3565;
	and.b32  	%r343, %r3769, 31;
	and.b32  	%r3770, %r3769, 224;
	add.s32 	%r3771, %r3770, -128;
	shr.u32 	%r3772, %r3771, 5;
	mul.wide.u32 	%rd1827, %r3772, 4;
	sub.s64 	%rd177, %rd1, %rd1827;
	ld.local.u32 	%r8323, [%rd177+24];
	ld.local.u32 	%r8324, [%rd177+20];
	setp.eq.s32 	%p206, %r343, 0;
	@%p206 bra 	$L__BB1_219;
	shf.l.wrap.b32 	%r8323, %r8324, %r8323, %r343;
	ld.local.u32 	%r3773, [%rd177+16];
	shf.l.wrap.b32 	%r8324, %r3773, %r8324, %r343;
$L__BB1_219:
	shr.u32 	%r3774, %r8323, 30;
	shf.l.wrap.b32 	%r3775, %r8324, %r8323, 2;
	shl.b32 	%r3776, %r8324, 2;
	shr.u32 	%r3777, %r3775, 31;
	add.s32 	%r3778, %r3777, %r3774;
	neg.s32 	%r3779, %r3778;
	setp.lt.s32 	%p207, %r339, 0;
	selp.b32 	%r8325, %r3779, %r3778, %p207;
	xor.b32  	%r3780, %r3775, %r339;
	shr.s32 	%r3781, %r3775, 31;
	xor.b32  	%r3782, %r3781, %r3775;
	xor.b32  	%r3783, %r3781, %r3776;
	cvt.u64.u32 	%rd1828, %r3782;
	shl.b64 	%rd1829, %rd1828, 32;
	cvt.u64.u32 	%rd1830, %r3783;
	or.b64  	%rd1831, %rd1829, %rd1830;
	cvt.rn.f64.s64 	%fd49, %rd1831;
	mul.f64 	%fd50, %fd49, 0d3BF921FB54442D19;
	cvt.rn.f32.f64 	%f1978, %fd50;
	neg.f32 	%f1979, %f1978;
	setp.lt.s32 	%p208, %r3780, 0;
	selp.f32 	%f5959, %f1979, %f1978, %p208;
$L__BB1_220:
	add.s32 	%r3785, %r8325, 1;
	mul.rn.f32 	%f1981, %f5959, %f5959;
	and.b32  	%r3786, %r8325, 1;
	setp.eq.b32 	%p209, %r3786, 1;
	selp.f32 	%f1982, %f5959, 0f3F800000, %p209;
	fma.rn.f32 	%f1983, %f1981, %f1982, 0f00000000;
	fma.rn.f32 	%f1984, %f1981, 0f37CBAC00, 0fBAB607ED;
	selp.f32 	%f1985, 0fB94D4153, %f1984, %p209;
	selp.f32 	%f1986, 0f3C0885E4, 0f3D2AAABB, %p209;
	fma.rn.f32 	%f1987, %f1985, %f1981, %f1986;
	selp.f32 	%f1988, 0fBE2AAAA8, 0fBEFFFFFF, %p209;
	fma.rn.f32 	%f1989, %f1987, %f1981, %f1988;
	fma.rn.f32 	%f1990, %f1989, %f1983, %f1982;
	and.b32  	%r3787, %r3785, 2;
	setp.eq.s32 	%p210, %r3787, 0;
	mov.f32 	%f1991, 0f00000000;
	sub.f32 	%f1992, %f1991, %f1990;
	selp.f32 	%f5960, %f1990, %f1992, %p210;
$L__BB1_221:
	mul.f32 	%f1993, %f5960, 0f3F22F983;
	cvt.rni.s32.f32 	%r8329, %f1993;
	cvt.rn.f32.s32 	%f1994, %r8329;
	fma.rn.f32 	%f1995, %f1994, 0fBFC90FDA, %f5960;
	fma.rn.f32 	%f1996, %f1994, 0fB3A22168, %f1995;
	fma.rn.f32 	%f5961, %f1994, 0fA7C234C5, %f1996;
	abs.f32 	%f164, %f5960;
	setp.ltu.f32 	%p211, %f164, 0f47CE4780;
	@%p211 bra 	$L__BB1_229;
	setp.neu.f32 	%p212, %f164, 0f7F800000;
	@%p212 bra 	$L__BB1_224;
	mov.f32 	%f1999, 0f00000000;
	mul.rn.f32 	%f5961, %f5960, %f1999;
	mov.b32 	%r8329, 0;
	bra.uni 	$L__BB1_229;
$L__BB1_224:
	mov.b32 	%r353, %f5960;
	shl.b32 	%r3789, %r353, 8;
	or.b32  	%r354, %r3789, -2147483648;
	mov.b64 	%rd3568, 0;
	mov.b32 	%r8326, 0;
	mov.u64 	%rd3566, __cudart_i2opi_f;
	mov.u64 	%rd3567, %rd1;
$L__BB1_225:
	.pragma "nounroll";
	ld.global.nc.u32 	%r3790, [%rd3566];
	mad.wide.u32 	%rd1834, %r3790, %r354, %rd3568;
	shr.u64 	%rd3568, %rd1834, 32;
	st.local.u32 	[%rd3567], %rd1834;
	add.s32 	%r8326, %r8326, 1;
	add.s64 	%rd3567, %rd3567, 4;
	add.s64 	%rd3566, %rd3566, 4;
	setp.ne.s32 	%p213, %r8326, 6;
	@%p213 bra 	$L__BB1_225;
	shr.u32 	%r3791, %r353, 23;
	st.local.u32 	[%rd1+24], %rd3568;
	and.b32  	%r357, %r3791, 31;
	and.b32  	%r3792, %r3791, 224;
	add.s32 	%r3793, %r3792, -128;
	shr.u32 	%r3794, %r3793, 5;
	mul.wide.u32 	%rd1835, %r3794, 4;
	sub.s64 	%rd184, %rd1, %rd1835;
	ld.local.u32 	%r8327, [%rd184+24];
	ld.local.u32 	%r8328, [%rd184+20];
	setp.eq.s32 	%p214, %r357, 0;
	@%p214 bra 	$L__BB1_228;
	shf.l.wrap.b32 	%r8327, %r8328, %r8327, %r357;
	ld.local.u32 	%r3795, [%rd184+16];
	shf.l.wrap.b32 	%r8328, %r3795, %r8328, %r357;
$L__BB1_228:
	shr.u32 	%r3796, %r8327, 30;
	shf.l.wrap.b32 	%r3797, %r8328, %r8327, 2;
	shl.b32 	%r3798, %r8328, 2;
	shr.u32 	%r3799, %r3797, 31;
	add.s32 	%r3800, %r3799, %r3796;
	neg.s32 	%r3801, %r3800;
	setp.lt.s32 	%p215, %r353, 0;
	selp.b32 	%r8329, %r3801, %r3800, %p215;
	xor.b32  	%r3802, %r3797, %r353;
	shr.s32 	%r3803, %r3797, 31;
	xor.b32  	%r3804, %r3803, %r3797;
	xor.b32  	%r3805, %r3803, %r3798;
	cvt.u64.u32 	%rd1836, %r3804;
	shl.b64 	%rd1837, %rd1836, 32;
	cvt.u64.u32 	%rd1838, %r3805;
	or.b64  	%rd1839, %rd1837, %rd1838;
	cvt.rn.f64.s64 	%fd51, %rd1839;
	mul.f64 	%fd52, %fd51, 0d3BF921FB54442D19;
	cvt.rn.f32.f64 	%f1997, %fd52;
	neg.f32 	%f1998, %f1997;
	setp.lt.s32 	%p216, %r3802, 0;
	selp.f32 	%f5961, %f1998, %f1997, %p216;
$L__BB1_229:
	mul.rn.f32 	%f2000, %f5961, %f5961;
	and.b32  	%r3807, %r8329, 1;
	setp.eq.b32 	%p217, %r3807, 1;
	selp.f32 	%f2001, 0f3F800000, %f5961, %p217;
	fma.rn.f32 	%f2002, %f2000, %f2001, 0f00000000;
	fma.rn.f32 	%f2003, %f2000, 0f37CBAC00, 0fBAB607ED;
	selp.f32 	%f2004, %f2003, 0fB94D4153, %p217;
	selp.f32 	%f2005, 0f3D2AAABB, 0f3C0885E4, %p217;
	fma.rn.f32 	%f2006, %f2004, %f2000, %f2005;
	selp.f32 	%f2007, 0fBEFFFFFF, 0fBE2AAAA8, %p217;
	fma.rn.f32 	%f2008, %f2006, %f2000, %f2007;
	fma.rn.f32 	%f2009, %f2008, %f2002, %f2001;
	and.b32  	%r3808, %r8329, 2;
	setp.eq.s32 	%p218, %r3808, 0;
	mov.f32 	%f2010, 0f00000000;
	sub.f32 	%f2011, %f2010, %f2009;
	selp.f32 	%f168, %f2009, %f2011, %p218;
	mul.f32 	%f2012, %f168, 0f3F22F983;
	cvt.rni.s32.f32 	%r8333, %f2012;
	cvt.rn.f32.s32 	%f2013, %r8333;
	fma.rn.f32 	%f2014, %f2013, 0fBFC90FDA, %f168;
	fma.rn.f32 	%f2015, %f2013, 0fB3A22168, %f2014;
	fma.rn.f32 	%f5962, %f2013, 0fA7C234C5, %f2015;
	abs.f32 	%f170, %f168;
	setp.ltu.f32 	%p219, %f170, 0f47CE4780;
	@%p219 bra 	$L__BB1_237;
	setp.neu.f32 	%p220, %f170, 0f7F800000;
	@%p220 bra 	$L__BB1_232;
	mov.f32 	%f2018, 0f00000000;
	mul.rn.f32 	%f5962, %f168, %f2018;
	mov.b32 	%r8333, 0;
	bra.uni 	$L__BB1_237;
$L__BB1_232:
	mov.b32 	%r367, %f168;
	shl.b32 	%r3810, %r367, 8;
	or.b32  	%r368, %r3810, -2147483648;
	mov.b64 	%rd3571, 0;
	mov.b32 	%r8330, 0;
	mov.u64 	%rd3569, __cudart_i2opi_f;
	mov.u64 	%rd3570, %rd1;
$L__BB1_233:
	.pragma "nounroll";
	ld.global.nc.u32 	%r3811, [%rd3569];
	mad.wide.u32 	%rd1842, %r3811, %r368, %rd3571;
	shr.u64 	%rd3571, %rd1842, 32;
	st.local.u32 	[%rd3570], %rd1842;
	add.s32 	%r8330, %r8330, 1;
	add.s64 	%rd3570, %rd3570, 4;
	add.s64 	%rd3569, %rd3569, 4;
	setp.ne.s32 	%p221, %r8330, 6;
	@%p221 bra 	$L__BB1_233;
	shr.u32 	%r3812, %r367, 23;
	st.local.u32 	[%rd1+24], %rd3571;
	and.b32  	%r371, %r3812, 31;
	and.b32  	%r3813, %r3812, 224;
	add.s32 	%r3814, %r3813, -128;
	shr.u32 	%r3815, %r3814, 5;
	mul.wide.u32 	%rd1843, %r3815, 4;
	sub.s64 	%rd191, %rd1, %rd1843;
	ld.local.u32 	%r8331, [%rd191+24];
	ld.local.u32 	%r8332, [%rd191+20];
	setp.eq.s32 	%p222, %r371, 0;
	@%p222 bra 	$L__BB1_236;
	shf.l.wrap.b32 	%r8331, %r8332, %r8331, %r371;
	ld.local.u32 	%r3816, [%rd191+16];
	shf.l.wrap.b32 	%r8332, %r3816, %r8332, %r371;
$L__BB1_236:
	shr.u32 	%r3817, %r8331, 30;
	shf.l.wrap.b32 	%r3818, %r8332, %r8331, 2;
	shl.b32 	%r3819, %r8332, 2;
	shr.u32 	%r3820, %r3818, 31;
	add.s32 	%r3821, %r3820, %r3817;
	neg.s32 	%r3822, %r3821;
	setp.lt.s32 	%p223, %r367, 0;
	selp.b32 	%r8333, %r3822, %r3821, %p223;
	xor.b32  	%r3823, %r3818, %r367;
	shr.s32 	%r3824, %r3818, 31;
	xor.b32  	%r3825, %r3824, %r3818;
	xor.b32  	%r3826, %r3824, %r3819;
	cvt.u64.u32 	%rd1844, %r3825;
	shl.b64 	%rd1845, %rd1844, 32;
	cvt.u64.u32 	%rd1846, %r3826;
	or.b64  	%rd1847, %rd1845, %rd1846;
	cvt.rn.f64.s64 	%fd53, %rd1847;
	mul.f64 	%fd54, %fd53, 0d3BF921FB54442D19;
	cvt.rn.f32.f64 	%f2016, %fd54;
	neg.f32 	%f2017, %f2016;
	setp.lt.s32 	%p224, %r3823, 0;
	selp.f32 	%f5962, %f2017, %f2016, %p224;
$L__BB1_237:
	add.s32 	%r3828, %r8333, 1;
	mul.rn.f32 	%f2019, %f5962, %f5962;
	and.b32  	%r3829, %r8333, 1;
	setp.eq.b32 	%p225, %r3829, 1;
	selp.f32 	%f2020, %f5962, 0f3F800000, %p225;
	fma.rn.f32 	%f2021, %f2019, %f2020, 0f00000000;
	fma.rn.f32 	%f2022, %f2019, 0f37CBAC00, 0fBAB607ED;
	selp.f32 	%f2023, 0fB94D4153, %f2022, %p225;
	selp.f32 	%f2024, 0f3C0885E4, 0f3D2AAABB, %p225;
	fma.rn.f32 	%f2025, %f2023, %f2019, %f2024;
	selp.f32 	%f2026, 0fBE2AAAA8, 0fBEFFFFFF, %p225;
	fma.rn.f32 	%f2027, %f2025, %f2019, %f2026;
	fma.rn.f32 	%f2028, %f2027, %f2021, %f2020;
	and.b32  	%r3830, %r3828, 2;
	setp.eq.s32 	%p226, %r3830, 0;
	mov.f32 	%f2029, 0f00000000;
	sub.f32 	%f2030, %f2029, %f2028;
	selp.f32 	%f5964, %f2028, %f2030, %p226;
	setp.leu.f32 	%p227, %f2, %f5991;
	@%p227 bra 	$L__BB1_247;
	mul.f32 	%f2031, %f5964, 0f3F22F983;
	cvt.rni.s32.f32 	%r8337, %f2031;
	cvt.rn.f32.s32 	%f2032, %r8337;
	fma.rn.f32 	%f2033, %f2032, 0fBFC90FDA, %f5964;
	fma.rn.f32 	%f2034, %f2032, 0fB3A22168, %f2033;
	fma.rn.f32 	%f5963, %f2032, 0fA7C234C5, %f2034;
	abs.f32 	%f176, %f5964;
	setp.ltu.f32 	%p228, %f176, 0f47CE4780;
	@%p228 bra 	$L__BB1_246;
	setp.neu.f32 	%p229, %f176, 0f7F800000;
	@%p229 bra 	$L__BB1_241;
	mov.f32 	%f2037, 0f00000000;
	mul.rn.f32 	%f5963, %f5964, %f2037;
	mov.b32 	%r8337, 0;
	bra.uni 	$L__BB1_246;
$L__BB1_241:
	mov.b32 	%r381, %f5964;
	shl.b32 	%r3832, %r381, 8;
	or.b32  	%r382, %r3832, -2147483648;
	mov.b64 	%rd3574, 0;
	mov.b32 	%r8334, 0;
	mov.u64 	%rd3572, __cudart_i2opi_f;
	mov.u64 	%rd3573, %rd1;
$L__BB1_242:
	.pragma "nounroll";
	ld.global.nc.u32 	%r3833, [%rd3572];
	mad.wide.u32 	%rd1850, %r3833, %r382, %rd3574;
	shr.u64 	%rd3574, %rd1850, 32;
	st.local.u32 	[%rd3573], %rd1850;
	add.s32 	%r8334, %r8334, 1;
	add.s64 	%rd3573, %rd3573, 4;
	add.s64 	%rd3572, %rd3572, 4;
	setp.ne.s32 	%p230, %r8334, 6;
	@%p230 bra 	$L__BB1_242;
	shr.u32 	%r3834, %r381, 23;
	st.local.u32 	[%rd1+24], %rd3574;
	and.b32  	%r385, %r3834, 31;
	and.b32  	%r3835, %r3834, 224;
	add.s32 	%r3836, %r3835, -128;
	shr.u32 	%r3837, %r3836, 5;
	mul.wide.u32 	%rd1851, %r3837, 4;
	sub.s64 	%rd198, %rd1, %rd1851;
	ld.local.u32 	%r8335, [%rd198+24];
	ld.local.u32 	%r8336, [%rd198+20];
	setp.eq.s32 	%p231, %r385, 0;
	@%p231 bra 	$L__BB1_245;
	shf.l.wrap.b32 	%r8335, %r8336, %r8335, %r385;
	ld.local.u32 	%r3838, [%rd198+16];
	shf.l.wrap.b32 	%r8336, %r3838, %r8336, %r385;
$L__BB1_245:
	shr.u32 	%r3839, %r8335, 30;
	shf.l.wrap.b32 	%r3840, %r8336, %r8335, 2;
	shl.b32 	%r3841, %r8336, 2;
	shr.u32 	%r3842, %r3840, 31;
	add.s32 	%r3843, %r3842, %r3839;
	neg.s32 	%r3844, %r3843;
	setp.lt.s32 	%p232, %r381, 0;
	selp.b32 	%r8337, %r3844, %r3843, %p232;
	xor.b32  	%r3845, %r3840, %r381;
	shr.s32 	%r3846, %r3840, 31;
	xor.b32  	%r3847, %r3846, %r3840;
	xor.b32  	%r3848, %r3846, %r3841;
	cvt.u64.u32 	%rd1852, %r3847;
	shl.b64 	%rd1853, %rd1852, 32;
	cvt.u64.u32 	%rd1854, %r3848;
	or.b64  	%rd1855, %rd1853, %rd1854;
	cvt.rn.f64.s64 	%fd55, %rd1855;
	mul.f64 	%fd56, %fd55, 0d3BF921FB54442D19;
	cvt.rn.f32.f64 	%f2035, %fd56;
	neg.f32 	%f2036, %f2035;
	setp.lt.s32 	%p233, %r3845, 0;
	selp.f32 	%f5963, %f2036, %f2035, %p233;
$L__BB1_246:
	add.s32 	%r3850, %r8337, 1;
	mul.rn.f32 	%f2038, %f5963, %f5963;
	and.b32  	%r3851, %r8337, 1;
	setp.eq.b32 	%p234, %r3851, 1;
	selp.f32 	%f2039, %f5963, 0f3F800000, %p234;
	fma.rn.f32 	%f2040, %f2038, %f2039, 0f00000000;
	fma.rn.f32 	%f2041, %f2038, 0f37CBAC00, 0fBAB607ED;
	selp.f32 	%f2042, 0fB94D4153, %f2041, %p234;
	selp.f32 	%f2043, 0f3C0885E4, 0f3D2AAABB, %p234;
	fma.rn.f32 	%f2044, %f2042, %f2038, %f2043;
	selp.f32 	%f2045, 0fBE2AAAA8, 0fBEFFFFFF, %p234;
	fma.rn.f32 	%f2046, %f2044, %f2038, %f2045;
	fma.rn.f32 	%f2047, %f2046, %f2040, %f2039;
	and.b32  	%r3852, %r3850, 2;
	setp.eq.s32 	%p235, %r3852, 0;
	mov.f32 	%f2048, 0f00000000;
	sub.f32 	%f2049, %f2048, %f2047;
	selp.f32 	%f5964, %f2047, %f2049, %p235;
$L__BB1_247:
	mul.f32 	%f2050, %f5964, 0f3F22F983;
	cvt.rni.s32.f32 	%r8341, %f2050;
	cvt.rn.f32.s32 	%f2051, %r8341;
	fma.rn.f32 	%f2052, %f2051, 0fBFC90FDA, %f5964;
	fma.rn.f32 	%f2053, %f2051, 0fB3A22168, %f2052;
	fma.rn.f32 	%f5965, %f2051, 0fA7C234C5, %f2053;
	abs.f32 	%f183, %f5964;
	setp.ltu.f32 	%p236, %f183, 0f47CE4780;
	@%p236 bra 	$L__BB1_255;
	setp.neu.f32 	%p237, %f183, 0f7F800000;
	@%p237 bra 	$L__BB1_250;
	mov.f32 	%f2056, 0f00000000;
	mul.rn.f32 	%f5965, %f5964, %f2056;
	mov.b32 	%r8341, 0;
	bra.uni 	$L__BB1_255;
$L__BB1_250:
	mov.b32 	%r395, %f5964;
	shl.b32 	%r3854, %r395, 8;
	or.b32  	%r396, %r3854, -2147483648;
	mov.b64 	%rd3577, 0;
	mov.b32 	%r8338, 0;
	mov.u64 	%rd3575, __cudart_i2opi_f;
	mov.u64 	%rd3576, %rd1;
$L__BB1_251:
	.pragma "nounroll";
	ld.global.nc.u32 	%r3855, [%rd3575];
	mad.wide.u32 	%rd1858, %r3855, %r396, %rd3577;
	shr.u64 	%rd3577, %rd1858, 32;
	st.local.u32 	[%rd3576], %rd1858;
	add.s32 	%r8338, %r8338, 1;
	add.s64 	%rd3576, %rd3576, 4;
	add.s64 	%rd3575, %rd3575, 4;
	setp.ne.s32 	%p238, %r8338, 6;
	@%p238 bra 	$L__BB1_251;
	shr.u32 	%r3856, %r395, 23;
	st.local.u32 	[%rd1+24], %rd3577;
	and.b32  	%r399, %r3856, 31;
	and.b32  	%r3857, %r3856, 224;
	add.s32 	%r3858, %r3857, -128;
	shr.u32 	%r3859, %r3858, 5;
	mul.wide.u32 	%rd1859, %r3859, 4;
	sub.s64 	%rd205, %rd1, %rd1859;
	ld.local.u32 	%r8339, [%rd205+24];
	ld.local.u32 	%r8340, [%rd205+20];
	setp.eq.s32 	%p239, %r399, 0;
	@%p239 bra 	$L__BB1_254;
	shf.l.wrap.b32 	%r8339, %r8340, %r8339, %r399;
	ld.local.u32 	%r3860, [%rd205+16];
	shf.l.wrap.b32 	%r8340, %r3860, %r8340, %r399;
$L__BB1_254:
	shr.u32 	%r3861, %r8339, 30;
	shf.l.wrap.b32 	%r3862, %r8340, %r8339, 2;
	shl.b32 	%r3863, %r8340, 2;
	shr.u32 	%r3864, %r3862, 31;
	add.s32 	%r3865, %r3864, %r3861;
	neg.s32 	%r3866, %r3865;
	setp.lt.s32 	%p240, %r395, 0;
	selp.b32 	%r8341, %r3866, %r3865, %p240;
	xor.b32  	%r3867, %r3862, %r395;
	shr.s32 	%r3868, %r3862, 31;
	xor.b32  	%r3869, %r3868, %r3862;
	xor.b32  	%r3870, %r3868, %r3863;
	cvt.u64.u32 	%rd1860, %r3869;
	shl.b64 	%rd1861, %rd1860, 32;
	cvt.u64.u32 	%rd1862, %r3870;
	or.b64  	%rd1863, %rd1861, %rd1862;
	cvt.rn.f64.s64 	%fd57, %rd1863;
	mul.f64 	%fd58, %fd57, 0d3BF921FB54442D19;
	cvt.rn.f32.f64 	%f2054, %fd58;
	neg.f32 	%f2055, %f2054;
	setp.lt.s32 	%p241, %r3867, 0;
	selp.f32 	%f5965, %f2055, %f2054, %p241;
$L__BB1_255:
	mul.rn.f32 	%f2057, %f5965, %f5965;
	and.b32  	%r3872, %r8341, 1;
	setp.eq.b32 	%p242, %r3872, 1;
	selp.f32 	%f2058, 0f3F800000, %f5965, %p242;
	fma.rn.f32 	%f2059, %f2057, %f2058, 0f00000000;
	fma.rn.f32 	%f2060, %f2057, 0f37CBAC00, 0fBAB607ED;
	selp.f32 	%f2061, %f2060, 0fB94D4153, %p242;
	selp.f32 	%f2062, 0f3D2AAABB, 0f3C0885E4, %p242;
	fma.rn.f32 	%f2063, %f2061, %f2057, %f2062;
	selp.f32 	%f2064, 0fBEFFFFFF, 0fBE2AAAA8, %p242;
	fma.rn.f32 	%f2065, %f2063, %f2057, %f2064;
	fma.rn.f32 	%f2066, %f2065, %f2059, %f2058;
	and.b32  	%r3873, %r8341, 2;
	setp.eq.s32 	%p243, %r3873, 0;
	mov.f32 	%f2067, 0f00000000;
	sub.f32 	%f2068, %f2067, %f2066;
	selp.f32 	%f5967, %f2066, %f2068, %p243;
	setp.leu.f32 	%p244, %f2, %f5967;
	@%p244 bra 	$L__BB1_265;
	mul.f32 	%f2069, %f5967, 0f3F22F983;
	cvt.rni.s32.f32 	%r8345, %f2069;
	cvt.rn.f32.s32 	%f2070, %r8345;
	fma.rn.f32 	%f2071, %f2070, 0fBFC90FDA, %f5967;
	fma.rn.f32 	%f2072, %f2070, 0fB3A22168, %f2071;
	fma.rn.f32 	%f5966, %f2070, 0fA7C234C5, %f2072;
	abs.f32 	%f189, %f5967;
	setp.ltu.f32 	%p245, %f189, 0f47CE4780;
	@%p245 bra 	$L__BB1_264;
	setp.neu.f32 	%p246, %f189, 0f7F800000;
	@%p246 bra 	$L__BB1_259;
	mov.f32 	%f2075, 0f00000000;
	mul.rn.f32 	%f5966, %f5967, %f2075;
	mov.b32 	%r8345, 0;
	bra.uni 	$L__BB1_264;
$L__BB1_259:
	mov.b32 	%r409, %f5967;
	shl.b32 	%r3875, %r409, 8;
	or.b32  	%r410, %r3875, -2147483648;
	mov.b64 	%rd3580, 0;
	mov.b32 	%r8342, 0;
	mov.u64 	%rd3578, __cudart_i2opi_f;
	mov.u64 	%rd3579, %rd1;
$L__BB1_260:
	.pragma "nounroll";
	ld.global.nc.u32 	%r3876, [%rd3578];
	mad.wide.u32 	%rd1866, %r3876, %r410, %rd3580;
	shr.u64 	%rd3580, %rd1866, 32;
	st.local.u32 	[%rd3579], %rd1866;
	add.s32 	%r8342, %r8342, 1;
	add.s64 	%rd3579, %rd3579, 4;
	add.s64 	%rd3578, %rd3578, 4;
	setp.ne.s32 	%p247, %r8342, 6;
	@%p247 bra 	$L__BB1_260;
	shr.u32 	%r3877, %r409, 23;
	st.local.u32 	[%rd1+24], %rd3580;
	and.b32  	%r413, %r3877, 31;
	and.b32  	%r3878, %r3877, 224;
	add.s32 	%r3879, %r3878, -128;
	shr.u32 	%r3880, %r3879, 5;
	mul.wide.u32 	%rd1867, %r3880, 4;
	sub.s64 	%rd212, %rd1, %rd1867;
	ld.local.u32 	%r8343, [%rd212+24];
	ld.local.u32 	%r8344, [%rd212+20];
	setp.eq.s32 	%p248, %r413, 0;
	@%p248 bra 	$L__BB1_263;
	shf.l.wrap.b32 	%r8343, %r8344, %r8343, %r413;
	ld.local.u32 	%r3881, [%rd212+16];
	shf.l.wrap.b32 	%r8344, %r3881, %r8344, %r413;
$L__BB1_263:
	shr.u32 	%r3882, %r8343, 30;
	shf.l.wrap.b32 	%r3883, %r8344, %r8343, 2;
	shl.b32 	%r3884, %r8344, 2;
	shr.u32 	%r3885, %r3883, 31;
	add.s32 	%r3886, %r3885, %r3882;
	neg.s32 	%r3887, %r3886;
	setp.lt.s32 	%p249, %r409, 0;
	selp.b32 	%r8345, %r3887, %r3886, %p249;
	xor.b32  	%r3888, %r3883, %r409;
	shr.s32 	%r3889, %r3883, 31;
	xor.b32  	%r3890, %r3889, %r3883;
	xor.b32  	%r3891, %r3889, %r3884;
	cvt.u64.u32 	%rd1868, %r3890;
	shl.b64 	%rd1869, %rd1868, 32;
	cvt.u64.u32 	%rd1870, %r3891;
	or.b64  	%rd1871, %rd1869, %rd1870;
	cvt.rn.f64.s64 	%fd59, %rd1871;
	mul.f64 	%fd60, %fd59, 0d3BF921FB54442D19;
	cvt.rn.f32.f64 	%f2073, %fd60;
	neg.f32 	%f2074, %f2073;
	setp.lt.s32 	%p250, %r3888, 0;
	selp.f32 	%f5966, %f2074, %f2073, %p250;
$L__BB1_264:
	add.s32 	%r3893, %r8345, 1;
	mul.rn.f32 	%f2076, %f5966, %f5966;
	and.b32  	%r3894, %r8345, 1;
	setp.eq.b32 	%p251, %r3894, 1;
	selp.f32 	%f2077, %f5966, 0f3F800000, %p251;
	fma.rn.f32 	%f2078, %f2076, %f2077, 0f00000000;
	fma.rn.f32 	%f2079, %f2076, 0f37CBAC00, 0fBAB607ED;
	selp.f32 	%f2080, 0fB94D4153, %f2079, %p251;
	selp.f32 	%f2081, 0f3C0885E4, 0f3D2AAABB, %p251;
	fma.rn.f32 	%f2082, %f2080, %f2076, %f2081;
	selp.f32 	%f2083, 0fBE2AAAA8, 0fBEFFFFFF, %p251;
	fma.rn.f32 	%f2084, %f2082, %f2076, %f2083;
	fma.rn.f32 	%f2085, %f2084, %f2078, %f2077;
	and.b32  	%r3895, %r3893, 2;
	setp.eq.s32 	%p252, %r3895, 0;
	mov.f32 	%f2086, 0f00000000;
	sub.f32 	%f2087, %f2086, %f2085;
	selp.f32 	%f5967, %f2085, %f2087, %p252;
$L__BB1_265:
	setp.geu.f32 	%p253, %f2, 0f41000000;
	@%p253 bra 	$L__BB1_275;
	mul.f32 	%f2088, %f5967, 0f3F22F983;
	cvt.rni.s32.f32 	%r8349, %f2088;
	cvt.rn.f32.s32 	%f2089, %r8349;
	fma.rn.f32 	%f2090, %f2089, 0fBFC90FDA, %f5967;
	fma.rn.f32 	%f2091, %f2089, 0fB3A22168, %f2090;
	fma.rn.f32 	%f5968, %f2089, 0fA7C234C5, %f2091;
	abs.f32 	%f196, %f5967;
	setp.ltu.f32 	%p254, %f196, 0f47CE4780;
	@%p254 bra 	$L__BB1_274;
	setp.neu.f32 	%p255, %f196, 0f7F800000;
	@%p255 bra 	$L__BB1_269;
	mov.f32 	%f2094, 0f00000000;
	mul.rn.f32 	%f5968, %f5967, %f2094;
	mov.b32 	%r8349, 0;
	bra.uni 	$L__BB1_274;
$L__BB1_269:
	mov.b32 	%r423, %f5967;
	shl.b32 	%r3897, %r423, 8;
	or.b32  	%r424, %r3897, -2147483648;
	mov.b64 	%rd3583, 0;
	mov.b32 	%r8346, 0;
	mov.u64 	%rd3581, __cudart_i2opi_f;
	mov.u64 	%rd3582, %rd1;
$L__BB1_270:
	.pragma "nounroll";
	ld.global.nc.u32 	%r3898, [%rd3581];
	mad.wide.u32 	%rd1874, %r3898, %r424, %rd3583;
	shr.u64 	%rd3583, %rd1874, 32;
	st.local.u32 	[%rd3582], %rd1874;
	add.s32 	%r8346, %r8346, 1;
	add.s64 	%rd3582, %rd3582, 4;
	add.s64 	%rd3581, %rd3581, 4;
	setp.ne.s32 	%p256, %r8346, 6;
	@%p256 bra 	$L__BB1_270;
	shr.u32 	%r3899, %r423, 23;
	st.local.u32 	[%rd1+24], %rd3583;
	and.b32  	%r427, %r3899, 31;
	and.b32  	%r3900, %r3899, 224;
	add.s32 	%r3901, %r3900, -128;
	shr.u32 	%r3902, %r3901, 5;
	mul.wide.u32 	%rd1875, %r3902, 4;
	sub.s64 	%rd219, %rd1, %rd1875;
	ld.local.u32 	%r8347, [%rd219+24];
	ld.local.u32 	%r8348, [%rd219+20];
	setp.eq.s32 	%p257, %r427, 0;
	@%p257 bra 	$L__BB1_273;
	shf.l.wrap.b32 	%r8347, %r8348, %r8347, %r427;
	ld.local.u32 	%r3903, [%rd219+16];
	shf.l.wrap.b32 	%r8348, %r3903, %r8348, %r427;
$L__BB1_273:
	shr.u32 	%r3904, %r8347, 30;
	shf.l.wrap.b32 	%r3905, %r8348, %r8347, 2;
	shl.b32 	%r3906, %r8348, 2;
	shr.u32 	%r3907, %r3905, 31;
	add.s32 	%r3908, %r3907, %r3904;
	neg.s32 	%r3909, %r3908;
	setp.lt.s32 	%p258, %r423, 0;
	selp.b32 	%r8349, %r3909, %r3908, %p258;
	xor.b32  	%r3910, %r3905, %r423;
	shr.s32 	%r3911, %r3905, 31;
	xor.b32  	%r3912, %r3911, %r3905;
	xor.b32  	%r3913, %r3911, %r3906;
	cvt.u64.u32 	%rd1876, %r3912;
	shl.b64 	%rd1877, %rd1876, 32;
	cvt.u64.u32 	%rd1878, %r3913;
	or.b64  	%rd1879, %rd1877, %rd1878;
	cvt.rn.f64.s64 	%fd61, %rd1879;
	mul.f64 	%fd62, %fd61, 0d3BF921FB54442D19;
	cvt.rn.f32.f64 	%f2092, %fd62;
	neg.f32 	%f2093, %f2092;
	setp.lt.s32 	%p259, %r3910, 0;
	selp.f32 	%f5968, %f2093, %f2092, %p259;
$L__BB1_274:
	mul.rn.f32 	%f2095, %f5968, %f5968;
	and.b32  	%r3915, %r8349, 1;
	setp.eq.b32 	%p260, %r3915, 1;
	selp.f32 	%f2096, 0f3F800000, %f5968, %p260;
	fma.rn.f32 	%f2097, %f2095, %f2096, 0f00000000;
	fma.rn.f32 	%f2098, %f2095, 0f37CBAC00, 0fBAB607ED;
	selp.f32 	%f2099, %f2098, 0fB94D4153, %p260;
	selp.f32 	%f2100, 0f3D2AAABB, 0f3C0885E4, %p260;
	fma.rn.f32 	%f2101, %f2099, %f2095, %f2100;
	selp.f32 	%f2102, 0fBEFFFFFF, 0fBE2AAAA8, %p260;
	fma.rn.f32 	%f2103, %f2101, %f2095, %f2102;
	fma.rn.f32 	%f2104, %f2103, %f2097, %f2096;
	and.b32  	%r3916, %r8349, 2;
	setp.eq.s32 	%p261, %r3916, 0;
	mov.f32 	%f2105, 0f00000000;
	sub.f32 	%f2106, %f2105, %f2104;
	selp.f32 	%f5967, %f2104, %f2106, %p261;
$L__BB1_275:
	setp.leu.f32 	%p262, %f5991, %f2;
	@%p262 bra 	$L__BB1_285;
	mul.f32 	%f2107, %f5967, 0f3F22F983;
	cvt.rni.s32.f32 	%r8353, %f2107;
	cvt.rn.f32.s32 	%f2108, %r8353;
	fma.rn.f32 	%f2109, %f2108, 0fBFC90FDA, %f5967;
	fma.rn.f32 	%f2110, %f2108, 0fB3A22168, %f2109;
	fma.rn.f32 	%f5970, %f2108, 0fA7C234C5, %f2110;
	abs.f32 	%f203, %f5967;
	setp.ltu.f32 	%p263, %f203, 0f47CE4780;
	@%p263 bra 	$L__BB1_284;
	setp.neu.f32 	%p264, %f203, 0f7F800000;
	@%p264 bra 	$L__BB1_279;
	mov.f32 	%f2113, 0f00000000;
	mul.rn.f32 	%f5970, %f5967, %f2113;
	mov.b32 	%r8353, 0;
	bra.uni 	$L__BB1_284;
$L__BB1_279:
	mov.b32 	%r437, %f5967;
	shl.b32 	%r3918, %r437, 8;
	or.b32  	%r438, %r3918, -2147483648;
	mov.b64 	%rd3586, 0;
	mov.b32 	%r8350, 0;
	mov.u64 	%rd3584, __cudart_i2opi_f;
	mov.u64 	%rd3585, %rd1;
$L__BB1_280:
	.pragma "nounroll";
	ld.global.nc.u32 	%r3919, [%rd3584];
	mad.wide.u32 	%rd1882, %r3919, %r438, %rd3586;
	shr.u64 	%rd3586, %rd1882, 32;
	st.local.u32 	[%rd3585], %rd1882;
	add.s32 	%r8350, %r8350, 1;
	add.s64 	%rd3585, %rd3585, 4;
	add.s64 	%rd3584, %rd3584, 4;
	setp.ne.s32 	%p265, %r8350, 6;
	@%p265 bra 	$L__BB1_280;
	shr.u32 	%r3920, %r437, 23;
	st.local.u32 	[%rd1+24], %rd3586;
	and.b32  	%r441, %r3920, 31;
	and.b32  	%r3921, %r3920, 224;
	add.s32 	%r3922, %r3921, -128;
	shr.u32 	%r3923, %r3922, 5;
	mul.wide.u32 	%rd1883, %r3923, 4;
	sub.s64 	%rd226, %rd1, %rd1883;
	ld.local.u32 	%r8351, [%rd226+24];
	ld.local.u32 	%r8352, [%rd226+20];
	setp.eq.s32 	%p266, %r441, 0;
	@%p266 bra 	$L__BB1_283;
	shf.l.wrap.b32 	%r8351, %r8352, %r8351, %r441;
	ld.local.u32 	%r3924, [%rd226+16];
	shf.l.wrap.b32 	%r8352, %r3924, %r8352, %r441;
$L__BB1_283:
	shr.u32 	%r3925, %r8351, 30;
	shf.l.wrap.b32 	%r3926, %r8352, %r8351, 2;
	shl.b32 	%r3927, %r8352, 2;
	shr.u32 	%r3928, %r3926, 31;
	add.s32 	%r3929, %r3928, %r3925;
	neg.s32 	%r3930, %r3929;
	setp.lt.s32 	%p267, %r437, 0;
	selp.b32 	%r8353, %r3930, %r3929, %p267;
	xor.b32  	%r3931, %r3926, %r437;
	shr.s32 	%r3932, %r3926, 31;
	xor.b32  	%r3933, %r3932, %r3926;
	xor.b32  	%r3934, %r3932, %r3927;
	cvt.u64.u32 	%rd1884, %r3933;
	shl.b64 	%rd1885, %rd1884, 32;
	cvt.u64.u32 	%rd1886, %r3934;
	or.b64  	%rd1887, %rd1885, %rd1886;
	cvt.rn.f64.s64 	%fd63, %rd1887;
	mul.f64 	%fd64, %fd63, 0d3BF921FB54442D19;
	cvt.rn.f32.f64 	%f2111, %fd64;
	neg.f32 	%f2112, %f2111;
	setp.lt.s32 	%p268, %r3931, 0;
	selp.f32 	%f5970, %f2112, %f2111, %p268;
$L__BB1_284:
	add.s32 	%r3936, %r8353, 1;
	mul.rn.f32 	%f2114, %f5970, %f5970;
	and.b32  	%r3937, %r8353, 1;
	setp.eq.b32 	%p269, %r3937, 1;
	selp.f32 	%f2115, %f5970, 0f3F800000, %p269;
	fma.rn.f32 	%f2116, %f2114, %f2115, 0f00000000;
	fma.rn.f32 	%f2117, %f2114, 0f37CBAC00, 0fBAB607ED;
	selp.f32 	%f2118, 0fB94D4153, %f2117, %p269;
	selp.f32 	%f2119, 0f3C0885E4, 0f3D2AAABB, %p269;
	fma.rn.f32 	%f2120, %f2118, %f2114, %f2119;
	selp.f32 	%f2121, 0fBE2AAAA8, 0fBEFFFFFF, %p269;
	fma.rn.f32 	%f2122, %f2120, %f2114, %f2121;
	fma.rn.f32 	%f2123, %f2122, %f2116, %f2115;
	and.b32  	%r3938, %r3936, 2;
	setp.eq.s32 	%p270, %r3938, 0;
	mov.f32 	%f2124, 0f00000000;
	sub.f32 	%f2125, %f2124, %f2123;
	selp.f32 	%f5967, %f2123, %f2125, %p270;
$L__BB1_285:
	mul.f32 	%f2126, %f5967, 0f3F22F983;
	cvt.rni.s32.f32 	%r8357, %f2126;
	cvt.rn.f32.s32 	%f2127, %r8357;
	fma.rn.f32 	%f2128, %f2127, 0fBFC90FDA, %f5967;
	fma.rn.f32 	%f2129, %f2127, 0fB3A22168, %f2128;
	fma.rn.f32 	%f5972, %f2127, 0fA7C234C5, %f2129;
	abs.f32 	%f210, %f5967;
	setp.ltu.f32 	%p271, %f210, 0f47CE4780;
	@%p271 bra 	$L__BB1_293;
	setp.neu.f32 	%p272, %f210, 0f7F800000;
	@%p272 bra 	$L__BB1_288;
	mov.f32 	%f2132, 0f00000000;
	mul.rn.f32 	%f5972, %f5967, %f2132;
	mov.b32 	%r8357, 0;
	bra.uni 	$L__BB1_293;
$L__BB1_288:
	mov.b32 	%r451, %f5967;
	shl.b32 	%r3940, %r451, 8;
	or.b32  	%r452, %r3940, -2147483648;
	mov.b64 	%rd3589, 0;
	mov.b32 	%r8354, 0;
	mov.u64 	%rd3587, __cudart_i2opi_f;
	mov.u64 	%rd3588, %rd1;
$L__BB1_289:
	.pragma "nounroll";
	ld.global.nc.u32 	%r3941, [%rd3587];
	mad.wide.u32 	%rd1890, %r3941, %r452, %rd3589;
	shr.u64 	%rd3589, %rd1890, 32;
	st.local.u32 	[%rd3588], %rd1890;
	add.s32 	%r8354, %r8354, 1;
	add.s64 	%rd3588, %rd3588, 4;
	add.s64 	%rd3587, %rd3587, 4;
	setp.ne.s32 	%p273, %r8354, 6;
	@%p273 bra 	$L__BB1_289;
	shr.u32 	%r3942, %r451, 23;
	st.local.u32 	[%rd1+24], %rd3589;
	and.b32  	%r455, %r3942, 31;
	and.b32  	%r3943, %r3942, 224;
	add.s32 	%r3944, %r3943, -128;
	shr.u32 	%r3945, %r3944, 5;
	mul.wide.u32 	%rd1891, %r3945, 4;
	sub.s64 	%rd233, %rd1, %rd1891;
	ld.local.u32 	%r8355, [%rd233+24];
	ld.local.u32 	%r8356, [%rd233+20];
	setp.eq.s32 	%p274, %r455, 0;
	@%p274 bra 	$L__BB1_292;
	shf.l.wrap.b32 	%r8355, %r8356, %r8355, %r455;
	ld.local.u32 	%r3946, [%rd233+16];
	shf.l.wrap.b32 	%r8356, %r3946, %r8356, %r455;
$L__BB1_292:
	shr.u32 	%r3947, %r8355, 30;
	shf.l.wrap.b32 	%r3948, %r8356, %r8355, 2;
	shl.b32 	%r3949, %r8356, 2;
	shr.u32 	%r3950, %r3948, 31;
	add.s32 	%r3951, %r3950, %r3947;
	neg.s32 	%r3952, %r3951;
	setp.lt.s32 	%p275, %r451, 0;
	selp.b32 	%r8357, %r3952, %r3951, %p275;
	xor.b32  	%r3953, %r3948, %r451;
	shr.s32 	%r3954, %r3948, 31;
	xor.b32  	%r3955, %r3954, %r3948;
	xor.b32  	%r3956, %r3954, %r3949;
	cvt.u64.u32 	%rd1892, %r3955;
	shl.b64 	%rd1893, %rd1892, 32;
	cvt.u64.u32 	%rd1894, %r3956;
	or.b64  	%rd1895, %rd1893, %rd1894;
	cvt.rn.f64.s64 	%fd65, %rd1895;
	mul.f64 	%fd66, %fd65, 0d3BF921FB54442D19;
	cvt.rn.f32.f64 	%f2130, %fd66;
	neg.f32 	%f2131, %f2130;
	setp.lt.s32 	%p276, %r3953, 0;
	selp.f32 	%f5972, %f2131, %f2130, %p276;
$L__BB1_293:
	mul.rn.f32 	%f2133, %f5972, %f5972;
	and.b32  	%r3958, %r8357, 1;
	setp.eq.b32 	%p277, %r3958, 1;
	selp.f32 	%f2134, 0f3F800000, %f5972, %p277;
	fma.rn.f32 	%f2135, %f2133, %f2134, 0f00000000;
	fma.rn.f32 	%f2136, %f2133, 0f37CBAC00, 0fBAB607ED;
	selp.f32 	%f2137, %f2136, 0fB94D4153, %p277;
	selp.f32 	%f2138, 0f3D2AAABB, 0f3C0885E4, %p277;
	fma.rn.f32 	%f2139, %f2137, %f2133, %f2138;
	selp.f32 	%f2140, 0fBEFFFFFF, 0fBE2AAAA8, %p277;
	fma.rn.f32 	%f2141, %f2139, %f2133, %f2140;
	fma.rn.f32 	%f2142, %f2141, %f2135, %f2134;
	and.b32  	%r3959, %r8357, 2;
	setp.eq.s32 	%p278, %r3959, 0;
	mov.f32 	%f2143, 0f00000000;
	sub.f32 	%f2144, %f2143, %f2142;
	selp.f32 	%f5974, %f2142, %f2144, %p278;
	setp.leu.f32 	%p279, %f5974, 0f40400000;
	@%p279 bra 	$L__BB1_303;
	mul.f32 	%f2145, %f5974, 0f3F22F983;
	cvt.rni.s32.f32 	%r8361, %f2145;
	cvt.rn.f32.s32 	%f2146, %r8361;
	fma.rn.f32 	%f2147, %f2146, 0fBFC90FDA, %f5974;
	fma.rn.f32 	%f2148, %f2146, 0fB3A22168, %f2147;
	fma.rn.f32 	%f5973, %f2146, 0fA7C234C5, %f2148;
	abs.f32 	%f216, %f5974;
	setp.ltu.f32 	%p280, %f216, 0f47CE4780;
	@%p280 bra 	$L__BB1_302;
	setp.neu.f32 	%p281, %f216, 0f7F800000;
	@%p281 bra 	$L__BB1_297;
	mov.f32 	%f2151, 0f00000000;
	mul.rn.f32 	%f5973, %f5974, %f2151;
	mov.b32 	%r8361, 0;
	bra.uni 	$L__BB1_302;
$L__BB1_297:
	mov.b32 	%r465, %f5974;
	shl.b32 	%r3961, %r465, 8;
	or.b32  	%r466, %r3961, -2147483648;
	mov.b64 	%rd3592, 0;
	mov.b32 	%r8358, 0;
	mov.u64 	%rd3590, __cudart_i2opi_f;
	mov.u64 	%rd3591, %rd1;
$L__BB1_298:
	.pragma "nounroll";
	ld.global.nc.u32 	%r3962, [%rd3590];
	mad.wide.u32 	%rd1898, %r3962, %r466, %rd3592;
	shr.u64 	%rd3592, %rd1898, 32;
	st.local.u32 	[%rd3591], %rd1898;
	add.s32 	%r8358, %r8358, 1;
	add.s64 	%rd3591, %rd3591, 4;
	add.s64 	%rd3590, %rd3590, 4;
	setp.ne.s32 	%p282, %r8358, 6;
	@%p282 bra 	$L__BB1_298;
	shr.u32 	%r3963, %r465, 23;
	st.local.u32 	[%rd1+24], %rd3592;
	and.b32  	%r469, %r3963, 31;
	add.s32 	%r3964, %r3963, -128;
	shr.u32 	%r3965, %r3964, 5;
	mul.wide.u32 	%rd1899, %r3965, 4;
	sub.s64 	%rd240, %rd1, %rd1899;
	ld.local.u32 	%r8359, [%rd240+24];
	ld.local.u32 	%r8360, [%rd240+20];
	setp.eq.s32 	%p283, %r469, 0;
	@%p283 bra 	$L__BB1_301;
	shf.l.wrap.b32 	%r8359, %r8360, %r8359, %r469;
	ld.local.u32 	%r3966, [%rd240+16];
	shf.l.wrap.b32 	%r8360, %r3966, %r8360, %r469;
$L__BB1_301:
	shr.u32 	%r3967, %r8359, 30;
	shf.l.wrap.b32 	%r3968, %r8360, %r8359, 2;
	shl.b32 	%r3969, %r8360, 2;
	shr.u32 	%r3970, %r3968, 31;
	add.s32 	%r8361, %r3970, %r3967;
	xor.b32  	%r3971, %r3968, %r465;
	shr.s32 	%r3972, %r3968, 31;
	xor.b32  	%r3973, %r3972, %r3968;
	xor.b32  	%r3974, %r3972, %r3969;
	cvt.u64.u32 	%rd1900, %r3973;
	shl.b64 	%rd1901, %rd1900, 32;
	cvt.u64.u32 	%rd1902, %r3974;
	or.b64  	%rd1903, %rd1901, %rd1902;
	cvt.rn.f64.s64 	%fd67, %rd1903;
	mul.f64 	%fd68, %fd67, 0d3BF921FB54442D19;
	cvt.rn.f32.f64 	%f2149, %fd68;
	neg.f32 	%f2150, %f2149;
	setp.lt.s32 	%p284, %r3971, 0;
	selp.f32 	%f5973, %f2150, %f2149, %p284;
$L__BB1_302:
	mul.rn.f32 	%f2152, %f5973, %f5973;
	and.b32  	%r3976, %r8361, 1;
	setp.eq.b32 	%p285, %r3976, 1;
	selp.f32 	%f2153, 0f3F800000, %f5973, %p285;
	fma.rn.f32 	%f2154, %f2152, %f2153, 0f00000000;
	fma.rn.f32 	%f2155, %f2152, 0f37CBAC00, 0fBAB607ED;
	selp.f32 	%f2156, %f2155, 0fB94D4153, %p285;
	selp.f32 	%f2157, 0f3D2AAABB, 0f3C0885E4, %p285;
	fma.rn.f32 	%f2158, %f2156, %f2152, %f2157;
	selp.f32 	%f2159, 0fBEFFFFFF, 0fBE2AAAA8, %p285;
	fma.rn.f32 	%f2160, %f2158, %f2152, %f2159;
	fma.rn.f32 	%f2161, %f2160, %f2154, %f2153;
	and.b32  	%r3977, %r8361, 2;
	setp.eq.s32 	%p286, %r3977, 0;
	mov.f32 	%f2162, 0f00000000;
	sub.f32 	%f2163, %f2162, %f2161;
	selp.f32 	%f5974, %f2161, %f2163, %p286;
$L__BB1_303:
	mul.f32 	%f2164, %f5974, 0f3F22F983;
	cvt.rni.s32.f32 	%r8365, %f2164;
	cvt.rn.f32.s32 	%f2165, %r8365;
	fma.rn.f32 	%f2166, %f2165, 0fBFC90FDA, %f5974;
	fma.rn.f32 	%f2167, %f2165, 0fB3A22168, %f2166;
	fma.rn.f32 	%f5975, %f2165, 0fA7C234C5, %f2167;
	abs.f32 	%f223, %f5974;
	setp.ltu.f32 	%p287, %f223, 0f47CE4780;
	@%p287 bra 	$L__BB1_311;
	setp.neu.f32 	%p288, %f223, 0f7F800000;
	@%p288 bra 	$L__BB1_306;
	mov.f32 	%f2170, 0f00000000;
	mul.rn.f32 	%f5975, %f5974, %f2170;
	mov.b32 	%r8365, 0;
	bra.uni 	$L__BB1_311;
$L__BB1_306:
	mov.b32 	%r479, %f5974;
	shl.b32 	%r3979, %r479, 8;
	or.b32  	%r480, %r3979, -2147483648;
	mov.b64 	%rd3595, 0;
	mov.b32 	%r8362, 0;
	mov.u64 	%rd3593, __cudart_i2opi_f;
	mov.u64 	%rd3594, %rd1;
$L__BB1_307:
	.pragma "nounroll";
	ld.global.nc.u32 	%r3980, [%rd3593];
	mad.wide.u32 	%rd1906, %r3980, %r480, %rd3595;
	shr.u64 	%rd3595, %rd1906, 32;
	st.local.u32 	[%rd3594], %rd1906;
	add.s32 	%r8362, %r8362, 1;
	add.s64 	%rd3594, %rd3594, 4;
	add.s64 	%rd3593, %rd3593, 4;
	setp.ne.s32 	%p289, %r8362, 6;
	@%p289 bra 	$L__BB1_307;
	shr.u32 	%r3981, %r479, 23;
	st.local.u32 	[%rd1+24], %rd3595;
	and.b32  	%r483, %r3981, 31;
	and.b32  	%r3982, %r3981, 224;
	add.s32 	%r3983, %r3982, -128;
	shr.u32 	%r3984, %r3983, 5;
	mul.wide.u32 	%rd1907, %r3984, 4;
	sub.s64 	%rd247, %rd1, %rd1907;
	ld.local.u32 	%r8363, [%rd247+24];
	ld.local.u32 	%r8364, [%rd247+20];
	setp.eq.s32 	%p290, %r483, 0;
	@%p290 bra 	$L__BB1_310;
	shf.l.wrap.b32 	%r8363, %r8364, %r8363, %r483;
	ld.local.u32 	%r3985, [%rd247+16];
	shf.l.wrap.b32 	%r8364, %r3985, %r8364, %r483;
$L__BB1_310:
	shr.u32 	%r3986, %r8363, 30;
	shf.l.wrap.b32 	%r3987, %r8364, %r8363, 2;
	shl.b32 	%r3988, %r8364, 2;
	shr.u32 	%r3989, %r3987, 31;
	add.s32 	%r3990, %r3989, %r3986;
	neg.s32 	%r3991, %r3990;
	setp.lt.s32 	%p291, %r479, 0;
	selp.b32 	%r8365, %r3991, %r3990, %p291;
	xor.b32  	%r3992, %r3987, %r479;
	shr.s32 	%r3993, %r3987, 31;
	xor.b32  	%r3994, %r3993, %r3987;
	xor.b32  	%r3995, %r3993, %r3988;
	cvt.u64.u32 	%rd1908, %r3994;
	shl.b64 	%rd1909, %rd1908, 32;
	cvt.u64.u32 	%rd1910, %r3995;
	or.b64  	%rd1911, %rd1909, %rd1910;
	cvt.rn.f64.s64 	%fd69, %rd1911;
	mul.f64 	%fd70, %fd69, 0d3BF921FB54442D19;
	cvt.rn.f32.f64 	%f2168, %fd70;
	neg.f32 	%f2169, %f2168;
	setp.lt.s32 	%p292, %r3992, 0;
	selp.f32 	%f5975, %f2169, %f2168, %p292;
$L__BB1_311:
	mul.rn.f32 	%f2171, %f5975, %f5975;
	and.b32  	%r3997, %r8365, 1;
	setp.eq.b32 	%p293, %r3997, 1;
	selp.f32 	%f2172, 0f3F800000, %f5975, %p293;
	fma.rn.f32 	%f2173, %f2171, %f2172, 0f00000000;
	fma.rn.f32 	%f2174, %f2171, 0f37CBAC00, 0fBAB607ED;
	selp.f32 	%f2175, %f2174, 0fB94D4153, %p293;
	selp.f32 	%f2176, 0f3D2AAABB, 0f3C0885E4, %p293;
	fma.rn.f32 	%f2177, %f2175, %f2171, %f2176;
	selp.f32 	%f2178, 0fBEFFFFFF, 0fBE2AAAA8, %p293;
	fma.rn.f32 	%f2179, %f2177, %f2171, %f2178;
	fma.rn.f32 	%f2180, %f2179, %f2173, %f2172;
	and.b32  	%r3998, %r8365, 2;
	setp.eq.s32 	%p294, %r3998, 0;
	mov.f32 	%f2181, 0f00000000;
	sub.f32 	%f2182, %f2181, %f2180;
	selp.f32 	%f227, %f2180, %f2182, %p294;
	mul.f32 	%f2183, %f227, 0f3F22F983;
	cvt.rni.s32.f32 	%r8369, %f2183;
	cvt.rn.f32.s32 	%f2184, %r8369;
	fma.rn.f32 	%f2185, %f2184, 0fBFC90FDA, %f227;
	fma.rn.f32 	%f2186, %f2184, 0fB3A22168, %f2185;
	fma.rn.f32 	%f5976, %f2184, 0fA7C234C5, %f2186;
	abs.f32 	%f229, %f227;
	setp.ltu.f32 	%p295, %f229, 0f47CE4780;
	@%p295 bra 	$L__BB1_319;
	setp.neu.f32 	%p296, %f229, 0f7F800000;
	@%p296 bra 	$L__BB1_314;
	mov.f32 	%f2189, 0f00000000;
	mul.rn.f32 	%f5976, %f227, %f2189;
	mov.b32 	%r8369, 0;
	bra.uni 	$L__BB1_319;
$L__BB1_314:
	mov.b32 	%r493, %f227;
	shl.b32 	%r4000, %r493, 8;
	or.b32  	%r494, %r4000, -2147483648;
	mov.b64 	%rd3598, 0;
	mov.b32 	%r8366, 0;
	mov.u64 	%rd3596, __cudart_i2opi_f;
	mov.u64 	%rd3597, %rd1;
$L__BB1_315:
	.pragma "nounroll";
	ld.global.nc.u32 	%r4001, [%rd3596];
	mad.wide.u32 	%rd1914, %r4001, %r494, %rd3598;
	shr.u64 	%rd3598, %rd1914, 32;
	st.local.u32 	[%rd3597], %rd1914;
	add.s32 	%r8366, %r8366, 1;
	add.s64 	%rd3597, %rd3597, 4;
	add.s64 	%rd3596, %rd3596, 4;
	setp.ne.s32 	%p297, %r8366, 6;
	@%p297 bra 	$L__BB1_315;
	shr.u32 	%r4002, %r493, 23;
	st.local.u32 	[%rd1+24], %rd3598;
	and.b32  	%r497, %r4002, 31;
	and.b32  	%r4003, %r4002, 224;
	add.s32 	%r4004, %r4003, -128;
	shr.u32 	%r4005, %r4004, 5;
	mul.wide.u32 	%rd1915, %r4005, 4;
	sub.s64 	%rd254, %rd1, %rd1915;
	ld.local.u32 	%r8367, [%rd254+24];
	ld.local.u32 	%r8368, [%rd254+20];
	setp.eq.s32 	%p298, %r497, 0;
	@%p298 bra 	$L__BB1_318;
	shf.l.wrap.b32 	%r8367, %r8368, %r8367, %r497;
	ld.local.u32 	%r4006, [%rd254+16];
	shf.l.wrap.b32 	%r8368, %r4006, %r8368, %r497;
$L__BB1_318:
	shr.u32 	%r4007, %r8367, 30;
	shf.l.wrap.b32 	%r4008, %r8368, %r8367, 2;
	shl.b32 	%r4009, %r8368, 2;
	shr.u32 	%r4010, %r4008, 31;
	add.s32 	%r4011, %r4010, %r4007;
	neg.s32 	%r4012, %r4011;
	setp.lt.s32 	%p299, %r493, 0;
	selp.b32 	%r8369, %r4012, %r4011, %p299;
	xor.b32  	%r4013, %r4008, %r493;
	shr.s32 	%r4014, %r4008, 31;
	xor.b32  	%r4015, %r4014, %r4008;
	xor.b32  	%r4016, %r4014, %r4009;
	cvt.u64.u32 	%rd1916, %r4015;
	shl.b64 	%rd1917, %rd1916, 32;
	cvt.u64.u32 	%rd1918, %r4016;
	or.b64  	%rd1919, %rd1917, %rd1918;
	cvt.rn.f64.s64 	%fd71, %rd1919;
	mul.f64 	%fd72, %fd71, 0d3BF921FB54442D19;
	cvt.rn.f32.f64 	%f2187, %fd72;
	neg.f32 	%f2188, %f2187;
	setp.lt.s32 	%p300, %r4013, 0;
	selp.f32 	%f5976, %f2188, %f2187, %p300;
$L__BB1_319:
	setp.geu.f32 	%p301, %f2, 0f41000000;
	mul.rn.f32 	%f2190, %f5976, %f5976;
	and.b32  	%r4018, %r8369, 1;
	setp.eq.b32 	%p302, %r4018, 1;
	selp.f32 	%f2191, 0f3F800000, %f5976, %p302;
	fma.rn.f32 	%f2192, %f2190, %f2191, 0f00000000;
	fma.rn.f32 	%f2193, %f2190, 0f37CBAC00, 0fBAB607ED;
	selp.f32 	%f2194, %f2193, 0fB94D4153, %p302;
	selp.f32 	%f2195, 0f3D2AAABB, 0f3C0885E4, %p302;
	fma.rn.f32 	%f2196, %f2194, %f2190, %f2195;
	selp.f32 	%f2197, 0fBEFFFFFF, 0fBE2AAAA8, %p302;
	fma.rn.f32 	%f2198, %f2196, %f2190, %f2197;
	fma.rn.f32 	%f2199, %f2198, %f2192, %f2191;
	and.b32  	%r4019, %r8369, 2;
	setp.eq.s32 	%p303, %r4019, 0;
	mov.f32 	%f2200, 0f00000000;
	sub.f32 	%f2201, %f2200, %f2199;
	selp.f32 	%f5978, %f2199, %f2201, %p303;
	@%p301 bra 	$L__BB1_329;
	mul.f32 	%f2202, %f5978, 0f3F22F983;
	cvt.rni.s32.f32 	%r8373, %f2202;
	cvt.rn.f32.s32 	%f2203, %r8373;
	fma.rn.f32 	%f2204, %f2203, 0fBFC90FDA, %f5978;
	fma.rn.f32 	%f2205, %f2203, 0fB3A22168, %f2204;
	fma.rn.f32 	%f5977, %f2203, 0fA7C234C5, %f2205;
	abs.f32 	%f235, %f5978;
	setp.ltu.f32 	%p304, %f235, 0f47CE4780;
	@%p304 bra 	$L__BB1_328;
	setp.neu.f32 	%p305, %f235, 0f7F800000;
	@%p305 bra 	$L__BB1_323;
	mov.f32 	%f2208, 0f00000000;
	mul.rn.f32 	%f5977, %f5978, %f2208;
	mov.b32 	%r8373, 0;
	bra.uni 	$L__BB1_328;
$L__BB1_323:
	mov.b32 	%r507, %f5978;
	shl.b32 	%r4021, %r507, 8;
	or.b32  	%r508, %r4021, -2147483648;
	mov.b64 	%rd3601, 0;
	mov.b32 	%r8370, 0;
	mov.u64 	%rd3599, __cudart_i2opi_f;
	mov.u64 	%rd3600, %rd1;
$L__BB1_324:
	.pragma "nounroll";
	ld.global.nc.u32 	%r4022, [%rd3599];
	mad.wide.u32 	%rd1922, %r4022, %r508, %rd3601;
	shr.u64 	%rd3601, %rd1922, 32;
	st.local.u32 	[%rd3600], %rd1922;
	add.s32 	%r8370, %r8370, 1;
	add.s64 	%rd3600, %rd3600, 4;
	add.s64 	%rd3599, %rd3599, 4;
	setp.ne.s32 	%p306, %r8370, 6;
	@%p306 bra 	$L__BB1_324;
	shr.u32 	%r4023, %r507, 23;
	st.local.u32 	[%rd1+24], %rd3601;
	and.b32  	%r511, %r4023, 31;
	and.b32  	%r4024, %r4023, 224;
	add.s32 	%r4025, %r4024, -128;
	shr.u32 	%r4026, %r4025, 5;
	mul.wide.u32 	%rd1923, %r4026, 4;
	sub.s64 	%rd261, %rd1, %rd1923;
	ld.local.u32 	%r8371, [%rd261+24];
	ld.local.u32 	%r8372, [%rd261+20];
	setp.eq.s32 	%p307, %r511, 0;
	@%p307 bra 	$L__BB1_327;
	shf.l.wrap.b32 	%r8371, %r8372, %r8371, %r511;
	ld.local.u32 	%r4027, [%rd261+16];
	shf.l.wrap.b32 	%r8372, %r4027, %r8372, %r511;
$L__BB1_327:
	shr.u32 	%r4028, %r8371, 30;
	shf.l.wrap.b32 	%r4029, %r8372, %r8371, 2;
	shl.b32 	%r4030, %r8372, 2;
	shr.u32 	%r4031, %r4029, 31;
	add.s32 	%r4032, %r4031, %r4028;
	neg.s32 	%r4033, %r4032;
	setp.lt.s32 	%p308, %r507, 0;
	selp.b32 	%r8373, %r4033, %r4032, %p308;
	xor.b32  	%r4034, %r4029, %r507;
	shr.s32 	%r4035, %r4029, 31;
	xor.b32  	%r4036, %r4035, %r4029;
	xor.b32  	%r4037, %r4035, %r4030;
	cvt.u64.u32 	%rd1924, %r4036;
	shl.b64 	%rd1925, %rd1924, 32;
	cvt.u64.u32 	%rd1926, %r4037;
	or.b64  	%rd1927, %rd1925, %rd1926;
	cvt.rn.f64.s64 	%fd73, %rd1927;
	mul.f64 	%fd74, %fd73, 0d3BF921FB54442D19;
	cvt.rn.f32.f64 	%f2206, %fd74;
	neg.f32 	%f2207, %f2206;
	setp.lt.s32 	%p309, %r4034, 0;
	selp.f32 	%f5977, %f2207, %f2206, %p309;
$L__BB1_328:
	mul.rn.f32 	%f2209, %f5977, %f5977;
	and.b32  	%r4039, %r8373, 1;
	setp.eq.b32 	%p310, %r4039, 1;
	selp.f32 	%f2210, 0f3F800000, %f5977, %p310;
	fma.rn.f32 	%f2211, %f2209, %f2210, 0f00000000;
	fma.rn.f32 	%f2212, %f2209, 0f37CBAC00, 0fBAB607ED;
	selp.f32 	%f2213, %f2212, 0fB94D4153, %p310;
	selp.f32 	%f2214, 0f3D2AAABB, 0f3C0885E4, %p310;
	fma.rn.f32 	%f2215, %f2213, %f2209, %f2214;
	selp.f32 	%f2216, 0fBEFFFFFF, 0fBE2AAAA8, %p310;
	fma.rn.f32 	%f2217, %f2215, %f2209, %f2216;
	fma.rn.f32 	%f2218, %f2217, %f2211, %f2210;
	and.b32  	%r4040, %r8373, 2;
	setp.eq.s32 	%p311, %r4040, 0;
	mov.f32 	%f2219, 0f00000000;
	sub.f32 	%f2220, %f2219, %f2218;
	selp.f32 	%f5978, %f2218, %f2220, %p311;
$L__BB1_329:
	mul.f32 	%f2221, %f5978, 0f3F22F983;
	cvt.rni.s32.f32 	%r8377, %f2221;
	cvt.rn.f32.s32 	%f2222, %r8377;
	fma.rn.f32 	%f2223, %f2222, 0fBFC90FDA, %f5978;
	fma.rn.f32 	%f2224, %f2222, 0fB3A22168, %f2223;
	fma.rn.f32 	%f5979, %f2222, 0fA7C234C5, %f2224;
	abs.f32 	%f242, %f5978;
	setp.ltu.f32 	%p312, %f242, 0f47CE4780;
	@%p312 bra 	$L__BB1_337;
	setp.neu.f32 	%p313, %f242, 0f7F800000;
	@%p313 bra 	$L__BB1_332;
	mov.f32 	%f2227, 0f00000000;
	mul.rn.f32 	%f5979, %f5978, %f2227;
	mov.b32 	%r8377, 0;
	bra.uni 	$L__BB1_337;
$L__BB1_332:
	mov.b32 	%r521, %f5978;
	shl.b32 	%r4042, %r521, 8;
	or.b32  	%r522, %r4042, -2147483648;
	mov.b64 	%rd3604, 0;
	mov.b32 	%r8374, 0;
	mov.u64 	%rd3602, __cudart_i2opi_f;
	mov.u64 	%rd3603, %rd1;
$L__BB1_333:
	.pragma "nounroll";
	ld.global.nc.u32 	%r4043, [%rd3602];
	mad.wide.u32 	%rd1930, %r4043, %r522, %rd3604;
	shr.u64 	%rd3604, %rd1930, 32;
	st.local.u32 	[%rd3603], %rd1930;
	add.s32 	%r8374, %r8374, 1;
	add.s64 	%rd3603, %rd3603, 4;
	add.s64 	%rd3602, %rd3602, 4;
	setp.ne.s32 	%p314, %r8374, 6;
	@%p314 bra 	$L__BB1_333;
	shr.u32 	%r4044, %r521, 23;
	st.local.u32 	[%rd1+24], %rd3604;
	and.b32  	%r525, %r4044, 31;
	and.b32  	%r4045, %r4044, 224;
	add.s32 	%r4046, %r4045, -128;
	shr.u32 	%r4047, %r4046, 5;
	mul.wide.u32 	%rd1931, %r4047, 4;
	sub.s64 	%rd268, %rd1, %rd1931;
	ld.local.u32 	%r8375, [%rd268+24];
	ld.local.u32 	%r8376, [%rd268+20];
	setp.eq.s32 	%p315, %r525, 0;
	@%p315 bra 	$L__BB1_336;
	shf.l.wrap.b32 	%r8375, %r8376, %r8375, %r525;
	ld.local.u32 	%r4048, [%rd268+16];
	shf.l.wrap.b32 	%r8376, %r4048, %r8376, %r525;
$L__BB1_336:
	shr.u32 	%r4049, %r8375, 30;
	shf.l.wrap.b32 	%r4050, %r8376, %r8375, 2;
	shl.b32 	%r4051, %r8376, 2;
	shr.u32 	%r4052, %r4050, 31;
	add.s32 	%r4053, %r4052, %r4049;
	neg.s32 	%r4054, %r4053;
	setp.lt.s32 	%p316, %r521, 0;
	selp.b32 	%r8377, %r4054, %r4053, %p316;
	xor.b32  	%r4055, %r4050, %r521;
	shr.s32 	%r4056, %r4050, 31;
	xor.b32  	%r4057, %r4056, %r4050;
	xor.b32  	%r4058, %r4056, %r4051;
	cvt.u64.u32 	%rd1932, %r4057;
	shl.b64 	%rd1933, %rd1932, 32;
	cvt.u64.u32 	%rd1934, %r4058;
	or.b64  	%rd1935, %rd1933, %rd1934;
	cvt.rn.f64.s64 	%fd75, %rd1935;
	mul.f64 	%fd76, %fd75, 0d3BF921FB54442D19;
	cvt.rn.f32.f64 	%f2225, %fd76;
	neg.f32 	%f2226, %f2225;
	setp.lt.s32 	%p317, %r4055, 0;
	selp.f32 	%f5979, %f2226, %f2225, %p317;
$L__BB1_337:
	setp.leu.f32 	%p318, %f5991, %f2;
	mul.rn.f32 	%f2228, %f5979, %f5979;
	and.b32  	%r4060, %r8377, 1;
	setp.eq.b32 	%p319, %r4060, 1;
	selp.f32 	%f2229, 0f3F800000, %f5979, %p319;
	fma.rn.f32 	%f2230, %f2228, %f2229, 0f00000000;
	fma.rn.f32 	%f2231, %f2228, 0f37CBAC00, 0fBAB607ED;
	selp.f32 	%f2232, %f2231, 0fB94D4153, %p319;
	selp.f32 	%f2233, 0f3D2AAABB, 0f3C0885E4, %p319;
	fma.rn.f32 	%f2234, %f2232, %f2228, %f2233;
	selp.f32 	%f2235, 0fBEFFFFFF, 0fBE2AAAA8, %p319;
	fma.rn.f32 	%f2236, %f2234, %f2228, %f2235;
	fma.rn.f32 	%f2237, %f2236, %f2230, %f2229;
	and.b32  	%r4061, %r8377, 2;
	setp.eq.s32 	%p320, %r4061, 0;
	mov.f32 	%f2238, 0f00000000;
	sub.f32 	%f2239, %f2238, %f2237;
	selp.f32 	%f5981, %f2237, %f2239, %p320;
	@%p318 bra 	$L__BB1_347;
	mul.f32 	%f2240, %f5981, 0f3F22F983;
	cvt.rni.s32.f32 	%r8381, %f2240;
	cvt.rn.f32.s32 	%f2241, %r8381;
	fma.rn.f32 	%f2242, %f2241, 0fBFC90FDA, %f5981;
	fma.rn.f32 	%f2243, %f2241, 0fB3A22168, %f2242;
	fma.rn.f32 	%f5980, %f2241, 0fA7C234C5, %f2243;
	abs.f32 	%f248, %f5981;
	setp.ltu.f32 	%p321, %f248, 0f47CE4780;
	@%p321 bra 	$L__BB1_346;
	setp.neu.f32 	%p322, %f248, 0f7F800000;
	@%p322 bra 	$L__BB1_341;
	mov.f32 	%f2246, 0f00000000;
	mul.rn.f32 	%f5980, %f5981, %f2246;
	mov.b32 	%r8381, 0;
	bra.uni 	$L__BB1_346;
$L__BB1_341:
	mov.b32 	%r535, %f5981;
	shl.b32 	%r4063, %r535, 8;
	or.b32  	%r536, %r4063, -2147483648;
	mov.b64 	%rd3607, 0;
	mov.b32 	%r8378, 0;
	mov.u64 	%rd3605, __cudart_i2opi_f;
	mov.u64 	%rd3606, %rd1;
$L__BB1_342:
	.pragma "nounroll";
	ld.global.nc.u32 	%r4064, [%rd3605];
	mad.wide.u32 	%rd1938, %r4064, %r536, %rd3607;
	shr.u64 	%rd3607, %rd1938, 32;
	st.local.u32 	[%rd3606], %rd1938;
	add.s32 	%r8378, %r8378, 1;
	add.s64 	%rd3606, %rd3606, 4;
	add.s64 	%rd3605, %rd3605, 4;
	setp.ne.s32 	%p323, %r8378, 6;
	@%p323 bra 	$L__BB1_342;
	shr.u32 	%r4065, %r535, 23;
	st.local.u32 	[%rd1+24], %rd3607;
	and.b32  	%r539, %r4065, 31;
	and.b32  	%r4066, %r4065, 224;
	add.s32 	%r4067, %r4066, -128;
	shr.u32 	%r4068, %r4067, 5;
	mul.wide.u32 	%rd1939, %r4068, 4;
	sub.s64 	%rd275, %rd1, %rd1939;
	ld.local.u32 	%r8379, [%rd275+24];
	ld.local.u32 	%r8380, [%rd275+20];
	setp.eq.s32 	%p324, %r539, 0;
	@%p324 bra 	$L__BB1_345;
	shf.l.wrap.b32 	%r8379, %r8380, %r8379, %r539;
	ld.local.u32 	%r4069, [%rd275+16];
	shf.l.wrap.b32 	%r8380, %r4069, %r8380, %r539;
$L__BB1_345:
	shr.u32 	%r4070, %r8379, 30;
	shf.l.wrap.b32 	%r4071, %r8380, %r8379, 2;
	shl.b32 	%r4072, %r8380, 2;
	shr.u32 	%r4073, %r4071, 31;
	add.s32 	%r4074, %r4073, %r4070;
	neg.s32 	%r4075, %r4074;
	setp.lt.s32 	%p325, %r535, 0;
	selp.b32 	%r8381, %r4075, %r4074, %p325;
	xor.b32  	%r4076, %r4071, %r535;
	shr.s32 	%r4077, %r4071, 31;
	xor.b32  	%r4078, %r4077, %r4071;
	xor.b32  	%r4079, %r4077, %r4072;
	cvt.u64.u32 	%rd1940, %r4078;
	shl.b64 	%rd1941, %rd1940, 32;
	cvt.u64.u32 	%rd1942, %r4079;
	or.b64  	%rd1943, %rd1941, %rd1942;
	cvt.rn.f64.s64 	%fd77, %rd1943;
	mul.f64 	%fd78, %fd77, 0d3BF921FB54442D19;
	cvt.rn.f32.f64 	%f2244, %fd78;
	neg.f32 	%f2245, %f2244;
	setp.lt.s32 	%p326, %r4076, 0;
	selp.f32 	%f5980, %f2245, %f2244, %p326;
$L__BB1_346:
	add.s32 	%r4081, %r8381, 1;
	mul.rn.f32 	%f2247, %f5980, %f5980;
	and.b32  	%r4082, %r8381, 1;
	setp.eq.b32 	%p327, %r4082, 1;
	selp.f32 	%f2248, %f5980, 0f3F800000, %p327;
	fma.rn.f32 	%f2249, %f2247, %f2248, 0f00000000;
	fma.rn.f32 	%f2250, %f2247, 0f37CBAC00, 0fBAB607ED;
	selp.f32 	%f2251, 0fB94D4153, %f2250, %p327;
	selp.f32 	%f2252, 0f3C0885E4, 0f3D2AAABB, %p327;
	fma.rn.f32 	%f2253, %f2251, %f2247, %f2252;
	selp.f32 	%f2254, 0fBE2AAAA8, 0fBEFFFFFF, %p327;
	fma.rn.f32 	%f2255, %f2253, %f2247, %f2254;
	fma.rn.f32 	%f2256, %f2255, %f2249, %f2248;
	and.b32  	%r4083, %r4081, 2;
	setp.eq.s32 	%p328, %r4083, 0;
	mov.f32 	%f2257, 0f00000000;
	sub.f32 	%f2258, %f2257, %f2256;
	selp.f32 	%f5981, %f2256, %f2258, %p328;
$L__BB1_347:
	setp.leu.f32 	%p329, %f5991, %f2;
	@%p329 bra 	$L__BB1_357;
	mul.f32 	%f2259, %f5981, 0f3F22F983;
	cvt.rni.s32.f32 	%r8385, %f2259;
	cvt.rn.f32.s32 	%f2260, %r8385;
	fma.rn.f32 	%f2261, %f2260, 0fBFC90FDA, %f5981;
	fma.rn.f32 	%f2262, %f2260, 0fB3A22168, %f2261;
	fma.rn.f32 	%f5982, %f2260, 0fA7C234C5, %f2262;
	abs.f32 	%f255, %f5981;
	setp.ltu.f32 	%p330, %f255, 0f47CE4780;
	@%p330 bra 	$L__BB1_356;
	setp.neu.f32 	%p331, %f255, 0f7F800000;
	@%p331 bra 	$L__BB1_351;
	mov.f32 	%f2265, 0f00000000;
	mul.rn.f32 	%f5982, %f5981, %f2265;
	mov.b32 	%r8385, 0;
	bra.uni 	$L__BB1_356;
$L__BB1_351:
	mov.b32 	%r549, %f5981;
	shl.b32 	%r4085, %r549, 8;
	or.b32  	%r550, %r4085, -2147483648;
	mov.b64 	%rd3610, 0;
	mov.b32 	%r8382, 0;
	mov.u64 	%rd3608, __cudart_i2opi_f;
	mov.u64 	%rd3609, %rd1;
$L__BB1_352:
	.pragma "nounroll";
	ld.global.nc.u32 	%r4086, [%rd3608];
	mad.wide.u32 	%rd1946, %r4086, %r550, %rd3610;
	shr.u64 	%rd3610, %rd1946, 32;
	st.local.u32 	[%rd3609], %rd1946;
	add.s32 	%r8382, %r8382, 1;
	add.s64 	%rd3609, %rd3609, 4;
	add.s64 	%rd3608, %rd3608, 4;
	setp.ne.s32 	%p332, %r8382, 6;
	@%p332 bra 	$L__BB1_352;
	shr.u32 	%r4087, %r549, 23;
	st.local.u32 	[%rd1+24], %rd3610;
	and.b32  	%r553, %r4087, 31;
	and.b32  	%r4088, %r4087, 224;
	add.s32 	%r4089, %r4088, -128;
	shr.u32 	%r4090, %r4089, 5;
	mul.wide.u32 	%rd1947, %r4090, 4;
	sub.s64 	%rd282, %rd1, %rd1947;
	ld.local.u32 	%r8383, [%rd282+24];
	ld.local.u32 	%r8384, [%rd282+20];
	setp.eq.s32 	%p333, %r553, 0;
	@%p333 bra 	$L__BB1_355;
	shf.l.wrap.b32 	%r8383, %r8384, %r8383, %r553;
	ld.local.u32 	%r4091, [%rd282+16];
	shf.l.wrap.b32 	%r8384, %r4091, %r8384, %r553;
$L__BB1_355:
	shr.u32 	%r4092, %r8383, 30;
	shf.l.wrap.b32 	%r4093, %r8384, %r8383, 2;
	shl.b32 	%r4094, %r8384, 2;
	shr.u32 	%r4095, %r4093, 31;
	add.s32 	%r4096, %r4095, %r4092;
	neg.s32 	%r4097, %r4096;
	setp.lt.s32 	%p334, %r549, 0;
	selp.b32 	%r8385, %r4097, %r4096, %p334;
	xor.b32  	%r4098, %r4093, %r549;
	shr.s32 	%r4099, %r4093, 31;
	xor.b32  	%r4100, %r4099, %r4093;
	xor.b32  	%r4101, %r4099, %r4094;
	cvt.u64.u32 	%rd1948, %r4100;
	shl.b64 	%rd1949, %rd1948, 32;
	cvt.u64.u32 	%rd1950, %r4101;
	or.b64  	%rd1951, %rd1949, %rd1950;
	cvt.rn.f64.s64 	%fd79, %rd1951;
	mul.f64 	%fd80, %fd79, 0d3BF921FB54442D19;
	cvt.rn.f32.f64 	%f2263, %fd80;
	neg.f32 	%f2264, %f2263;
	setp.lt.s32 	%p335, %r4098, 0;
	selp.f32 	%f5982, %f2264, %f2263, %p335;
$L__BB1_356:
	mul.rn.f32 	%f2266, %f5982, %f5982;
	and.b32  	%r4103, %r8385, 1;
	setp.eq.b32 	%p336, %r4103, 1;
	selp.f32 	%f2267, 0f3F800000, %f5982, %p336;
	fma.rn.f32 	%f2268, %f2266, %f2267, 0f00000000;
	fma.rn.f32 	%f2269, %f2266, 0f37CBAC00, 0fBAB607ED;
	selp.f32 	%f2270, %f2269, 0fB94D4153, %p336;
	selp.f32 	%f2271, 0f3D2AAABB, 0f3C0885E4, %p336;
	fma.rn.f32 	%f2272, %f2270, %f2266, %f2271;
	selp.f32 	%f2273, 0fBEFFFFFF, 0fBE2AAAA8, %p336;
	fma.rn.f32 	%f2274, %f2272, %f2266, %f2273;
	fma.rn.f32 	%f2275, %f2274, %f2268, %f2267;
	and.b32  	%r4104, %r8385, 2;
	setp.eq.s32 	%p337, %r4104, 0;
	mov.f32 	%f2276, 0f00000000;
	sub.f32 	%f2277, %f2276, %f2275;
	selp.f32 	%f5981, %f2275, %f2277, %p337;
$L__BB1_357:
	setp.leu.f32 	%p338, %f5981, %f5991;
	@%p338 bra 	$L__BB1_367;
	mul.f32 	%f2278, %f5981, 0f3F22F983;
	cvt.rni.s32.f32 	%r8389, %f2278;
	cvt.rn.f32.s32 	%f2279, %r8389;
	fma.rn.f32 	%f2280, %f2279, 0fBFC90FDA, %f5981;
	fma.rn.f32 	%f2281, %f2279, 0fB3A22168, %f2280;
	fma.rn.f32 	%f5984, %f2279, 0fA7C234C5, %f2281;
	abs.f32 	%f262, %f5981;
	setp.ltu.f32 	%p339, %f262, 0f47CE4780;
	@%p339 bra 	$L__BB1_366;
	setp.neu.f32 	%p340, %f262, 0f7F800000;
	@%p340 bra 	$L__BB1_361;
	mov.f32 	%f2284, 0f00000000;
	mul.rn.f32 	%f5984, %f5981, %f2284;
	mov.b32 	%r8389, 0;
	bra.uni 	$L__BB1_366;
$L__BB1_361:
	mov.b32 	%r563, %f5981;
	shl.b32 	%r4106, %r563, 8;
	or.b32  	%r564, %r4106, -2147483648;
	mov.b64 	%rd3613, 0;
	mov.b32 	%r8386, 0;
	mov.u64 	%rd3611, __cudart_i2opi_f;
	mov.u64 	%rd3612, %rd1;
$L__BB1_362:
	.pragma "nounroll";
	ld.global.nc.u32 	%r4107, [%rd3611];
	mad.wide.u32 	%rd1954, %r4107, %r564, %rd3613;
	shr.u64 	%rd3613, %rd1954, 32;
	st.local.u32 	[%rd3612], %rd1954;
	add.s32 	%r8386, %r8386, 1;
	add.s64 	%rd3612, %rd3612, 4;
	add.s64 	%rd3611, %rd3611, 4;
	setp.ne.s32 	%p341, %r8386, 6;
	@%p341 bra 	$L__BB1_362;
	shr.u32 	%r4108, %r563, 23;
	st.local.u32 	[%rd1+24], %rd3613;
	and.b32  	%r567, %r4108, 31;
	and.b32  	%r4109, %r4108, 224;
	add.s32 	%r4110, %r4109, -128;
	shr.u32 	%r4111, %r4110, 5;
	mul.wide.u32 	%rd1955, %r4111, 4;
	sub.s64 	%rd289, %rd1, %rd1955;
	ld.local.u32 	%r8387, [%rd289+24];
	ld.local.u32 	%r8388, [%rd289+20];
	setp.eq.s32 	%p342, %r567, 0;
	@%p342 bra 	$L__BB1_365;
	shf.l.wrap.b32 	%r8387, %r8388, %r8387, %r567;
	ld.local.u32 	%r4112, [%rd289+16];
	shf.l.wrap.b32 	%r8388, %r4112, %r8388, %r567;
$L__BB1_365:
	shr.u32 	%r4113, %r8387, 30;
	shf.l.wrap.b32 	%r4114, %r8388, %r8387, 2;
	shl.b32 	%r4115, %r8388, 2;
	shr.u32 	%r4116, %r4114, 31;
	add.s32 	%r4117, %r4116, %r4113;
	neg.s32 	%r4118, %r4117;
	setp.lt.s32 	%p343, %r563, 0;
	selp.b32 	%r8389, %r4118, %r4117, %p343;
	xor.b32  	%r4119, %r4114, %r563;
	shr.s32 	%r4120, %r4114, 31;
	xor.b32  	%r4121, %r4120, %r4114;
	xor.b32  	%r4122, %r4120, %r4115;
	cvt.u64.u32 	%rd1956, %r4121;
	shl.b64 	%rd1957, %rd1956, 32;
	cvt.u64.u32 	%rd1958, %r4122;
	or.b64  	%rd1959, %rd1957, %rd1958;
	cvt.rn.f64.s64 	%fd81, %rd1959;
	mul.f64 	%fd82, %fd81, 0d3BF921FB54442D19;
	cvt.rn.f32.f64 	%f2282, %fd82;
	neg.f32 	%f2283, %f2282;
	setp.lt.s32 	%p344, %r4119, 0;
	selp.f32 	%f5984, %f2283, %f2282, %p344;
$L__BB1_366:
	mul.rn.f32 	%f2285, %f5984, %f5984;
	and.b32  	%r4124, %r8389, 1;
	setp.eq.b32 	%p345, %r4124, 1;
	selp.f32 	%f2286, 0f3F800000, %f5984, %p345;
	fma.rn.f32 	%f2287, %f2285, %f2286, 0f00000000;
	fma.rn.f32 	%f2288, %f2285, 0f37CBAC00, 0fBAB607ED;
	selp.f32 	%f2289, %f2288, 0fB94D4153, %p345;
	selp.f32 	%f2290, 0f3D2AAABB, 0f3C0885E4, %p345;
	fma.rn.f32 	%f2291, %f2289, %f2285, %f2290;
	selp.f32 	%f2292, 0fBEFFFFFF, 0fBE2AAAA8, %p345;
	fma.rn.f32 	%f2293, %f2291, %f2285, %f2292;
	fma.rn.f32 	%f2294, %f2293, %f2287, %f2286;
	and.b32  	%r4125, %r8389, 2;
	setp.eq.s32 	%p346, %r4125, 0;
	mov.f32 	%f2295, 0f00000000;
	sub.f32 	%f2296, %f2295, %f2294;
	selp.f32 	%f5981, %f2294, %f2296, %p346;
$L__BB1_367:
	setp.leu.f32 	%p347, %f5991, 0f40800000;
	@%p347 bra 	$L__BB1_377;
	mul.f32 	%f2297, %f5981, 0f3F22F983;
	cvt.rni.s32.f32 	%r8393, %f2297;
	cvt.rn.f32.s32 	%f2298, %r8393;
	fma.rn.f32 	%f2299, %f2298, 0fBFC90FDA, %f5981;
	fma.rn.f32 	%f2300, %f2298, 0fB3A22168, %f2299;
	fma.rn.f32 	%f5986, %f2298, 0fA7C234C5, %f2300;
	abs.f32 	%f269, %f5981;
	setp.ltu.f32 	%p348, %f269, 0f47CE4780;
	@%p348 bra 	$L__BB1_376;
	setp.neu.f32 	%p349, %f269, 0f7F800000;
	@%p349 bra 	$L__BB1_371;
	mov.f32 	%f2303, 0f00000000;
	mul.rn.f32 	%f5986, %f5981, %f2303;
	mov.b32 	%r8393, 0;
	bra.uni 	$L__BB1_376;
$L__BB1_371:
	mov.b32 	%r577, %f5981;
	shl.b32 	%r4127, %r577, 8;
	or.b32  	%r578, %r4127, -2147483648;
	mov.b64 	%rd3616, 0;
	mov.b32 	%r8390, 0;
	mov.u64 	%rd3614, __cudart_i2opi_f;
	mov.u64 	%rd3615, %rd1;
$L__BB1_372:
	.pragma "nounroll";
	ld.global.nc.u32 	%r4128, [%rd3614];
	mad.wide.u32 	%rd1962, %r4128, %r578, %rd3616;
	shr.u64 	%rd3616, %rd1962, 32;
	st.local.u32 	[%rd3615], %rd1962;
	add.s32 	%r8390, %r8390, 1;
	add.s64 	%rd3615, %rd3615, 4;
	add.s64 	%rd3614, %rd3614, 4;
	setp.ne.s32 	%p350, %r8390, 6;
	@%p350 bra 	$L__BB1_372;
	shr.u32 	%r4129, %r577, 23;
	st.local.u32 	[%rd1+24], %rd3616;
	and.b32  	%r581, %r4129, 31;
	and.b32  	%r4130, %r4129, 224;
	add.s32 	%r4131, %r4130, -128;
	shr.u32 	%r4132, %r4131, 5;
	mul.wide.u32 	%rd1963, %r4132, 4;
	sub.s64 	%rd296, %rd1, %rd1963;
	ld.local.u32 	%r8391, [%rd296+24];
	ld.local.u32 	%r8392, [%rd296+20];
	setp.eq.s32 	%p351, %r581, 0;
	@%p351 bra 	$L__BB1_375;
	shf.l.wrap.b32 	%r8391, %r8392, %r8391, %r581;
	ld.local.u32 	%r4133, [%rd296+16];
	shf.l.wrap.b32 	%r8392, %r4133, %r8392, %r581;
$L__BB1_375:
	shr.u32 	%r4134, %r8391, 30;
	shf.l.wrap.b32 	%r4135, %r8392, %r8391, 2;
	shl.b32 	%r4136, %r8392, 2;
	shr.u32 	%r4137, %r4135, 31;
	add.s32 	%r4138, %r4137, %r4134;
	neg.s32 	%r4139, %r4138;
	setp.lt.s32 	%p352, %r577, 0;
	selp.b32 	%r8393, %r4139, %r4138, %p352;
	xor.b32  	%r4140, %r4135, %r577;
	shr.s32 	%r4141, %r4135, 31;
	xor.b32  	%r4142, %r4141, %r4135;
	xor.b32  	%r4143, %r4141, %r4136;
	cvt.u64.u32 	%rd1964, %r4142;
	shl.b64 	%rd1965, %rd1964, 32;
	cvt.u64.u32 	%rd1966, %r4143;
	or.b64  	%rd1967, %rd1965, %rd1966;
	cvt.rn.f64.s64 	%fd83, %rd1967;
	mul.f64 	%fd84, %fd83, 0d3BF921FB54442D19;
	cvt.rn.f32.f64 	%f2301, %fd84;
	neg.f32 	%f2302, %f2301;
	setp.lt.s32 	%p353, %r4140, 0;
	selp.f32 	%f5986, %f2302, %f2301, %p353;
$L__BB1_376:
	add.s32 	%r4145, %r8393, 1;
	mul.rn.f32 	%f2304, %f5986, %f5986;
	and.b32  	%r4146, %r8393, 1;
	setp.eq.b32 	%p354, %r4146, 1;
	selp.f32 	%f2305, %f5986, 0f3F800000, %p354;
	fma.rn.f32 	%f2306, %f2304, %f2305, 0f00000000;
	fma.rn.f32 	%f2307, %f2304, 0f37CBAC00, 0fBAB607ED;
	selp.f32 	%f2308, 0fB94D4153, %f2307, %p354;
	selp.f32 	%f2309, 0f3C0885E4, 0f3D2AAABB, %p354;
	fma.rn.f32 	%f2310, %f2308, %f2304, %f2309;
	selp.f32 	%f2311, 0fBE2AAAA8, 0fBEFFFFFF, %p354;
	fma.rn.f32 	%f2312, %f2310, %f2304, %f2311;
	fma.rn.f32 	%f2313, %f2312, %f2306, %f2305;
	and.b32  	%r4147, %r4145, 2;
	setp.eq.s32 	%p355, %r4147, 0;
	mov.f32 	%f2314, 0f00000000;
	sub.f32 	%f2315, %f2314, %f2313;
	selp.f32 	%f5981, %f2313, %f2315, %p355;
$L__BB1_377:
	mul.f32 	%f2316, %f5981, 0f3F22F983;
	cvt.rni.s32.f32 	%r8397, %f2316;
	cvt.rn.f32.s32 	%f2317, %r8397;
	fma.rn.f32 	%f2318, %f2317, 0fBFC90FDA, %f5981;
	fma.rn.f32 	%f2319, %f2317, 0fB3A22168, %f2318;
	fma.rn.f32 	%f5988, %f2317, 0fA7C234C5, %f2319;
	abs.f32 	%f276, %f5981;
	setp.ltu.f32 	%p356, %f276, 0f47CE4780;
	@%p356 bra 	$L__BB1_385;
	setp.neu.f32 	%p357, %f276, 0f7F800000;
	@%p357 bra 	$L__BB1_380;
	mov.f32 	%f2322, 0f00000000;
	mul.rn.f32 	%f5988, %f5981, %f2322;
	mov.b32 	%r8397, 0;
	bra.uni 	$L__BB1_385;
$L__BB1_380:
	mov.b32 	%r591, %f5981;
	shl.b32 	%r4149, %r591, 8;
	or.b32  	%r592, %r4149, -2147483648;
	mov.b64 	%rd3619, 0;
	mov.b32 	%r8394, 0;
	mov.u64 	%rd3617, __cudart_i2opi_f;
	mov.u64 	%rd3618, %rd1;
$L__BB1_381:
	.pragma "nounroll";
	ld.global.nc.u32 	%r4150, [%rd3617];
	mad.wide.u32 	%rd1970, %r4150, %r592, %rd3619;
	shr.u64 	%rd3619, %rd1970, 32;
	st.local.u32 	[%rd3618], %rd1970;
	add.s32 	%r8394, %r8394, 1;
	add.s64 	%rd3618, %rd3618, 4;
	add.s64 	%rd3617, %rd3617, 4;
	setp.ne.s32 	%p358, %r8394, 6;
	@%p358 bra 	$L__BB1_381;
	shr.u32 	%r4151, %r591, 23;
	st.local.u32 	[%rd1+24], %rd3619;
	and.b32  	%r595, %r4151, 31;
	and.b32  	%r4152, %r4151, 224;
	add.s32 	%r4153, %r4152, -128;
	shr.u32 	%r4154, %r4153, 5;
	mul.wide.u32 	%rd1971, %r4154, 4;
	sub.s64 	%rd303, %rd1, %rd1971;
	ld.local.u32 	%r8395, [%rd303+24];
	ld.local.u32 	%r8396, [%rd303+20];
	setp.eq.s32 	%p359, %r595, 0;
	@%p359 bra 	$L__BB1_384;
	shf.l.wrap.b32 	%r8395, %r8396, %r8395, %r595;
	ld.local.u32 	%r4155, [%rd303+16];
	shf.l.wrap.b32 	%r8396, %r4155, %r8396, %r595;
$L__BB1_384:
	shr.u32 	%r4156, %r8395, 30;
	shf.l.wrap.b32 	%r4157, %r8396, %r8395, 2;
	shl.b32 	%r4158, %r8396, 2;
	shr.u32 	%r4159, %r4157, 31;
	add.s32 	%r4160, %r4159, %r4156;
	neg.s32 	%r4161, %r4160;
	setp.lt.s32 	%p360, %r591, 0;
	selp.b32 	%r8397, %r4161, %r4160, %p360;
	xor.b32  	%r4162, %r4157, %r591;
	shr.s32 	%r4163, %r4157, 31;
	xor.b32  	%r4164, %r4163, %r4157;
	xor.b32  	%r4165, %r4163, %r4158;
	cvt.u64.u32 	%rd1972, %r4164;
	shl.b64 	%rd1973, %rd1972, 32;
	cvt.u64.u32 	%rd1974, %r4165;
	or.b64  	%rd1975, %rd1973, %rd1974;
	cvt.rn.f64.s64 	%fd85, %rd1975;
	mul.f64 	%fd86, %fd85, 0d3BF921FB54442D19;
	cvt.rn.f32.f64 	%f2320, %fd86;
	neg.f32 	%f2321, %f2320;
	setp.lt.s32 	%p361, %r4162, 0;
	selp.f32 	%f5988, %f2321, %f2320, %p361;
$L__BB1_385:
	mul.rn.f32 	%f2323, %f5988, %f5988;
	and.b32  	%r4167, %r8397, 1;
	setp.eq.b32 	%p362, %r4167, 1;
	selp.f32 	%f2324, 0f3F800000, %f5988, %p362;
	fma.rn.f32 	%f2325, %f2323, %f2324, 0f00000000;
	fma.rn.f32 	%f2326, %f2323, 0f37CBAC00, 0fBAB607ED;
	selp.f32 	%f2327, %f2326, 0fB94D4153, %p362;
	selp.f32 	%f2328, 0f3D2AAABB, 0f3C0885E4, %p362;
	fma.rn.f32 	%f2329, %f2327, %f2323, %f2328;
	selp.f32 	%f2330, 0fBEFFFFFF, 0fBE2AAAA8, %p362;
	fma.rn.f32 	%f2331, %f2329, %f2323, %f2330;
	fma.rn.f32 	%f2332, %f2331, %f2325, %f2324;
	and.b32  	%r4168, %r8397, 2;
	setp.eq.s32 	%p363, %r4168, 0;
	mov.f32 	%f2333, 0f00000000;
	sub.f32 	%f2334, %f2333, %f2332;
	selp.f32 	%f280, %f2332, %f2334, %p363;
	mul.f32 	%f2335, %f280, 0f3F22F983;
	cvt.rni.s32.f32 	%r8401, %f2335;
	cvt.rn.f32.s32 	%f2336, %r8401;
	fma.rn.f32 	%f2337, %f2336, 0fBFC90FDA, %f280;
	fma.rn.f32 	%f2338, %f2336, 0fB3A22168, %f2337;
	fma.rn.f32 	%f5989, %f2336, 0fA7C234C5, %f2338;
	abs.f32 	%f282, %f280;
	setp.ltu.f32 	%p364, %f282, 0f47CE4780;
	@%p364 bra 	$L__BB1_393;
	setp.neu.f32 	%p365, %f282, 0f7F800000;
	@%p365 bra 	$L__BB1_388;
	mov.f32 	%f2341, 0f00000000;
	mul.rn.f32 	%f5989, %f280, %f2341;
	mov.b32 	%r8401, 0;
	bra.uni 	$L__BB1_393;
$L__BB1_388:
	mov.b32 	%r605, %f280;
	shl.b32 	%r4170, %r605, 8;
	or.b32  	%r606, %r4170, -2147483648;
	mov.b64 	%rd3622, 0;
	mov.b32 	%r8398, 0;
	mov.u64 	%rd3620, __cudart_i2opi_f;
	mov.u64 	%rd3621, %rd1;
$L__BB1_389:
	.pragma "nounroll";
	ld.global.nc.u32 	%r4171, [%rd3620];
	mad.wide.u32 	%rd1978, %r4171, %r606, %rd3622;
	shr.u64 	%rd3622, %rd1978, 32;
	st.local.u32 	[%rd3621], %rd1978;
	add.s32 	%r8398, %r8398, 1;
	add.s64 	%rd3621, %rd3621, 4;
	add.s64 	%rd3620, %rd3620, 4;
	setp.ne.s32 	%p366, %r8398, 6;
	@%p366 bra 	$L__BB1_389;
	shr.u32 	%r4172, %r605, 23;
	st.local.u32 	[%rd1+24], %rd3622;
	and.b32  	%r609, %r4172, 31;
	and.b32  	%r4173, %r4172, 224;
	add.s32 	%r4174, %r4173, -128;
	shr.u32 	%r4175, %r4174, 5;
	mul.wide.u32 	%rd1979, %r4175, 4;
	sub.s64 	%rd310, %rd1, %rd1979;
	ld.local.u32 	%r8399, [%rd310+24];
	ld.local.u32 	%r8400, [%rd310+20];
	setp.eq.s32 	%p367, %r609, 0;
	@%p367 bra 	$L__BB1_392;
	shf.l.wrap.b32 	%r8399, %r8400, %r8399, %r609;
	ld.local.u32 	%r4176, [%rd310+16];
	shf.l.wrap.b32 	%r8400, %r4176, %r8400, %r609;
$L__BB1_392:
	shr.u32 	%r4177, %r8399, 30;
	shf.l.wrap.b32 	%r4178, %r8400, %r8399, 2;
	shl.b32 	%r4179, %r8400, 2;
	shr.u32 	%r4180, %r4178, 31;
	add.s32 	%r4181, %r4180, %r4177;
	neg.s32 	%r4182, %r4181;
	setp.lt.s32 	%p368, %r605, 0;
	selp.b32 	%r8401, %r4182, %r4181, %p368;
	xor.b32  	%r4183, %r4178, %r605;
	shr.s32 	%r4184, %r4178, 31;
	xor.b32  	%r4185, %r4184, %r4178;
	xor.b32  	%r4186, %r4184, %r4179;
	cvt.u64.u32 	%rd1980, %r4185;
	shl.b64 	%rd1981, %rd1980, 32;
	cvt.u64.u32 	%rd1982, %r4186;
	or.b64  	%rd1983, %rd1981, %rd1982;
	cvt.rn.f64.s64 	%fd87, %rd1983;
	mul.f64 	%fd88, %fd87, 0d3BF921FB54442D19;
	cvt.rn.f32.f64 	%f2339, %fd88;
	neg.f32 	%f2340, %f2339;
	setp.lt.s32 	%p369, %r4183, 0;
	selp.f32 	%f5989, %f2340, %f2339, %p369;
$L__BB1_393:
	add.s32 	%r4188, %r8401, 1;
	mul.rn.f32 	%f2342, %f5989, %f5989;
	and.b32  	%r4189, %r8401, 1;
	setp.eq.b32 	%p370, %r4189, 1;
	selp.f32 	%f2343, %f5989, 0f3F800000, %p370;
	fma.rn.f32 	%f2344, %f2342, %f2343, 0f00000000;
	fma.rn.f32 	%f2345, %f2342, 0f37CBAC00, 0fBAB607ED;
	selp.f32 	%f2346, 0fB94D4153, %f2345, %p370;
	selp.f32 	%f2347, 0f3C0885E4, 0f3D2AAABB, %p370;
	fma.rn.f32 	%f2348, %f2346, %f2342, %f2347;
	selp.f32 	%f2349, 0fBE2AAAA8, 0fBEFFFFFF, %p370;
	fma.rn.f32 	%f2350, %f2348, %f2342, %f2349;
	fma.rn.f32 	%f2351, %f2350, %f2344, %f2343;
	and.b32  	%r4190, %r4188, 2;
	setp.eq.s32 	%p371, %r4190, 0;
	mov.f32 	%f2352, 0f00000000;
	sub.f32 	%f2353, %f2352, %f2351;
	selp.f32 	%f5992, %f2351, %f2353, %p371;
	setp.leu.f32 	%p372, %f5992, %f2;
	@%p372 bra 	$L__BB1_403;
	mul.f32 	%f2354, %f5992, 0f3F22F983;
	cvt.rni.s32.f32 	%r8405, %f2354;
	cvt.rn.f32.s32 	%f2355, %r8405;
	fma.rn.f32 	%f2356, %f2355, 0fBFC90FDA, %f5992;
	fma.rn.f32 	%f2357, %f2355, 0fB3A22168, %f2356;
	fma.rn.f32 	%f5990, %f2355, 0fA7C234C5, %f2357;
	abs.f32 	%f288, %f5992;
	setp.ltu.f32 	%p373, %f288, 0f47CE4780;
	@%p373 bra 	$L__BB1_402;
	setp.neu.f32 	%p374, %f288, 0f7F800000;
	@%p374 bra 	$L__BB1_397;
	mov.f32 	%f2360, 0f00000000;
	mul.rn.f32 	%f5990, %f5992, %f2360;
	mov.b32 	%r8405, 0;
	bra.uni 	$L__BB1_402;
$L__BB1_397:
	mov.b32 	%r619, %f5992;
	shl.b32 	%r4192, %r619, 8;
	or.b32  	%r620, %r4192, -2147483648;
	mov.b64 	%rd3625, 0;
	mov.b32 	%r8402, 0;
	mov.u64 	%rd3623, __cudart_i2opi_f;
	mov.u64 	%rd3624, %rd1;
$L__BB1_398:
	.pragma "nounroll";
	ld.global.nc.u32 	%r4193, [%rd3623];
	mad.wide.u32 	%rd1986, %r4193, %r620, %rd3625;
	shr.u64 	%rd3625, %rd1986, 32;
	st.local.u32 	[%rd3624], %rd1986;
	add.s32 	%r8402, %r8402, 1;
	add.s64 	%rd3624, %rd3624, 4;
	add.s64 	%rd3623, %rd3623, 4;
	setp.ne.s32 	%p375, %r8402, 6;
	@%p375 bra 	$L__BB1_398;
	shr.u32 	%r4194, %r619, 23;
	st.local.u32 	[%rd1+24], %rd3625;
	and.b32  	%r623, %r4194, 31;
	and.b32  	%r4195, %r4194, 224;
	add.s32 	%r4196, %r4195, -128;
	shr.u32 	%r4197, %r4196, 5;
	mul.wide.u32 	%rd1987, %r4197, 4;
	sub.s64 	%rd317, %rd1, %rd1987;
	ld.local.u32 	%r8403, [%rd317+24];
	ld.local.u32 	%r8404, [%rd317+20];
	setp.eq.s32 	%p376, %r623, 0;
	@%p376 bra 	$L__BB1_401;
	shf.l.wrap.b32 	%r8403, %r8404, %r8403, %r623;
	ld.local.u32 	%r4198, [%rd317+16];
	shf.l.wrap.b32 	%r8404, %r4198, %r8404, %r623;
$L__BB1_401:
	shr.u32 	%r4199, %r8403, 30;
	shf.l.wrap.b32 	%r4200, %r8404, %r8403, 2;
	shl.b32 	%r4201, %r8404, 2;
	shr.u32 	%r4202, %r4200, 31;
	add.s32 	%r4203, %r4202, %r4199;
	neg.s32 	%r4204, %r4203;
	setp.lt.s32 	%p377, %r619, 0;
	selp.b32 	%r8405, %r4204, %r4203, %p377;
	xor.b32  	%r4205, %r4200, %r619;
	shr.s32 	%r4206, %r4200, 31;
	xor.b32  	%r4207, %r4206, %r4200;
	xor.b32  	%r4208, %r4206, %r4201;
	cvt.u64.u32 	%rd1988, %r4207;
	shl.b64 	%rd1989, %rd1988, 32;
	cvt.u64.u32 	%rd1990, %r4208;
	or.b64  	%rd1991, %rd1989, %rd1990;
	cvt.rn.f64.s64 	%fd89, %rd1991;
	mul.f64 	%fd90, %fd89, 0d3BF921FB54442D19;
	cvt.rn.f32.f64 	%f2358, %fd90;
	neg.f32 	%f2359, %f2358;
	setp.lt.s32 	%p378, %r4205, 0;
	selp.f32 	%f5990, %f2359, %f2358, %p378;
$L__BB1_402:
	mul.rn.f32 	%f2361, %f5990, %f5990;
	and.b32  	%r4210, %r8405, 1;
	setp.eq.b32 	%p379, %r4210, 1;
	selp.f32 	%f2362, 0f3F800000, %f5990, %p379;
	fma.rn.f32 	%f2363, %f2361, %f2362, 0f00000000;
	fma.rn.f32 	%f2364, %f2361, 0f37CBAC00, 0fBAB607ED;
	selp.f32 	%f2365, %f2364, 0fB94D4153, %p379;
	selp.f32 	%f2366, 0f3D2AAABB, 0f3C0885E4, %p379;
	fma.rn.f32 	%f2367, %f2365, %f2361, %f2366;
	selp.f32 	%f2368, 0fBEFFFFFF, 0fBE2AAAA8, %p379;
	fma.rn.f32 	%f2369, %f2367, %f2361, %f2368;
	fma.rn.f32 	%f2370, %f2369, %f2363, %f2362;
	and.b32  	%r4211, %r8405, 2;
	setp.eq.s32 	%p380, %r4211, 0;
	mov.f32 	%f2371, 0f00000000;
	sub.f32 	%f2372, %f2371, %f2370;
	selp.f32 	%f5992, %f2370, %f2372, %p380;
	ld.global.f32 	%f5991, [%rd2];
$L__BB1_403:
	setp.leu.f32 	%p381, %f5991, 0f3F800000;
	@%p381 bra 	$L__BB1_413;
	mul.f32 	%f2373, %f5992, 0f3F22F983;
	cvt.rni.s32.f32 	%r8409, %f2373;
	cvt.rn.f32.s32 	%f2374, %r8409;
	fma.rn.f32 	%f2375, %f2374, 0fBFC90FDA, %f5992;
	fma.rn.f32 	%f2376, %f2374, 0fB3A22168, %f2375;
	fma.rn.f32 	%f5993, %f2374, 0fA7C234C5, %f2376;
	abs.f32 	%f297, %f5992;
	setp.ltu.f32 	%p382, %f297, 0f47CE4780;
	@%p382 bra 	$L__BB1_412;
	setp.neu.f32 	%p383, %f297, 0f7F800000;
	@%p383 bra 	$L__BB1_407;
	mov.f32 	%f2379, 0f00000000;
	mul.rn.f32 	%f5993, %f5992, %f2379;
	mov.b32 	%r8409, 0;
	bra.uni 	$L__BB1_412;
$L__BB1_407:
	mov.b32 	%r633, %f5992;
	shl.b32 	%r4213, %r633, 8;
	or.b32  	%r634, %r4213, -2147483648;
	mov.b64 	%rd3628, 0;
	mov.b32 	%r8406, 0;
	mov.u64 	%rd3626, __cudart_i2opi_f;
	mov.u64 	%rd3627, %rd1;
$L__BB1_408:
	.pragma "nounroll";
	ld.global.nc.u32 	%r4214, [%rd3626];
	mad.wide.u32 	%rd1994, %r4214, %r634, %rd3628;
	shr.u64 	%rd3628, %rd1994, 32;
	st.local.u32 	[%rd3627], %rd1994;
	add.s32 	%r8406, %r8406, 1;
	add.s64 	%rd3627, %rd3627, 4;
	add.s64 	%rd3626, %rd3626, 4;
	setp.ne.s32 	%p384, %r8406, 6;
	@%p384 bra 	$L__BB1_408;
	shr.u32 	%r4215, %r633, 23;
	st.local.u32 	[%rd1+24], %rd3628;
	and.b32  	%r637, %r4215, 31;
	and.b32  	%r4216, %r4215, 224;
	add.s32 	%r4217, %r4216, -128;
	shr.u32 	%r4218, %r4217, 5;
	mul.wide.u32 	%rd1995, %r4218, 4;
	sub.s64 	%rd324, %rd1, %rd1995;
	ld.local.u32 	%r8407, [%rd324+24];
	ld.local.u32 	%r8408, [%rd324+20];
	setp.eq.s32 	%p385, %r637, 0;
	@%p385 bra 	$L__BB1_411;
	shf.l.wrap.b32 	%r8407, %r8408, %r8407, %r637;
	ld.local.u32 	%r4219, [%rd324+16];
	shf.l.wrap.b32 	%r8408, %r4219, %r8408, %r637;
$L__BB1_411:
	shr.u32 	%r4220, %r8407, 30;
	shf.l.wrap.b32 	%r4221, %r8408, %r8407, 2;
	shl.b32 	%r4222, %r8408, 2;
	shr.u32 	%r4223, %r4221, 31;
	add.s32 	%r4224, %r4223, %r4220;
	neg.s32 	%r4225, %r4224;
	setp.lt.s32 	%p386, %r633, 0;
	selp.b32 	%r8409, %r4225, %r4224, %p386;
	xor.b32  	%r4226, %r4221, %r633;
	shr.s32 	%r4227, %r4221, 31;
	xor.b32  	%r4228, %r4227, %r4221;
	xor.b32  	%r4229, %r4227, %r4222;
	cvt.u64.u32 	%rd1996, %r4228;
	shl.b64 	%rd1997, %rd1996, 32;
	cvt.u64.u32 	%rd1998, %r4229;
	or.b64  	%rd1999, %rd1997, %rd1998;
	cvt.rn.f64.s64 	%fd91, %rd1999;
	mul.f64 	%fd92, %fd91, 0d3BF921FB54442D19;
	cvt.rn.f32.f64 	%f2377, %fd92;
	neg.f32 	%f2378, %f2377;
	setp.lt.s32 	%p387, %r4226, 0;
	selp.f32 	%f5993, %f2378, %f2377, %p387;
$L__BB1_412:
	add.s32 	%r4231, %r8409, 1;
	mul.rn.f32 	%f2380, %f5993, %f5993;
	and.b32  	%r4232, %r8409, 1;
	setp.eq.b32 	%p388, %r4232, 1;
	selp.f32 	%f2381, %f5993, 0f3F800000, %p388;
	fma.rn.f32 	%f2382, %f2380, %f2381, 0f00000000;
	fma.rn.f32 	%f2383, %f2380, 0f37CBAC00, 0fBAB607ED;
	selp.f32 	%f2384, 0fB94D4153, %f2383, %p388;
	selp.f32 	%f2385, 0f3C0885E4, 0f3D2AAABB, %p388;
	fma.rn.f32 	%f2386, %f2384, %f2380, %f2385;
	selp.f32 	%f2387, 0fBE2AAAA8, 0fBEFFFFFF, %p388;
	fma.rn.f32 	%f2388, %f2386, %f2380, %f2387;
	fma.rn.f32 	%f2389, %f2388, %f2382, %f2381;
	and.b32  	%r4233, %r4231, 2;
	setp.eq.s32 	%p389, %r4233, 0;
	mov.f32 	%f2390, 0f00000000;
	sub.f32 	%f2391, %f2390, %f2389;
	selp.f32 	%f5992, %f2389, %f2391, %p389;
$L__BB1_413:
	ld.global.f32 	%f303, [%rd2+4];
	setp.leu.f32 	%p390, %f5991, %f303;
	@%p390 bra 	$L__BB1_423;
	mul.f32 	%f2392, %f5992, 0f3F22F983;
	cvt.rni.s32.f32 	%r8413, %f2392;
	cvt.rn.f32.s32 	%f2393, %r8413;
	fma.rn.f32 	%f2394, %f2393, 0fBFC90FDA, %f5992;
	fma.rn.f32 	%f2395, %f2393, 0fB3A22168, %f2394;
	fma.rn.f32 	%f5995, %f2393, 0fA7C234C5, %f2395;
	abs.f32 	%f305, %f5992;
	setp.ltu.f32 	%p391, %f305, 0f47CE4780;
	@%p391 bra 	$L__BB1_422;
	setp.neu.f32 	%p392, %f305, 0f7F800000;
	@%p392 bra 	$L__BB1_417;
	mov.f32 	%f2398, 0f00000000;
	mul.rn.f32 	%f5995, %f5992, %f2398;
	mov.b32 	%r8413, 0;
	bra.uni 	$L__BB1_422;
$L__BB1_417:
	mov.b32 	%r647, %f5992;
	shl.b32 	%r4235, %r647, 8;
	or.b32  	%r648, %r4235, -2147483648;
	mov.b64 	%rd3631, 0;
	mov.b32 	%r8410, 0;
	mov.u64 	%rd3629, __cudart_i2opi_f;
	mov.u64 	%rd3630, %rd1;
$L__BB1_418:
	.pragma "nounroll";
	ld.global.nc.u32 	%r4236, [%rd3629];
	mad.wide.u32 	%rd2002, %r4236, %r648, %rd3631;
	shr.u64 	%rd3631, %rd2002, 32;
	st.local.u32 	[%rd3630], %rd2002;
	add.s32 	%r8410, %r8410, 1;
	add.s64 	%rd3630, %rd3630, 4;
	add.s64 	%rd3629, %rd3629, 4;
	setp.ne.s32 	%p393, %r8410, 6;
	@%p393 bra 	$L__BB1_418;
	shr.u32 	%r4237, %r647, 23;
	st.local.u32 	[%rd1+24], %rd3631;
	and.b32  	%r651, %r4237, 31;
	and.b32  	%r4238, %r4237, 224;
	add.s32 	%r4239, %r4238, -128;
	shr.u32 	%r4240, %r4239, 5;
	mul.wide.u32 	%rd2003, %r4240, 4;
	sub.s64 	%rd331, %rd1, %rd2003;
	ld.local.u32 	%r8411, [%rd331+24];
	ld.local.u32 	%r8412, [%rd331+20];
	setp.eq.s32 	%p394, %r651, 0;
	@%p394 bra 	$L__BB1_421;
	shf.l.wrap.b32 	%r8411, %r8412, %r8411, %r651;
	ld.local.u32 	%r4241, [%rd331+16];
	shf.l.wrap.b32 	%r8412, %r4241, %r8412, %r651;
$L__BB1_421:
	shr.u32 	%r4242, %r8411, 30;
	shf.l.wrap.b32 	%r4243, %r8412, %r8411, 2;
	shl.b32 	%r4244, %r8412, 2;
	shr.u32 	%r4245, %r4243, 31;
	add.s32 	%r4246, %r4245, %r4242;
	neg.s32 	%r4247, %r4246;
	setp.lt.s32 	%p395, %r647, 0;
	selp.b32 	%r8413, %r4247, %r4246, %p395;
	xor.b32  	%r4248, %r4243, %r647;
	shr.s32 	%r4249, %r4243, 31;
	xor.b32  	%r4250, %r4249, %r4243;
	xor.b32  	%r4251, %r4249, %r4244;
	cvt.u64.u32 	%rd2004, %r4250;
	shl.b64 	%rd2005, %rd2004, 32;
	cvt.u64.u32 	%rd2006, %r4251;
	or.b64  	%rd2007, %rd2005, %rd2006;
	cvt.rn.f64.s64 	%fd93, %rd2007;
	mul.f64 	%fd94, %fd93, 0d3BF921FB54442D19;
	cvt.rn.f32.f64 	%f2396, %fd94;
	neg.f32 	%f2397, %f2396;
	setp.lt.s32 	%p396, %r4248, 0;
	selp.f32 	%f5995, %f2397, %f2396, %p396;
$L__BB1_422:
	add.s32 	%r4253, %r8413, 1;
	mul.rn.f32 	%f2399, %f5995, %f5995;
	and.b32  	%r4254, %r8413, 1;
	setp.eq.b32 	%p397, %r4254, 1;
	selp.f32 	%f2400, %f5995, 0f3F800000, %p397;
	fma.rn.f32 	%f2401, %f2399, %f2400, 0f00000000;
	fma.rn.f32 	%f2402, %f2399, 0f37CBAC00, 0fBAB607ED;
	selp.f32 	%f2403, 0fB94D4153, %f2402, %p397;
	selp.f32 	%f2404, 0f3C0885E4, 0f3D2AAABB, %p397;
	fma.rn.f32 	%f2405, %f2403, %f2399, %f2404;
	selp.f32 	%f2406, 0fBE2AAAA8, 0fBEFFFFFF, %p397;
	fma.rn.f32 	%f2407, %f2405, %f2399, %f2406;
	fma.rn.f32 	%f2408, %f2407, %f2401, %f2400;
	and.b32  	%r4255, %r4253, 2;
	setp.eq.s32 	%p398, %r4255, 0;
	mov.f32 	%f2409, 0f00000000;
	sub.f32 	%f2410, %f2409, %f2408;
	selp.f32 	%f5992, %f2408, %f2410, %p398;
$L__BB1_423:
	setp.geu.f32 	%p399, %f5991, 0f40A00000;
	@%p399 bra 	$L__BB1_433;
	mul.f32 	%f2411, %f5992, 0f3F22F983;
	cvt.rni.s32.f32 	%r8417, %f2411;
	cvt.rn.f32.s32 	%f2412, %r8417;
	fma.rn.f32 	%f2413, %f2412, 0fBFC90FDA, %f5992;
	fma.rn.f32 	%f2414, %f2412, 0fB3A22168, %f2413;
	fma.rn.f32 	%f5997, %f2412, 0fA7C234C5, %f2414;
	abs.f32 	%f312, %f5992;
	setp.ltu.f32 	%p400, %f312, 0f47CE4780;
	@%p400 bra 	$L__BB1_432;
	setp.neu.f32 	%p401, %f312, 0f7F800000;
	@%p401 bra 	$L__BB1_427;
	mov.f32 	%f2417, 0f00000000;
	mul.rn.f32 	%f5997, %f5992, %f2417;
	mov.b32 	%r8417, 0;
	bra.uni 	$L__BB1_432;
$L__BB1_427:
	mov.b32 	%r661, %f5992;
	shl.b32 	%r4257, %r661, 8;
	or.b32  	%r662, %r4257, -2147483648;
	mov.b64 	%rd3634, 0;
	mov.b32 	%r8414, 0;
	mov.u64 	%rd3632, __cudart_i2opi_f;
	mov.u64 	%rd3633, %rd1;
$L__BB1_428:
	.pragma "nounroll";
	ld.global.nc.u32 	%r4258, [%rd3632];
	mad.wide.u32 	%rd2010, %r4258, %r662, %rd3634;
	shr.u64 	%rd3634, %rd2010, 32;
	st.local.u32 	[%rd3633], %rd2010;
	add.s32 	%r8414, %r8414, 1;
	add.s64 	%rd3633, %rd3633, 4;
	add.s64 	%rd3632, %rd3632, 4;
	setp.ne.s32 	%p402, %r8414, 6;
	@%p402 bra 	$L__BB1_428;
	shr.u32 	%r4259, %r661, 23;
	st.local.u32 	[%rd1+24], %rd3634;
	and.b32  	%r665, %r4259, 31;
	and.b32  	%r4260, %r4259, 224;
	add.s32 	%r4261, %r4260, -128;
	shr.u32 	%r4262, %r4261, 5;
	mul.wide.u32 	%rd2011, %r4262, 4;
	sub.s64 	%rd338, %rd1, %rd2011;
	ld.local.u32 	%r8415, [%rd338+24];
	ld.local.u32 	%r8416, [%rd338+20];
	setp.eq.s32 	%p403, %r665, 0;
	@%p403 bra 	$L__BB1_431;
	shf.l.wrap.b32 	%r8415, %r8416, %r8415, %r665;
	ld.local.u32 	%r4263, [%rd338+16];
	shf.l.wrap.b32 	%r8416, %r4263, %r8416, %r665;
$L__BB1_431:
	shr.u32 	%r4264, %r8415, 30;
	shf.l.wrap.b32 	%r4265, %r8416, %r8415, 2;
	shl.b32 	%r4266, %r8416, 2;
	shr.u32 	%r4267, %r4265, 31;
	add.s32 	%r4268, %r4267, %r4264;
	neg.s32 	%r4269, %r4268;
	setp.lt.s32 	%p404, %r661, 0;
	selp.b32 	%r8417, %r4269, %r4268, %p404;
	xor.b32  	%r4270, %r4265, %r661;
	shr.s32 	%r4271, %r4265, 31;
	xor.b32  	%r4272, %r4271, %r4265;
	xor.b32  	%r4273, %r4271, %r4266;
	cvt.u64.u32 	%rd2012, %r4272;
	shl.b64 	%rd2013, %rd2012, 32;
	cvt.u64.u32 	%rd2014, %r4273;
	or.b64  	%rd2015, %rd2013, %rd2014;
	cvt.rn.f64.s64 	%fd95, %rd2015;
	mul.f64 	%fd96, %fd95, 0d3BF921FB54442D19;
	cvt.rn.f32.f64 	%f2415, %fd96;
	neg.f32 	%f2416, %f2415;
	setp.lt.s32 	%p405, %r4270, 0;
	selp.f32 	%f5997, %f2416, %f2415, %p405;
$L__BB1_432:
	add.s32 	%r4275, %r8417, 1;
	mul.rn.f32 	%f2418, %f5997, %f5997;
	and.b32  	%r4276, %r8417, 1;
	setp.eq.b32 	%p406, %r4276, 1;
	selp.f32 	%f2419, %f5997, 0f3F800000, %p406;
	fma.rn.f32 	%f2420, %f2418, %f2419, 0f00000000;
	fma.rn.f32 	%f2421, %f2418, 0f37CBAC00, 0fBAB607ED;
	selp.f32 	%f2422, 0fB94D4153, %f2421, %p406;
	selp.f32 	%f2423, 0f3C0885E4, 0f3D2AAABB, %p406;
	fma.rn.f32 	%f2424, %f2422, %f2418, %f2423;
	selp.f32 	%f2425, 0fBE2AAAA8, 0fBEFFFFFF, %p406;
	fma.rn.f32 	%f2426, %f2424, %f2418, %f2425;
	fma.rn.f32 	%f2427, %f2426, %f2420, %f2419;
	and.b32  	%r4277, %r4275, 2;
	setp.eq.s32 	%p407, %r4277, 0;
	mov.f32 	%f2428, 0f00000000;
	sub.f32 	%f2429, %f2428, %f2427;
	selp.f32 	%f5992, %f2427, %f2429, %p407;
$L__BB1_433:
	setp.leu.f32 	%p408, %f303, 0f40C00000;
	@%p408 bra 	$L__BB1_443;
	mul.f32 	%f2430, %f5992, 0f3F22F983;
	cvt.rni.s32.f32 	%r8421, %f2430;
	cvt.rn.f32.s32 	%f2431, %r8421;
	fma.rn.f32 	%f2432, %f2431, 0fBFC90FDA, %f5992;
	fma.rn.f32 	%f2433, %f2431, 0fB3A22168, %f2432;
	fma.rn.f32 	%f5999, %f2431, 0fA7C234C5, %f2433;
	abs.f32 	%f319, %f5992;
	setp.ltu.f32 	%p409, %f319, 0f47CE4780;
	@%p409 bra 	$L__BB1_442;
	setp.neu.f32 	%p410, %f319, 0f7F800000;
	@%p410 bra 	$L__BB1_437;
	mov.f32 	%f2436, 0f00000000;
	mul.rn.f32 	%f5999, %f5992, %f2436;
	mov.b32 	%r8421, 0;
	bra.uni 	$L__BB1_442;
$L__BB1_437:
	mov.b32 	%r675, %f5992;
	shl.b32 	%r4279, %r675, 8;
	or.b32  	%r676, %r4279, -2147483648;
	mov.b64 	%rd3637, 0;
	mov.b32 	%r8418, 0;
	mov.u64 	%rd3635, __cudart_i2opi_f;
	mov.u64 	%rd3636, %rd1;
$L__BB1_438:
	.pragma "nounroll";
	ld.global.nc.u32 	%r4280, [%rd3635];
	mad.wide.u32 	%rd2018, %r4280, %r676, %rd3637;
	shr.u64 	%rd3637, %rd2018, 32;
	st.local.u32 	[%rd3636], %rd2018;
	add.s32 	%r8418, %r8418, 1;
	add.s64 	%rd3636, %rd3636, 4;
	add.s64 	%rd3635, %rd3635, 4;
	setp.ne.s32 	%p411, %r8418, 6;
	@%p411 bra 	$L__BB1_438;
	shr.u32 	%r4281, %r675, 23;
	st.local.u32 	[%rd1+24], %rd3637;
	and.b32  	%r679, %r4281, 31;
	and.b32  	%r4282, %r4281, 224;
	add.s32 	%r4283, %r4282, -128;
	shr.u32 	%r4284, %r4283, 5;
	mul.wide.u32 	%rd2019, %r4284, 4;
	sub.s64 	%rd345, %rd1, %rd2019;
	ld.local.u32 	%r8419, [%rd345+24];
	ld.local.u32 	%r8420, [%rd345+20];
	setp.eq.s32 	%p412, %r679, 0;
	@%p412 bra 	$L__BB1_441;
	shf.l.wrap.b32 	%r8419, %r8420, %r8419, %r679;
	ld.local.u32 	%r4285, [%rd345+16];
	shf.l.wrap.b32 	%r8420, %r4285, %r8420, %r679;
$L__BB1_441:
	shr.u32 	%r4286, %r8419, 30;
	shf.l.wrap.b32 	%r4287, %r8420, %r8419, 2;
	shl.b32 	%r4288, %r8420, 2;
	shr.u32 	%r4289, %r4287, 31;
	add.s32 	%r4290, %r4289, %r4286;
	neg.s32 	%r4291, %r4290;
	setp.lt.s32 	%p413, %r675, 0;
	selp.b32 	%r8421, %r4291, %r4290, %p413;
	xor.b32  	%r4292, %r4287, %r675;
	shr.s32 	%r4293, %r4287, 31;
	xor.b32  	%r4294, %r4293, %r4287;
	xor.b32  	%r4295, %r4293, %r4288;
	cvt.u64.u32 	%rd2020, %r4294;
	shl.b64 	%rd2021, %rd2020, 32;
	cvt.u64.u32 	%rd2022, %r4295;
	or.b64  	%rd2023, %rd2021, %rd2022;
	cvt.rn.f64.s64 	%fd97, %rd2023;
	mul.f64 	%fd98, %fd97, 0d3BF921FB54442D19;
	cvt.rn.f32.f64 	%f2434, %fd98;
	neg.f32 	%f2435, %f2434;
	setp.lt.s32 	%p414, %r4292, 0;
	selp.f32 	%f5999, %f2435, %f2434, %p414;
$L__BB1_442:
	add.s32 	%r4297, %r8421, 1;
	mul.rn.f32 	%f2437, %f5999, %f5999;
	and.b32  	%r4298, %r8421, 1;
	setp.eq.b32 	%p415, %r4298, 1;
	selp.f32 	%f2438, %f5999, 0f3F800000, %p415;
	fma.rn.f32 	%f2439, %f2437, %f2438, 0f00000000;
	fma.rn.f32 	%f2440, %f2437, 0f37CBAC00, 0fBAB607ED;
	selp.f32 	%f2441, 0fB94D4153, %f2440, %p415;
	selp.f32 	%f2442, 0f3C0885E4, 0f3D2AAABB, %p415;
	fma.rn.f32 	%f2443, %f2441, %f2437, %f2442;
	selp.f32 	%f2444, 0fBE2AAAA8, 0fBEFFFFFF, %p415;
	fma.rn.f32 	%f2445, %f2443, %f2437, %f2444;
	fma.rn.f32 	%f2446, %f2445, %f2439, %f2438;
	and.b32  	%r4299, %r4297, 2;
	setp.eq.s32 	%p416, %r4299, 0;
	mov.f32 	%f2447, 0f00000000;
	sub.f32 	%f2448, %f2447, %f2446;
	selp.f32 	%f5992, %f2446, %f2448, %p416;
$L__BB1_443:
	mul.f32 	%f2449, %f5992, 0f3F22F983;
	cvt.rni.s32.f32 	%r8425, %f2449;
	cvt.rn.f32.s32 	%f2450, %r8425;
	fma.rn.f32 	%f2451, %f2450, 0fBFC90FDA, %f5992;
	fma.rn.f32 	%f2452, %f2450, 0fB3A22168, %f2451;
	fma.rn.f32 	%f6001, %f2450, 0fA7C234C5, %f2452;
	abs.f32 	%f326, %f5992;
	setp.ltu.f32 	%p417, %f326, 0f47CE4780;
	@%p417 bra 	$L__BB1_451;
	setp.neu.f32 	%p418, %f326, 0f7F800000;
	@%p418 bra 	$L__BB1_446;
	mov.f32 	%f2455, 0f00000000;
	mul.rn.f32 	%f6001, %f5992, %f2455;
	mov.b32 	%r8425, 0;
	bra.uni 	$L__BB1_451;
$L__BB1_446:
	mov.b32 	%r689, %f5992;
	shl.b32 	%r4301, %r689, 8;
	or.b32  	%r690, %r4301, -2147483648;
	mov.b64 	%rd3640, 0;
	mov.b32 	%r8422, 0;
	mov.u64 	%rd3638, __cudart_i2opi_f;
	mov.u64 	%rd3639, %rd1;
$L__BB1_447:
	.pragma "nounroll";
	ld.global.nc.u32 	%r4302, [%rd3638];
	mad.wide.u32 	%rd2026, %r4302, %r690, %rd3640;
	shr.u64 	%rd3640, %rd2026, 32;
	st.local.u32 	[%rd3639], %rd2026;
	add.s32 	%r8422, %r8422, 1;
	add.s64 	%rd3639, %rd3639, 4;
	add.s64 	%rd3638, %rd3638, 4;
	setp.ne.s32 	%p419, %r8422, 6;
	@%p419 bra 	$L__BB1_447;
	shr.u32 	%r4303, %r689, 23;
	st.local.u32 	[%rd1+24], %rd3640;
	and.b32  	%r693, %r4303, 31;
	and.b32  	%r4304, %r4303, 224;
	add.s32 	%r4305, %r4304, -128;
	shr.u32 	%r4306, %r4305, 5;
	mul.wide.u32 	%rd2027, %r4306, 4;
	sub.s64 	%rd352, %rd1, %rd2027;
	ld.local.u32 	%r8423, [%rd352+24];
	ld.local.u32 	%r8424, [%rd352+20];
	setp.eq.s32 	%p420, %r693, 0;
	@%p420 bra 	$L__BB1_450;
	shf.l.wrap.b32 	%r8423, %r8424, %r8423, %r693;
	ld.local.u32 	%r4307, [%rd352+16];
	shf.l.wrap.b32 	%r8424, %r4307, %r8424, %r693;
$L__BB1_450:
	shr.u32 	%r4308, %r8423, 30;
	shf.l.wrap.b32 	%r4309, %r8424, %r8423, 2;
	shl.b32 	%r4310, %r8424, 2;
	shr.u32 	%r4311, %r4309, 31;
	add.s32 	%r4312, %r4311, %r4308;
	neg.s32 	%r4313, %r4312;
	setp.lt.s32 	%p421, %r689, 0;
	selp.b32 	%r8425, %r4313, %r4312, %p421;
	xor.b32  	%r4314, %r4309, %r689;
	shr.s32 	%r4315, %r4309, 31;
	xor.b32  	%r4316, %r4315, %r4309;
	xor.b32  	%r4317, %r4315, %r4310;
	cvt.u64.u32 	%rd2028, %r4316;
	shl.b64 	%rd2029, %rd2028, 32;
	cvt.u64.u32 	%rd2030, %r4317;
	or.b64  	%rd2031, %rd2029, %rd2030;
	cvt.rn.f64.s64 	%fd99, %rd2031;
	mul.f64 	%fd100, %fd99, 0d3BF921FB54442D19;
	cvt.rn.f32.f64 	%f2453, %fd100;
	neg.f32 	%f2454, %f2453;
	setp.lt.s32 	%p422, %r4314, 0;
	selp.f32 	%f6001, %f2454, %f2453, %p422;
$L__BB1_451:
	add.s32 	%r4319, %r8425, 1;
	mul.rn.f32 	%f2456, %f6001, %f6001;
	and.b32  	%r4320, %r8425, 1;
	setp.eq.b32 	%p423, %r4320, 1;
	selp.f32 	%f2457, %f6001, 0f3F800000, %p423;
	fma.rn.f32 	%f2458, %f2456, %f2457, 0f00000000;
	fma.rn.f32 	%f2459, %f2456, 0f37CBAC00, 0fBAB607ED;
	selp.f32 	%f2460, 0fB94D4153, %f2459, %p423;
	selp.f32 	%f2461, 0f3C0885E4, 0f3D2AAABB, %p423;
	fma.rn.f32 	%f2462, %f2460, %f2456, %f2461;
	selp.f32 	%f2463, 0fBE2AAAA8, 0fBEFFFFFF, %p423;
	fma.rn.f32 	%f2464, %f2462, %f2456, %f2463;
	fma.rn.f32 	%f2465, %f2464, %f2458, %f2457;
	and.b32  	%r4321, %r4319, 2;
	setp.eq.s32 	%p424, %r4321, 0;
	mov.f32 	%f2466, 0f00000000;
	sub.f32 	%f2467, %f2466, %f2465;
	selp.f32 	%f6003, %f2465, %f2467, %p424;
	setp.leu.f32 	%p425, %f5991, %f2;
	@%p425 bra 	$L__BB1_461;
	mul.f32 	%f2468, %f6003, 0f3F22F983;
	cvt.rni.s32.f32 	%r8429, %f2468;
	cvt.rn.f32.s32 	%f2469, %r8429;
	fma.rn.f32 	%f2470, %f2469, 0fBFC90FDA, %f6003;
	fma.rn.f32 	%f2471, %f2469, 0fB3A22168, %f2470;
	fma.rn.f32 	%f6002, %f2469, 0fA7C234C5, %f2471;
	abs.f32 	%f332, %f6003;
	setp.ltu.f32 	%p426, %f332, 0f47CE4780;
	@%p426 bra 	$L__BB1_460;
	setp.neu.f32 	%p427, %f332, 0f7F800000;
	@%p427 bra 	$L__BB1_455;
	mov.f32 	%f2474, 0f00000000;
	mul.rn.f32 	%f6002, %f6003, %f2474;
	mov.b32 	%r8429, 0;
	bra.uni 	$L__BB1_460;
$L__BB1_455:
	mov.b32 	%r703, %f6003;
	shl.b32 	%r4323, %r703, 8;
	or.b32  	%r704, %r4323, -2147483648;
	mov.b64 	%rd3643, 0;
	mov.b32 	%r8426, 0;
	mov.u64 	%rd3641, __cudart_i2opi_f;
	mov.u64 	%rd3642, %rd1;
$L__BB1_456:
	.pragma "nounroll";
	ld.global.nc.u32 	%r4324, [%rd3641];
	mad.wide.u32 	%rd2034, %r4324, %r704, %rd3643;
	shr.u64 	%rd3643, %rd2034, 32;
	st.local.u32 	[%rd3642], %rd2034;
	add.s32 	%r8426, %r8426, 1;
	add.s64 	%rd3642, %rd3642, 4;
	add.s64 	%rd3641, %rd3641, 4;
	setp.ne.s32 	%p428, %r8426, 6;
	@%p428 bra 	$L__BB1_456;
	shr.u32 	%r4325, %r703, 23;
	st.local.u32 	[%rd1+24], %rd3643;
	and.b32  	%r707, %r4325, 31;
	and.b32  	%r4326, %r4325, 224;
	add.s32 	%r4327, %r4326, -128;
	shr.u32 	%r4328, %r4327, 5;
	mul.wide.u32 	%rd2035, %r4328, 4;
	sub.s64 	%rd359, %rd1, %rd2035;
	ld.local.u32 	%r8427, [%rd359+24];
	ld.local.u32 	%r8428, [%rd359+20];
	setp.eq.s32 	%p429, %r707, 0;
	@%p429 bra 	$L__BB1_459;
	shf.l.wrap.b32 	%r8427, %r8428, %r8427, %r707;
	ld.local.u32 	%r4329, [%rd359+16];
	shf.l.wrap.b32 	%r8428, %r4329, %r8428, %r707;
$L__BB1_459:
	shr.u32 	%r4330, %r8427, 30;
	shf.l.wrap.b32 	%r4331, %r8428, %r8427, 2;
	shl.b32 	%r4332, %r8428, 2;
	shr.u32 	%r4333, %r4331, 31;
	add.s32 	%r4334, %r4333, %r4330;
	neg.s32 	%r4335, %r4334;
	setp.lt.s32 	%p430, %r703, 0;
	selp.b32 	%r8429, %r4335, %r4334, %p430;
	xor.b32  	%r4336, %r4331, %r703;
	shr.s32 	%r4337, %r4331, 31;
	xor.b32  	%r4338, %r4337, %r4331;
	xor.b32  	%r4339, %r4337, %r4332;
	cvt.u64.u32 	%rd2036, %r4338;
	shl.b64 	%rd2037, %rd2036, 32;
	cvt.u64.u32 	%rd2038, %r4339;
	or.b64  	%rd2039, %rd2037, %rd2038;
	cvt.rn.f64.s64 	%fd101, %rd2039;
	mul.f64 	%fd102, %fd101, 0d3BF921FB54442D19;
	cvt.rn.f32.f64 	%f2472, %fd102;
	neg.f32 	%f2473, %f2472;
	setp.lt.s32 	%p431, %r4336, 0;
	selp.f32 	%f6002, %f2473, %f2472, %p431;
$L__BB1_460:
	mul.rn.f32 	%f2475, %f6002, %f6002;
	and.b32  	%r4341, %r8429, 1;
	setp.eq.b32 	%p432, %r4341, 1;
	selp.f32 	%f2476, 0f3F800000, %f6002, %p432;
	fma.rn.f32 	%f2477, %f2475, %f2476, 0f00000000;
	fma.rn.f32 	%f2478, %f2475, 0f37CBAC00, 0fBAB607ED;
	selp.f32 	%f2479, %f2478, 0fB94D4153, %p432;
	selp.f32 	%f2480, 0f3D2AAABB, 0f3C0885E4, %p432;
	fma.rn.f32 	%f2481, %f2479, %f2475, %f2480;
	selp.f32 	%f2482, 0fBEFFFFFF, 0fBE2AAAA8, %p432;
	fma.rn.f32 	%f2483, %f2481, %f2475, %f2482;
	fma.rn.f32 	%f2484, %f2483, %f2477, %f2476;
	and.b32  	%r4342, %r8429, 2;
	setp.eq.s32 	%p433, %r4342, 0;
	mov.f32 	%f2485, 0f00000000;
	sub.f32 	%f2486, %f2485, %f2484;
	selp.f32 	%f6003, %f2484, %f2486, %p433;
$L__BB1_461:
	mul.f32 	%f2487, %f6003, 0f3F22F983;
	cvt.rni.s32.f32 	%r8433, %f2487;
	cvt.rn.f32.s32 	%f2488, %r8433;
	fma.rn.f32 	%f2489, %f2488, 0fBFC90FDA, %f6003;
	fma.rn.f32 	%f2490, %f2488, 0fB3A22168, %f2489;
	fma.rn.f32 	%f6004, %f2488, 0fA7C234C5, %f2490;
	abs.f32 	%f339, %f6003;
	setp.ltu.f32 	%p434, %f339, 0f47CE4780;
	@%p434 bra 	$L__BB1_469;
	setp.neu.f32 	%p435, %f339, 0f7F800000;
	@%p435 bra 	$L__BB1_464;
	mov.f32 	%f2493, 0f00000000;
	mul.rn.f32 	%f6004, %f6003, %f2493;
	mov.b32 	%r8433, 0;
	bra.uni 	$L__BB1_469;
$L__BB1_464:
	mov.b32 	%r717, %f6003;
	shl.b32 	%r4344, %r717, 8;
	or.b32  	%r718, %r4344, -2147483648;
	mov.b64 	%rd3646, 0;
	mov.b32 	%r8430, 0;
	mov.u64 	%rd3644, __cudart_i2opi_f;
	mov.u64 	%rd3645, %rd1;
$L__BB1_465:
	.pragma "nounroll";
	ld.global.nc.u32 	%r4345, [%rd3644];
	mad.wide.u32 	%rd2042, %r4345, %r718, %rd3646;
	shr.u64 	%rd3646, %rd2042, 32;
	st.local.u32 	[%rd3645], %rd2042;
	add.s32 	%r8430, %r8430, 1;
	add.s64 	%rd3645, %rd3645, 4;
	add.s64 	%rd3644, %rd3644, 4;
	setp.ne.s32 	%p436, %r8430, 6;
	@%p436 bra 	$L__BB1_465;
	shr.u32 	%r4346, %r717, 23;
	st.local.u32 	[%rd1+24], %rd3646;
	and.b32  	%r721, %r4346, 31;
	and.b32  	%r4347, %r4346, 224;
	add.s32 	%r4348, %r4347, -128;
	shr.u32 	%r4349, %r4348, 5;
	mul.wide.u32 	%rd2043, %r4349, 4;
	sub.s64 	%rd366, %rd1, %rd2043;
	ld.local.u32 	%r8431, [%rd366+24];
	ld.local.u32 	%r8432, [%rd366+20];
	setp.eq.s32 	%p437, %r721, 0;
	@%p437 bra 	$L__BB1_468;
	shf.l.wrap.b32 	%r8431, %r8432, %r8431, %r721;
	ld.local.u32 	%r4350, [%rd366+16];
	shf.l.wrap.b32 	%r8432, %r4350, %r8432, %r721;
$L__BB1_468:
	shr.u32 	%r4351, %r8431, 30;
	shf.l.wrap.b32 	%r4352, %r8432, %r8431, 2;
	shl.b32 	%r4353, %r8432, 2;
	shr.u32 	%r4354, %r4352, 31;
	add.s32 	%r4355, %r4354, %r4351;
	neg.s32 	%r4356, %r4355;
	setp.lt.s32 	%p438, %r717, 0;
	selp.b32 	%r8433, %r4356, %r4355, %p438;
	xor.b32  	%r4357, %r4352, %r717;
	shr.s32 	%r4358, %r4352, 31;
	xor.b32  	%r4359, %r4358, %r4352;
	xor.b32  	%r4360, %r4358, %r4353;
	cvt.u64.u32 	%rd2044, %r4359;
	shl.b64 	%rd2045, %rd2044, 32;
	cvt.u64.u32 	%rd2046, %r4360;
	or.b64  	%rd2047, %rd2045, %rd2046;
	cvt.rn.f64.s64 	%fd103, %rd2047;
	mul.f64 	%fd104, %fd103, 0d3BF921FB54442D19;
	cvt.rn.f32.f64 	%f2491, %fd104;
	neg.f32 	%f2492, %f2491;
	setp.lt.s32 	%p439, %r4357, 0;
	selp.f32 	%f6004, %f2492, %f2491, %p439;
$L__BB1_469:
	add.s32 	%r4362, %r8433, 1;
	mul.rn.f32 	%f2494, %f6004, %f6004;
	and.b32  	%r4363, %r8433, 1;
	setp.eq.b32 	%p440, %r4363, 1;
	selp.f32 	%f2495, %f6004, 0f3F800000, %p440;
	fma.rn.f32 	%f2496, %f2494, %f2495, 0f00000000;
	fma.rn.f32 	%f2497, %f2494, 0f37CBAC00, 0fBAB607ED;
	selp.f32 	%f2498, 0fB94D4153, %f2497, %p440;
	selp.f32 	%f2499, 0f3C0885E4, 0f3D2AAABB, %p440;
	fma.rn.f32 	%f2500, %f2498, %f2494, %f2499;
	selp.f32 	%f2501, 0fBE2AAAA8, 0fBEFFFFFF, %p440;
	fma.rn.f32 	%f2502, %f2500, %f2494, %f2501;
	fma.rn.f32 	%f2503, %f2502, %f2496, %f2495;
	and.b32  	%r4364, %r4362, 2;
	setp.eq.s32 	%p441, %r4364, 0;
	mov.f32 	%f2504, 0f00000000;
	sub.f32 	%f2505, %f2504, %f2503;
	selp.f32 	%f343, %f2503, %f2505, %p441;
	mul.f32 	%f2506, %f343, 0f3F22F983;
	cvt.rni.s32.f32 	%r8437, %f2506;
	cvt.rn.f32.s32 	%f2507, %r8437;
	fma.rn.f32 	%f2508, %f2507, 0fBFC90FDA, %f343;
	fma.rn.f32 	%f2509, %f2507, 0fB3A22168, %f2508;
	fma.rn.f32 	%f6005, %f2507, 0fA7C234C5, %f2509;
	abs.f32 	%f345, %f343;
	setp.ltu.f32 	%p442, %f345, 0f47CE4780;
	@%p442 bra 	$L__BB1_477;
	setp.neu.f32 	%p443, %f345, 0f7F800000;
	@%p443 bra 	$L__BB1_472;
	mov.f32 	%f2512, 0f00000000;
	mul.rn.f32 	%f6005, %f343, %f2512;
	mov.b32 	%r8437, 0;
	bra.uni 	$L__BB1_477;
$L__BB1_472:
	mov.b32 	%r731, %f343;
	shl.b32 	%r4366, %r731, 8;
	or.b32  	%r732, %r4366, -2147483648;
	mov.b64 	%rd3649, 0;
	mov.b32 	%r8434, 0;
	mov.u64 	%rd3647, __cudart_i2opi_f;
	mov.u64 	%rd3648, %rd1;
$L__BB1_473:
	.pragma "nounroll";
	ld.global.nc.u32 	%r4367, [%rd3647];
	mad.wide.u32 	%rd2050, %r4367, %r732, %rd3649;
	shr.u64 	%rd3649, %rd2050, 32;
	st.local.u32 	[%rd3648], %rd2050;
	add.s32 	%r8434, %r8434, 1;
	add.s64 	%rd3648, %rd3648, 4;
	add.s64 	%rd3647, %rd3647, 4;
	setp.ne.s32 	%p444, %r8434, 6;
	@%p444 bra 	$L__BB1_473;
	shr.u32 	%r4368, %r731, 23;
	st.local.u32 	[%rd1+24], %rd3649;
	and.b32  	%r735, %r4368, 31;
	and.b32  	%r4369, %r4368, 224;
	add.s32 	%r4370, %r4369, -128;
	shr.u32 	%r4371, %r4370, 5;
	mul.wide.u32 	%rd2051, %r4371, 4;
	sub.s64 	%rd373, %rd1, %rd2051;
	ld.local.u32 	%r8435, [%rd373+24];
	ld.local.u32 	%r8436, [%rd373+20];
	setp.eq.s32 	%p445, %r735, 0;
	@%p445 bra 	$L__BB1_476;
	shf.l.wrap.b32 	%r8435, %r8436, %r8435, %r735;
	ld.local.u32 	%r4372, [%rd373+16];
	shf.l.wrap.b32 	%r8436, %r4372, %r8436, %r735;
$L__BB1_476:
	shr.u32 	%r4373, %r8435, 30;
	shf.l.wrap.b32 	%r4374, %r8436, %r8435, 2;
	shl.b32 	%r4375, %r8436, 2;
	shr.u32 	%r4376, %r4374, 31;
	add.s32 	%r4377, %r4376, %r4373;
	neg.s32 	%r4378, %r4377;
	setp.lt.s32 	%p446, %r731, 0;
	selp.b32 	%r8437, %r4378, %r4377, %p446;
	xor.b32  	%r4379, %r4374, %r731;
	shr.s32 	%r4380, %r4374, 31;
	xor.b32  	%r4381, %r4380, %r4374;
	xor.b32  	%r4382, %r4380, %r4375;
	cvt.u64.u32 	%rd2052, %r4381;
	shl.b64 	%rd2053, %rd2052, 32;
	cvt.u64.u32 	%rd2054, %r4382;
	or.b64  	%rd2055, %rd2053, %rd2054;
	cvt.rn.f64.s64 	%fd105, %rd2055;
	mul.f64 	%fd106, %fd105, 0d3BF921FB54442D19;
	cvt.rn.f32.f64 	%f2510, %fd106;
	neg.f32 	%f2511, %f2510;
	setp.lt.s32 	%p447, %r4379, 0;
	selp.f32 	%f6005, %f2511, %f2510, %p447;
$L__BB1_477:
	mul.rn.f32 	%f2513, %f6005, %f6005;
	and.b32  	%r4384, %r8437, 1;
	setp.eq.b32 	%p448, %r4384, 1;
	selp.f32 	%f2514, 0f3F800000, %f6005, %p448;
	fma.rn.f32 	%f2515, %f2513, %f2514, 0f00000000;
	fma.rn.f32 	%f2516, %f2513, 0f37CBAC00, 0fBAB607ED;
	selp.f32 	%f2517, %f2516, 0fB94D4153, %p448;
	selp.f32 	%f2518, 0f3D2AAABB, 0f3C0885E4, %p448;
	fma.rn.f32 	%f2519, %f2517, %f2513, %f2518;
	selp.f32 	%f2520, 0fBEFFFFFF, 0fBE2AAAA8, %p448;
	fma.rn.f32 	%f2521, %f2519, %f2513, %f2520;
	fma.rn.f32 	%f2522, %f2521, %f2515, %f2514;
	and.b32  	%r4385, %r8437, 2;
	setp.eq.s32 	%p449, %r4385, 0;
	mov.f32 	%f2523, 0f00000000;
	sub.f32 	%f2524, %f2523, %f2522;
	selp.f32 	%f6007, %f2522, %f2524, %p449;
	setp.geu.f32 	%p450, %f2, 0f40800000;
	@%p450 bra 	$L__BB1_487;
	mul.f32 	%f2525, %f6007, 0f3F22F983;
	cvt.rni.s32.f32 	%r8441, %f2525;
	cvt.rn.f32.s32 	%f2526, %r8441;
	fma.rn.f32 	%f2527, %f2526, 0fBFC90FDA, %f6007;
	fma.rn.f32 	%f2528, %f2526, 0fB3A22168, %f2527;
	fma.rn.f32 	%f6006, %f2526, 0fA7C234C5, %f2528;
	abs.f32 	%f351, %f6007;
	setp.ltu.f32 	%p451, %f351, 0f47CE4780;
	@%p451 bra 	$L__BB1_486;
	setp.neu.f32 	%p452, %f351, 0f7F800000;
	@%p452 bra 	$L__BB1_481;
	mov.f32 	%f2531, 0f00000000;
	mul.rn.f32 	%f6006, %f6007, %f2531;
	mov.b32 	%r8441, 0;
	bra.uni 	$L__BB1_486;
$L__BB1_481:
	mov.b32 	%r745, %f6007;
	shl.b32 	%r4387, %r745, 8;
	or.b32  	%r746, %r4387, -2147483648;
	mov.b64 	%rd3652, 0;
	mov.b32 	%r8438, 0;
	mov.u64 	%rd3650, __cudart_i2opi_f;
	mov.u64 	%rd3651, %rd1;
$L__BB1_482:
	.pragma "nounroll";
	ld.global.nc.u32 	%r4388, [%rd3650];
	mad.wide.u32 	%rd2058, %r4388, %r746, %rd3652;
	shr.u64 	%rd3652, %rd2058, 32;
	st.local.u32 	[%rd3651], %rd2058;
	add.s32 	%r8438, %r8438, 1;
	add.s64 	%rd3651, %rd3651, 4;
	add.s64 	%rd3650, %rd3650, 4;
	setp.ne.s32 	%p453, %r8438, 6;
	@%p453 bra 	$L__BB1_482;
	shr.u32 	%r4389, %r745, 23;
	st.local.u32 	[%rd1+24], %rd3652;
	and.b32  	%r749, %r4389, 31;
	and.b32  	%r4390, %r4389, 224;
	add.s32 	%r4391, %r4390, -128;
	shr.u32 	%r4392, %r4391, 5;
	mul.wide.u32 	%rd2059, %r4392, 4;
	sub.s64 	%rd380, %rd1, %rd2059;
	ld.local.u32 	%r8439, [%rd380+24];
	ld.local.u32 	%r8440, [%rd380+20];
	setp.eq.s32 	%p454, %r749, 0;
	@%p454 bra 	$L__BB1_485;
	shf.l.wrap.b32 	%r8439, %r8440, %r8439, %r749;
	ld.local.u32 	%r4393, [%rd380+16];
	shf.l.wrap.b32 	%r8440, %r4393, %r8440, %r749;
$L__BB1_485:
	shr.u32 	%r4394, %r8439, 30;
	shf.l.wrap.b32 	%r4395, %r8440, %r8439, 2;
	shl.b32 	%r4396, %r8440, 2;
	shr.u32 	%r4397, %r4395, 31;
	add.s32 	%r4398, %r4397, %r4394;
	neg.s32 	%r4399, %r4398;
	setp.lt.s32 	%p455, %r745, 0;
	selp.b32 	%r8441, %r4399, %r4398, %p455;
	xor.b32  	%r4400, %r4395, %r745;
	shr.s32 	%r4401, %r4395, 31;
	xor.b32  	%r4402, %r4401, %r4395;
	xor.b32  	%r4403, %r4401, %r4396;
	cvt.u64.u32 	%rd2060, %r4402;
	shl.b64 	%rd2061, %rd2060, 32;
	cvt.u64.u32 	%rd2062, %r4403;
	or.b64  	%rd2063, %rd2061, %rd2062;
	cvt.rn.f64.s64 	%fd107, %rd2063;
	mul.f64 	%fd108, %fd107, 0d3BF921FB54442D19;
	cvt.rn.f32.f64 	%f2529, %fd108;
	neg.f32 	%f2530, %f2529;
	setp.lt.s32 	%p456, %r4400, 0;
	selp.f32 	%f6006, %f2530, %f2529, %p456;
$L__BB1_486:
	mul.rn.f32 	%f2532, %f6006, %f6006;
	and.b32  	%r4405, %r8441, 1;
	setp.eq.b32 	%p457, %r4405, 1;
	selp.f32 	%f2533, 0f3F800000, %f6006, %p457;
	fma.rn.f32 	%f2534, %f2532, %f2533, 0f00000000;
	fma.rn.f32 	%f2535, %f2532, 0f37CBAC00, 0fBAB607ED;
	selp.f32 	%f2536, %f2535, 0fB94D4153, %p457;
	selp.f32 	%f2537, 0f3D2AAABB, 0f3C0885E4, %p457;
	fma.rn.f32 	%f2538, %f2536, %f2532, %f2537;
	selp.f32 	%f2539, 0fBEFFFFFF, 0fBE2AAAA8, %p457;
	fma.rn.f32 	%f2540, %f2538, %f2532, %f2539;
	fma.rn.f32 	%f2541, %f2540, %f2534, %f2533;
	and.b32  	%r4406, %r8441, 2;
	setp.eq.s32 	%p458, %r4406, 0;
	mov.f32 	%f2542, 0f00000000;
	sub.f32 	%f2543, %f2542, %f2541;
	selp.f32 	%f6007, %f2541, %f2543, %p458;
$L__BB1_487:
	setp.geu.f32 	%p459, %f303, 0f40C00000;
	@%p459 bra 	$L__BB1_497;
	mul.f32 	%f2544, %f6007, 0f3F22F983;
	cvt.rni.s32.f32 	%r8445, %f2544;
	cvt.rn.f32.s32 	%f2545, %r8445;
	fma.rn.f32 	%f2546, %f2545, 0fBFC90FDA, %f6007;
	fma.rn.f32 	%f2547, %f2545, 0fB3A22168, %f2546;
	fma.rn.f32 	%f6008, %f2545, 0fA7C234C5, %f2547;
	abs.f32 	%f358, %f6007;
	setp.ltu.f32 	%p460, %f358, 0f47CE4780;
	@%p460 bra 	$L__BB1_496;
	setp.neu.f32 	%p461, %f358, 0f7F800000;
	@%p461 bra 	$L__BB1_491;
	mov.f32 	%f2550, 0f00000000;
	mul.rn.f32 	%f6008, %f6007, %f2550;
	mov.b32 	%r8445, 0;
	bra.uni 	$L__BB1_496;
$L__BB1_491:
	mov.b32 	%r759, %f6007;
	shl.b32 	%r4408, %r759, 8;
	or.b32  	%r760, %r4408, -2147483648;
	mov.b64 	%rd3655, 0;
	mov.b32 	%r8442, 0;
	mov.u64 	%rd3653, __cudart_i2opi_f;
	mov.u64 	%rd3654, %rd1;
$L__BB1_492:
	.pragma "nounroll";
	ld.global.nc.u32 	%r4409, [%rd3653];
	mad.wide.u32 	%rd2066, %r4409, %r760, %rd3655;
	shr.u64 	%rd3655, %rd2066, 32;
	st.local.u32 	[%rd3654], %rd2066;
	add.s32 	%r8442, %r8442, 1;
	add.s64 	%rd3654, %rd3654, 4;
	add.s64 	%rd3653, %rd3653, 4;
	setp.ne.s32 	%p462, %r8442, 6;
	@%p462 bra 	$L__BB1_492;
	shr.u32 	%r4410, %r759, 23;
	st.local.u32 	[%rd1+24], %rd3655;
	and.b32  	%r763, %r4410, 31;
	and.b32  	%r4411, %r4410, 224;
	add.s32 	%r4412, %r4411, -128;
	shr.u32 	%r4413, %r4412, 5;
	mul.wide.u32 	%rd2067, %r4413, 4;
	sub.s64 	%rd387, %rd1, %rd2067;
	ld.local.u32 	%r8443, [%rd387+24];
	ld.local.u32 	%r8444, [%rd387+20];
	setp.eq.s32 	%p463, %r763, 0;
	@%p463 bra 	$L__BB1_495;
	shf.l.wrap.b32 	%r8443, %r8444, %r8443, %r763;
	ld.local.u32 	%r4414, [%rd387+16];
	shf.l.wrap.b32 	%r8444, %r4414, %r8444, %r763;
$L__BB1_495:
	shr.u32 	%r4415, %r8443, 30;
	shf.l.wrap.b32 	%r4416, %r8444, %r8443, 2;
	shl.b32 	%r4417, %r8444, 2;
	shr.u32 	%r4418, %r4416, 31;
	add.s32 	%r4419, %r4418, %r4415;
	neg.s32 	%r4420, %r4419;
	setp.lt.s32 	%p464, %r759, 0;
	selp.b32 	%r8445, %r4420, %r4419, %p464;
	xor.b32  	%r4421, %r4416, %r759;
	shr.s32 	%r4422, %r4416, 31;
	xor.b32  	%r4423, %r4422, %r4416;
	xor.b32  	%r4424, %r4422, %r4417;
	cvt.u64.u32 	%rd2068, %r4423;
	shl.b64 	%rd2069, %rd2068, 32;
	cvt.u64.u32 	%rd2070, %r4424;
	or.b64  	%rd2071, %rd2069, %rd2070;
	cvt.rn.f64.s64 	%fd109, %rd2071;
	mul.f64 	%fd110, %fd109, 0d3BF921FB54442D19;
	cvt.rn.f32.f64 	%f2548, %fd110;
	neg.f32 	%f2549, %f2548;
	setp.lt.s32 	%p465, %r4421, 0;
	selp.f32 	%f6008, %f2549, %f2548, %p465;
$L__BB1_496:
	add.s32 	%r4426, %r8445, 1;
	mul.rn.f32 	%f2551, %f6008, %f6008;
	and.b32  	%r4427, %r8445, 1;
	setp.eq.b32 	%p466, %r4427, 1;
	selp.f32 	%f2552, %f6008, 0f3F800000, %p466;
	fma.rn.f32 	%f2553, %f2551, %f2552, 0f00000000;
	fma.rn.f32 	%f2554, %f2551, 0f37CBAC00, 0fBAB607ED;
	selp.f32 	%f2555, 0fB94D4153, %f2554, %p466;
	selp.f32 	%f2556, 0f3C0885E4, 0f3D2AAABB, %p466;
	fma.rn.f32 	%f2557, %f2555, %f2551, %f2556;
	selp.f32 	%f2558, 0fBE2AAAA8, 0fBEFFFFFF, %p466;
	fma.rn.f32 	%f2559, %f2557, %f2551, %f2558;
	fma.rn.f32 	%f2560, %f2559, %f2553, %f2552;
	and.b32  	%r4428, %r4426, 2;
	setp.eq.s32 	%p467, %r4428, 0;
	mov.f32 	%f2561, 0f00000000;
	sub.f32 	%f2562, %f2561, %f2560;
	selp.f32 	%f6007, %f2560, %f2562, %p467;
$L__BB1_497:
	mul.f32 	%f2563, %f6007, 0f3F22F983;
	cvt.rni.s32.f32 	%r8449, %f2563;
	cvt.rn.f32.s32 	%f2564, %r8449;
	fma.rn.f32 	%f2565, %f2564, 0fBFC90FDA, %f6007;
	fma.rn.f32 	%f2566, %f2564, 0fB3A22168, %f2565;
	fma.rn.f32 	%f6010, %f2564, 0fA7C234C5, %f2566;
	abs.f32 	%f365, %f6007;
	setp.ltu.f32 	%p468, %f365, 0f47CE4780;
	@%p468 bra 	$L__BB1_505;
	setp.neu.f32 	%p469, %f365, 0f7F800000;
	@%p469 bra 	$L__BB1_500;
	mov.f32 	%f2569, 0f00000000;
	mul.rn.f32 	%f6010, %f6007, %f2569;
	mov.b32 	%r8449, 0;
	bra.uni 	$L__BB1_505;
$L__BB1_500:
	mov.b32 	%r773, %f6007;
	shl.b32 	%r4430, %r773, 8;
	or.b32  	%r774, %r4430, -2147483648;
	mov.b64 	%rd3658, 0;
	mov.b32 	%r8446, 0;
	mov.u64 	%rd3656, __cudart_i2opi_f;
	mov.u64 	%rd3657, %rd1;
$L__BB1_501:
	.pragma "nounroll";
	ld.global.nc.u32 	%r4431, [%rd3656];
	mad.wide.u32 	%rd2074, %r4431, %r774, %rd3658;
	shr.u64 	%rd3658, %rd2074, 32;
	st.local.u32 	[%rd3657], %rd2074;
	add.s32 	%r8446, %r8446, 1;
	add.s64 	%rd3657, %rd3657, 4;
	add.s64 	%rd3656, %rd3656, 4;
	setp.ne.s32 	%p470, %r8446, 6;
	@%p470 bra 	$L__BB1_501;
	shr.u32 	%r4432, %r773, 23;
	st.local.u32 	[%rd1+24], %rd3658;
	and.b32  	%r777, %r4432, 31;
	and.b32  	%r4433, %r4432, 224;
	add.s32 	%r4434, %r4433, -128;
	shr.u32 	%r4435, %r4434, 5;
	mul.wide.u32 	%rd2075, %r4435, 4;
	sub.s64 	%rd394, %rd1, %rd2075;
	ld.local.u32 	%r8447, [%rd394+24];
	ld.local.u32 	%r8448, [%rd394+20];
	setp.eq.s32 	%p471, %r777, 0;
	@%p471 bra 	$L__BB1_504;
	shf.l.wrap.b32 	%r8447, %r8448, %r8447, %r777;
	ld.local.u32 	%r4436, [%rd394+16];
	shf.l.wrap.b32 	%r8448, %r4436, %r8448, %r777;
$L__BB1_504:
	shr.u32 	%r4437, %r8447, 30;
	shf.l.wrap.b32 	%r4438, %r8448, %r8447, 2;
	shl.b32 	%r4439, %r8448, 2;
	shr.u32 	%r4440, %r4438, 31;
	add.s32 	%r4441, %r4440, %r4437;
	neg.s32 	%r4442, %r4441;
	setp.lt.s32 	%p472, %r773, 0;
	selp.b32 	%r8449, %r4442, %r4441, %p472;
	xor.b32  	%r4443, %r4438, %r773;
	shr.s32 	%r4444, %r4438, 31;
	xor.b32  	%r4445, %r4444, %r4438;
	xor.b32  	%r4446, %r4444, %r4439;
	cvt.u64.u32 	%rd2076, %r4445;
	shl.b64 	%rd2077, %rd2076, 32;
	cvt.u64.u32 	%rd2078, %r4446;
	or.b64  	%rd2079, %rd2077, %rd2078;
	cvt.rn.f64.s64 	%fd111, %rd2079;
	mul.f64 	%fd112, %fd111, 0d3BF921FB54442D19;
	cvt.rn.f32.f64 	%f2567, %fd112;
	neg.f32 	%f2568, %f2567;
	setp.lt.s32 	%p473, %r4443, 0;
	selp.f32 	%f6010, %f2568, %f2567, %p473;
$L__BB1_505:
	mul.rn.f32 	%f2570, %f6010, %f6010;
	and.b32  	%r4448, %r8449, 1;
	setp.eq.b32 	%p474, %r4448, 1;
	selp.f32 	%f2571, 0f3F800000, %f6010, %p474;
	fma.rn.f32 	%f2572, %f2570, %f2571, 0f00000000;
	fma.rn.f32 	%f2573, %f2570, 0f37CBAC00, 0fBAB607ED;
	selp.f32 	%f2574, %f2573, 0fB94D4153, %p474;
	selp.f32 	%f2575, 0f3D2AAABB, 0f3C0885E4, %p474;
	fma.rn.f32 	%f2576, %f2574, %f2570, %f2575;
	selp.f32 	%f2577, 0fBEFFFFFF, 0fBE2AAAA8, %p474;
	fma.rn.f32 	%f2578, %f2576, %f2570, %f2577;
	fma.rn.f32 	%f2579, %f2578, %f2572, %f2571;
	and.b32  	%r4449, %r8449, 2;
	setp.eq.s32 	%p475, %r4449, 0;
	mov.f32 	%f2580, 0f00000000;
	sub.f32 	%f2581, %f2580, %f2579;
	selp.f32 	%f369, %f2579, %f2581, %p475;
	mul.f32 	%f2582, %f369, 0f3F22F983;
	cvt.rni.s32.f32 	%r8453, %f2582;
	cvt.rn.f32.s32 	%f2583, %r8453;
	fma.rn.f32 	%f2584, %f2583, 0fBFC90FDA, %f369;
	fma.rn.f32 	%f2585, %f2583, 0fB3A22168, %f2584;
	fma.rn.f32 	%f6011, %f2583, 0fA7C234C5, %f2585;
	abs.f32 	%f371, %f369;
	setp.ltu.f32 	%p476, %f371, 0f47CE4780;
	@%p476 bra 	$L__BB1_513;
	setp.neu.f32 	%p477, %f371, 0f7F800000;
	@%p477 bra 	$L__BB1_508;
	mov.f32 	%f2588, 0f00000000;
	mul.rn.f32 	%f6011, %f369, %f2588;
	mov.b32 	%r8453, 0;
	bra.uni 	$L__BB1_513;
$L__BB1_508:
	mov.b32 	%r787, %f369;
	shl.b32 	%r4451, %r787, 8;
	or.b32  	%r788, %r4451, -2147483648;
	mov.b64 	%rd3661, 0;
	mov.b32 	%r8450, 0;
	mov.u64 	%rd3659, __cudart_i2opi_f;
	mov.u64 	%rd3660, %rd1;
$L__BB1_509:
	.pragma "nounroll";
	ld.global.nc.u32 	%r4452, [%rd3659];
	mad.wide.u32 	%rd2082, %r4452, %r788, %rd3661;
	shr.u64 	%rd3661, %rd2082, 32;
	st.local.u32 	[%rd3660], %rd2082;
	add.s32 	%r8450, %r8450, 1;
	add.s64 	%rd3660, %rd3660, 4;
	add.s64 	%rd3659, %rd3659, 4;
	setp.ne.s32 	%p478, %r8450, 6;
	@%p478 bra 	$L__BB1_509;
	shr.u32 	%r4453, %r787, 23;
	st.local.u32 	[%rd1+24], %rd3661;
	and.b32  	%r791, %r4453, 31;
	and.b32  	%r4454, %r4453, 224;
	add.s32 	%r4455, %r4454, -128;
	shr.u32 	%r4456, %r4455, 5;
	mul.wide.u32 	%rd2083, %r4456, 4;
	sub.s64 	%rd401, %rd1, %rd2083;
	ld.local.u32 	%r8451, [%rd401+24];
	ld.local.u32 	%r8452, [%rd401+20];
	setp.eq.s32 	%p479, %r791, 0;
	@%p479 bra 	$L__BB1_512;
	shf.l.wrap.b32 	%r8451, %r8452, %r8451, %r791;
	ld.local.u32 	%r4457, [%rd401+16];
	shf.l.wrap.b32 	%r8452, %r4457, %r8452, %r791;
$L__BB1_512:
	shr.u32 	%r4458, %r8451, 30;
	shf.l.wrap.b32 	%r4459, %r8452, %r8451, 2;
	shl.b32 	%r4460, %r8452, 2;
	shr.u32 	%r4461, %r4459, 31;
	add.s32 	%r4462, %r4461, %r4458;
	neg.s32 	%r4463, %r4462;
	setp.lt.s32 	%p480, %r787, 0;
	selp.b32 	%r8453, %r4463, %r4462, %p480;
	xor.b32  	%r4464, %r4459, %r787;
	shr.s32 	%r4465, %r4459, 31;
	xor.b32  	%r4466, %r4465, %r4459;
	xor.b32  	%r4467, %r4465, %r4460;
	cvt.u64.u32 	%rd2084, %r4466;
	shl.b64 	%rd2085, %rd2084, 32;
	cvt.u64.u32 	%rd2086, %r4467;
	or.b64  	%rd2087, %rd2085, %rd2086;
	cvt.rn.f64.s64 	%fd113, %rd2087;
	mul.f64 	%fd114, %fd113, 0d3BF921FB54442D19;
	cvt.rn.f32.f64 	%f2586, %fd114;
	neg.f32 	%f2587, %f2586;
	setp.lt.s32 	%p481, %r4464, 0;
	selp.f32 	%f6011, %f2587, %f2586, %p481;
$L__BB1_513:
	mul.rn.f32 	%f2589, %f6011, %f6011;
	and.b32  	%r4469, %r8453, 1;
	setp.eq.b32 	%p482, %r4469, 1;
	selp.f32 	%f2590, 0f3F800000, %f6011, %p482;
	fma.rn.f32 	%f2591, %f2589, %f2590, 0f00000000;
	fma.rn.f32 	%f2592, %f2589, 0f37CBAC00, 0fBAB607ED;
	selp.f32 	%f2593, %f2592, 0fB94D4153, %p482;
	selp.f32 	%f2594, 0f3D2AAABB, 0f3C0885E4, %p482;
	fma.rn.f32 	%f2595, %f2593, %f2589, %f2594;
	selp.f32 	%f2596, 0fBEFFFFFF, 0fBE2AAAA8, %p482;
	fma.rn.f32 	%f2597, %f2595, %f2589, %f2596;
	fma.rn.f32 	%f2598, %f2597, %f2591, %f2590;
	and.b32  	%r4470, %r8453, 2;
	setp.eq.s32 	%p483, %r4470, 0;
	mov.f32 	%f2599, 0f00000000;
	sub.f32 	%f2600, %f2599, %f2598;
	selp.f32 	%f375, %f2598, %f2600, %p483;
	mul.f32 	%f2601, %f375, 0f3F22F983;
	cvt.rni.s32.f32 	%r8457, %f2601;
	cvt.rn.f32.s32 	%f2602, %r8457;
	fma.rn.f32 	%f2603, %f2602, 0fBFC90FDA, %f375;
	fma.rn.f32 	%f2604, %f2602, 0fB3A22168, %f2603;
	fma.rn.f32 	%f6012, %f2602, 0fA7C234C5, %f2604;
	abs.f32 	%f377, %f375;
	setp.ltu.f32 	%p484, %f377, 0f47CE4780;
	@%p484 bra 	$L__BB1_521;
	setp.neu.f32 	%p485, %f377, 0f7F800000;
	@%p485 bra 	$L__BB1_516;
	mov.f32 	%f2607, 0f00000000;
	mul.rn.f32 	%f6012, %f375, %f2607;
	mov.b32 	%r8457, 0;
	bra.uni 	$L__BB1_521;
$L__BB1_516:
	mov.b32 	%r801, %f375;
	shl.b32 	%r4472, %r801, 8;
	or.b32  	%r802, %r4472, -2147483648;
	mov.b64 	%rd3664, 0;
	mov.b32 	%r8454, 0;
	mov.u64 	%rd3662, __cudart_i2opi_f;
	mov.u64 	%rd3663, %rd1;
$L__BB1_517:
	.pragma "nounroll";
	ld.global.nc.u32 	%r4473, [%rd3662];
	mad.wide.u32 	%rd2090, %r4473, %r802, %rd3664;
	shr.u64 	%rd3664, %rd2090, 32;
	st.local.u32 	[%rd3663], %rd2090;
	add.s32 	%r8454, %r8454, 1;
	add.s64 	%rd3663, %rd3663, 4;
	add.s64 	%rd3662, %rd3662, 4;
	setp.ne.s32 	%p486, %r8454, 6;
	@%p486 bra 	$L__BB1_517;
	shr.u32 	%r4474, %r801, 23;
	st.local.u32 	[%rd1+24], %rd3664;
	and.b32  	%r805, %r4474, 31;
	and.b32  	%r4475, %r4474, 224;
	add.s32 	%r4476, %r4475, -128;
	shr.u32 	%r4477, %r4476, 5;
	mul.wide.u32 	%rd2091, %r4477, 4;
	sub.s64 	%rd408, %rd1, %rd2091;
	ld.local.u32 	%r8455, [%rd408+24];
	ld.local.u32 	%r8456, [%rd408+20];
	setp.eq.s32 	%p487, %r805, 0;
	@%p487 bra 	$L__BB1_520;
	shf.l.wrap.b32 	%r8455, %r8456, %r8455, %r805;
	ld.local.u32 	%r4478, [%rd408+16];
	shf.l.wrap.b32 	%r8456, %r4478, %r8456, %r805;
$L__BB1_520:
	shr.u32 	%r4479, %r8455, 30;
	shf.l.wrap.b32 	%r4480, %r8456, %r8455, 2;
	shl.b32 	%r4481, %r8456, 2;
	shr.u32 	%r4482, %r4480, 31;
	add.s32 	%r4483, %r4482, %r4479;
	neg.s32 	%r4484, %r4483;
	setp.lt.s32 	%p488, %r801, 0;
	selp.b32 	%r8457, %r4484, %r4483, %p488;
	xor.b32  	%r4485, %r4480, %r801;
	shr.s32 	%r4486, %r4480, 31;
	xor.b32  	%r4487, %r4486, %r4480;
	xor.b32  	%r4488, %r4486, %r4481;
	cvt.u64.u32 	%rd2092, %r4487;
	shl.b64 	%rd2093, %rd2092, 32;
	cvt.u64.u32 	%rd2094, %r4488;
	or.b64  	%rd2095, %rd2093, %rd2094;
	cvt.rn.f64.s64 	%fd115, %rd2095;
	mul.f64 	%fd116, %fd115, 0d3BF921FB54442D19;
	cvt.rn.f32.f64 	%f2605, %fd116;
	neg.f32 	%f2606, %f2605;
	setp.lt.s32 	%p489, %r4485, 0;
	selp.f32 	%f6012, %f2606, %f2605, %p489;
$L__BB1_521:
	mul.rn.f32 	%f2608, %f6012, %f6012;
	and.b32  	%r4490, %r8457, 1;
	setp.eq.b32 	%p490, %r4490, 1;
	selp.f32 	%f2609, 0f3F800000, %f6012, %p490;
	fma.rn.f32 	%f2610, %f2608, %f2609, 0f00000000;
	fma.rn.f32 	%f2611, %f2608, 0f37CBAC00, 0fBAB607ED;
	selp.f32 	%f2612, %f2611, 0fB94D4153, %p490;
	selp.f32 	%f2613, 0f3D2AAABB, 0f3C0885E4, %p490;
	fma.rn.f32 	%f2614, %f2612, %f2608, %f2613;
	selp.f32 	%f2615, 0fBEFFFFFF, 0fBE2AAAA8, %p490;
	fma.rn.f32 	%f2616, %f2614, %f2608, %f2615;
	fma.rn.f32 	%f2617, %f2616, %f2610, %f2609;
	and.b32  	%r4491, %r8457, 2;
	setp.eq.s32 	%p491, %r4491, 0;
	mov.f32 	%f2618, 0f00000000;
	sub.f32 	%f2619, %f2618, %f2617;
	selp.f32 	%f381, %f2617, %f2619, %p491;
	mul.f32 	%f2620, %f381, 0f3F22F983;
	cvt.rni.s32.f32 	%r8461, %f2620;
	cvt.rn.f32.s32 	%f2621, %r8461;
	fma.rn.f32 	%f2622, %f2621, 0fBFC90FDA, %f381;
	fma.rn.f32 	%f2623, %f2621, 0fB3A22168, %f2622;
	fma.rn.f32 	%f6013, %f2621, 0fA7C234C5, %f2623;
	abs.f32 	%f383, %f381;
	setp.ltu.f32 	%p492, %f383, 0f47CE4780;
	@%p492 bra 	$L__BB1_529;
	setp.neu.f32 	%p493, %f383, 0f7F800000;
	@%p493 bra 	$L__BB1_524;
	mov.f32 	%f2626, 0f00000000;
	mul.rn.f32 	%f6013, %f381, %f2626;
	mov.b32 	%r8461, 0;
	bra.uni 	$L__BB1_529;
$L__BB1_524:
	mov.b32 	%r815, %f381;
	shl.b32 	%r4493, %r815, 8;
	or.b32  	%r816, %r4493, -2147483648;
	mov.b64 	%rd3667, 0;
	mov.b32 	%r8458, 0;
	mov.u64 	%rd3665, __cudart_i2opi_f;
	mov.u64 	%rd3666, %rd1;
$L__BB1_525:
	.pragma "nounroll";
	ld.global.nc.u32 	%r4494, [%rd3665];
	mad.wide.u32 	%rd2098, %r4494, %r816, %rd3667;
	shr.u64 	%rd3667, %rd2098, 32;
	st.local.u32 	[%rd3666], %rd2098;
	add.s32 	%r8458, %r8458, 1;
	add.s64 	%rd3666, %rd3666, 4;
	add.s64 	%rd3665, %rd3665, 4;
	setp.ne.s32 	%p494, %r8458, 6;
	@%p494 bra 	$L__BB1_525;
	shr.u32 	%r4495, %r815, 23;
	st.local.u32 	[%rd1+24], %rd3667;
	and.b32  	%r819, %r4495, 31;
	and.b32  	%r4496, %r4495, 224;
	add.s32 	%r4497, %r4496, -128;
	shr.u32 	%r4498, %r4497, 5;
	mul.wide.u32 	%rd2099, %r4498, 4;
	sub.s64 	%rd415, %rd1, %rd2099;
	ld.local.u32 	%r8459, [%rd415+24];
	ld.local.u32 	%r8460, [%rd415+20];
	setp.eq.s32 	%p495, %r819, 0;
	@%p495 bra 	$L__BB1_528;
	shf.l.wrap.b32 	%r8459, %r8460, %r8459, %r819;
	ld.local.u32 	%r4499, [%rd415+16];
	shf.l.wrap.b32 	%r8460, %r4499, %r8460, %r819;
$L__BB1_528:
	shr.u32 	%r4500, %r8459, 30;
	shf.l.wrap.b32 	%r4501, %r8460, %r8459, 2;
	shl.b32 	%r4502, %r8460, 2;
	shr.u32 	%r4503, %r4501, 31;
	add.s32 	%r4504, %r4503, %r4500;
	neg.s32 	%r4505, %r4504;
	setp.lt.s32 	%p496, %r815, 0;
	selp.b32 	%r8461, %r4505, %r4504, %p496;
	xor.b32  	%r4506, %r4501, %r815;
	shr.s32 	%r4507, %r4501, 31;
	xor.b32  	%r4508, %r4507, %r4501;
	xor.b32  	%r4509, %r4507, %r4502;
	cvt.u64.u32 	%rd2100, %r4508;
	shl.b64 	%rd2101, %rd2100, 32;
	cvt.u64.u32 	%rd2102, %r4509;
	or.b64  	%rd2103, %rd2101, %rd2102;
	cvt.rn.f64.s64 	%fd117, %rd2103;
	mul.f64 	%fd118, %fd117, 0d3BF921FB54442D19;
	cvt.rn.f32.f64 	%f2624, %fd118;
	neg.f32 	%f2625, %f2624;
	setp.lt.s32 	%p497, %r4506, 0;
	selp.f32 	%f6013, %f2625, %f2624, %p497;
$L__BB1_529:
	add.s32 	%r4511, %r8461, 1;
	mul.rn.f32 	%f2627, %f6013, %f6013;
	and.b32  	%r4512, %r8461, 1;
	setp.eq.b32 	%p498, %r4512, 1;
	selp.f32 	%f2628, %f6013, 0f3F800000, %p498;
	fma.rn.f32 	%f2629, %f2627, %f2628, 0f00000000;
	fma.rn.f32 	%f2630, %f2627, 0f37CBAC00, 0fBAB607ED;
	selp.f32 	%f2631, 0fB94D4153, %f2630, %p498;
	selp.f32 	%f2632, 0f3C0885E4, 0f3D2AAABB, %p498;
	fma.rn.f32 	%f2633, %f2631, %f2627, %f2632;
	selp.f32 	%f2634, 0fBE2AAAA8, 0fBEFFFFFF, %p498;
	fma.rn.f32 	%f2635, %f2633, %f2627, %f2634;
	fma.rn.f32 	%f2636, %f2635, %f2629, %f2628;
	and.b32  	%r4513, %r4511, 2;
	setp.eq.s32 	%p499, %r4513, 0;
	mov.f32 	%f2637, 0f00000000;
	sub.f32 	%f2638, %f2637, %f2636;
	selp.f32 	%f387, %f2636, %f2638, %p499;
	mul.f32 	%f2639, %f387, 0f3F22F983;
	cvt.rni.s32.f32 	%r8465, %f2639;
	cvt.rn.f32.s32 	%f2640, %r8465;
	fma.rn.f32 	%f2641, %f2640, 0fBFC90FDA, %f387;
	fma.rn.f32 	%f2642, %f2640, 0fB3A22168, %f2641;
	fma.rn.f32 	%f6014, %f2640, 0fA7C234C5, %f2642;
	abs.f32 	%f389, %f387;
	setp.ltu.f32 	%p500, %f389, 0f47CE4780;
	@%p500 bra 	$L__BB1_537;
	setp.neu.f32 	%p501, %f389, 0f7F800000;
	@%p501 bra 	$L__BB1_532;
	mov.f32 	%f2645, 0f00000000;
	mul.rn.f32 	%f6014, %f387, %f2645;
	mov.b32 	%r8465, 0;
	bra.uni 	$L__BB1_537;
$L__BB1_532:
	mov.b32 	%r829, %f387;
	shl.b32 	%r4515, %r829, 8;
	or.b32  	%r830, %r4515, -2147483648;
	mov.b64 	%rd3670, 0;
	mov.b32 	%r8462, 0;
	mov.u64 	%rd3668, __cudart_i2opi_f;
	mov.u64 	%rd3669, %rd1;
$L__BB1_533:
	.pragma "nounroll";
	ld.global.nc.u32 	%r4516, [%rd3668];
	mad.wide.u32 	%rd2106, %r4516, %r830, %rd3670;
	shr.u64 	%rd3670, %rd2106, 32;
	st.local.u32 	[%rd3669], %rd2106;
	add.s32 	%r8462, %r8462, 1;
	add.s64 	%rd3669, %rd3669, 4;
	add.s64 	%rd3668, %rd3668, 4;
	setp.ne.s32 	%p502, %r8462, 6;
	@%p502 bra 	$L__BB1_533;
	shr.u32 	%r4517, %r829, 23;
	st.local.u32 	[%rd1+24], %rd3670;
	and.b32  	%r833, %r4517, 31;
	and.b32  	%r4518, %r4517, 224;
	add.s32 	%r4519, %r4518, -128;
	shr.u32 	%r4520, %r4519, 5;
	mul.wide.u32 	%rd2107, %r4520, 4;
	sub.s64 	%rd422, %rd1, %rd2107;
	ld.local.u32 	%r8463, [%rd422+24];
	ld.local.u32 	%r8464, [%rd422+20];
	setp.eq.s32 	%p503, %r833, 0;
	@%p503 bra 	$L__BB1_536;
	shf.l.wrap.b32 	%r8463, %r8464, %r8463, %r833;
	ld.local.u32 	%r4521, [%rd422+16];
	shf.l.wrap.b32 	%r8464, %r4521, %r8464, %r833;
$L__BB1_536:
	shr.u32 	%r4522, %r8463, 30;
	shf.l.wrap.b32 	%r4523, %r8464, %r8463, 2;
	shl.b32 	%r4524, %r8464, 2;
	shr.u32 	%r4525, %r4523, 31;
	add.s32 	%r4526, %r4525, %r4522;
	neg.s32 	%r4527, %r4526;
	setp.lt.s32 	%p504, %r829, 0;
	selp.b32 	%r8465, %r4527, %r4526, %p504;
	xor.b32  	%r4528, %r4523, %r829;
	shr.s32 	%r4529, %r4523, 31;
	xor.b32  	%r4530, %r4529, %r4523;
	xor.b32  	%r4531, %r4529, %r4524;
	cvt.u64.u32 	%rd2108, %r4530;
	shl.b64 	%rd2109, %rd2108, 32;
	cvt.u64.u32 	%rd2110, %r4531;
	or.b64  	%rd2111, %rd2109, %rd2110;
	cvt.rn.f64.s64 	%fd119, %rd2111;
	mul.f64 	%fd120, %fd119, 0d3BF921FB54442D19;
	cvt.rn.f32.f64 	%f2643, %fd120;
	neg.f32 	%f2644, %f2643;
	setp.lt.s32 	%p505, %r4528, 0;
	selp.f32 	%f6014, %f2644, %f2643, %p505;
$L__BB1_537:
	mul.rn.f32 	%f2646, %f6014, %f6014;
	and.b32  	%r4533, %r8465, 1;
	setp.eq.b32 	%p506, %r4533, 1;
	selp.f32 	%f2647, 0f3F800000, %f6014, %p506;
	fma.rn.f32 	%f2648, %f2646, %f2647, 0f00000000;
	fma.rn.f32 	%f2649, %f2646, 0f37CBAC00, 0fBAB607ED;
	selp.f32 	%f2650, %f2649, 0fB94D4153, %p506;
	selp.f32 	%f2651, 0f3D2AAABB, 0f3C0885E4, %p506;
	fma.rn.f32 	%f2652, %f2650, %f2646, %f2651;
	selp.f32 	%f2653, 0fBEFFFFFF, 0fBE2AAAA8, %p506;
	fma.rn.f32 	%f2654, %f2652, %f2646, %f2653;
	fma.rn.f32 	%f2655, %f2654, %f2648, %f2647;
	and.b32  	%r4534, %r8465, 2;
	setp.eq.s32 	%p507, %r4534, 0;
	mov.f32 	%f2656, 0f00000000;
	sub.f32 	%f2657, %f2656, %f2655;
	selp.f32 	%f393, %f2655, %f2657, %p507;
	mul.f32 	%f2658, %f393, 0f3F22F983;
	cvt.rni.s32.f32 	%r8469, %f2658;
	cvt.rn.f32.s32 	%f2659, %r8469;
	fma.rn.f32 	%f2660, %f2659, 0fBFC90FDA, %f393;
	fma.rn.f32 	%f2661, %f2659, 0fB3A22168, %f2660;
	fma.rn.f32 	%f6015, %f2659, 0fA7C234C5, %f2661;
	abs.f32 	%f395, %f393;
	setp.ltu.f32 	%p508, %f395, 0f47CE4780;
	@%p508 bra 	$L__BB1_545;
	setp.neu.f32 	%p509, %f395, 0f7F800000;
	@%p509 bra 	$L__BB1_540;
	mov.f32 	%f2664, 0f00000000;
	mul.rn.f32 	%f6015, %f393, %f2664;
	mov.b32 	%r8469, 0;
	bra.uni 	$L__BB1_545;
$L__BB1_540:
	mov.b32 	%r843, %f393;
	shl.b32 	%r4536, %r843, 8;
	or.b32  	%r844, %r4536, -2147483648;
	mov.b64 	%rd3673, 0;
	mov.b32 	%r8466, 0;
	mov.u64 	%rd3671, __cudart_i2opi_f;
	mov.u64 	%rd3672, %rd1;
$L__BB1_541:
	.pragma "nounroll";
	ld.global.nc.u32 	%r4537, [%rd3671];
	mad.wide.u32 	%rd2114, %r4537, %r844, %rd3673;
	shr.u64 	%rd3673, %rd2114, 32;
	st.local.u32 	[%rd3672], %rd2114;
	add.s32 	%r8466, %r8466, 1;
	add.s64 	%rd3672, %rd3672, 4;
	add.s64 	%rd3671, %rd3671, 4;
	setp.ne.s32 	%p510, %r8466, 6;
	@%p510 bra 	$L__BB1_541;
	shr.u32 	%r4538, %r843, 23;
	st.local.u32 	[%rd1+24], %rd3673;
	and.b32  	%r847, %r4538, 31;
	and.b32  	%r4539, %r4538, 224;
	add.s32 	%r4540, %r4539, -128;
	shr.u32 	%r4541, %r4540, 5;
	mul.wide.u32 	%rd2115, %r4541, 4;
	sub.s64 	%rd429, %rd1, %rd2115;
	ld.local.u32 	%r8467, [%rd429+24];
	ld.local.u32 	%r8468, [%rd429+20];
	setp.eq.s32 	%p511, %r847, 0;
	@%p511 bra 	$L__BB1_544;
	shf.l.wrap.b32 	%r8467, %r8468, %r8467, %r847;
	ld.local.u32 	%r4542, [%rd429+16];
	shf.l.wrap.b32 	%r8468, %r4542, %r8468, %r847;
$L__BB1_544:
	shr.u32 	%r4543, %r8467, 30;
	shf.l.wrap.b32 	%r4544, %r8468, %r8467, 2;
	shl.b32 	%r4545, %r8468, 2;
	shr.u32 	%r4546, %r4544, 31;
	add.s32 	%r4547, %r4546, %r4543;
	neg.s32 	%r4548, %r4547;
	setp.lt.s32 	%p512, %r843, 0;
	selp.b32 	%r8469, %r4548, %r4547, %p512;
	xor.b32  	%r4549, %r4544, %r843;
	shr.s32 	%r4550, %r4544, 31;
	xor.b32  	%r4551, %r4550, %r4544;
	xor.b32  	%r4552, %r4550, %r4545;
	cvt.u64.u32 	%rd2116, %r4551;
	shl.b64 	%rd2117, %rd2116, 32;
	cvt.u64.u32 	%rd2118, %r4552;
	or.b64  	%rd2119, %rd2117, %rd2118;
	cvt.rn.f64.s64 	%fd121, %rd2119;
	mul.f64 	%fd122, %fd121, 0d3BF921FB54442D19;
	cvt.rn.f32.f64 	%f2662, %fd122;
	neg.f32 	%f2663, %f2662;
	setp.lt.s32 	%p513, %r4549, 0;
	selp.f32 	%f6015, %f2663, %f2662, %p513;
$L__BB1_545:
	mul.rn.f32 	%f2665, %f6015, %f6015;
	and.b32  	%r4554, %r8469, 1;
	setp.eq.b32 	%p514, %r4554, 1;
	selp.f32 	%f2666, 0f3F800000, %f6015, %p514;
	fma.rn.f32 	%f2667, %f2665, %f2666, 0f00000000;
	fma.rn.f32 	%f2668, %f2665, 0f37CBAC00, 0fBAB607ED;
	selp.f32 	%f2669, %f2668, 0fB94D4153, %p514;
	selp.f32 	%f2670, 0f3D2AAABB, 0f3C0885E4, %p514;
	fma.rn.f32 	%f2671, %f2669, %f2665, %f2670;
	selp.f32 	%f2672, 0fBEFFFFFF, 0fBE2AAAA8, %p514;
	fma.rn.f32 	%f2673, %f2671, %f2665, %f2672;
	fma.rn.f32 	%f2674, %f2673, %f2667, %f2666;
	and.b32  	%r4555, %r8469, 2;
	setp.eq.s32 	%p515, %r4555, 0;
	mov.f32 	%f2675, 0f00000000;
	sub.f32 	%f2676, %f2675, %f2674;
	selp.f32 	%f399, %f2674, %f2676, %p515;
	mul.f32 	%f2677, %f399, 0f3F22F983;
	cvt.rni.s32.f32 	%r8473, %f2677;
	cvt.rn.f32.s32 	%f2678, %r8473;
	fma.rn.f32 	%f2679, %f2678, 0fBFC90FDA, %f399;
	fma.rn.f32 	%f2680, %f2678, 0fB3A22168, %f2679;
	fma.rn.f32 	%f6016, %f2678, 0fA7C234C5, %f2680;
	abs.f32 	%f401, %f399;
	setp.ltu.f32 	%p516, %f401, 0f47CE4780;
	@%p516 bra 	$L__BB1_553;
	setp.neu.f32 	%p517, %f401, 0f7F800000;
	@%p517 bra 	$L__BB1_548;
	mov.f32 	%f2683, 0f00000000;
	mul.rn.f32 	%f6016, %f399, %f2683;
	mov.b32 	%r8473, 0;
	bra.uni 	$L__BB1_553;
$L__BB1_548:
	mov.b32 	%r857, %f399;
	shl.b32 	%r4557, %r857, 8;
	or.b32  	%r858, %r4557, -2147483648;
	mov.b64 	%rd3676, 0;
	mov.b32 	%r8470, 0;
	mov.u64 	%rd3674, __cudart_i2opi_f;
	mov.u64 	%rd3675, %rd1;
$L__BB1_549:
	.pragma "nounroll";
	ld.global.nc.u32 	%r4558, [%rd3674];
	mad.wide.u32 	%rd2122, %r4558, %r858, %rd3676;
	shr.u64 	%rd3676, %rd2122, 32;
	st.local.u32 	[%rd3675], %rd2122;
	add.s32 	%r8470, %r8470, 1;
	add.s64 	%rd3675, %rd3675, 4;
	add.s64 	%rd3674, %rd3674, 4;
	setp.ne.s32 	%p518, %r8470, 6;
	@%p518 bra 	$L__BB1_549;
	shr.u32 	%r4559, %r857, 23;
	st.local.u32 	[%rd1+24], %rd3676;
	and.b32  	%r861, %r4559, 31;
	and.b32  	%r4560, %r4559, 224;
	add.s32 	%r4561, %r4560, -128;
	shr.u32 	%r4562, %r4561, 5;
	mul.wide.u32 	%rd2123, %r4562, 4;
	sub.s64 	%rd436, %rd1, %rd2123;
	ld.local.u32 	%r8471, [%rd436+24];
	ld.local.u32 	%r8472, [%rd436+20];
	setp.eq.s32 	%p519, %r861, 0;
	@%p519 bra 	$L__BB1_552;
	shf.l.wrap.b32 	%r8471, %r8472, %r8471, %r861;
	ld.local.u32 	%r4563, [%rd436+16];
	shf.l.wrap.b32 	%r8472, %r4563, %r8472, %r861;
$L__BB1_552:
	shr.u32 	%r4564, %r8471, 30;
	shf.l.wrap.b32 	%r4565, %r8472, %r8471, 2;
	shl.b32 	%r4566, %r8472, 2;
	shr.u32 	%r4567, %r4565, 31;
	add.s32 	%r4568, %r4567, %r4564;
	neg.s32 	%r4569, %r4568;
	setp.lt.s32 	%p520, %r857, 0;
	selp.b32 	%r8473, %r4569, %r4568, %p520;
	xor.b32  	%r4570, %r4565, %r857;
	shr.s32 	%r4571, %r4565, 31;
	xor.b32  	%r4572, %r4571, %r4565;
	xor.b32  	%r4573, %r4571, %r4566;
	cvt.u64.u32 	%rd2124, %r4572;
	shl.b64 	%rd2125, %rd2124, 32;
	cvt.u64.u32 	%rd2126, %r4573;
	or.b64  	%rd2127, %rd2125, %rd2126;
	cvt.rn.f64.s64 	%fd123, %rd2127;
	mul.f64 	%fd124, %fd123, 0d3BF921FB54442D19;
	cvt.rn.f32.f64 	%f2681, %fd124;
	neg.f32 	%f2682, %f2681;
	setp.lt.s32 	%p521, %r4570, 0;
	selp.f32 	%f6016, %f2682, %f2681, %p521;
$L__BB1_553:
	mul.rn.f32 	%f2684, %f6016, %f6016;
	and.b32  	%r4575, %r8473, 1;
	setp.eq.b32 	%p522, %r4575, 1;
	selp.f32 	%f2685, 0f3F800000, %f6016, %p522;
	fma.rn.f32 	%f2686, %f2684, %f2685, 0f00000000;
	fma.rn.f32 	%f2687, %f2684, 0f37CBAC00, 0fBAB607ED;
	selp.f32 	%f2688, %f2687, 0fB94D4153, %p522;
	selp.f32 	%f2689, 0f3D2AAABB, 0f3C0885E4, %p522;
	fma.rn.f32 	%f2690, %f2688, %f2684, %f2689;
	selp.f32 	%f2691, 0fBEFFFFFF, 0fBE2AAAA8, %p522;
	fma.rn.f32 	%f2692, %f2690, %f2684, %f2691;
	fma.rn.f32 	%f2693, %f2692, %f2686, %f2685;
	and.b32  	%r4576, %r8473, 2;
	setp.eq.s32 	%p523, %r4576, 0;
	mov.f32 	%f2694, 0f00000000;
	sub.f32 	%f2695, %f2694, %f2693;
	selp.f32 	%f6018, %f2693, %f2695, %p523;
	setp.geu.f32 	%p524, %f6018, 0f40E00000;
	@%p524 bra 	$L__BB1_563;
	mul.f32 	%f2696, %f6018, 0f3F22F983;
	cvt.rni.s32.f32 	%r8477, %f2696;
	cvt.rn.f32.s32 	%f2697, %r8477;
	fma.rn.f32 	%f2698, %f2697, 0fBFC90FDA, %f6018;
	fma.rn.f32 	%f2699, %f2697, 0fB3A22168, %f2698;
	fma.rn.f32 	%f6017, %f2697, 0fA7C234C5, %f2699;
	abs.f32 	%f407, %f6018;
	setp.ltu.f32 	%p525, %f407, 0f47CE4780;
	@%p525 bra 	$L__BB1_562;
	setp.neu.f32 	%p526, %f407, 0f7F800000;
	@%p526 bra 	$L__BB1_557;
	mov.f32 	%f2702, 0f00000000;
	mul.rn.f32 	%f6017, %f6018, %f2702;
	mov.b32 	%r8477, 0;
	bra.uni 	$L__BB1_562;
$L__BB1_557:
	mov.b32 	%r871, %f6018;
	shl.b32 	%r4578, %r871, 8;
	or.b32  	%r872, %r4578, -2147483648;
	mov.b64 	%rd3679, 0;
	mov.b32 	%r8474, 0;
	mov.u64 	%rd3677, __cudart_i2opi_f;
	mov.u64 	%rd3678, %rd1;
$L__BB1_558:
	.pragma "nounroll";
	ld.global.nc.u32 	%r4579, [%rd3677];
	mad.wide.u32 	%rd2130, %r4579, %r872, %rd3679;
	shr.u64 	%rd3679, %rd2130, 32;
	st.local.u32 	[%rd3678], %rd2130;
	add.s32 	%r8474, %r8474, 1;
	add.s64 	%rd3678, %rd3678, 4;
	add.s64 	%rd3677, %rd3677, 4;
	setp.ne.s32 	%p527, %r8474, 6;
	@%p527 bra 	$L__BB1_558;
	shr.u32 	%r4580, %r871, 23;
	st.local.u32 	[%rd1+24], %rd3679;
	and.b32  	%r875, %r4580, 31;
	and.b32  	%r4581, %r4580, 224;
	add.s32 	%r4582, %r4581, -128;
	shr.u32 	%r4583, %r4582, 5;
	mul.wide.u32 	%rd2131, %r4583, 4;
	sub.s64 	%rd443, %rd1, %rd2131;
	ld.local.u32 	%r8475, [%rd443+24];
	ld.local.u32 	%r8476, [%rd443+20];
	setp.eq.s32 	%p528, %r875, 0;
	@%p528 bra 	$L__BB1_561;
	shf.l.wrap.b32 	%r8475, %r8476, %r8475, %r875;
	ld.local.u32 	%r4584, [%rd443+16];
	shf.l.wrap.b32 	%r8476, %r4584, %r8476, %r875;
$L__BB1_561:
	shr.u32 	%r4585, %r8475, 30;
	shf.l.wrap.b32 	%r4586, %r8476, %r8475, 2;
	shl.b32 	%r4587, %r8476, 2;
	shr.u32 	%r4588, %r4586, 31;
	add.s32 	%r4589, %r4588, %r4585;
	neg.s32 	%r4590, %r4589;
	setp.lt.s32 	%p529, %r871, 0;
	selp.b32 	%r8477, %r4590, %r4589, %p529;
	xor.b32  	%r4591, %r4586, %r871;
	shr.s32 	%r4592, %r4586, 31;
	xor.b32  	%r4593, %r4592, %r4586;
	xor.b32  	%r4594, %r4592, %r4587;
	cvt.u64.u32 	%rd2132, %r4593;
	shl.b64 	%rd2133, %rd2132, 32;
	cvt.u64.u32 	%rd2134, %r4594;
	or.b64  	%rd2135, %rd2133, %rd2134;
	cvt.rn.f64.s64 	%fd125, %rd2135;
	mul.f64 	%fd126, %fd125, 0d3BF921FB54442D19;
	cvt.rn.f32.f64 	%f2700, %fd126;
	neg.f32 	%f2701, %f2700;
	setp.lt.s32 	%p530, %r4591, 0;
	selp.f32 	%f6017, %f2701, %f2700, %p530;
$L__BB1_562:
	mul.rn.f32 	%f2703, %f6017, %f6017;
	and.b32  	%r4596, %r8477, 1;
	setp.eq.b32 	%p531, %r4596, 1;
	selp.f32 	%f2704, 0f3F800000, %f6017, %p531;
	fma.rn.f32 	%f2705, %f2703, %f2704, 0f00000000;
	fma.rn.f32 	%f2706, %f2703, 0f37CBAC00, 0fBAB607ED;
	selp.f32 	%f2707, %f2706, 0fB94D4153, %p531;
	selp.f32 	%f2708, 0f3D2AAABB, 0f3C0885E4, %p531;
	fma.rn.f32 	%f2709, %f2707, %f2703, %f2708;
	selp.f32 	%f2710, 0fBEFFFFFF, 0fBE2AAAA8, %p531;
	fma.rn.f32 	%f2711, %f2709, %f2703, %f2710;
	fma.rn.f32 	%f2712, %f2711, %f2705, %f2704;
	and.b32  	%r4597, %r8477, 2;
	setp.eq.s32 	%p532, %r4597, 0;
	mov.f32 	%f2713, 0f00000000;
	sub.f32 	%f2714, %f2713, %f2712;
	selp.f32 	%f6018, %f2712, %f2714, %p532;
$L__BB1_563:
	setp.leu.f32 	%p533, %f6018, %f5991;
	@%p533 bra 	$L__BB1_573;
	mul.f32 	%f2715, %f6018, 0f3F22F983;
	cvt.rni.s32.f32 	%r8481, %f2715;
	cvt.rn.f32.s32 	%f2716, %r8481;
	fma.rn.f32 	%f2717, %f2716, 0fBFC90FDA, %f6018;
	fma.rn.f32 	%f2718, %f2716, 0fB3A22168, %f2717;
	fma.rn.f32 	%f6019, %f2716, 0fA7C234C5, %f2718;
	abs.f32 	%f414, %f6018;
	setp.ltu.f32 	%p534, %f414, 0f47CE4780;
	@%p534 bra 	$L__BB1_572;
	setp.neu.f32 	%p535, %f414, 0f7F800000;
	@%p535 bra 	$L__BB1_567;
	mov.f32 	%f2721, 0f00000000;
	mul.rn.f32 	%f6019, %f6018, %f2721;
	mov.b32 	%r8481, 0;
	bra.uni 	$L__BB1_572;
$L__BB1_567:
	mov.b32 	%r885, %f6018;
	shl.b32 	%r4599, %r885, 8;
	or.b32  	%r886, %r4599, -2147483648;
	mov.b64 	%rd3682, 0;
	mov.b32 	%r8478, 0;
	mov.u64 	%rd3680, __cudart_i2opi_f;
	mov.u64 	%rd3681, %rd1;
$L__BB1_568:
	.pragma "nounroll";
	ld.global.nc.u32 	%r4600, [%rd3680];
	mad.wide.u32 	%rd2138, %r4600, %r886, %rd3682;
	shr.u64 	%rd3682, %rd2138, 32;
	st.local.u32 	[%rd3681], %rd2138;
	add.s32 	%r8478, %r8478, 1;
	add.s64 	%rd3681, %rd3681, 4;
	add.s64 	%rd3680, %rd3680, 4;
	setp.ne.s32 	%p536, %r8478, 6;
	@%p536 bra 	$L__BB1_568;
	shr.u32 	%r4601, %r885, 23;
	st.local.u32 	[%rd1+24], %rd3682;
	and.b32  	%r889, %r4601, 31;
	and.b32  	%r4602, %r4601, 224;
	add.s32 	%r4603, %r4602, -128;
	shr.u32 	%r4604, %r4603, 5;
	mul.wide.u32 	%rd2139, %r4604, 4;
	sub.s64 	%rd450, %rd1, %rd2139;
	ld.local.u32 	%r8479, [%rd450+24];
	ld.local.u32 	%r8480, [%rd450+20];
	setp.eq.s32 	%p537, %r889, 0;
	@%p537 bra 	$L__BB1_571;
	shf.l.wrap.b32 	%r8479, %r8480, %r8479, %r889;
	ld.local.u32 	%r4605, [%rd450+16];
	shf.l.wrap.b32 	%r8480, %r4605, %r8480, %r889;
$L__BB1_571:
	shr.u32 	%r4606, %r8479, 30;
	shf.l.wrap.b32 	%r4607, %r8480, %r8479, 2;
	shl.b32 	%r4608, %r8480, 2;
	shr.u32 	%r4609, %r4607, 31;
	add.s32 	%r4610, %r4609, %r4606;
	neg.s32 	%r4611, %r4610;
	setp.lt.s32 	%p538, %r885, 0;
	selp.b32 	%r8481, %r4611, %r4610, %p538;
	xor.b32  	%r4612, %r4607, %r885;
	shr.s32 	%r4613, %r4607, 31;
	xor.b32  	%r4614, %r4613, %r4607;
	xor.b32  	%r4615, %r4613, %r4608;
	cvt.u64.u32 	%rd2140, %r4614;
	shl.b64 	%rd2141, %rd2140, 32;
	cvt.u64.u32 	%rd2142, %r4615;
	or.b64  	%rd2143, %rd2141, %rd2142;
	cvt.rn.f64.s64 	%fd127, %rd2143;
	mul.f64 	%fd128, %fd127, 0d3BF921FB54442D19;
	cvt.rn.f32.f64 	%f2719, %fd128;
	neg.f32 	%f2720, %f2719;
	setp.lt.s32 	%p539, %r4612, 0;
	selp.f32 	%f6019, %f2720, %f2719, %p539;
$L__BB1_572:
	add.s32 	%r4617, %r8481, 1;
	mul.rn.f32 	%f2722, %f6019, %f6019;
	and.b32  	%r4618, %r8481, 1;
	setp.eq.b32 	%p540, %r4618, 1;
	selp.f32 	%f2723, %f6019, 0f3F800000, %p540;
	fma.rn.f32 	%f2724, %f2722, %f2723, 0f00000000;
	fma.rn.f32 	%f2725, %f2722, 0f37CBAC00, 0fBAB607ED;
	selp.f32 	%f2726, 0fB94D4153, %f2725, %p540;
	selp.f32 	%f2727, 0f3C0885E4, 0f3D2AAABB, %p540;
	fma.rn.f32 	%f2728, %f2726, %f2722, %f2727;
	selp.f32 	%f2729, 0fBE2AAAA8, 0fBEFFFFFF, %p540;
	fma.rn.f32 	%f2730, %f2728, %f2722, %f2729;
	fma.rn.f32 	%f2731, %f2730, %f2724, %f2723;
	and.b32  	%r4619, %r4617, 2;
	setp.eq.s32 	%p541, %r4619, 0;
	mov.f32 	%f2732, 0f00000000;
	sub.f32 	%f2733, %f2732, %f2731;
	selp.f32 	%f6018, %f2731, %f2733, %p541;
$L__BB1_573:
	setp.leu.f32 	%p542, %f2, %f6018;
	@%p542 bra 	$L__BB1_583;
	mul.f32 	%f2734, %f6018, 0f3F22F983;
	cvt.rni.s32.f32 	%r8485, %f2734;
	cvt.rn.f32.s32 	%f2735, %r8485;
	fma.rn.f32 	%f2736, %f2735, 0fBFC90FDA, %f6018;
	fma.rn.f32 	%f2737, %f2735, 0fB3A22168, %f2736;
	fma.rn.f32 	%f6021, %f2735, 0fA7C234C5, %f2737;
	abs.f32 	%f421, %f6018;
	setp.ltu.f32 	%p543, %f421, 0f47CE4780;
	@%p543 bra 	$L__BB1_582;
	setp.neu.f32 	%p544, %f421, 0f7F800000;
	@%p544 bra 	$L__BB1_577;
	mov.f32 	%f2740, 0f00000000;
	mul.rn.f32 	%f6021, %f6018, %f2740;
	mov.b32 	%r8485, 0;
	bra.uni 	$L__BB1_582;
$L__BB1_577:
	mov.b32 	%r899, %f6018;
	shl.b32 	%r4621, %r899, 8;
	or.b32  	%r900, %r4621, -2147483648;
	mov.b64 	%rd3685, 0;
	mov.b32 	%r8482, 0;
	mov.u64 	%rd3683, __cudart_i2opi_f;
	mov.u64 	%rd3684, %rd1;
$L__BB1_578:
	.pragma "nounroll";
	ld.global.nc.u32 	%r4622, [%rd3683];
	mad.wide.u32 	%rd2146, %r4622, %r900, %rd3685;
	shr.u64 	%rd3685, %rd2146, 32;
	st.local.u32 	[%rd3684], %rd2146;
	add.s32 	%r8482, %r8482, 1;
	add.s64 	%rd3684, %rd3684, 4;
	add.s64 	%rd3683, %rd3683, 4;
	setp.ne.s32 	%p545, %r8482, 6;
	@%p545 bra 	$L__BB1_578;
	shr.u32 	%r4623, %r899, 23;
	st.local.u32 	[%rd1+24], %rd3685;
	and.b32  	%r903, %r4623, 31;
	and.b32  	%r4624, %r4623, 224;
	add.s32 	%r4625, %r4624, -128;
	shr.u32 	%r4626, %r4625, 5;
	mul.wide.u32 	%rd2147, %r4626, 4;
	sub.s64 	%rd457, %rd1, %rd2147;
	ld.local.u32 	%r8483, [%rd457+24];
	ld.local.u32 	%r8484, [%rd457+20];
	setp.eq.s32 	%p546, %r903, 0;
	@%p546 bra 	$L__BB1_581;
	shf.l.wrap.b32 	%r8483, %r8484, %r8483, %r903;
	ld.local.u32 	%r4627, [%rd457+16];
	shf.l.wrap.b32 	%r8484, %r4627, %r8484, %r903;
$L__BB1_581:
	shr.u32 	%r4628, %r8483, 30;
	shf.l.wrap.b32 	%r4629, %r8484, %r8483, 2;
	shl.b32 	%r4630, %r8484, 2;
	shr.u32 	%r4631, %r4629, 31;
	add.s32 	%r4632, %r4631, %r4628;
	neg.s32 	%r4633, %r4632;
	setp.lt.s32 	%p547, %r899, 0;
	selp.b32 	%r8485, %r4633, %r4632, %p547;
	xor.b32  	%r4634, %r4629, %r899;
	shr.s32 	%r4635, %r4629, 31;
	xor.b32  	%r4636, %r4635, %r4629;
	xor.b32  	%r4637, %r4635, %r4630;
	cvt.u64.u32 	%rd2148, %r4636;
	shl.b64 	%rd2149, %rd2148, 32;
	cvt.u64.u32 	%rd2150, %r4637;
	or.b64  	%rd2151, %rd2149, %rd2150;
	cvt.rn.f64.s64 	%fd129, %rd2151;
	mul.f64 	%fd130, %fd129, 0d3BF921FB54442D19;
	cvt.rn.f32.f64 	%f2738, %fd130;
	neg.f32 	%f2739, %f2738;
	setp.lt.s32 	%p548, %r4634, 0;
	selp.f32 	%f6021, %f2739, %f2738, %p548;
$L__BB1_582:
	mul.rn.f32 	%f2741, %f6021, %f6021;
	and.b32  	%r4639, %r8485, 1;
	setp.eq.b32 	%p549, %r4639, 1;
	selp.f32 	%f2742, 0f3F800000, %f6021, %p549;
	fma.rn.f32 	%f2743, %f2741, %f2742, 0f00000000;
	fma.rn.f32 	%f2744, %f2741, 0f37CBAC00, 0fBAB607ED;
	selp.f32 	%f2745, %f2744, 0fB94D4153, %p549;
	selp.f32 	%f2746, 0f3D2AAABB, 0f3C0885E4, %p549;
	fma.rn.f32 	%f2747, %f2745, %f2741, %f2746;
	selp.f32 	%f2748, 0fBEFFFFFF, 0fBE2AAAA8, %p549;
	fma.rn.f32 	%f2749, %f2747, %f2741, %f2748;
	fma.rn.f32 	%f2750, %f2749, %f2743, %f2742;
	and.b32  	%r4640, %r8485, 2;
	setp.eq.s32 	%p550, %r4640, 0;
	mov.f32 	%f2751, 0f00000000;
	sub.f32 	%f2752, %f2751, %f2750;
	selp.f32 	%f6018, %f2750, %f2752, %p550;
$L__BB1_583:
	setp.geu.f32 	%p551, %f5991, 0f41100000;
	@%p551 bra 	$L__BB1_593;
	mul.f32 	%f2753, %f6018, 0f3F22F983;
	cvt.rni.s32.f32 	%r8489, %f2753;
	cvt.rn.f32.s32 	%f2754, %r8489;
	fma.rn.f32 	%f2755, %f2754, 0fBFC90FDA, %f6018;
	fma.rn.f32 	%f2756, %f2754, 0fB3A22168, %f2755;
	fma.rn.f32 	%f6023, %f2754, 0fA7C234C5, %f2756;
	abs.f32 	%f428, %f6018;
	setp.ltu.f32 	%p552, %f428, 0f47CE4780;
	@%p552 bra 	$L__BB1_592;
	setp.neu.f32 	%p553, %f428, 0f7F800000;
	@%p553 bra 	$L__BB1_587;
	mov.f32 	%f2759, 0f00000000;
	mul.rn.f32 	%f6023, %f6018, %f2759;
	mov.b32 	%r8489, 0;
	bra.uni 	$L__BB1_592;
$L__BB1_587:
	mov.b32 	%r913, %f6018;
	shl.b32 	%r4642, %r913, 8;
	or.b32  	%r914, %r4642, -2147483648;
	mov.b64 	%rd3688, 0;
	mov.b32 	%r8486, 0;
	mov.u64 	%rd3686, __cudart_i2opi_f;
	mov.u64 	%rd3687, %rd1;
$L__BB1_588:
	.pragma "nounroll";
	ld.global.nc.u32 	%r4643, [%rd3686];
	mad.wide.u32 	%rd2154, %r4643, %r914, %rd3688;
	shr.u64 	%rd3688, %rd2154, 32;
	st.local.u32 	[%rd3687], %rd2154;
	add.s32 	%r8486, %r8486, 1;
	add.s64 	%rd3687, %rd3687, 4;
	add.s64 	%rd3686, %rd3686, 4;
	setp.ne.s32 	%p554, %r8486, 6;
	@%p554 bra 	$L__BB1_588;
	shr.u32 	%r4644, %r913, 23;
	st.local.u32 	[%rd1+24], %rd3688;
	and.b32  	%r917, %r4644, 31;
	and.b32  	%r4645, %r4644, 224;
	add.s32 	%r4646, %r4645, -128;
	shr.u32 	%r4647, %r4646, 5;
	mul.wide.u32 	%rd2155, %r4647, 4;
	sub.s64 	%rd464, %rd1, %rd2155;
	ld.local.u32 	%r8487, [%rd464+24];
	ld.local.u32 	%r8488, [%rd464+20];
	setp.eq.s32 	%p555, %r917, 0;
	@%p555 bra 	$L__BB1_591;
	shf.l.wrap.b32 	%r8487, %r8488, %r8487, %r917;
	ld.local.u32 	%r4648, [%rd464+16];
	shf.l.wrap.b32 	%r8488, %r4648, %r8488, %r917;
$L__BB1_591:
	shr.u32 	%r4649, %r8487, 30;
	shf.l.wrap.b32 	%r4650, %r8488, %r8487, 2;
	shl.b32 	%r4651, %r8488, 2;
	shr.u32 	%r4652, %r4650, 31;
	add.s32 	%r4653, %r4652, %r4649;
	neg.s32 	%r4654, %r4653;
	setp.lt.s32 	%p556, %r913, 0;
	selp.b32 	%r8489, %r4654, %r4653, %p556;
	xor.b32  	%r4655, %r4650, %r913;
	shr.s32 	%r4656, %r4650, 31;
	xor.b32  	%r4657, %r4656, %r4650;
	xor.b32  	%r4658, %r4656, %r4651;
	cvt.u64.u32 	%rd2156, %r4657;
	shl.b64 	%rd2157, %rd2156, 32;
	cvt.u64.u32 	%rd2158, %r4658;
	or.b64  	%rd2159, %rd2157, %rd2158;
	cvt.rn.f64.s64 	%fd131, %rd2159;
	mul.f64 	%fd132, %fd131, 0d3BF921FB54442D19;
	cvt.rn.f32.f64 	%f2757, %fd132;
	neg.f32 	%f2758, %f2757;
	setp.lt.s32 	%p557, %r4655, 0;
	selp.f32 	%f6023, %f2758, %f2757, %p557;
$L__BB1_592:
	add.s32 	%r4660, %r8489, 1;
	mul.rn.f32 	%f2760, %f6023, %f6023;
	and.b32  	%r4661, %r8489, 1;
	setp.eq.b32 	%p558, %r4661, 1;
	selp.f32 	%f2761, %f6023, 0f3F800000, %p558;
	fma.rn.f32 	%f2762, %f2760, %f2761, 0f00000000;
	fma.rn.f32 	%f2763, %f2760, 0f37CBAC00, 0fBAB607ED;
	selp.f32 	%f2764, 0fB94D4153, %f2763, %p558;
	selp.f32 	%f2765, 0f3C0885E4, 0f3D2AAABB, %p558;
	fma.rn.f32 	%f2766, %f2764, %f2760, %f2765;
	selp.f32 	%f2767, 0fBE2AAAA8, 0fBEFFFFFF, %p558;
	fma.rn.f32 	%f2768, %f2766, %f2760, %f2767;
	fma.rn.f32 	%f2769, %f2768, %f2762, %f2761;
	and.b32  	%r4662, %r4660, 2;
	setp.eq.s32 	%p559, %r4662, 0;
	mov.f32 	%f2770, 0f00000000;
	sub.f32 	%f2771, %f2770, %f2769;
	selp.f32 	%f6018, %f2769, %f2771, %p559;
$L__BB1_593:
	mul.f32 	%f2772, %f6018, 0f3F22F983;
	cvt.rni.s32.f32 	%r8493, %f2772;
	cvt.rn.f32.s32 	%f2773, %r8493;
	fma.rn.f32 	%f2774, %f2773, 0fBFC90FDA, %f6018;
	fma.rn.f32 	%f2775, %f2773, 0fB3A22168, %f2774;
	fma.rn.f32 	%f6025, %f2773, 0fA7C234C5, %f2775;
	abs.f32 	%f435, %f6018;
	setp.ltu.f32 	%p560, %f435, 0f47CE4780;
	@%p560 bra 	$L__BB1_601;
	setp.neu.f32 	%p561, %f435, 0f7F800000;
	@%p561 bra 	$L__BB1_596;
	mov.f32 	%f2778, 0f00000000;
	mul.rn.f32 	%f6025, %f6018, %f2778;
	mov.b32 	%r8493, 0;
	bra.uni 	$L__BB1_601;
$L__BB1_596:
	mov.b32 	%r927, %f6018;
	shl.b32 	%r4664, %r927, 8;
	or.b32  	%r928, %r4664, -2147483648;
	mov.b64 	%rd3691, 0;
	mov.b32 	%r8490, 0;
	mov.u64 	%rd3689, __cudart_i2opi_f;
	mov.u64 	%rd3690, %rd1;
$L__BB1_597:
	.pragma "nounroll";
	ld.global.nc.u32 	%r4665, [%rd3689];
	mad.wide.u32 	%rd2162, %r4665, %r928, %rd3691;
	shr.u64 	%rd3691, %rd2162, 32;
	st.local.u32 	[%rd3690], %rd2162;
	add.s32 	%r8490, %r8490, 1;
	add.s64 	%rd3690, %rd3690, 4;
	add.s64 	%rd3689, %rd3689, 4;
	setp.ne.s32 	%p562, %r8490, 6;
	@%p562 bra 	$L__BB1_597;
	shr.u32 	%r4666, %r927, 23;
	st.local.u32 	[%rd1+24], %rd3691;
	and.b32  	%r931, %r4666, 31;
	and.b32  	%r4667, %r4666, 224;
	add.s32 	%r4668, %r4667, -128;
	shr.u32 	%r4669, %r4668, 5;
	mul.wide.u32 	%rd2163, %r4669, 4;
	sub.s64 	%rd471, %rd1, %rd2163;
	ld.local.u32 	%r8491, [%rd471+24];
	ld.local.u32 	%r8492, [%rd471+20];
	setp.eq.s32 	%p563, %r931, 0;
	@%p563 bra 	$L__BB1_600;
	shf.l.wrap.b32 	%r8491, %r8492, %r8491, %r931;
	ld.local.u32 	%r4670, [%rd471+16];
	shf.l.wrap.b32 	%r8492, %r4670, %r8492, %r931;
$L__BB1_600:
	shr.u32 	%r4671, %r8491, 30;
	shf.l.wrap.b32 	%r4672, %r8492, %r8491, 2;
	shl.b32 	%r4673, %r8492, 2;
	shr.u32 	%r4674, %r4672, 31;
	add.s32 	%r4675, %r4674, %r4671;
	neg.s32 	%r4676, %r4675;
	setp.lt.s32 	%p564, %r927, 0;
	selp.b32 	%r8493, %r4676, %r4675, %p564;
	xor.b32  	%r4677, %r4672, %r927;
	shr.s32 	%r4678, %r4672, 31;
	xor.b32  	%r4679, %r4678, %r4672;
	xor.b32  	%r4680, %r4678, %r4673;
	cvt.u64.u32 	%rd2164, %r4679;
	shl.b64 	%rd2165, %rd2164, 32;
	cvt.u64.u32 	%rd2166, %r4680;
	or.b64  	%rd2167, %rd2165, %rd2166;
	cvt.rn.f64.s64 	%fd133, %rd2167;
	mul.f64 	%fd134, %fd133, 0d3BF921FB54442D19;
	cvt.rn.f32.f64 	%f2776, %fd134;
	neg.f32 	%f2777, %f2776;
	setp.lt.s32 	%p565, %r4677, 0;
	selp.f32 	%f6025, %f2777, %f2776, %p565;
$L__BB1_601:
	mul.rn.f32 	%f2779, %f6025, %f6025;
	and.b32  	%r4682, %r8493, 1;
	setp.eq.b32 	%p566, %r4682, 1;
	selp.f32 	%f2780, 0f3F800000, %f6025, %p566;
	fma.rn.f32 	%f2781, %f2779, %f2780, 0f00000000;
	fma.rn.f32 	%f2782, %f2779, 0f37CBAC00, 0fBAB607ED;
	selp.f32 	%f2783, %f2782, 0fB94D4153, %p566;
	selp.f32 	%f2784, 0f3D2AAABB, 0f3C0885E4, %p566;
	fma.rn.f32 	%f2785, %f2783, %f2779, %f2784;
	selp.f32 	%f2786, 0fBEFFFFFF, 0fBE2AAAA8, %p566;
	fma.rn.f32 	%f2787, %f2785, %f2779, %f2786;
	fma.rn.f32 	%f2788, %f2787, %f2781, %f2780;
	and.b32  	%r4683, %r8493, 2;
	setp.eq.s32 	%p567, %r4683, 0;
	mov.f32 	%f2789, 0f00000000;
	sub.f32 	%f2790, %f2789, %f2788;
	selp.f32 	%f6027, %f2788, %f2790, %p567;
	setp.leu.f32 	%p568, %f5991, 0f40E00000;
	@%p568 bra 	$L__BB1_611;
	mul.f32 	%f2791, %f6027, 0f3F22F983;
	cvt.rni.s32.f32 	%r8497, %f2791;
	cvt.rn.f32.s32 	%f2792, %r8497;
	fma.rn.f32 	%f2793, %f2792, 0fBFC90FDA, %f6027;
	fma.rn.f32 	%f2794, %f2792, 0fB3A22168, %f2793;
	fma.rn.f32 	%f6026, %f2792, 0fA7C234C5, %f2794;
	abs.f32 	%f441, %f6027;
	setp.ltu.f32 	%p569, %f441, 0f47CE4780;
	@%p569 bra 	$L__BB1_610;
	setp.neu.f32 	%p570, %f441, 0f7F800000;
	@%p570 bra 	$L__BB1_605;
	mov.f32 	%f2797, 0f00000000;
	mul.rn.f32 	%f6026, %f6027, %f2797;
	mov.b32 	%r8497, 0;
	bra.uni 	$L__BB1_610;
$L__BB1_605:
	mov.b32 	%r941, %f6027;
	shl.b32 	%r4685, %r941, 8;
	or.b32  	%r942, %r4685, -2147483648;
	mov.b64 	%rd3694, 0;
	mov.b32 	%r8494, 0;
	mov.u64 	%rd3692, __cudart_i2opi_f;
	mov.u64 	%rd3693, %rd1;
$L__BB1_606:
	.pragma "nounroll";
	ld.global.nc.u32 	%r4686, [%rd3692];
	mad.wide.u32 	%rd2170, %r4686, %r942, %rd3694;
	shr.u64 	%rd3694, %rd2170, 32;
	st.local.u32 	[%rd3693], %rd2170;
	add.s32 	%r8494, %r8494, 1;
	add.s64 	%rd3693, %rd3693, 4;
	add.s64 	%rd3692, %rd3692, 4;
	setp.ne.s32 	%p571, %r8494, 6;
	@%p571 bra 	$L__BB1_606;
	shr.u32 	%r4687, %r941, 23;
	st.local.u32 	[%rd1+24], %rd3694;
	and.b32  	%r945, %r4687, 31;
	and.b32  	%r4688, %r4687, 224;
	add.s32 	%r4689, %r4688, -128;
	shr.u32 	%r4690, %r4689, 5;
	mul.wide.u32 	%rd2171, %r4690, 4;
	sub.s64 	%rd478, %rd1, %rd2171;
	ld.local.u32 	%r8495, [%rd478+24];
	ld.local.u32 	%r8496, [%rd478+20];
	setp.eq.s32 	%p572, %r945, 0;
	@%p572 bra 	$L__BB1_609;
	shf.l.wrap.b32 	%r8495, %r8496, %r8495, %r945;
	ld.local.u32 	%r4691, [%rd478+16];
	shf.l.wrap.b32 	%r8496, %r4691, %r8496, %r945;
$L__BB1_609:
	shr.u32 	%r4692, %r8495, 30;
	shf.l.wrap.b32 	%r4693, %r8496, %r8495, 2;
	shl.b32 	%r4694, %r8496, 2;
	shr.u32 	%r4695, %r4693, 31;
	add.s32 	%r4696, %r4695, %r4692;
	neg.s32 	%r4697, %r4696;
	setp.lt.s32 	%p573, %r941, 0;
	selp.b32 	%r8497, %r4697, %r4696, %p573;
	xor.b32  	%r4698, %r4693, %r941;
	shr.s32 	%r4699, %r4693, 31;
	xor.b32  	%r4700, %r4699, %r4693;
	xor.b32  	%r4701, %r4699, %r4694;
	cvt.u64.u32 	%rd2172, %r4700;
	shl.b64 	%rd2173, %rd2172, 32;
	cvt.u64.u32 	%rd2174, %r4701;
	or.b64  	%rd2175, %rd2173, %rd2174;
	cvt.rn.f64.s64 	%fd135, %rd2175;
	mul.f64 	%fd136, %fd135, 0d3BF921FB54442D19;
	cvt.rn.f32.f64 	%f2795, %fd136;
	neg.f32 	%f2796, %f2795;
	setp.lt.s32 	%p574, %r4698, 0;
	selp.f32 	%f6026, %f2796, %f2795, %p574;
$L__BB1_610:
	add.s32 	%r4703, %r8497, 1;
	mul.rn.f32 	%f2798, %f6026, %f6026;
	and.b32  	%r4704, %r8497, 1;
	setp.eq.b32 	%p575, %r4704, 1;
	selp.f32 	%f2799, %f6026, 0f3F800000, %p575;
	fma.rn.f32 	%f2800, %f2798, %f2799, 0f00000000;
	fma.rn.f32 	%f2801, %f2798, 0f37CBAC00, 0fBAB607ED;
	selp.f32 	%f2802, 0fB94D4153, %f2801, %p575;
	selp.f32 	%f2803, 0f3C0885E4, 0f3D2AAABB, %p575;
	fma.rn.f32 	%f2804, %f2802, %f2798, %f2803;
	selp.f32 	%f2805, 0fBE2AAAA8, 0fBEFFFFFF, %p575;
	fma.rn.f32 	%f2806, %f2804, %f2798, %f2805;
	fma.rn.f32 	%f2807, %f2806, %f2800, %f2799;
	and.b32  	%r4705, %r4703, 2;
	setp.eq.s32 	%p576, %r4705, 0;
	mov.f32 	%f2808, 0f00000000;
	sub.f32 	%f2809, %f2808, %f2807;
	selp.f32 	%f6027, %f2807, %f2809, %p576;
$L__BB1_611:
	setp.leu.f32 	%p577, %f5991, %f6027;
	@%p577 bra 	$L__BB1_621;
	mul.f32 	%f2810, %f6027, 0f3F22F983;
	cvt.rni.s32.f32 	%r8501, %f2810;
	cvt.rn.f32.s32 	%f2811, %r8501;
	fma.rn.f32 	%f2812, %f2811, 0fBFC90FDA, %f6027;
	fma.rn.f32 	%f2813, %f2811, 0fB3A22168, %f2812;
	fma.rn.f32 	%f6028, %f2811, 0fA7C234C5, %f2813;
	abs.f32 	%f448, %f6027;
	setp.ltu.f32 	%p578, %f448, 0f47CE4780;
	@%p578 bra 	$L__BB1_620;
	setp.neu.f32 	%p579, %f448, 0f7F800000;
	@%p579 bra 	$L__BB1_615;
	mov.f32 	%f2816, 0f00000000;
	mul.rn.f32 	%f6028, %f6027, %f2816;
	mov.b32 	%r8501, 0;
	bra.uni 	$L__BB1_620;
$L__BB1_615:
	mov.b32 	%r955, %f6027;
	shl.b32 	%r4707, %r955, 8;
	or.b32  	%r956, %r4707, -2147483648;
	mov.b64 	%rd3697, 0;
	mov.b32 	%r8498, 0;
	mov.u64 	%rd3695, __cudart_i2opi_f;
	mov.u64 	%rd3696, %rd1;
$L__BB1_616:
	.pragma "nounroll";
	ld.global.nc.u32 	%r4708, [%rd3695];
	mad.wide.u32 	%rd2178, %r4708, %r956, %rd3697;
	shr.u64 	%rd3697, %rd2178, 32;
	st.local.u32 	[%rd3696], %rd2178;
	add.s32 	%r8498, %r8498, 1;
	add.s64 	%rd3696, %rd3696, 4;
	add.s64 	%rd3695, %rd3695, 4;
	setp.ne.s32 	%p580, %r8498, 6;
	@%p580 bra 	$L__BB1_616;
	shr.u32 	%r4709, %r955, 23;
	st.local.u32 	[%rd1+24], %rd3697;
	and.b32  	%r959, %r4709, 31;
	and.b32  	%r4710, %r4709, 224;
	add.s32 	%r4711, %r4710, -128;
	shr.u32 	%r4712, %r4711, 5;
	mul.wide.u32 	%rd2179, %r4712, 4;
	sub.s64 	%rd485, %rd1, %rd2179;
	ld.local.u32 	%r8499, [%rd485+24];
	ld.local.u32 	%r8500, [%rd485+20];
	setp.eq.s32 	%p581, %r959, 0;
	@%p581 bra 	$L__BB1_619;
	shf.l.wrap.b32 	%r8499, %r8500, %r8499, %r959;
	ld.local.u32 	%r4713, [%rd485+16];
	shf.l.wrap.b32 	%r8500, %r4713, %r8500, %r959;
$L__BB1_619:
	shr.u32 	%r4714, %r8499, 30;
	shf.l.wrap.b32 	%r4715, %r8500, %r8499, 2;
	shl.b32 	%r4716, %r8500, 2;
	shr.u32 	%r4717, %r4715, 31;
	add.s32 	%r4718, %r4717, %r4714;
	neg.s32 	%r4719, %r4718;
	setp.lt.s32 	%p582, %r955, 0;
	selp.b32 	%r8501, %r4719, %r4718, %p582;
	xor.b32  	%r4720, %r4715, %r955;
	shr.s32 	%r4721, %r4715, 31;
	xor.b32  	%r4722, %r4721, %r4715;
	xor.b32  	%r4723, %r4721, %r4716;
	cvt.u64.u32 	%rd2180, %r4722;
	shl.b64 	%rd2181, %rd2180, 32;
	cvt.u64.u32 	%rd2182, %r4723;
	or.b64  	%rd2183, %rd2181, %rd2182;
	cvt.rn.f64.s64 	%fd137, %rd2183;
	mul.f64 	%fd138, %fd137, 0d3BF921FB54442D19;
	cvt.rn.f32.f64 	%f2814, %fd138;
	neg.f32 	%f2815, %f2814;
	setp.lt.s32 	%p583, %r4720, 0;
	selp.f32 	%f6028, %f2815, %f2814, %p583;
$L__BB1_620:
	mul.rn.f32 	%f2817, %f6028, %f6028;
	and.b32  	%r4725, %r8501, 1;
	setp.eq.b32 	%p584, %r4725, 1;
	selp.f32 	%f2818, 0f3F800000, %f6028, %p584;
	fma.rn.f32 	%f2819, %f2817, %f2818, 0f00000000;
	fma.rn.f32 	%f2820, %f2817, 0f37CBAC00, 0fBAB607ED;
	selp.f32 	%f2821, %f2820, 0fB94D4153, %p584;
	selp.f32 	%f2822, 0f3D2AAABB, 0f3C0885E4, %p584;
	fma.rn.f32 	%f2823, %f2821, %f2817, %f2822;
	selp.f32 	%f2824, 0fBEFFFFFF, 0fBE2AAAA8, %p584;
	fma.rn.f32 	%f2825, %f2823, %f2817, %f2824;
	fma.rn.f32 	%f2826, %f2825, %f2819, %f2818;
	and.b32  	%r4726, %r8501, 2;
	setp.eq.s32 	%p585, %r4726, 0;
	mov.f32 	%f2827, 0f00000000;
	sub.f32 	%f2828, %f2827, %f2826;
	selp.f32 	%f6027, %f2826, %f2828, %p585;
$L__BB1_621:
	setp.leu.f32 	%p586, %f6027, 0f40800000;
	@%p586 bra 	$L__BB1_631;
	mul.f32 	%f2829, %f6027, 0f3F22F983;
	cvt.rni.s32.f32 	%r8505, %f2829;
	cvt.rn.f32.s32 	%f2830, %r8505;
	fma.rn.f32 	%f2831, %f2830, 0fBFC90FDA, %f6027;
	fma.rn.f32 	%f2832, %f2830, 0fB3A22168, %f2831;
	fma.rn.f32 	%f6030, %f2830, 0fA7C234C5, %f2832;
	abs.f32 	%f455, %f6027;
	setp.ltu.f32 	%p587, %f455, 0f47CE4780;
	@%p587 bra 	$L__BB1_630;
	setp.neu.f32 	%p588, %f455, 0f7F800000;
	@%p588 bra 	$L__BB1_625;
	mov.f32 	%f2835, 0f00000000;
	mul.rn.f32 	%f6030, %f6027, %f2835;
	mov.b32 	%r8505, 0;
	bra.uni 	$L__BB1_630;
$L__BB1_625:
	mov.b32 	%r969, %f6027;
	shl.b32 	%r4728, %r969, 8;
	or.b32  	%r970, %r4728, -2147483648;
	mov.b64 	%rd3700, 0;
	mov.b32 	%r8502, 0;
	mov.u64 	%rd3698, __cudart_i2opi_f;
	mov.u64 	%rd3699, %rd1;
$L__BB1_626:
	.pragma "nounroll";
	ld.global.nc.u32 	%r4729, [%rd3698];
	mad.wide.u32 	%rd2186, %r4729, %r970, %rd3700;
	shr.u64 	%rd3700, %rd2186, 32;
	st.local.u32 	[%rd3699], %rd2186;
	add.s32 	%r8502, %r8502, 1;
	add.s64 	%rd3699, %rd3699, 4;
	add.s64 	%rd3698, %rd3698, 4;
	setp.ne.s32 	%p589, %r8502, 6;
	@%p589 bra 	$L__BB1_626;
	shr.u32 	%r4730, %r969, 23;
	st.local.u32 	[%rd1+24], %rd3700;
	and.b32  	%r973, %r4730, 31;
	add.s32 	%r4731, %r4730, -128;
	shr.u32 	%r4732, %r4731, 5;
	mul.wide.u32 	%rd2187, %r4732, 4;
	sub.s64 	%rd492, %rd1, %rd2187;
	ld.local.u32 	%r8503, [%rd492+24];
	ld.local.u32 	%r8504, [%rd492+20];
	setp.eq.s32 	%p590, %r973, 0;
	@%p590 bra 	$L__BB1_629;
	shf.l.wrap.b32 	%r8503, %r8504, %r8503, %r973;
	ld.local.u32 	%r4733, [%rd492+16];
	shf.l.wrap.b32 	%r8504, %r4733, %r8504, %r973;
$L__BB1_629:
	shr.u32 	%r4734, %r8503, 30;
	shf.l.wrap.b32 	%r4735, %r8504, %r8503, 2;
	shl.b32 	%r4736, %r8504, 2;
	shr.u32 	%r4737, %r4735, 31;
	add.s32 	%r8505, %r4737, %r4734;
	xor.b32  	%r4738, %r4735, %r969;
	shr.s32 	%r4739, %r4735, 31;
	xor.b32  	%r4740, %r4739, %r4735;
	xor.b32  	%r4741, %r4739, %r4736;
	cvt.u64.u32 	%rd2188, %r4740;
	shl.b64 	%rd2189, %rd2188, 32;
	cvt.u64.u32 	%rd2190, %r4741;
	or.b64  	%rd2191, %rd2189, %rd2190;
	cvt.rn.f64.s64 	%fd139, %rd2191;
	mul.f64 	%fd140, %fd139, 0d3BF921FB54442D19;
	cvt.rn.f32.f64 	%f2833, %fd140;
	neg.f32 	%f2834, %f2833;
	setp.lt.s32 	%p591, %r4738, 0;
	selp.f32 	%f6030, %f2834, %f2833, %p591;
$L__BB1_630:
	add.s32 	%r4743, %r8505, 1;
	mul.rn.f32 	%f2836, %f6030, %f6030;
	and.b32  	%r4744, %r8505, 1;
	setp.eq.b32 	%p592, %r4744, 1;
	selp.f32 	%f2837, %f6030, 0f3F800000, %p592;
	fma.rn.f32 	%f2838, %f2836, %f2837, 0f00000000;
	fma.rn.f32 	%f2839, %f2836, 0f37CBAC00, 0fBAB607ED;
	selp.f32 	%f2840, 0fB94D4153, %f2839, %p592;
	selp.f32 	%f2841, 0f3C0885E4, 0f3D2AAABB, %p592;
	fma.rn.f32 	%f2842, %f2840, %f2836, %f2841;
	selp.f32 	%f2843, 0fBE2AAAA8, 0fBEFFFFFF, %p592;
	fma.rn.f32 	%f2844, %f2842, %f2836, %f2843;
	fma.rn.f32 	%f2845, %f2844, %f2838, %f2837;
	and.b32  	%r4745, %r4743, 2;
	setp.eq.s32 	%p593, %r4745, 0;
	mov.f32 	%f2846, 0f00000000;
	sub.f32 	%f2847, %f2846, %f2845;
	selp.f32 	%f6027, %f2845, %f2847, %p593;
$L__BB1_631:
	setp.leu.f32 	%p594, %f6027, 0f40800000;
	@%p594 bra 	$L__BB1_641;
	mul.f32 	%f2848, %f6027, 0f3F22F983;
	cvt.rni.s32.f32 	%r8509, %f2848;
	cvt.rn.f32.s32 	%f2849, %r8509;
	fma.rn.f32 	%f2850, %f2849, 0fBFC90FDA, %f6027;
	fma.rn.f32 	%f2851, %f2849, 0fB3A22168, %f2850;
	fma.rn.f32 	%f6032, %f2849, 0fA7C234C5, %f2851;
	abs.f32 	%f462, %f6027;
	setp.ltu.f32 	%p595, %f462, 0f47CE4780;
	@%p595 bra 	$L__BB1_640;
	setp.neu.f32 	%p596, %f462, 0f7F800000;
	@%p596 bra 	$L__BB1_635;
	mov.f32 	%f2854, 0f00000000;
	mul.rn.f32 	%f6032, %f6027, %f2854;
	mov.b32 	%r8509, 0;
	bra.uni 	$L__BB1_640;
$L__BB1_635:
	mov.b32 	%r983, %f6027;
	shl.b32 	%r4747, %r983, 8;
	or.b32  	%r984, %r4747, -2147483648;
	mov.b64 	%rd3703, 0;
	mov.b32 	%r8506, 0;
	mov.u64 	%rd3701, __cudart_i2opi_f;
	mov.u64 	%rd3702, %rd1;
$L__BB1_636:
	.pragma "nounroll";
	ld.global.nc.u32 	%r4748, [%rd3701];
	mad.wide.u32 	%rd2194, %r4748, %r984, %rd3703;
	shr.u64 	%rd3703, %rd2194, 32;
	st.local.u32 	[%rd3702], %rd2194;
	add.s32 	%r8506, %r8506, 1;
	add.s64 	%rd3702, %rd3702, 4;
	add.s64 	%rd3701, %rd3701, 4;
	setp.ne.s32 	%p597, %r8506, 6;
	@%p597 bra 	$L__BB1_636;
	shr.u32 	%r4749, %r983, 23;
	st.local.u32 	[%rd1+24], %rd3703;
	and.b32  	%r987, %r4749, 31;
	add.s32 	%r4750, %r4749, -128;
	shr.u32 	%r4751, %r4750, 5;
	mul.wide.u32 	%rd2195, %r4751, 4;
	sub.s64 	%rd499, %rd1, %rd2195;
	ld.local.u32 	%r8507, [%rd499+24];
	ld.local.u32 	%r8508, [%rd499+20];
	setp.eq.s32 	%p598, %r987, 0;
	@%p598 bra 	$L__BB1_639;
	shf.l.wrap.b32 	%r8507, %r8508, %r8507, %r987;
	ld.local.u32 	%r4752, [%rd499+16];
	shf.l.wrap.b32 	%r8508, %r4752, %r8508, %r987;
$L__BB1_639:
	shr.u32 	%r4753, %r8507, 30;
	shf.l.wrap.b32 	%r4754, %r8508, %r8507, 2;
	shl.b32 	%r4755, %r8508, 2;
	shr.u32 	%r4756, %r4754, 31;
	add.s32 	%r8509, %r4756, %r4753;
	xor.b32  	%r4757, %r4754, %r983;
	shr.s32 	%r4758, %r4754, 31;
	xor.b32  	%r4759, %r4758, %r4754;
	xor.b32  	%r4760, %r4758, %r4755;
	cvt.u64.u32 	%rd2196, %r4759;
	shl.b64 	%rd2197, %rd2196, 32;
	cvt.u64.u32 	%rd2198, %r4760;
	or.b64  	%rd2199, %rd2197, %rd2198;
	cvt.rn.f64.s64 	%fd141, %rd2199;
	mul.f64 	%fd142, %fd141, 0d3BF921FB54442D19;
	cvt.rn.f32.f64 	%f2852, %fd142;
	neg.f32 	%f2853, %f2852;
	setp.lt.s32 	%p599, %r4757, 0;
	selp.f32 	%f6032, %f2853, %f2852, %p599;
$L__BB1_640:
	add.s32 	%r4762, %r8509, 1;
	mul.rn.f32 	%f2855, %f6032, %f6032;
	and.b32  	%r4763, %r8509, 1;
	setp.eq.b32 	%p600, %r4763, 1;
	selp.f32 	%f2856, %f6032, 0f3F800000, %p600;
	fma.rn.f32 	%f2857, %f2855, %f2856, 0f00000000;
	fma.rn.f32 	%f2858, %f2855, 0f37CBAC00, 0fBAB607ED;
	selp.f32 	%f2859, 0fB94D4153, %f2858, %p600;
	selp.f32 	%f2860, 0f3C0885E4, 0f3D2AAABB, %p600;
	fma.rn.f32 	%f2861, %f2859, %f2855, %f2860;
	selp.f32 	%f2862, 0fBE2AAAA8, 0fBEFFFFFF, %p600;
	fma.rn.f32 	%f2863, %f2861, %f2855, %f2862;
	fma.rn.f32 	%f2864, %f2863, %f2857, %f2856;
	and.b32  	%r4764, %r4762, 2;
	setp.eq.s32 	%p601, %r4764, 0;
	mov.f32 	%f2865, 0f00000000;
	sub.f32 	%f2866, %f2865, %f2864;
	selp.f32 	%f6027, %f2864, %f2866, %p601;
$L__BB1_641:
	mul.f32 	%f2867, %f6027, 0f3F22F983;
	cvt.rni.s32.f32 	%r8513, %f2867;
	cvt.rn.f32.s32 	%f2868, %r8513;
	fma.rn.f32 	%f2869, %f2868, 0fBFC90FDA, %f6027;
	fma.rn.f32 	%f2870, %f2868, 0fB3A22168, %f2869;
	fma.rn.f32 	%f6034, %f2868, 0fA7C234C5, %f2870;
	abs.f32 	%f469, %f6027;
	setp.ltu.f32 	%p602, %f469, 0f47CE4780;
	@%p602 bra 	$L__BB1_649;
	setp.neu.f32 	%p603, %f469, 0f7F800000;
	@%p603 bra 	$L__BB1_644;
	mov.f32 	%f2873, 0f00000000;
	mul.rn.f32 	%f6034, %f6027, %f2873;
	mov.b32 	%r8513, 0;
	bra.uni 	$L__BB1_649;
$L__BB1_644:
	mov.b32 	%r997, %f6027;
	shl.b32 	%r4766, %r997, 8;
	or.b32  	%r998, %r4766, -2147483648;
	mov.b64 	%rd3706, 0;
	mov.b32 	%r8510, 0;
	mov.u64 	%rd3704, __cudart_i2opi_f;
	mov.u64 	%rd3705, %rd1;
$L__BB1_645:
	.pragma "nounroll";
	ld.global.nc.u32 	%r4767, [%rd3704];
	mad.wide.u32 	%rd2202, %r4767, %r998, %rd3706;
	shr.u64 	%rd3706, %rd2202, 32;
	st.local.u32 	[%rd3705], %rd2202;
	add.s32 	%r8510, %r8510, 1;
	add.s64 	%rd3705, %rd3705, 4;
	add.s64 	%rd3704, %rd3704, 4;
	setp.ne.s32 	%p604, %r8510, 6;
	@%p604 bra 	$L__BB1_645;
	shr.u32 	%r4768, %r997, 23;
	st.local.u32 	[%rd1+24], %rd3706;
	and.b32  	%r1001, %r4768, 31;
	and.b32  	%r4769, %r4768, 224;
	add.s32 	%r4770, %r4769, -128;
	shr.u32 	%r4771, %r4770, 5;
	mul.wide.u32 	%rd2203, %r4771, 4;
	sub.s64 	%rd506, %rd1, %rd2203;
	ld.local.u32 	%r8511, [%rd506+24];
	ld.local.u32 	%r8512, [%rd506+20];
	setp.eq.s32 	%p605, %r1001, 0;
	@%p605 bra 	$L__BB1_648;
	shf.l.wrap.b32 	%r8511, %r8512, %r8511, %r1001;
	ld.local.u32 	%r4772, [%rd506+16];
	shf.l.wrap.b32 	%r8512, %r4772, %r8512, %r1001;
$L__BB1_648:
	shr.u32 	%r4773, %r8511, 30;
	shf.l.wrap.b32 	%r4774, %r8512, %r8511, 2;
	shl.b32 	%r4775, %r8512, 2;
	shr.u32 	%r4776, %r4774, 31;
	add.s32 	%r4777, %r4776, %r4773;
	neg.s32 	%r4778, %r4777;
	setp.lt.s32 	%p606, %r997, 0;
	selp.b32 	%r8513, %r4778, %r4777, %p606;
	xor.b32  	%r4779, %r4774, %r997;
	shr.s32 	%r4780, %r4774, 31;
	xor.b32  	%r4781, %r4780, %r4774;
	xor.b32  	%r4782, %r4780, %r4775;
	cvt.u64.u32 	%rd2204, %r4781;
	shl.b64 	%rd2205, %rd2204, 32;
	cvt.u64.u32 	%rd2206, %r4782;
	or.b64  	%rd2207, %rd2205, %rd2206;
	cvt.rn.f64.s64 	%fd143, %rd2207;
	mul.f64 	%fd144, %fd143, 0d3BF921FB54442D19;
	cvt.rn.f32.f64 	%f2871, %fd144;
	neg.f32 	%f2872, %f2871;
	setp.lt.s32 	%p607, %r4779, 0;
	selp.f32 	%f6034, %f2872, %f2871, %p607;
$L__BB1_649:
	add.s32 	%r4784, %r8513, 1;
	mul.rn.f32 	%f2874, %f6034, %f6034;
	and.b32  	%r4785, %r8513, 1;
	setp.eq.b32 	%p608, %r4785, 1;
	selp.f32 	%f2875, %f6034, 0f3F800000, %p608;
	fma.rn.f32 	%f2876, %f2874, %f2875, 0f00000000;
	fma.rn.f32 	%f2877, %f2874, 0f37CBAC00, 0fBAB607ED;
	selp.f32 	%f2878, 0fB94D4153, %f2877, %p608;
	selp.f32 	%f2879, 0f3C0885E4, 0f3D2AAABB, %p608;
	fma.rn.f32 	%f2880, %f2878, %f2874, %f2879;
	selp.f32 	%f2881, 0fBE2AAAA8, 0fBEFFFFFF, %p608;
	fma.rn.f32 	%f2882, %f2880, %f2874, %f2881;
	fma.rn.f32 	%f2883, %f2882, %f2876, %f2875;
	and.b32  	%r4786, %r4784, 2;
	setp.eq.s32 	%p609, %r4786, 0;
	mov.f32 	%f2884, 0f00000000;
	sub.f32 	%f2885, %f2884, %f2883;
	selp.f32 	%f473, %f2883, %f2885, %p609;
	mul.f32 	%f2886, %f473, 0f3F22F983;
	cvt.rni.s32.f32 	%r8517, %f2886;
	cvt.rn.f32.s32 	%f2887, %r8517;
	fma.rn.f32 	%f2888, %f2887, 0fBFC90FDA, %f473;
	fma.rn.f32 	%f2889, %f2887, 0fB3A22168, %f2888;
	fma.rn.f32 	%f6035, %f2887, 0fA7C234C5, %f2889;
	abs.f32 	%f475, %f473;
	setp.ltu.f32 	%p610, %f475, 0f47CE4780;
	@%p610 bra 	$L__BB1_657;
	setp.neu.f32 	%p611, %f475, 0f7F800000;
	@%p611 bra 	$L__BB1_652;
	mov.f32 	%f2892, 0f00000000;
	mul.rn.f32 	%f6035, %f473, %f2892;
	mov.b32 	%r8517, 0;
	bra.uni 	$L__BB1_657;
$L__BB1_652:
	mov.b32 	%r1011, %f473;
	shl.b32 	%r4788, %r1011, 8;
	or.b32  	%r1012, %r4788, -2147483648;
	mov.b64 	%rd3709, 0;
	mov.b32 	%r8514, 0;
	mov.u64 	%rd3707, __cudart_i2opi_f;
	mov.u64 	%rd3708, %rd1;
$L__BB1_653:
	.pragma "nounroll";
	ld.global.nc.u32 	%r4789, [%rd3707];
	mad.wide.u32 	%rd2210, %r4789, %r1012, %rd3709;
	shr.u64 	%rd3709, %rd2210, 32;
	st.local.u32 	[%rd3708], %rd2210;
	add.s32 	%r8514, %r8514, 1;
	add.s64 	%rd3708, %rd3708, 4;
	add.s64 	%rd3707, %rd3707, 4;
	setp.ne.s32 	%p612, %r8514, 6;
	@%p612 bra 	$L__BB1_653;
	shr.u32 	%r4790, %r1011, 23;
	st.local.u32 	[%rd1+24], %rd3709;
	and.b32  	%r1015, %r4790, 31;
	and.b32  	%r4791, %r4790, 224;
	add.s32 	%r4792, %r4791, -128;
	shr.u32 	%r4793, %r4792, 5;
	mul.wide.u32 	%rd2211, %r4793, 4;
	sub.s64 	%rd513, %rd1, %rd2211;
	ld.local.u32 	%r8515, [%rd513+24];
	ld.local.u32 	%r8516, [%rd513+20];
	setp.eq.s32 	%p613, %r1015, 0;
	@%p613 bra 	$L__BB1_656;
	shf.l.wrap.b32 	%r8515, %r8516, %r8515, %r1015;
	ld.local.u32 	%r4794, [%rd513+16];
	shf.l.wrap.b32 	%r8516, %r4794, %r8516, %r1015;
$L__BB1_656:
	shr.u32 	%r4795, %r8515, 30;
	shf.l.wrap.b32 	%r4796, %r8516, %r8515, 2;
	shl.b32 	%r4797, %r8516, 2;
	shr.u32 	%r4798, %r4796, 31;
	add.s32 	%r4799, %r4798, %r4795;
	neg.s32 	%r4800, %r4799;
	setp.lt.s32 	%p614, %r1011, 0;
	selp.b32 	%r8517, %r4800, %r4799, %p614;
	xor.b32  	%r4801, %r4796, %r1011;
	shr.s32 	%r4802, %r4796, 31;
	xor.b32  	%r4803, %r4802, %r4796;
	xor.b32  	%r4804, %r4802, %r4797;
	cvt.u64.u32 	%rd2212, %r4803;
	shl.b64 	%rd2213, %rd2212, 32;
	cvt.u64.u32 	%rd2214, %r4804;
	or.b64  	%rd2215, %rd2213, %rd2214;
	cvt.rn.f64.s64 	%fd145, %rd2215;
	mul.f64 	%fd146, %fd145, 0d3BF921FB54442D19;
	cvt.rn.f32.f64 	%f2890, %fd146;
	neg.f32 	%f2891, %f2890;
	setp.lt.s32 	%p615, %r4801, 0;
	selp.f32 	%f6035, %f2891, %f2890, %p615;
$L__BB1_657:
	mul.rn.f32 	%f2893, %f6035, %f6035;
	and.b32  	%r4806, %r8517, 1;
	setp.eq.b32 	%p616, %r4806, 1;
	selp.f32 	%f2894, 0f3F800000, %f6035, %p616;
	fma.rn.f32 	%f2895, %f2893, %f2894, 0f00000000;
	fma.rn.f32 	%f2896, %f2893, 0f37CBAC00, 0fBAB607ED;
	selp.f32 	%f2897, %f2896, 0fB94D4153, %p616;
	selp.f32 	%f2898, 0f3D2AAABB, 0f3C0885E4, %p616;
	fma.rn.f32 	%f2899, %f2897, %f2893, %f2898;
	selp.f32 	%f2900, 0fBEFFFFFF, 0fBE2AAAA8, %p616;
	fma.rn.f32 	%f2901, %f2899, %f2893, %f2900;
	fma.rn.f32 	%f2902, %f2901, %f2895, %f2894;
	and.b32  	%r4807, %r8517, 2;
	setp.eq.s32 	%p617, %r4807, 0;
	mov.f32 	%f2903, 0f00000000;
	sub.f32 	%f2904, %f2903, %f2902;
	selp.f32 	%f479, %f2902, %f2904, %p617;
	mul.f32 	%f2905, %f479, 0f3F22F983;
	cvt.rni.s32.f32 	%r8521, %f2905;
	cvt.rn.f32.s32 	%f2906, %r8521;
	fma.rn.f32 	%f2907, %f2906, 0fBFC90FDA, %f479;
	fma.rn.f32 	%f2908, %f2906, 0fB3A22168, %f2907;
	fma.rn.f32 	%f6036, %f2906, 0fA7C234C5, %f2908;
	abs.f32 	%f481, %f479;
	setp.ltu.f32 	%p618, %f481, 0f47CE4780;
	@%p618 bra 	$L__BB1_665;
	setp.neu.f32 	%p619, %f481, 0f7F800000;
	@%p619 bra 	$L__BB1_660;
	mov.f32 	%f2911, 0f00000000;
	mul.rn.f32 	%f6036, %f479, %f2911;
	mov.b32 	%r8521, 0;
	bra.uni 	$L__BB1_665;
$L__BB1_660:
	mov.b32 	%r1025, %f479;
	shl.b32 	%r4809, %r1025, 8;
	or.b32  	%r1026, %r4809, -2147483648;
	mov.b64 	%rd3712, 0;
	mov.b32 	%r8518, 0;
	mov.u64 	%rd3710, __cudart_i2opi_f;
	mov.u64 	%rd3711, %rd1;
$L__BB1_661:
	.pragma "nounroll";
	ld.global.nc.u32 	%r4810, [%rd3710];
	mad.wide.u32 	%rd2218, %r4810, %r1026, %rd3712;
	shr.u64 	%rd3712, %rd2218, 32;
	st.local.u32 	[%rd3711], %rd2218;
	add.s32 	%r8518, %r8518, 1;
	add.s64 	%rd3711, %rd3711, 4;
	add.s64 	%rd3710, %rd3710, 4;
	setp.ne.s32 	%p620, %r8518, 6;
	@%p620 bra 	$L__BB1_661;
	shr.u32 	%r4811, %r1025, 23;
	st.local.u32 	[%rd1+24], %rd3712;
	and.b32  	%r1029, %r4811, 31;
	and.b32  	%r4812, %r4811, 224;
	add.s32 	%r4813, %r4812, -128;
	shr.u32 	%r4814, %r4813, 5;
	mul.wide.u32 	%rd2219, %r4814, 4;
	sub.s64 	%rd520, %rd1, %rd2219;
	ld.local.u32 	%r8519, [%rd520+24];
	ld.local.u32 	%r8520, [%rd520+20];
	setp.eq.s32 	%p621, %r1029, 0;
	@%p621 bra 	$L__BB1_664;
	shf.l.wrap.b32 	%r8519, %r8520, %r8519, %r1029;
	ld.local.u32 	%r4815, [%rd520+16];
	shf.l.wrap.b32 	%r8520, %r4815, %r8520, %r1029;
$L__BB1_664:
	shr.u32 	%r4816, %r8519, 30;
	shf.l.wrap.b32 	%r4817, %r8520, %r8519, 2;
	shl.b32 	%r4818, %r8520, 2;
	shr.u32 	%r4819, %r4817, 31;
	add.s32 	%r4820, %r4819, %r4816;
	neg.s32 	%r4821, %r4820;
	setp.lt.s32 	%p622, %r1025, 0;
	selp.b32 	%r8521, %r4821, %r4820, %p622;
	xor.b32  	%r4822, %r4817, %r1025;
	shr.s32 	%r4823, %r4817, 31;
	xor.b32  	%r4824, %r4823, %r4817;
	xor.b32  	%r4825, %r4823, %r4818;
	cvt.u64.u32 	%rd2220, %r4824;
	shl.b64 	%rd2221, %rd2220, 32;
	cvt.u64.u32 	%rd2222, %r4825;
	or.b64  	%rd2223, %rd2221, %rd2222;
	cvt.rn.f64.s64 	%fd147, %rd2223;
	mul.f64 	%fd148, %fd147, 0d3BF921FB54442D19;
	cvt.rn.f32.f64 	%f2909, %fd148;
	neg.f32 	%f2910, %f2909;
	setp.lt.s32 	%p623, %r4822, 0;
	selp.f32 	%f6036, %f2910, %f2909, %p623;
$L__BB1_665:
	mul.rn.f32 	%f2912, %f6036, %f6036;
	and.b32  	%r4827, %r8521, 1;
	setp.eq.b32 	%p624, %r4827, 1;
	selp.f32 	%f2913, 0f3F800000, %f6036, %p624;
	fma.rn.f32 	%f2914, %f2912, %f2913, 0f00000000;
	fma.rn.f32 	%f2915, %f2912, 0f37CBAC00, 0fBAB607ED;
	selp.f32 	%f2916, %f2915, 0fB94D4153, %p624;
	selp.f32 	%f2917, 0f3D2AAABB, 0f3C0885E4, %p624;
	fma.rn.f32 	%f2918, %f2916, %f2912, %f2917;
	selp.f32 	%f2919, 0fBEFFFFFF, 0fBE2AAAA8, %p624;
	fma.rn.f32 	%f2920, %f2918, %f2912, %f2919;
	fma.rn.f32 	%f2921, %f2920, %f2914, %f2913;
	and.b32  	%r4828, %r8521, 2;
	setp.eq.s32 	%p625, %r4828, 0;
	mov.f32 	%f2922, 0f00000000;
	sub.f32 	%f2923, %f2922, %f2921;
	selp.f32 	%f485, %f2921, %f2923, %p625;
	mul.f32 	%f2924, %f485, 0f3F22F983;
	cvt.rni.s32.f32 	%r8525, %f2924;
	cvt.rn.f32.s32 	%f2925, %r8525;
	fma.rn.f32 	%f2926, %f2925, 0fBFC90FDA, %f485;
	fma.rn.f32 	%f2927, %f2925, 0fB3A22168, %f2926;
	fma.rn.f32 	%f6037, %f2925, 0fA7C234C5, %f2927;
	abs.f32 	%f487, %f485;
	setp.ltu.f32 	%p626, %f487, 0f47CE4780;
	@%p626 bra 	$L__BB1_673;
	setp.neu.f32 	%p627, %f487, 0f7F800000;
	@%p627 bra 	$L__BB1_668;
	mov.f32 	%f2930, 0f00000000;
	mul.rn.f32 	%f6037, %f485, %f2930;
	mov.b32 	%r8525, 0;
	bra.uni 	$L__BB1_673;
$L__BB1_668:
	mov.b32 	%r1039, %f485;
	shl.b32 	%r4830, %r1039, 8;
	or.b32  	%r1040, %r4830, -2147483648;
	mov.b64 	%rd3715, 0;
	mov.b32 	%r8522, 0;
	mov.u64 	%rd3713, __cudart_i2opi_f;
	mov.u64 	%rd3714, %rd1;
$L__BB1_669:
	.pragma "nounroll";
	ld.global.nc.u32 	%r4831, [%rd3713];
	mad.wide.u32 	%rd2226, %r4831, %r1040, %rd3715;
	shr.u64 	%rd3715, %rd2226, 32;
	st.local.u32 	[%rd3714], %rd2226;
	add.s32 	%r8522, %r8522, 1;
	add.s64 	%rd3714, %rd3714, 4;
	add.s64 	%rd3713, %rd3713, 4;
	setp.ne.s32 	%p628, %r8522, 6;
	@%p628 bra 	$L__BB1_669;
	shr.u32 	%r4832, %r1039, 23;
	st.local.u32 	[%rd1+24], %rd3715;
	and.b32  	%r1043, %r4832, 31;
	and.b32  	%r4833, %r4832, 224;
	add.s32 	%r4834, %r4833, -128;
	shr.u32 	%r4835, %r4834, 5;
	mul.wide.u32 	%rd2227, %r4835, 4;
	sub.s64 	%rd527, %rd1, %rd2227;
	ld.local.u32 	%r8523, [%rd527+24];
	ld.local.u32 	%r8524, [%rd527+20];
	setp.eq.s32 	%p629, %r1043, 0;
	@%p629 bra 	$L__BB1_672;
	shf.l.wrap.b32 	%r8523, %r8524, %r8523, %r1043;
	ld.local.u32 	%r4836, [%rd527+16];
	shf.l.wrap.b32 	%r8524, %r4836, %r8524, %r1043;
$L__BB1_672:
	shr.u32 	%r4837, %r8523, 30;
	shf.l.wrap.b32 	%r4838, %r8524, %r8523, 2;
	shl.b32 	%r4839, %r8524, 2;
	shr.u32 	%r4840, %r4838, 31;
	add.s32 	%r4841, %r4840, %r4837;
	neg.s32 	%r4842, %r4841;
	setp.lt.s32 	%p630, %r1039, 0;
	selp.b32 	%r8525, %r4842, %r4841, %p630;
	xor.b32  	%r4843, %r4838, %r1039;
	shr.s32 	%r4844, %r4838, 31;
	xor.b32  	%r4845, %r4844, %r4838;
	xor.b32  	%r4846, %r4844, %r4839;
	cvt.u64.u32 	%rd2228, %r4845;
	shl.b64 	%rd2229, %rd2228, 32;
	cvt.u64.u32 	%rd2230, %r4846;
	or.b64  	%rd2231, %rd2229, %rd2230;
	cvt.rn.f64.s64 	%fd149, %rd2231;
	mul.f64 	%fd150, %fd149, 0d3BF921FB54442D19;
	cvt.rn.f32.f64 	%f2928, %fd150;
	neg.f32 	%f2929, %f2928;
	setp.lt.s32 	%p631, %r4843, 0;
	selp.f32 	%f6037, %f2929, %f2928, %p631;
$L__BB1_673:
	add.s32 	%r4848, %r8525, 1;
	mul.rn.f32 	%f2931, %f6037, %f6037;
	and.b32  	%r4849, %r8525, 1;
	setp.eq.b32 	%p632, %r4849, 1;
	selp.f32 	%f2932, %f6037, 0f3F800000, %p632;
	fma.rn.f32 	%f2933, %f2931, %f2932, 0f00000000;
	fma.rn.f32 	%f2934, %f2931, 0f37CBAC00, 0fBAB607ED;
	selp.f32 	%f2935, 0fB94D4153, %f2934, %p632;
	selp.f32 	%f2936, 0f3C0885E4, 0f3D2AAABB, %p632;
	fma.rn.f32 	%f2937, %f2935, %f2931, %f2936;
	selp.f32 	%f2938, 0fBE2AAAA8, 0fBEFFFFFF, %p632;
	fma.rn.f32 	%f2939, %f2937, %f2931, %f2938;
	fma.rn.f32 	%f2940, %f2939, %f2933, %f2932;
	and.b32  	%r4850, %r4848, 2;
	setp.eq.s32 	%p633, %r4850, 0;
	mov.f32 	%f2941, 0f00000000;
	sub.f32 	%f2942, %f2941, %f2940;
	selp.f32 	%f491, %f2940, %f2942, %p633;
	mul.f32 	%f2943, %f491, 0f3F22F983;
	cvt.rni.s32.f32 	%r8529, %f2943;
	cvt.rn.f32.s32 	%f2944, %r8529;
	fma.rn.f32 	%f2945, %f2944, 0fBFC90FDA, %f491;
	fma.rn.f32 	%f2946, %f2944, 0fB3A22168, %f2945;
	fma.rn.f32 	%f6038, %f2944, 0fA7C234C5, %f2946;
	abs.f32 	%f493, %f491;
	setp.ltu.f32 	%p634, %f493, 0f47CE4780;
	@%p634 bra 	$L__BB1_681;
	setp.neu.f32 	%p635, %f493, 0f7F800000;
	@%p635 bra 	$L__BB1_676;
	mov.f32 	%f2949, 0f00000000;
	mul.rn.f32 	%f6038, %f491, %f2949;
	mov.b32 	%r8529, 0;
	bra.uni 	$L__BB1_681;
$L__BB1_676:
	mov.b32 	%r1053, %f491;
	shl.b32 	%r4852, %r1053, 8;
	or.b32  	%r1054, %r4852, -2147483648;
	mov.b64 	%rd3718, 0;
	mov.b32 	%r8526, 0;
	mov.u64 	%rd3716, __cudart_i2opi_f;
	mov.u64 	%rd3717, %rd1;
$L__BB1_677:
	.pragma "nounroll";
	ld.global.nc.u32 	%r4853, [%rd3716];
	mad.wide.u32 	%rd2234, %r4853, %r1054, %rd3718;
	shr.u64 	%rd3718, %rd2234, 32;
	st.local.u32 	[%rd3717], %rd2234;
	add.s32 	%r8526, %r8526, 1;
	add.s64 	%rd3717, %rd3717, 4;
	add.s64 	%rd3716, %rd3716, 4;
	setp.ne.s32 	%p636, %r8526, 6;
	@%p636 bra 	$L__BB1_677;
	shr.u32 	%r4854, %r1053, 23;
	st.local.u32 	[%rd1+24], %rd3718;
	and.b32  	%r1057, %r4854, 31;
	and.b32  	%r4855, %r4854, 224;
	add.s32 	%r4856, %r4855, -128;
	shr.u32 	%r4857, %r4856, 5;
	mul.wide.u32 	%rd2235, %r4857, 4;
	sub.s64 	%rd534, %rd1, %rd2235;
	ld.local.u32 	%r8527, [%rd534+24];
	ld.local.u32 	%r8528, [%rd534+20];
	setp.eq.s32 	%p637, %r1057, 0;
	@%p637 bra 	$L__BB1_680;
	shf.l.wrap.b32 	%r8527, %r8528, %r8527, %r1057;
	ld.local.u32 	%r4858, [%rd534+16];
	shf.l.wrap.b32 	%r8528, %r4858, %r8528, %r1057;
$L__BB1_680:
	shr.u32 	%r4859, %r8527, 30;
	shf.l.wrap.b32 	%r4860, %r8528, %r8527, 2;
	shl.b32 	%r4861, %r8528, 2;
	shr.u32 	%r4862, %r4860, 31;
	add.s32 	%r4863, %r4862, %r4859;
	neg.s32 	%r4864, %r4863;
	setp.lt.s32 	%p638, %r1053, 0;
	selp.b32 	%r8529, %r4864, %r4863, %p638;
	xor.b32  	%r4865, %r4860, %r1053;
	shr.s32 	%r4866, %r4860, 31;
	xor.b32  	%r4867, %r4866, %r4860;
	xor.b32  	%r4868, %r4866, %r4861;
	cvt.u64.u32 	%rd2236, %r4867;
	shl.b64 	%rd2237, %rd2236, 32;
	cvt.u64.u32 	%rd2238, %r4868;
	or.b64  	%rd2239, %rd2237, %rd2238;
	cvt.rn.f64.s64 	%fd151, %rd2239;
	mul.f64 	%fd152, %fd151, 0d3BF921FB54442D19;
	cvt.rn.f32.f64 	%f2947, %fd152;
	neg.f32 	%f2948, %f2947;
	setp.lt.s32 	%p639, %r4865, 0;
	selp.f32 	%f6038, %f2948, %f2947, %p639;
$L__BB1_681:
	mul.rn.f32 	%f2950, %f6038, %f6038;
	and.b32  	%r4870, %r8529, 1;
	setp.eq.b32 	%p640, %r4870, 1;
	selp.f32 	%f2951, 0f3F800000, %f6038, %p640;
	fma.rn.f32 	%f2952, %f2950, %f2951, 0f00000000;
	fma.rn.f32 	%f2953, %f2950, 0f37CBAC00, 0fBAB607ED;
	selp.f32 	%f2954, %f2953, 0fB94D4153, %p640;
	selp.f32 	%f2955, 0f3D2AAABB, 0f3C0885E4, %p640;
	fma.rn.f32 	%f2956, %f2954, %f2950, %f2955;
	selp.f32 	%f2957, 0fBEFFFFFF, 0fBE2AAAA8, %p640;
	fma.rn.f32 	%f2958, %f2956, %f2950, %f2957;
	fma.rn.f32 	%f2959, %f2958, %f2952, %f2951;
	and.b32  	%r4871, %r8529, 2;
	setp.eq.s32 	%p641, %r4871, 0;
	mov.f32 	%f2960, 0f00000000;
	sub.f32 	%f2961, %f2960, %f2959;
	selp.f32 	%f6040, %f2959, %f2961, %p641;
	setp.leu.f32 	%p642, %f2, %f303;
	@%p642 bra 	$L__BB1_691;
	mul.f32 	%f2962, %f6040, 0f3F22F983;
	cvt.rni.s32.f32 	%r8533, %f2962;
	cvt.rn.f32.s32 	%f2963, %r8533;
	fma.rn.f32 	%f2964, %f2963, 0fBFC90FDA, %f6040;
	fma.rn.f32 	%f2965, %f2963, 0fB3A22168, %f2964;
	fma.rn.f32 	%f6039, %f2963, 0fA7C234C5, %f2965;
	abs.f32 	%f499, %f6040;
	setp.ltu.f32 	%p643, %f499, 0f47CE4780;
	@%p643 bra 	$L__BB1_690;
	setp.neu.f32 	%p644, %f499, 0f7F800000;
	@%p644 bra 	$L__BB1_685;
	mov.f32 	%f2968, 0f00000000;
	mul.rn.f32 	%f6039, %f6040, %f2968;
	mov.b32 	%r8533, 0;
	bra.uni 	$L__BB1_690;
$L__BB1_685:
	mov.b32 	%r1067, %f6040;
	shl.b32 	%r4873, %r1067, 8;
	or.b32  	%r1068, %r4873, -2147483648;
	mov.b64 	%rd3721, 0;
	mov.b32 	%r8530, 0;
	mov.u64 	%rd3719, __cudart_i2opi_f;
	mov.u64 	%rd3720, %rd1;
$L__BB1_686:
	.pragma "nounroll";
	ld.global.nc.u32 	%r4874, [%rd3719];
	mad.wide.u32 	%rd2242, %r4874, %r1068, %rd3721;
	shr.u64 	%rd3721, %rd2242, 32;
	st.local.u32 	[%rd3720], %rd2242;
	add.s32 	%r8530, %r8530, 1;
	add.s64 	%rd3720, %rd3720, 4;
	add.s64 	%rd3719, %rd3719, 4;
	setp.ne.s32 	%p645, %r8530, 6;
	@%p645 bra 	$L__BB1_686;
	shr.u32 	%r4875, %r1067, 23;
	st.local.u32 	[%rd1+24], %rd3721;
	and.b32  	%r1071, %r4875, 31;
	and.b32  	%r4876, %r4875, 224;
	add.s32 	%r4877, %r4876, -128;
	shr.u32 	%r4878, %r4877, 5;
	mul.wide.u32 	%rd2243, %r4878, 4;
	sub.s64 	%rd541, %rd1, %rd2243;
	ld.local.u32 	%r8531, [%rd541+24];
	ld.local.u32 	%r8532, [%rd541+20];
	setp.eq.s32 	%p646, %r1071, 0;
	@%p646 bra 	$L__BB1_689;
	shf.l.wrap.b32 	%r8531, %r8532, %r8531, %r1071;
	ld.local.u32 	%r4879, [%rd541+16];
	shf.l.wrap.b32 	%r8532, %r4879, %r8532, %r1071;
$L__BB1_689:
	shr.u32 	%r4880, %r8531, 30;
	shf.l.wrap.b32 	%r4881, %r8532, %r8531, 2;
	shl.b32 	%r4882, %r8532, 2;
	shr.u32 	%r4883, %r4881, 31;
	add.s32 	%r4884, %r4883, %r4880;
	neg.s32 	%r4885, %r4884;
	setp.lt.s32 	%p647, %r1067, 0;
	selp.b32 	%r8533, %r4885, %r4884, %p647;
	xor.b32  	%r4886, %r4881, %r1067;
	shr.s32 	%r4887, %r4881, 31;
	xor.b32  	%r4888, %r4887, %r4881;
	xor.b32  	%r4889, %r4887, %r4882;
	cvt.u64.u32 	%rd2244, %r4888;
	shl.b64 	%rd2245, %rd2244, 32;
	cvt.u64.u32 	%rd2246, %r4889;
	or.b64  	%rd2247, %rd2245, %rd2246;
	cvt.rn.f64.s64 	%fd153, %rd2247;
	mul.f64 	%fd154, %fd153, 0d3BF921FB54442D19;
	cvt.rn.f32.f64 	%f2966, %fd154;
	neg.f32 	%f2967, %f2966;
	setp.lt.s32 	%p648, %r4886, 0;
	selp.f32 	%f6039, %f2967, %f2966, %p648;
$L__BB1_690:
	add.s32 	%r4891, %r8533, 1;
	mul.rn.f32 	%f2969, %f6039, %f6039;
	and.b32  	%r4892, %r8533, 1;
	setp.eq.b32 	%p649, %r4892, 1;
	selp.f32 	%f2970, %f6039, 0f3F800000, %p649;
	fma.rn.f32 	%f2971, %f2969, %f2970, 0f00000000;
	fma.rn.f32 	%f2972, %f2969, 0f37CBAC00, 0fBAB607ED;
	selp.f32 	%f2973, 0fB94D4153, %f2972, %p649;
	selp.f32 	%f2974, 0f3C0885E4, 0f3D2AAABB, %p649;
	fma.rn.f32 	%f2975, %f2973, %f2969, %f2974;
	selp.f32 	%f2976, 0fBE2AAAA8, 0fBEFFFFFF, %p649;
	fma.rn.f32 	%f2977, %f2975, %f2969, %f2976;
	fma.rn.f32 	%f2978, %f2977, %f2971, %f2970;
	and.b32  	%r4893, %r4891, 2;
	setp.eq.s32 	%p650, %r4893, 0;
	mov.f32 	%f2979, 0f00000000;
	sub.f32 	%f2980, %f2979, %f2978;
	selp.f32 	%f6040, %f2978, %f2980, %p650;
$L__BB1_691:
	setp.leu.f32 	%p651, %f5991, 0f41100000;
	@%p651 bra 	$L__BB1_701;
	mul.f32 	%f2981, %f6040, 0f3F22F983;
	cvt.rni.s32.f32 	%r8537, %f2981;
	cvt.rn.f32.s32 	%f2982, %r8537;
	fma.rn.f32 	%f2983, %f2982, 0fBFC90FDA, %f6040;
	fma.rn.f32 	%f2984, %f2982, 0fB3A22168, %f2983;
	fma.rn.f32 	%f6041, %f2982, 0fA7C234C5, %f2984;
	abs.f32 	%f506, %f6040;
	setp.ltu.f32 	%p652, %f506, 0f47CE4780;
	@%p652 bra 	$L__BB1_700;
	setp.neu.f32 	%p653, %f506, 0f7F800000;
	@%p653 bra 	$L__BB1_695;
	mov.f32 	%f2987, 0f00000000;
	mul.rn.f32 	%f6041, %f6040, %f2987;
	mov.b32 	%r8537, 0;
	bra.uni 	$L__BB1_700;
$L__BB1_695:
	mov.b32 	%r1081, %f6040;
	shl.b32 	%r4895, %r1081, 8;
	or.b32  	%r1082, %r4895, -2147483648;
	mov.b64 	%rd3724, 0;
	mov.b32 	%r8534, 0;
	mov.u64 	%rd3722, __cudart_i2opi_f;
	mov.u64 	%rd3723, %rd1;
$L__BB1_696:
	.pragma "nounroll";
	ld.global.nc.u32 	%r4896, [%rd3722];
	mad.wide.u32 	%rd2250, %r4896, %r1082, %rd3724;
	shr.u64 	%rd3724, %rd2250, 32;
	st.local.u32 	[%rd3723], %rd2250;
	add.s32 	%r8534, %r8534, 1;
	add.s64 	%rd3723, %rd3723, 4;
	add.s64 	%rd3722, %rd3722, 4;
	setp.ne.s32 	%p654, %r8534, 6;
	@%p654 bra 	$L__BB1_696;
	shr.u32 	%r4897, %r1081, 23;
	st.local.u32 	[%rd1+24], %rd3724;
	and.b32  	%r1085, %r4897, 31;
	and.b32  	%r4898, %r4897, 224;
	add.s32 	%r4899, %r4898, -128;
	shr.u32 	%r4900, %r4899, 5;
	mul.wide.u32 	%rd2251, %r4900, 4;
	sub.s64 	%rd548, %rd1, %rd2251;
	ld.local.u32 	%r8535, [%rd548+24];
	ld.local.u32 	%r8536, [%rd548+20];
	setp.eq.s32 	%p655, %r1085, 0;
	@%p655 bra 	$L__BB1_699;
	shf.l.wrap.b32 	%r8535, %r8536, %r8535, %r1085;
	ld.local.u32 	%r4901, [%rd548+16];
	shf.l.wrap.b32 	%r8536, %r4901, %r8536, %r1085;
$L__BB1_699:
	shr.u32 	%r4902, %r8535, 30;
	shf.l.wrap.b32 	%r4903, %r8536, %r8535, 2;
	shl.b32 	%r4904, %r8536, 2;
	shr.u32 	%r4905, %r4903, 31;
	add.s32 	%r4906, %r4905, %r4902;
	neg.s32 	%r4907, %r4906;
	setp.lt.s32 	%p656, %r1081, 0;
	selp.b32 	%r8537, %r4907, %r4906, %p656;
	xor.b32  	%r4908, %r4903, %r1081;
	shr.s32 	%r4909, %r4903, 31;
	xor.b32  	%r4910, %r4909, %r4903;
	xor.b32  	%r4911, %r4909, %r4904;
	cvt.u64.u32 	%rd2252, %r4910;
	shl.b64 	%rd2253, %rd2252, 32;
	cvt.u64.u32 	%rd2254, %r4911;
	or.b64  	%rd2255, %rd2253, %rd2254;
	cvt.rn.f64.s64 	%fd155, %rd2255;
	mul.f64 	%fd156, %fd155, 0d3BF921FB54442D19;
	cvt.rn.f32.f64 	%f2985, %fd156;
	neg.f32 	%f2986, %f2985;
	setp.lt.s32 	%p657, %r4908, 0;
	selp.f32 	%f6041, %f2986, %f2985, %p657;
$L__BB1_700:
	add.s32 	%r4913, %r8537, 1;
	mul.rn.f32 	%f2988, %f6041, %f6041;
	and.b32  	%r4914, %r8537, 1;
	setp.eq.b32 	%p658, %r4914, 1;
	selp.f32 	%f2989, %f6041, 0f3F800000, %p658;
	fma.rn.f32 	%f2990, %f2988, %f2989, 0f00000000;
	fma.rn.f32 	%f2991, %f2988, 0f37CBAC00, 0fBAB607ED;
	selp.f32 	%f2992, 0fB94D4153, %f2991, %p658;
	selp.f32 	%f2993, 0f3C0885E4, 0f3D2AAABB, %p658;
	fma.rn.f32 	%f2994, %f2992, %f2988, %f2993;
	selp.f32 	%f2995, 0fBE2AAAA8, 0fBEFFFFFF, %p658;
	fma.rn.f32 	%f2996, %f2994, %f2988, %f2995;
	fma.rn.f32 	%f2997, %f2996, %f2990, %f2989;
	and.b32  	%r4915, %r4913, 2;
	setp.eq.s32 	%p659, %r4915, 0;
	mov.f32 	%f2998, 0f00000000;
	sub.f32 	%f2999, %f2998, %f2997;
	selp.f32 	%f6040, %f2997, %f2999, %p659;
$L__BB1_701:
	mul.f32 	%f3000, %f6040, 0f3F22F983;
	cvt.rni.s32.f32 	%r8541, %f3000;
	cvt.rn.f32.s32 	%f3001, %r8541;
	fma.rn.f32 	%f3002, %f3001, 0fBFC90FDA, %f6040;
	fma.rn.f32 	%f3003, %f3001, 0fB3A22168, %f3002;
	fma.rn.f32 	%f6043, %f3001, 0fA7C234C5, %f3003;
	abs.f32 	%f513, %f6040;
	setp.ltu.f32 	%p660, %f513, 0f47CE4780;
	@%p660 bra 	$L__BB1_709;
	setp.neu.f32 	%p661, %f513, 0f7F800000;
	@%p661 bra 	$L__BB1_704;
	mov.f32 	%f3006, 0f00000000;
	mul.rn.f32 	%f6043, %f6040, %f3006;
	mov.b32 	%r8541, 0;
	bra.uni 	$L__BB1_709;
$L__BB1_704:
	mov.b32 	%r1095, %f6040;
	shl.b32 	%r4917, %r1095, 8;
	or.b32  	%r1096, %r4917, -2147483648;
	mov.b64 	%rd3727, 0;
	mov.b32 	%r8538, 0;
	mov.u64 	%rd3725, __cudart_i2opi_f;
	mov.u64 	%rd3726, %rd1;
$L__BB1_705:
	.pragma "nounroll";
	ld.global.nc.u32 	%r4918, [%rd3725];
	mad.wide.u32 	%rd2258, %r4918, %r1096, %rd3727;
	shr.u64 	%rd3727, %rd2258, 32;
	st.local.u32 	[%rd3726], %rd2258;
	add.s32 	%r8538, %r8538, 1;
	add.s64 	%rd3726, %rd3726, 4;
	add.s64 	%rd3725, %rd3725, 4;
	setp.ne.s32 	%p662, %r8538, 6;
	@%p662 bra 	$L__BB1_705;
	shr.u32 	%r4919, %r1095, 23;
	st.local.u32 	[%rd1+24], %rd3727;
	and.b32  	%r1099, %r4919, 31;
	and.b32  	%r4920, %r4919, 224;
	add.s32 	%r4921, %r4920, -128;
	shr.u32 	%r4922, %r4921, 5;
	mul.wide.u32 	%rd2259, %r4922, 4;
	sub.s64 	%rd555, %rd1, %rd2259;
	ld.local.u32 	%r8539, [%rd555+24];
	ld.local.u32 	%r8540, [%rd555+20];
	setp.eq.s32 	%p663, %r1099, 0;
	@%p663 bra 	$L__BB1_708;
	shf.l.wrap.b32 	%r8539, %r8540, %r8539, %r1099;
	ld.local.u32 	%r4923, [%rd555+16];
	shf.l.wrap.b32 	%r8540, %r4923, %r8540, %r1099;
$L__BB1_708:
	shr.u32 	%r4924, %r8539, 30;
	shf.l.wrap.b32 	%r4925, %r8540, %r8539, 2;
	shl.b32 	%r4926, %r8540, 2;
	shr.u32 	%r4927, %r4925, 31;
	add.s32 	%r4928, %r4927, %r4924;
	neg.s32 	%r4929, %r4928;
	setp.lt.s32 	%p664, %r1095, 0;
	selp.b32 	%r8541, %r4929, %r4928, %p664;
	xor.b32  	%r4930, %r4925, %r1095;
	shr.s32 	%r4931, %r4925, 31;
	xor.b32  	%r4932, %r4931, %r4925;
	xor.b32  	%r4933, %r4931, %r4926;
	cvt.u64.u32 	%rd2260, %r4932;
	shl.b64 	%rd2261, %rd2260, 32;
	cvt.u64.u32 	%rd2262, %r4933;
	or.b64  	%rd2263, %rd2261, %rd2262;
	cvt.rn.f64.s64 	%fd157, %rd2263;
	mul.f64 	%fd158, %fd157, 0d3BF921FB54442D19;
	cvt.rn.f32.f64 	%f3004, %fd158;
	neg.f32 	%f3005, %f3004;
	setp.lt.s32 	%p665, %r4930, 0;
	selp.f32 	%f6043, %f3005, %f3004, %p665;
$L__BB1_709:
	mul.rn.f32 	%f3007, %f6043, %f6043;
	and.b32  	%r4935, %r8541, 1;
	setp.eq.b32 	%p666, %r4935, 1;
	selp.f32 	%f3008, 0f3F800000, %f6043, %p666;
	fma.rn.f32 	%f3009, %f3007, %f3008, 0f00000000;
	fma.rn.f32 	%f3010, %f3007, 0f37CBAC00, 0fBAB607ED;
	selp.f32 	%f3011, %f3010, 0fB94D4153, %p666;
	selp.f32 	%f3012, 0f3D2AAABB, 0f3C0885E4, %p666;
	fma.rn.f32 	%f3013, %f3011, %f3007, %f3012;
	selp.f32 	%f3014, 0fBEFFFFFF, 0fBE2AAAA8, %p666;
	fma.rn.f32 	%f3015, %f3013, %f3007, %f3014;
	fma.rn.f32 	%f3016, %f3015, %f3009, %f3008;
	and.b32  	%r4936, %r8541, 2;
	setp.eq.s32 	%p667, %r4936, 0;
	mov.f32 	%f3017, 0f00000000;
	sub.f32 	%f3018, %f3017, %f3016;
	selp.f32 	%f517, %f3016, %f3018, %p667;
	mul.f32 	%f3019, %f517, 0f3F22F983;
	cvt.rni.s32.f32 	%r8545, %f3019;
	cvt.rn.f32.s32 	%f3020, %r8545;
	fma.rn.f32 	%f3021, %f3020, 0fBFC90FDA, %f517;
	fma.rn.f32 	%f3022, %f3020, 0fB3A22168, %f3021;
	fma.rn.f32 	%f6044, %f3020, 0fA7C234C5, %f3022;
	abs.f32 	%f519, %f517;
	setp.ltu.f32 	%p668, %f519, 0f47CE4780;
	@%p668 bra 	$L__BB1_717;
	setp.neu.f32 	%p669, %f519, 0f7F800000;
	@%p669 bra 	$L__BB1_712;
	mov.f32 	%f3025, 0f00000000;
	mul.rn.f32 	%f6044, %f517, %f3025;
	mov.b32 	%r8545, 0;
	bra.uni 	$L__BB1_717;
$L__BB1_712:
	mov.b32 	%r1109, %f517;
	shl.b32 	%r4938, %r1109, 8;
	or.b32  	%r1110, %r4938, -2147483648;
	mov.b64 	%rd3730, 0;
	mov.b32 	%r8542, 0;
	mov.u64 	%rd3728, __cudart_i2opi_f;
	mov.u64 	%rd3729, %rd1;
$L__BB1_713:
	.pragma "nounroll";
	ld.global.nc.u32 	%r4939, [%rd3728];
	mad.wide.u32 	%rd2266, %r4939, %r1110, %rd3730;
	shr.u64 	%rd3730, %rd2266, 32;
	st.local.u32 	[%rd3729], %rd2266;
	add.s32 	%r8542, %r8542, 1;
	add.s64 	%rd3729, %rd3729, 4;
	add.s64 	%rd3728, %rd3728, 4;
	setp.ne.s32 	%p670, %r8542, 6;
	@%p670 bra 	$L__BB1_713;
	shr.u32 	%r4940, %r1109, 23;
	st.local.u32 	[%rd1+24], %rd3730;
	and.b32  	%r1113, %r4940, 31;
	and.b32  	%r4941, %r4940, 224;
	add.s32 	%r4942, %r4941, -128;
	shr.u32 	%r4943, %r4942, 5;
	mul.wide.u32 	%rd2267, %r4943, 4;
	sub.s64 	%rd562, %rd1, %rd2267;
	ld.local.u32 	%r8543, [%rd562+24];
	ld.local.u32 	%r8544, [%rd562+20];
	setp.eq.s32 	%p671, %r1113, 0;
	@%p671 bra 	$L__BB1_716;
	shf.l.wrap.b32 	%r8543, %r8544, %r8543, %r1113;
	ld.local.u32 	%r4944, [%rd562+16];
	shf.l.wrap.b32 	%r8544, %r4944, %r8544, %r1113;
$L__BB1_716:
	shr.u32 	%r4945, %r8543, 30;
	shf.l.wrap.b32 	%r4946, %r8544, %r8543, 2;
	shl.b32 	%r4947, %r8544, 2;
	shr.u32 	%r4948, %r4946, 31;
	add.s32 	%r4949, %r4948, %r4945;
	neg.s32 	%r4950, %r4949;
	setp.lt.s32 	%p672, %r1109, 0;
	selp.b32 	%r8545, %r4950, %r4949, %p672;
	xor.b32  	%r4951, %r4946, %r1109;
	shr.s32 	%r4952, %r4946, 31;
	xor.b32  	%r4953, %r4952, %r4946;
	xor.b32  	%r4954, %r4952, %r4947;
	cvt.u64.u32 	%rd2268, %r4953;
	shl.b64 	%rd2269, %rd2268, 32;
	cvt.u64.u32 	%rd2270, %r4954;
	or.b64  	%rd2271, %rd2269, %rd2270;
	cvt.rn.f64.s64 	%fd159, %rd2271;
	mul.f64 	%fd160, %fd159, 0d3BF921FB54442D19;
	cvt.rn.f32.f64 	%f3023, %fd160;
	neg.f32 	%f3024, %f3023;
	setp.lt.s32 	%p673, %r4951, 0;
	selp.f32 	%f6044, %f3024, %f3023, %p673;
$L__BB1_717:
	add.s32 	%r4956, %r8545, 1;
	mul.rn.f32 	%f3026, %f6044, %f6044;
	and.b32  	%r4957, %r8545, 1;
	setp.eq.b32 	%p674, %r4957, 1;
	selp.f32 	%f3027, %f6044, 0f3F800000, %p674;
	fma.rn.f32 	%f3028, %f3026, %f3027, 0f00000000;
	fma.rn.f32 	%f3029, %f3026, 0f37CBAC00, 0fBAB607ED;
	selp.f32 	%f3030, 0fB94D4153, %f3029, %p674;
	selp.f32 	%f3031, 0f3C0885E4, 0f3D2AAABB, %p674;
	fma.rn.f32 	%f3032, %f3030, %f3026, %f3031;
	selp.f32 	%f3033, 0fBE2AAAA8, 0fBEFFFFFF, %p674;
	fma.rn.f32 	%f3034, %f3032, %f3026, %f3033;
	fma.rn.f32 	%f3035, %f3034, %f3028, %f3027;
	and.b32  	%r4958, %r4956, 2;
	setp.eq.s32 	%p675, %r4958, 0;
	mov.f32 	%f3036, 0f00000000;
	sub.f32 	%f3037, %f3036, %f3035;
	selp.f32 	%f6046, %f3035, %f3037, %p675;
	setp.leu.f32 	%p676, %f5991, 0f41000000;
	@%p676 bra 	$L__BB1_727;
	mul.f32 	%f3038, %f6046, 0f3F22F983;
	cvt.rni.s32.f32 	%r8549, %f3038;
	cvt.rn.f32.s32 	%f3039, %r8549;
	fma.rn.f32 	%f3040, %f3039, 0fBFC90FDA, %f6046;
	fma.rn.f32 	%f3041, %f3039, 0fB3A22168, %f3040;
	fma.rn.f32 	%f6045, %f3039, 0fA7C234C5, %f3041;
	abs.f32 	%f525, %f6046;
	setp.ltu.f32 	%p677, %f525, 0f47CE4780;
	@%p677 bra 	$L__BB1_726;
	setp.neu.f32 	%p678, %f525, 0f7F800000;
	@%p678 bra 	$L__BB1_721;
	mov.f32 	%f3044, 0f00000000;
	mul.rn.f32 	%f6045, %f6046, %f3044;
	mov.b32 	%r8549, 0;
	bra.uni 	$L__BB1_726;
$L__BB1_721:
	mov.b32 	%r1123, %f6046;
	shl.b32 	%r4960, %r1123, 8;
	or.b32  	%r1124, %r4960, -2147483648;
	mov.b64 	%rd3733, 0;
	mov.b32 	%r8546, 0;
	mov.u64 	%rd3731, __cudart_i2opi_f;
	mov.u64 	%rd3732, %rd1;
$L__BB1_722:
	.pragma "nounroll";
	ld.global.nc.u32 	%r4961, [%rd3731];
	mad.wide.u32 	%rd2274, %r4961, %r1124, %rd3733;
	shr.u64 	%rd3733, %rd2274, 32;
	st.local.u32 	[%rd3732], %rd2274;
	add.s32 	%r8546, %r8546, 1;
	add.s64 	%rd3732, %rd3732, 4;
	add.s64 	%rd3731, %rd3731, 4;
	setp.ne.s32 	%p679, %r8546, 6;
	@%p679 bra 	$L__BB1_722;
	shr.u32 	%r4962, %r1123, 23;
	st.local.u32 	[%rd1+24], %rd3733;
	and.b32  	%r1127, %r4962, 31;
	and.b32  	%r4963, %r4962, 224;
	add.s32 	%r4964, %r4963, -128;
	shr.u32 	%r4965, %r4964, 5;
	mul.wide.u32 	%rd2275, %r4965, 4;
	sub.s64 	%rd569, %rd1, %rd2275;
	ld.local.u32 	%r8547, [%rd569+24];
	ld.local.u32 	%r8548, [%rd569+20];
	setp.eq.s32 	%p680, %r1127, 0;
	@%p680 bra 	$L__BB1_725;
	shf.l.wrap.b32 	%r8547, %r8548, %r8547, %r1127;
	ld.local.u32 	%r4966, [%rd569+16];
	shf.l.wrap.b32 	%r8548, %r4966, %r8548, %r1127;
$L__BB1_725:
	shr.u32 	%r4967, %r8547, 30;
	shf.l.wrap.b32 	%r4968, %r8548, %r8547, 2;
	shl.b32 	%r4969, %r8548, 2;
	shr.u32 	%r4970, %r4968, 31;
	add.s32 	%r4971, %r4970, %r4967;
	neg.s32 	%r4972, %r4971;
	setp.lt.s32 	%p681, %r1123, 0;
	selp.b32 	%r8549, %r4972, %r4971, %p681;
	xor.b32  	%r4973, %r4968, %r1123;
	shr.s32 	%r4974, %r4968, 31;
	xor.b32  	%r4975, %r4974, %r4968;
	xor.b32  	%r4976, %r4974, %r4969;
	cvt.u64.u32 	%rd2276, %r4975;
	shl.b64 	%rd2277, %rd2276, 32;
	cvt.u64.u32 	%rd2278, %r4976;
	or.b64  	%rd2279, %rd2277, %rd2278;
	cvt.rn.f64.s64 	%fd161, %rd2279;
	mul.f64 	%fd162, %fd161, 0d3BF921FB54442D19;
	cvt.rn.f32.f64 	%f3042, %fd162;
	neg.f32 	%f3043, %f3042;
	setp.lt.s32 	%p682, %r4973, 0;
	selp.f32 	%f6045, %f3043, %f3042, %p682;
$L__BB1_726:
	add.s32 	%r4978, %r8549, 1;
	mul.rn.f32 	%f3045, %f6045, %f6045;
	and.b32  	%r4979, %r8549, 1;
	setp.eq.b32 	%p683, %r4979, 1;
	selp.f32 	%f3046, %f6045, 0f3F800000, %p683;
	fma.rn.f32 	%f3047, %f3045, %f3046, 0f00000000;
	fma.rn.f32 	%f3048, %f3045, 0f37CBAC00, 0fBAB607ED;
	selp.f32 	%f3049, 0fB94D4153, %f3048, %p683;
	selp.f32 	%f3050, 0f3C0885E4, 0f3D2AAABB, %p683;
	fma.rn.f32 	%f3051, %f3049, %f3045, %f3050;
	selp.f32 	%f3052, 0fBE2AAAA8, 0fBEFFFFFF, %p683;
	fma.rn.f32 	%f3053, %f3051, %f3045, %f3052;
	fma.rn.f32 	%f3054, %f3053, %f3047, %f3046;
	and.b32  	%r4980, %r4978, 2;
	setp.eq.s32 	%p684, %r4980, 0;
	mov.f32 	%f3055, 0f00000000;
	sub.f32 	%f3056, %f3055, %f3054;
	selp.f32 	%f6046, %f3054, %f3056, %p684;
$L__BB1_727:
	setp.geu.f32 	%p685, %f5991, 0f40A00000;
	@%p685 bra 	$L__BB1_737;
	mul.f32 	%f3057, %f6046, 0f3F22F983;
	cvt.rni.s32.f32 	%r8553, %f3057;
	cvt.rn.f32.s32 	%f3058, %r8553;
	fma.rn.f32 	%f3059, %f3058, 0fBFC90FDA, %f6046;
	fma.rn.f32 	%f3060, %f3058, 0fB3A22168, %f3059;
	fma.rn.f32 	%f6047, %f3058, 0fA7C234C5, %f3060;
	abs.f32 	%f532, %f6046;
	setp.ltu.f32 	%p686, %f532, 0f47CE4780;
	@%p686 bra 	$L__BB1_736;
	setp.neu.f32 	%p687, %f532, 0f7F800000;
	@%p687 bra 	$L__BB1_731;
	mov.f32 	%f3063, 0f00000000;
	mul.rn.f32 	%f6047, %f6046, %f3063;
	mov.b32 	%r8553, 0;
	bra.uni 	$L__BB1_736;
$L__BB1_731:
	mov.b32 	%r1137, %f6046;
	shl.b32 	%r4982, %r1137, 8;
	or.b32  	%r1138, %r4982, -2147483648;
	mov.b64 	%rd3736, 0;
	mov.b32 	%r8550, 0;
	mov.u64 	%rd3734, __cudart_i2opi_f;
	mov.u64 	%rd3735, %rd1;
$L__BB1_732:
	.pragma "nounroll";
	ld.global.nc.u32 	%r4983, [%rd3734];
	mad.wide.u32 	%rd2282, %r4983, %r1138, %rd3736;
	shr.u64 	%rd3736, %rd2282, 32;
	st.local.u32 	[%rd3735], %rd2282;
	add.s32 	%r8550, %r8550, 1;
	add.s64 	%rd3735, %rd3735, 4;
	add.s64 	%rd3734, %rd3734, 4;
	setp.ne.s32 	%p688, %r8550, 6;
	@%p688 bra 	$L__BB1_732;
	shr.u32 	%r4984, %r1137, 23;
	st.local.u32 	[%rd1+24], %rd3736;
	and.b32  	%r1141, %r4984, 31;
	and.b32  	%r4985, %r4984, 224;
	add.s32 	%r4986, %r4985, -128;
	shr.u32 	%r4987, %r4986, 5;
	mul.wide.u32 	%rd2283, %r4987, 4;
	sub.s64 	%rd576, %rd1, %rd2283;
	ld.local.u32 	%r8551, [%rd576+24];
	ld.local.u32 	%r8552, [%rd576+20];
	setp.eq.s32 	%p689, %r1141, 0;
	@%p689 bra 	$L__BB1_735;
	shf.l.wrap.b32 	%r8551, %r8552, %r8551, %r1141;
	ld.local.u32 	%r4988, [%rd576+16];
	shf.l.wrap.b32 	%r8552, %r4988, %r8552, %r1141;
$L__BB1_735:
	shr.u32 	%r4989, %r8551, 30;
	shf.l.wrap.b32 	%r4990, %r8552, %r8551, 2;
	shl.b32 	%r4991, %r8552, 2;
	shr.u32 	%r4992, %r4990, 31;
	add.s32 	%r4993, %r4992, %r4989;
	neg.s32 	%r4994, %r4993;
	setp.lt.s32 	%p690, %r1137, 0;
	selp.b32 	%r8553, %r4994, %r4993, %p690;
	xor.b32  	%r4995, %r4990, %r1137;
	shr.s32 	%r4996, %r4990, 31;
	xor.b32  	%r4997, %r4996, %r4990;
	xor.b32  	%r4998, %r4996, %r4991;
	cvt.u64.u32 	%rd2284, %r4997;
	shl.b64 	%rd2285, %rd2284, 32;
	cvt.u64.u32 	%rd2286, %r4998;
	or.b64  	%rd2287, %rd2285, %rd2286;
	cvt.rn.f64.s64 	%fd163, %rd2287;
	mul.f64 	%fd164, %fd163, 0d3BF921FB54442D19;
	cvt.rn.f32.f64 	%f3061, %fd164;
	neg.f32 	%f3062, %f3061;
	setp.lt.s32 	%p691, %r4995, 0;
	selp.f32 	%f6047, %f3062, %f3061, %p691;
$L__BB1_736:
	mul.rn.f32 	%f3064, %f6047, %f6047;
	and.b32  	%r5000, %r8553, 1;
	setp.eq.b32 	%p692, %r5000, 1;
	selp.f32 	%f3065, 0f3F800000, %f6047, %p692;
	fma.rn.f32 	%f3066, %f3064, %f3065, 0f00000000;
	fma.rn.f32 	%f3067, %f3064, 0f37CBAC00, 0fBAB607ED;
	selp.f32 	%f3068, %f3067, 0fB94D4153, %p692;
	selp.f32 	%f3069, 0f3D2AAABB, 0f3C0885E4, %p692;
	fma.rn.f32 	%f3070, %f3068, %f3064, %f3069;
	selp.f32 	%f3071, 0fBEFFFFFF, 0fBE2AAAA8, %p692;
	fma.rn.f32 	%f3072, %f3070, %f3064, %f3071;
	fma.rn.f32 	%f3073, %f3072, %f3066, %f3065;
	and.b32  	%r5001, %r8553, 2;
	setp.eq.s32 	%p693, %r5001, 0;
	mov.f32 	%f3074, 0f00000000;
	sub.f32 	%f3075, %f3074, %f3073;
	selp.f32 	%f6046, %f3073, %f3075, %p693;
$L__BB1_737:
	mul.f32 	%f3076, %f6046, 0f3F22F983;
	cvt.rni.s32.f32 	%r8557, %f3076;
	cvt.rn.f32.s32 	%f3077, %r8557;
	fma.rn.f32 	%f3078, %f3077, 0fBFC90FDA, %f6046;
	fma.rn.f32 	%f3079, %f3077, 0fB3A22168, %f3078;
	fma.rn.f32 	%f6049, %f3077, 0fA7C234C5, %f3079;
	abs.f32 	%f539, %f6046;
	setp.ltu.f32 	%p694, %f539, 0f47CE4780;
	@%p694 bra 	$L__BB1_745;
	setp.neu.f32 	%p695, %f539, 0f7F800000;
	@%p695 bra 	$L__BB1_740;
	mov.f32 	%f3082, 0f00000000;
	mul.rn.f32 	%f6049, %f6046, %f3082;
	mov.b32 	%r8557, 0;
	bra.uni 	$L__BB1_745;
$L__BB1_740:
	mov.b32 	%r1151, %f6046;
	shl.b32 	%r5003, %r1151, 8;
	or.b32  	%r1152, %r5003, -2147483648;
	mov.b64 	%rd3739, 0;
	mov.b32 	%r8554, 0;
	mov.u64 	%rd3737, __cudart_i2opi_f;
	mov.u64 	%rd3738, %rd1;
$L__BB1_741:
	.pragma "nounroll";
	ld.global.nc.u32 	%r5004, [%rd3737];
	mad.wide.u32 	%rd2290, %r5004, %r1152, %rd3739;
	shr.u64 	%rd3739, %rd2290, 32;
	st.local.u32 	[%rd3738], %rd2290;
	add.s32 	%r8554, %r8554, 1;
	add.s64 	%rd3738, %rd3738, 4;
	add.s64 	%rd3737, %rd3737, 4;
	setp.ne.s32 	%p696, %r8554, 6;
	@%p696 bra 	$L__BB1_741;
	shr.u32 	%r5005, %r1151, 23;
	st.local.u32 	[%rd1+24], %rd3739;
	and.b32  	%r1155, %r5005, 31;
	and.b32  	%r5006, %r5005, 224;
	add.s32 	%r5007, %r5006, -128;
	shr.u32 	%r5008, %r5007, 5;
	mul.wide.u32 	%rd2291, %r5008, 4;
	sub.s64 	%rd583, %rd1, %rd2291;
	ld.local.u32 	%r8555, [%rd583+24];
	ld.local.u32 	%r8556, [%rd583+20];
	setp.eq.s32 	%p697, %r1155, 0;
	@%p697 bra 	$L__BB1_744;
	shf.l.wrap.b32 	%r8555, %r8556, %r8555, %r1155;
	ld.local.u32 	%r5009, [%rd583+16];
	shf.l.wrap.b32 	%r8556, %r5009, %r8556, %r1155;
$L__BB1_744:
	shr.u32 	%r5010, %r8555, 30;
	shf.l.wrap.b32 	%r5011, %r8556, %r8555, 2;
	shl.b32 	%r5012, %r8556, 2;
	shr.u32 	%r5013, %r5011, 31;
	add.s32 	%r5014, %r5013, %r5010;
	neg.s32 	%r5015, %r5014;
	setp.lt.s32 	%p698, %r1151, 0;
	selp.b32 	%r8557, %r5015, %r5014, %p698;
	xor.b32  	%r5016, %r5011, %r1151;
	shr.s32 	%r5017, %r5011, 31;
	xor.b32  	%r5018, %r5017, %r5011;
	xor.b32  	%r5019, %r5017, %r5012;
	cvt.u64.u32 	%rd2292, %r5018;
	shl.b64 	%rd2293, %rd2292, 32;
	cvt.u64.u32 	%rd2294, %r5019;
	or.b64  	%rd2295, %rd2293, %rd2294;
	cvt.rn.f64.s64 	%fd165, %rd2295;
	mul.f64 	%fd166, %fd165, 0d3BF921FB54442D19;
	cvt.rn.f32.f64 	%f3080, %fd166;
	neg.f32 	%f3081, %f3080;
	setp.lt.s32 	%p699, %r5016, 0;
	selp.f32 	%f6049, %f3081, %f3080, %p699;
$L__BB1_745:
	add.s32 	%r5021, %r8557, 1;
	mul.rn.f32 	%f3083, %f6049, %f6049;
	and.b32  	%r5022, %r8557, 1;
	setp.eq.b32 	%p700, %r5022, 1;
	selp.f32 	%f3084, %f6049, 0f3F800000, %p700;
	fma.rn.f32 	%f3085, %f3083, %f3084, 0f00000000;
	fma.rn.f32 	%f3086, %f3083, 0f37CBAC00, 0fBAB607ED;
	selp.f32 	%f3087, 0fB94D4153, %f3086, %p700;
	selp.f32 	%f3088, 0f3C0885E4, 0f3D2AAABB, %p700;
	fma.rn.f32 	%f3089, %f3087, %f3083, %f3088;
	selp.f32 	%f3090, 0fBE2AAAA8, 0fBEFFFFFF, %p700;
	fma.rn.f32 	%f3091, %f3089, %f3083, %f3090;
	fma.rn.f32 	%f3092, %f3091, %f3085, %f3084;
	and.b32  	%r5023, %r5021, 2;
	setp.eq.s32 	%p701, %r5023, 0;
	mov.f32 	%f3093, 0f00000000;
	sub.f32 	%f3094, %f3093, %f3092;
	selp.f32 	%f543, %f3092, %f3094, %p701;
	mul.f32 	%f3095, %f543, 0f3F22F983;
	cvt.rni.s32.f32 	%r8561, %f3095;
	cvt.rn.f32.s32 	%f3096, %r8561;
	fma.rn.f32 	%f3097, %f3096, 0fBFC90FDA, %f543;
	fma.rn.f32 	%f3098, %f3096, 0fB3A22168, %f3097;
	fma.rn.f32 	%f6050, %f3096, 0fA7C234C5, %f3098;
	abs.f32 	%f545, %f543;
	setp.ltu.f32 	%p702, %f545, 0f47CE4780;
	@%p702 bra 	$L__BB1_753;
	setp.neu.f32 	%p703, %f545, 0f7F800000;
	@%p703 bra 	$L__BB1_748;
	mov.f32 	%f3101, 0f00000000;
	mul.rn.f32 	%f6050, %f543, %f3101;
	mov.b32 	%r8561, 0;
	bra.uni 	$L__BB1_753;
$L__BB1_748:
	mov.b32 	%r1165, %f543;
	shl.b32 	%r5025, %r1165, 8;
	or.b32  	%r1166, %r5025, -2147483648;
	mov.b64 	%rd3742, 0;
	mov.b32 	%r8558, 0;
	mov.u64 	%rd3740, __cudart_i2opi_f;
	mov.u64 	%rd3741, %rd1;
$L__BB1_749:
	.pragma "nounroll";
	ld.global.nc.u32 	%r5026, [%rd3740];
	mad.wide.u32 	%rd2298, %r5026, %r1166, %rd3742;
	shr.u64 	%rd3742, %rd2298, 32;
	st.local.u32 	[%rd3741], %rd2298;
	add.s32 	%r8558, %r8558, 1;
	add.s64 	%rd3741, %rd3741, 4;
	add.s64 	%rd3740, %rd3740, 4;
	setp.ne.s32 	%p704, %r8558, 6;
	@%p704 bra 	$L__BB1_749;
	shr.u32 	%r5027, %r1165, 23;
	st.local.u32 	[%rd1+24], %rd3742;
	and.b32  	%r1169, %r5027, 31;
	and.b32  	%r5028, %r5027, 224;
	add.s32 	%r5029, %r5028, -128;
	shr.u32 	%r5030, %r5029, 5;
	mul.wide.u32 	%rd2299, %r5030, 4;
	sub.s64 	%rd590, %rd1, %rd2299;
	ld.local.u32 	%r8559, [%rd590+24];
	ld.local.u32 	%r8560, [%rd590+20];
	setp.eq.s32 	%p705, %r1169, 0;
	@%p705 bra 	$L__BB1_752;
	shf.l.wrap.b32 	%r8559, %r8560, %r8559, %r1169;
	ld.local.u32 	%r5031, [%rd590+16];
	shf.l.wrap.b32 	%r8560, %r5031, %r8560, %r1169;
$L__BB1_752:
	shr.u32 	%r5032, %r8559, 30;
	shf.l.wrap.b32 	%r5033, %r8560, %r8559, 2;
	shl.b32 	%r5034, %r8560, 2;
	shr.u32 	%r5035, %r5033, 31;
	add.s32 	%r5036, %r5035, %r5032;
	neg.s32 	%r5037, %r5036;
	setp.lt.s32 	%p706, %r1165, 0;
	selp.b32 	%r8561, %r5037, %r5036, %p706;
	xor.b32  	%r5038, %r5033, %r1165;
	shr.s32 	%r5039, %r5033, 31;
	xor.b32  	%r5040, %r5039, %r5033;
	xor.b32  	%r5041, %r5039, %r5034;
	cvt.u64.u32 	%rd2300, %r5040;
	shl.b64 	%rd2301, %rd2300, 32;
	cvt.u64.u32 	%rd2302, %r5041;
	or.b64  	%rd2303, %rd2301, %rd2302;
	cvt.rn.f64.s64 	%fd167, %rd2303;
	mul.f64 	%fd168, %fd167, 0d3BF921FB54442D19;
	cvt.rn.f32.f64 	%f3099, %fd168;
	neg.f32 	%f3100, %f3099;
	setp.lt.s32 	%p707, %r5038, 0;
	selp.f32 	%f6050, %f3100, %f3099, %p707;
$L__BB1_753:
	setp.leu.f32 	%p708, %f5991, %f303;
	mul.rn.f32 	%f3102, %f6050, %f6050;
	and.b32  	%r5043, %r8561, 1;
	setp.eq.b32 	%p709, %r5043, 1;
	selp.f32 	%f3103, 0f3F800000, %f6050, %p709;
	fma.rn.f32 	%f3104, %f3102, %f3103, 0f00000000;
	fma.rn.f32 	%f3105, %f3102, 0f37CBAC00, 0fBAB607ED;
	selp.f32 	%f3106, %f3105, 0fB94D4153, %p709;
	selp.f32 	%f3107, 0f3D2AAABB, 0f3C0885E4, %p709;
	fma.rn.f32 	%f3108, %f3106, %f3102, %f3107;
	selp.f32 	%f3109, 0fBEFFFFFF, 0fBE2AAAA8, %p709;
	fma.rn.f32 	%f3110, %f3108, %f3102, %f3109;
	fma.rn.f32 	%f3111, %f3110, %f3104, %f3103;
	and.b32  	%r5044, %r8561, 2;
	setp.eq.s32 	%p710, %r5044, 0;
	mov.f32 	%f3112, 0f00000000;
	sub.f32 	%f3113, %f3112, %f3111;
	selp.f32 	%f6052, %f3111, %f3113, %p710;
	@%p708 bra 	$L__BB1_763;
	mul.f32 	%f3114, %f6052, 0f3F22F983;
	cvt.rni.s32.f32 	%r8565, %f3114;
	cvt.rn.f32.s32 	%f3115, %r8565;
	fma.rn.f32 	%f3116, %f3115, 0fBFC90FDA, %f6052;
	fma.rn.f32 	%f3117, %f3115, 0fB3A22168, %f3116;
	fma.rn.f32 	%f6051, %f3115, 0fA7C234C5, %f3117;
	abs.f32 	%f551, %f6052;
	setp.ltu.f32 	%p711, %f551, 0f47CE4780;
	@%p711 bra 	$L__BB1_762;
	setp.neu.f32 	%p712, %f551, 0f7F800000;
	@%p712 bra 	$L__BB1_757;
	mov.f32 	%f3120, 0f00000000;
	mul.rn.f32 	%f6051, %f6052, %f3120;
	mov.b32 	%r8565, 0;
	bra.uni 	$L__BB1_762;
$L__BB1_757:
	mov.b32 	%r1179, %f6052;
	shl.b32 	%r5046, %r1179, 8;
	or.b32  	%r1180, %r5046, -2147483648;
	mov.b64 	%rd3745, 0;
	mov.b32 	%r8562, 0;
	mov.u64 	%rd3743, __cudart_i2opi_f;
	mov.u64 	%rd3744, %rd1;
$L__BB1_758:
	.pragma "nounroll";
	ld.global.nc.u32 	%r5047, [%rd3743];
	mad.wide.u32 	%rd2306, %r5047, %r1180, %rd3745;
	shr.u64 	%rd3745, %rd2306, 32;
	st.local.u32 	[%rd3744], %rd2306;
	add.s32 	%r8562, %r8562, 1;
	add.s64 	%rd3744, %rd3744, 4;
	add.s64 	%rd3743, %rd3743, 4;
	setp.ne.s32 	%p713, %r8562, 6;
	@%p713 bra 	$L__BB1_758;
	shr.u32 	%r5048, %r1179, 23;
	st.local.u32 	[%rd1+24], %rd3745;
	and.b32  	%r1183, %r5048, 31;
	and.b32  	%r5049, %r5048, 224;
	add.s32 	%r5050, %r5049, -128;
	shr.u32 	%r5051, %r5050, 5;
	mul.wide.u32 	%rd2307, %r5051, 4;
	sub.s64 	%rd597, %rd1, %rd2307;
	ld.local.u32 	%r8563, [%rd597+24];
	ld.local.u32 	%r8564, [%rd597+20];
	setp.eq.s32 	%p714, %r1183, 0;
	@%p714 bra 	$L__BB1_761;
	shf.l.wrap.b32 	%r8563, %r8564, %r8563, %r1183;
	ld.local.u32 	%r5052, [%rd597+16];
	shf.l.wrap.b32 	%r8564, %r5052, %r8564, %r1183;
$L__BB1_761:
	shr.u32 	%r5053, %r8563, 30;
	shf.l.wrap.b32 	%r5054, %r8564, %r8563, 2;
	shl.b32 	%r5055, %r8564, 2;
	shr.u32 	%r5056, %r5054, 31;
	add.s32 	%r5057, %r5056, %r5053;
	neg.s32 	%r5058, %r5057;
	setp.lt.s32 	%p715, %r1179, 0;
	selp.b32 	%r8565, %r5058, %r5057, %p715;
	xor.b32  	%r5059, %r5054, %r1179;
	shr.s32 	%r5060, %r5054, 31;
	xor.b32  	%r5061, %r5060, %r5054;
	xor.b32  	%r5062, %r5060, %r5055;
	cvt.u64.u32 	%rd2308, %r5061;
	shl.b64 	%rd2309, %rd2308, 32;
	cvt.u64.u32 	%rd2310, %r5062;
	or.b64  	%rd2311, %rd2309, %rd2310;
	cvt.rn.f64.s64 	%fd169, %rd2311;
	mul.f64 	%fd170, %fd169, 0d3BF921FB54442D19;
	cvt.rn.f32.f64 	%f3118, %fd170;
	neg.f32 	%f3119, %f3118;
	setp.lt.s32 	%p716, %r5059, 0;
	selp.f32 	%f6051, %f3119, %f3118, %p716;
$L__BB1_762:
	add.s32 	%r5064, %r8565, 1;
	mul.rn.f32 	%f3121, %f6051, %f6051;
	and.b32  	%r5065, %r8565, 1;
	setp.eq.b32 	%p717, %r5065, 1;
	selp.f32 	%f3122, %f6051, 0f3F800000, %p717;
	fma.rn.f32 	%f3123, %f3121, %f3122, 0f00000000;
	fma.rn.f32 	%f3124, %f3121, 0f37CBAC00, 0fBAB607ED;
	selp.f32 	%f3125, 0fB94D4153, %f3124, %p717;
	selp.f32 	%f3126, 0f3C0885E4, 0f3D2AAABB, %p717;
	fma.rn.f32 	%f3127, %f3125, %f3121, %f3126;
	selp.f32 	%f3128, 0fBE2AAAA8, 0fBEFFFFFF, %p717;
	fma.rn.f32 	%f3129, %f3127, %f3121, %f3128;
	fma.rn.f32 	%f3130, %f3129, %f3123, %f3122;
	and.b32  	%r5066, %r5064, 2;
	setp.eq.s32 	%p718, %r5066, 0;
	mov.f32 	%f3131, 0f00000000;
	sub.f32 	%f3132, %f3131, %f3130;
	selp.f32 	%f6052, %f3130, %f3132, %p718;
$L__BB1_763:
	mul.f32 	%f3133, %f6052, 0f3F22F983;
	cvt.rni.s32.f32 	%r8569, %f3133;
	cvt.rn.f32.s32 	%f3134, %r8569;
	fma.rn.f32 	%f3135, %f3134, 0fBFC90FDA, %f6052;
	fma.rn.f32 	%f3136, %f3134, 0fB3A22168, %f3135;
	fma.rn.f32 	%f6053, %f3134, 0fA7C234C5, %f3136;
	abs.f32 	%f558, %f6052;
	setp.ltu.f32 	%p719, %f558, 0f47CE4780;
	@%p719 bra 	$L__BB1_771;
	setp.neu.f32 	%p720, %f558, 0f7F800000;
	@%p720 bra 	$L__BB1_766;
	mov.f32 	%f3139, 0f00000000;
	mul.rn.f32 	%f6053, %f6052, %f3139;
	mov.b32 	%r8569, 0;
	bra.uni 	$L__BB1_771;
$L__BB1_766:
	mov.b32 	%r1193, %f6052;
	shl.b32 	%r5068, %r1193, 8;
	or.b32  	%r1194, %r5068, -2147483648;
	mov.b64 	%rd3748, 0;
	mov.b32 	%r8566, 0;
	mov.u64 	%rd3746, __cudart_i2opi_f;
	mov.u64 	%rd3747, %rd1;
$L__BB1_767:
	.pragma "nounroll";
	ld.global.nc.u32 	%r5069, [%rd3746];
	mad.wide.u32 	%rd2314, %r5069, %r1194, %rd3748;
	shr.u64 	%rd3748, %rd2314, 32;
	st.local.u32 	[%rd3747], %rd2314;
	add.s32 	%r8566, %r8566, 1;
	add.s64 	%rd3747, %rd3747, 4;
	add.s64 	%rd3746, %rd3746, 4;
	setp.ne.s32 	%p721, %r8566, 6;
	@%p721 bra 	$L__BB1_767;
	shr.u32 	%r5070, %r1193, 23;
	st.local.u32 	[%rd1+24], %rd3748;
	and.b32  	%r1197, %r5070, 31;
	and.b32  	%r5071, %r5070, 224;
	add.s32 	%r5072, %r5071, -128;
	shr.u32 	%r5073, %r5072, 5;
	mul.wide.u32 	%rd2315, %r5073, 4;
	sub.s64 	%rd604, %rd1, %rd2315;
	ld.local.u32 	%r8567, [%rd604+24];
	ld.local.u32 	%r8568, [%rd604+20];
	setp.eq.s32 	%p722, %r1197, 0;
	@%p722 bra 	$L__BB1_770;
	shf.l.wrap.b32 	%r8567, %r8568, %r8567, %r1197;
	ld.local.u32 	%r5074, [%rd604+16];
	shf.l.wrap.b32 	%r8568, %r5074, %r8568, %r1197;
$L__BB1_770:
	shr.u32 	%r5075, %r8567, 30;
	shf.l.wrap.b32 	%r5076, %r8568, %r8567, 2;
	shl.b32 	%r5077, %r8568, 2;
	shr.u32 	%r5078, %r5076, 31;
	add.s32 	%r5079, %r5078, %r5075;
	neg.s32 	%r5080, %r5079;
	setp.lt.s32 	%p723, %r1193, 0;
	selp.b32 	%r8569, %r5080, %r5079, %p723;
	xor.b32  	%r5081, %r5076, %r1193;
	shr.s32 	%r5082, %r5076, 31;
	xor.b32  	%r5083, %r5082, %r5076;
	xor.b32  	%r5084, %r5082, %r5077;
	cvt.u64.u32 	%rd2316, %r5083;
	shl.b64 	%rd2317, %rd2316, 32;
	cvt.u64.u32 	%rd2318, %r5084;
	or.b64  	%rd2319, %rd2317, %rd2318;
	cvt.rn.f64.s64 	%fd171, %rd2319;
	mul.f64 	%fd172, %fd171, 0d3BF921FB54442D19;
	cvt.rn.f32.f64 	%f3137, %fd172;
	neg.f32 	%f3138, %f3137;
	setp.lt.s32 	%p724, %r5081, 0;
	selp.f32 	%f6053, %f3138, %f3137, %p724;
$L__BB1_771:
	mul.rn.f32 	%f3140, %f6053, %f6053;
	and.b32  	%r5086, %r8569, 1;
	setp.eq.b32 	%p725, %r5086, 1;
	selp.f32 	%f3141, 0f3F800000, %f6053, %p725;
	fma.rn.f32 	%f3142, %f3140, %f3141, 0f00000000;
	fma.rn.f32 	%f3143, %f3140, 0f37CBAC00, 0fBAB607ED;
	selp.f32 	%f3144, %f3143, 0fB94D4153, %p725;
	selp.f32 	%f3145, 0f3D2AAABB, 0f3C0885E4, %p725;
	fma.rn.f32 	%f3146, %f3144, %f3140, %f3145;
	selp.f32 	%f3147, 0fBEFFFFFF, 0fBE2AAAA8, %p725;
	fma.rn.f32 	%f3148, %f3146, %f3140, %f3147;
	fma.rn.f32 	%f3149, %f3148, %f3142, %f3141;
	and.b32  	%r5087, %r8569, 2;
	setp.eq.s32 	%p726, %r5087, 0;
	mov.f32 	%f3150, 0f00000000;
	sub.f32 	%f3151, %f3150, %f3149;
	selp.f32 	%f562, %f3149, %f3151, %p726;
	mul.f32 	%f3152, %f562, 0f3F22F983;
	cvt.rni.s32.f32 	%r8573, %f3152;
	cvt.rn.f32.s32 	%f3153, %r8573;
	fma.rn.f32 	%f3154, %f3153, 0fBFC90FDA, %f562;
	fma.rn.f32 	%f3155, %f3153, 0fB3A22168, %f3154;
	fma.rn.f32 	%f6054, %f3153, 0fA7C234C5, %f3155;
	abs.f32 	%f564, %f562;
	setp.ltu.f32 	%p727, %f564, 0f47CE4780;
	@%p727 bra 	$L__BB1_779;
	setp.neu.f32 	%p728, %f564, 0f7F800000;
	@%p728 bra 	$L__BB1_774;
	mov.f32 	%f3158, 0f00000000;
	mul.rn.f32 	%f6054, %f562, %f3158;
	mov.b32 	%r8573, 0;
	bra.uni 	$L__BB1_779;
$L__BB1_774:
	mov.b32 	%r1207, %f562;
	shl.b32 	%r5089, %r1207, 8;
	or.b32  	%r1208, %r5089, -2147483648;
	mov.b64 	%rd3751, 0;
	mov.b32 	%r8570, 0;
	mov.u64 	%rd3749, __cudart_i2opi_f;
	mov.u64 	%rd3750, %rd1;
$L__BB1_775:
	.pragma "nounroll";
	ld.global.nc.u32 	%r5090, [%rd3749];
	mad.wide.u32 	%rd2322, %r5090, %r1208, %rd3751;
	shr.u64 	%rd3751, %rd2322, 32;
	st.local.u32 	[%rd3750], %rd2322;
	add.s32 	%r8570, %r8570, 1;
	add.s64 	%rd3750, %rd3750, 4;
	add.s64 	%rd3749, %rd3749, 4;
	setp.ne.s32 	%p729, %r8570, 6;
	@%p729 bra 	$L__BB1_775;
	shr.u32 	%r5091, %r1207, 23;
	st.local.u32 	[%rd1+24], %rd3751;
	and.b32  	%r1211, %r5091, 31;
	and.b32  	%r5092, %r5091, 224;
	add.s32 	%r5093, %r5092, -128;
	shr.u32 	%r5094, %r5093, 5;
	mul.wide.u32 	%rd2323, %r5094, 4;
	sub.s64 	%rd611, %rd1, %rd2323;
	ld.local.u32 	%r8571, [%rd611+24];
	ld.local.u32 	%r8572, [%rd611+20];
	setp.eq.s32 	%p730, %r1211, 0;
	@%p730 bra 	$L__BB1_778;
	shf.l.wrap.b32 	%r8571, %r8572, %r8571, %r1211;
	ld.local.u32 	%r5095, [%rd611+16];
	shf.l.wrap.b32 	%r8572, %r5095, %r8572, %r1211;
$L__BB1_778:
	shr.u32 	%r5096, %r8571, 30;
	shf.l.wrap.b32 	%r5097, %r8572, %r8571, 2;
	shl.b32 	%r5098, %r8572, 2;
	shr.u32 	%r5099, %r5097, 31;
	add.s32 	%r5100, %r5099, %r5096;
	neg.s32 	%r5101, %r5100;
	setp.lt.s32 	%p731, %r1207, 0;
	selp.b32 	%r8573, %r5101, %r5100, %p731;
	xor.b32  	%r5102, %r5097, %r1207;
	shr.s32 	%r5103, %r5097, 31;
	xor.b32  	%r5104, %r5103, %r5097;
	xor.b32  	%r5105, %r5103, %r5098;
	cvt.u64.u32 	%rd2324, %r5104;
	shl.b64 	%rd2325, %rd2324, 32;
	cvt.u64.u32 	%rd2326, %r5105;
	or.b64  	%rd2327, %rd2325, %rd2326;
	cvt.rn.f64.s64 	%fd173, %rd2327;
	mul.f64 	%fd174, %fd173, 0d3BF921FB54442D19;
	cvt.rn.f32.f64 	%f3156, %fd174;
	neg.f32 	%f3157, %f3156;
	setp.lt.s32 	%p732, %r5102, 0;
	selp.f32 	%f6054, %f3157, %f3156, %p732;
$L__BB1_779:
	add.s32 	%r5107, %r8573, 1;
	mul.rn.f32 	%f3159, %f6054, %f6054;
	and.b32  	%r5108, %r8573, 1;
	setp.eq.b32 	%p733, %r5108, 1;
	selp.f32 	%f3160, %f6054, 0f3F800000, %p733;
	fma.rn.f32 	%f3161, %f3159, %f3160, 0f00000000;
	fma.rn.f32 	%f3162, %f3159, 0f37CBAC00, 0fBAB607ED;
	selp.f32 	%f3163, 0fB94D4153, %f3162, %p733;
	selp.f32 	%f3164, 0f3C0885E4, 0f3D2AAABB, %p733;
	fma.rn.f32 	%f3165, %f3163, %f3159, %f3164;
	selp.f32 	%f3166, 0fBE2AAAA8, 0fBEFFFFFF, %p733;
	fma.rn.f32 	%f3167, %f3165, %f3159, %f3166;
	fma.rn.f32 	%f3168, %f3167, %f3161, %f3160;
	and.b32  	%r5109, %r5107, 2;
	setp.eq.s32 	%p734, %r5109, 0;
	mov.f32 	%f3169, 0f00000000;
	sub.f32 	%f3170, %f3169, %f3168;
	selp.f32 	%f6056, %f3168, %f3170, %p734;
	setp.leu.f32 	%p735, %f6056, %f5991;
	@%p735 bra 	$L__BB1_789;
	mul.f32 	%f3171, %f6056, 0f3F22F983;
	cvt.rni.s32.f32 	%r8577, %f3171;
	cvt.rn.f32.s32 	%f3172, %r8577;
	fma.rn.f32 	%f3173, %f3172, 0fBFC90FDA, %f6056;
	fma.rn.f32 	%f3174, %f3172, 0fB3A22168, %f3173;
	fma.rn.f32 	%f6055, %f3172, 0fA7C234C5, %f3174;
	abs.f32 	%f570, %f6056;
	setp.ltu.f32 	%p736, %f570, 0f47CE4780;
	@%p736 bra 	$L__BB1_788;
	setp.neu.f32 	%p737, %f570, 0f7F800000;
	@%p737 bra 	$L__BB1_783;
	mov.f32 	%f3177, 0f00000000;
	mul.rn.f32 	%f6055, %f6056, %f3177;
	mov.b32 	%r8577, 0;
	bra.uni 	$L__BB1_788;
$L__BB1_783:
	mov.b32 	%r1221, %f6056;
	shl.b32 	%r5111, %r1221, 8;
	or.b32  	%r1222, %r5111, -2147483648;
	mov.b64 	%rd3754, 0;
	mov.b32 	%r8574, 0;
	mov.u64 	%rd3752, __cudart_i2opi_f;
	mov.u64 	%rd3753, %rd1;
$L__BB1_784:
	.pragma "nounroll";
	ld.global.nc.u32 	%r5112, [%rd3752];
	mad.wide.u32 	%rd2330, %r5112, %r1222, %rd3754;
	shr.u64 	%rd3754, %rd2330, 32;
	st.local.u32 	[%rd3753], %rd2330;
	add.s32 	%r8574, %r8574, 1;
	add.s64 	%rd3753, %rd3753, 4;
	add.s64 	%rd3752, %rd3752, 4;
	setp.ne.s32 	%p738, %r8574, 6;
	@%p738 bra 	$L__BB1_784;
	shr.u32 	%r5113, %r1221, 23;
	st.local.u32 	[%rd1+24], %rd3754;
	and.b32  	%r1225, %r5113, 31;
	and.b32  	%r5114, %r5113, 224;
	add.s32 	%r5115, %r5114, -128;
	shr.u32 	%r5116, %r5115, 5;
	mul.wide.u32 	%rd2331, %r5116, 4;
	sub.s64 	%rd618, %rd1, %rd2331;
	ld.local.u32 	%r8575, [%rd618+24];
	ld.local.u32 	%r8576, [%rd618+20];
	setp.eq.s32 	%p739, %r1225, 0;
	@%p739 bra 	$L__BB1_787;
	shf.l.wrap.b32 	%r8575, %r8576, %r8575, %r1225;
	ld.local.u32 	%r5117, [%rd618+16];
	shf.l.wrap.b32 	%r8576, %r5117, %r8576, %r1225;
$L__BB1_787:
	shr.u32 	%r5118, %r8575, 30;
	shf.l.wrap.b32 	%r5119, %r8576, %r8575, 2;
	shl.b32 	%r5120, %r8576, 2;
	shr.u32 	%r5121, %r5119, 31;
	add.s32 	%r5122, %r5121, %r5118;
	neg.s32 	%r5123, %r5122;
	setp.lt.s32 	%p740, %r1221, 0;
	selp.b32 	%r8577, %r5123, %r5122, %p740;
	xor.b32  	%r5124, %r5119, %r1221;
	shr.s32 	%r5125, %r5119, 31;
	xor.b32  	%r5126, %r5125, %r5119;
	xor.b32  	%r5127, %r5125, %r5120;
	cvt.u64.u32 	%rd2332, %r5126;
	shl.b64 	%rd2333, %rd2332, 32;
	cvt.u64.u32 	%rd2334, %r5127;
	or.b64  	%rd2335, %rd2333, %rd2334;
	cvt.rn.f64.s64 	%fd175, %rd2335;
	mul.f64 	%fd176, %fd175, 0d3BF921FB54442D19;
	cvt.rn.f32.f64 	%f3175, %fd176;
	neg.f32 	%f3176, %f3175;
	setp.lt.s32 	%p741, %r5124, 0;
	selp.f32 	%f6055, %f3176, %f3175, %p741;
$L__BB1_788:
	add.s32 	%r5129, %r8577, 1;
	mul.rn.f32 	%f3178, %f6055, %f6055;
	and.b32  	%r5130, %r8577, 1;
	setp.eq.b32 	%p742, %r5130, 1;
	selp.f32 	%f3179, %f6055, 0f3F800000, %p742;
	fma.rn.f32 	%f3180, %f3178, %f3179, 0f00000000;
	fma.rn.f32 	%f3181, %f3178, 0f37CBAC00, 0fBAB607ED;
	selp.f32 	%f3182, 0fB94D4153, %f3181, %p742;
	selp.f32 	%f3183, 0f3C0885E4, 0f3D2AAABB, %p742;
	fma.rn.f32 	%f3184, %f3182, %f3178, %f3183;
	selp.f32 	%f3185, 0fBE2AAAA8, 0fBEFFFFFF, %p742;
	fma.rn.f32 	%f3186, %f3184, %f3178, %f3185;
	fma.rn.f32 	%f3187, %f3186, %f3180, %f3179;
	and.b32  	%r5131, %r5129, 2;
	setp.eq.s32 	%p743, %r5131, 0;
	mov.f32 	%f3188, 0f00000000;
	sub.f32 	%f3189, %f3188, %f3187;
	selp.f32 	%f6056, %f3187, %f3189, %p743;
$L__BB1_789:
	mul.f32 	%f3190, %f6056, 0f3F22F983;
	cvt.rni.s32.f32 	%r8581, %f3190;
	cvt.rn.f32.s32 	%f3191, %r8581;
	fma.rn.f32 	%f3192, %f3191, 0fBFC90FDA, %f6056;
	fma.rn.f32 	%f3193, %f3191, 0fB3A22168, %f3192;
	fma.rn.f32 	%f6057, %f3191, 0fA7C234C5, %f3193;
	abs.f32 	%f577, %f6056;
	setp.ltu.f32 	%p744, %f577, 0f47CE4780;
	@%p744 bra 	$L__BB1_797;
	setp.neu.f32 	%p745, %f577, 0f7F800000;
	@%p745 bra 	$L__BB1_792;
	mov.f32 	%f3196, 0f00000000;
	mul.rn.f32 	%f6057, %f6056, %f3196;
	mov.b32 	%r8581, 0;
	bra.uni 	$L__BB1_797;
$L__BB1_792:
	mov.b32 	%r1235, %f6056;
	shl.b32 	%r5133, %r1235, 8;
	or.b32  	%r1236, %r5133, -2147483648;
	mov.b64 	%rd3757, 0;
	mov.b32 	%r8578, 0;
	mov.u64 	%rd3755, __cudart_i2opi_f;
	mov.u64 	%rd3756, %rd1;
$L__BB1_793:
	.pragma "nounroll";
	ld.global.nc.u32 	%r5134, [%rd3755];
	mad.wide.u32 	%rd2338, %r5134, %r1236, %rd3757;
	shr.u64 	%rd3757, %rd2338, 32;
	st.local.u32 	[%rd3756], %rd2338;
	add.s32 	%r8578, %r8578, 1;
	add.s64 	%rd3756, %rd3756, 4;
	add.s64 	%rd3755, %rd3755, 4;
	setp.ne.s32 	%p746, %r8578, 6;
	@%p746 bra 	$L__BB1_793;
	shr.u32 	%r5135, %r1235, 23;
	st.local.u32 	[%rd1+24], %rd3757;
	and.b32  	%r1239, %r5135, 31;
	and.b32  	%r5136, %r5135, 224;
	add.s32 	%r5137, %r5136, -128;
	shr.u32 	%r5138, %r5137, 5;
	mul.wide.u32 	%rd2339, %r5138, 4;
	sub.s64 	%rd625, %rd1, %rd2339;
	ld.local.u32 	%r8579, [%rd625+24];
	ld.local.u32 	%r8580, [%rd625+20];
	setp.eq.s32 	%p747, %r1239, 0;
	@%p747 bra 	$L__BB1_796;
	shf.l.wrap.b32 	%r8579, %r8580, %r8579, %r1239;
	ld.local.u32 	%r5139, [%rd625+16];
	shf.l.wrap.b32 	%r8580, %r5139, %r8580, %r1239;
$L__BB1_796:
	shr.u32 	%r5140, %r8579, 30;
	shf.l.wrap.b32 	%r5141, %r8580, %r8579, 2;
	shl.b32 	%r5142, %r8580, 2;
	shr.u32 	%r5143, %r5141, 31;
	add.s32 	%r5144, %r5143, %r5140;
	neg.s32 	%r5145, %r5144;
	setp.lt.s32 	%p748, %r1235, 0;
	selp.b32 	%r8581, %r5145, %r5144, %p748;
	xor.b32  	%r5146, %r5141, %r1235;
	shr.s32 	%r5147, %r5141, 31;
	xor.b32  	%r5148, %r5147, %r5141;
	xor.b32  	%r5149, %r5147, %r5142;
	cvt.u64.u32 	%rd2340, %r5148;
	shl.b64 	%rd2341, %rd2340, 32;
	cvt.u64.u32 	%rd2342, %r5149;
	or.b64  	%rd2343, %rd2341, %rd2342;
	cvt.rn.f64.s64 	%fd177, %rd2343;
	mul.f64 	%fd178, %fd177, 0d3BF921FB54442D19;
	cvt.rn.f32.f64 	%f3194, %fd178;
	neg.f32 	%f3195, %f3194;
	setp.lt.s32 	%p749, %r5146, 0;
	selp.f32 	%f6057, %f3195, %f3194, %p749;
$L__BB1_797:
	add.s32 	%r5151, %r8581, 1;
	mul.rn.f32 	%f3197, %f6057, %f6057;
	and.b32  	%r5152, %r8581, 1;
	setp.eq.b32 	%p750, %r5152, 1;
	selp.f32 	%f3198, %f6057, 0f3F800000, %p750;
	fma.rn.f32 	%f3199, %f3197, %f3198, 0f00000000;
	fma.rn.f32 	%f3200, %f3197, 0f37CBAC00, 0fBAB607ED;
	selp.f32 	%f3201, 0fB94D4153, %f3200, %p750;
	selp.f32 	%f3202, 0f3C0885E4, 0f3D2AAABB, %p750;
	fma.rn.f32 	%f3203, %f3201, %f3197, %f3202;
	selp.f32 	%f3204, 0fBE2AAAA8, 0fBEFFFFFF, %p750;
	fma.rn.f32 	%f3205, %f3203, %f3197, %f3204;
	fma.rn.f32 	%f3206, %f3205, %f3199, %f3198;
	and.b32  	%r5153, %r5151, 2;
	setp.eq.s32 	%p751, %r5153, 0;
	mov.f32 	%f3207, 0f00000000;
	sub.f32 	%f3208, %f3207, %f3206;
	selp.f32 	%f6059, %f3206, %f3208, %p751;
	setp.geu.f32 	%p752, %f303, 0f3F800000;
	@%p752 bra 	$L__BB1_807;
	mul.f32 	%f3209, %f6059, 0f3F22F983;
	cvt.rni.s32.f32 	%r8585, %f3209;
	cvt.rn.f32.s32 	%f3210, %r8585;
	fma.rn.f32 	%f3211, %f3210, 0fBFC90FDA, %f6059;
	fma.rn.f32 	%f3212, %f3210, 0fB3A22168, %f3211;
	fma.rn.f32 	%f6058, %f3210, 0fA7C234C5, %f3212;
	abs.f32 	%f583, %f6059;
	setp.ltu.f32 	%p753, %f583, 0f47CE4780;
	@%p753 bra 	$L__BB1_806;
	setp.neu.f32 	%p754, %f583, 0f7F800000;
	@%p754 bra 	$L__BB1_801;
	mov.f32 	%f3215, 0f00000000;
	mul.rn.f32 	%f6058, %f6059, %f3215;
	mov.b32 	%r8585, 0;
	bra.uni 	$L__BB1_806;
$L__BB1_801:
	mov.b32 	%r1249, %f6059;
	shl.b32 	%r5155, %r1249, 8;
	or.b32  	%r1250, %r5155, -2147483648;
	mov.b64 	%rd3760, 0;
	mov.b32 	%r8582, 0;
	mov.u64 	%rd3758, __cudart_i2opi_f;
	mov.u64 	%rd3759, %rd1;
$L__BB1_802:
	.pragma "nounroll";
	ld.global.nc.u32 	%r5156, [%rd3758];
	mad.wide.u32 	%rd2346, %r5156, %r1250, %rd3760;
	shr.u64 	%rd3760, %rd2346, 32;
	st.local.u32 	[%rd3759], %rd2346;
	add.s32 	%r8582, %r8582, 1;
	add.s64 	%rd3759, %rd3759, 4;
	add.s64 	%rd3758, %rd3758, 4;
	setp.ne.s32 	%p755, %r8582, 6;
	@%p755 bra 	$L__BB1_802;
	shr.u32 	%r5157, %r1249, 23;
	st.local.u32 	[%rd1+24], %rd3760;
	and.b32  	%r1253, %r5157, 31;
	and.b32  	%r5158, %r5157, 224;
	add.s32 	%r5159, %r5158, -128;
	shr.u32 	%r5160, %r5159, 5;
	mul.wide.u32 	%rd2347, %r5160, 4;
	sub.s64 	%rd632, %rd1, %rd2347;
	ld.local.u32 	%r8583, [%rd632+24];
	ld.local.u32 	%r8584, [%rd632+20];
	setp.eq.s32 	%p756, %r1253, 0;
	@%p756 bra 	$L__BB1_805;
	shf.l.wrap.b32 	%r8583, %r8584, %r8583, %r1253;
	ld.local.u32 	%r5161, [%rd632+16];
	shf.l.wrap.b32 	%r8584, %r5161, %r8584, %r1253;
$L__BB1_805:
	shr.u32 	%r5162, %r8583, 30;
	shf.l.wrap.b32 	%r5163, %r8584, %r8583, 2;
	shl.b32 	%r5164, %r8584, 2;
	shr.u32 	%r5165, %r5163, 31;
	add.s32 	%r5166, %r5165, %r5162;
	neg.s32 	%r5167, %r5166;
	setp.lt.s32 	%p757, %r1249, 0;
	selp.b32 	%r8585, %r5167, %r5166, %p757;
	xor.b32  	%r5168, %r5163, %r1249;
	shr.s32 	%r5169, %r5163, 31;
	xor.b32  	%r5170, %r5169, %r5163;
	xor.b32  	%r5171, %r5169, %r5164;
	cvt.u64.u32 	%rd2348, %r5170;
	shl.b64 	%rd2349, %rd2348, 32;
	cvt.u64.u32 	%rd2350, %r5171;
	or.b64  	%rd2351, %rd2349, %rd2350;
	cvt.rn.f64.s64 	%fd179, %rd2351;
	mul.f64 	%fd180, %fd179, 0d3BF921FB54442D19;
	cvt.rn.f32.f64 	%f3213, %fd180;
	neg.f32 	%f3214, %f3213;
	setp.lt.s32 	%p758, %r5168, 0;
	selp.f32 	%f6058, %f3214, %f3213, %p758;
$L__BB1_806:
	add.s32 	%r5173, %r8585, 1;
	mul.rn.f32 	%f3216, %f6058, %f6058;
	and.b32  	%r5174, %r8585, 1;
	setp.eq.b32 	%p759, %r5174, 1;
	selp.f32 	%f3217, %f6058, 0f3F800000, %p759;
	fma.rn.f32 	%f3218, %f3216, %f3217, 0f00000000;
	fma.rn.f32 	%f3219, %f3216, 0f37CBAC00, 0fBAB607ED;
	selp.f32 	%f3220, 0fB94D4153, %f3219, %p759;
	selp.f32 	%f3221, 0f3C0885E4, 0f3D2AAABB, %p759;
	fma.rn.f32 	%f3222, %f3220, %f3216, %f3221;
	selp.f32 	%f3223, 0fBE2AAAA8, 0fBEFFFFFF, %p759;
	fma.rn.f32 	%f3224, %f3222, %f3216, %f3223;
	fma.rn.f32 	%f3225, %f3224, %f3218, %f3217;
	and.b32  	%r5175, %r5173, 2;
	setp.eq.s32 	%p760, %r5175, 0;
	mov.f32 	%f3226, 0f00000000;
	sub.f32 	%f3227, %f3226, %f3225;
	selp.f32 	%f6059, %f3225, %f3227, %p760;
$L__BB1_807:
	mul.f32 	%f3228, %f6059, 0f3F22F983;
	cvt.rni.s32.f32 	%r8589, %f3228;
	cvt.rn.f32.s32 	%f3229, %r8589;
	fma.rn.f32 	%f3230, %f3229, 0fBFC90FDA, %f6059;
	fma.rn.f32 	%f3231, %f3229, 0fB3A22168, %f3230;
	fma.rn.f32 	%f6060, %f3229, 0fA7C234C5, %f3231;
	abs.f32 	%f590, %f6059;
	setp.ltu.f32 	%p761, %f590, 0f47CE4780;
	@%p761 bra 	$L__BB1_815;
	setp.neu.f32 	%p762, %f590, 0f7F800000;
	@%p762 bra 	$L__BB1_810;
	mov.f32 	%f3234, 0f00000000;
	mul.rn.f32 	%f6060, %f6059, %f3234;
	mov.b32 	%r8589, 0;
	bra.uni 	$L__BB1_815;
$L__BB1_810:
	mov.b32 	%r1263, %f6059;
	shl.b32 	%r5177, %r1263, 8;
	or.b32  	%r1264, %r5177, -2147483648;
	mov.b64 	%rd3763, 0;
	mov.b32 	%r8586, 0;
	mov.u64 	%rd3761, __cudart_i2opi_f;
	mov.u64 	%rd3762, %rd1;
$L__BB1_811:
	.pragma "nounroll";
	ld.global.nc.u32 	%r5178, [%rd3761];
	mad.wide.u32 	%rd2354, %r5178, %r1264, %rd3763;
	shr.u64 	%rd3763, %rd2354, 32;
	st.local.u32 	[%rd3762], %rd2354;
	add.s32 	%r8586, %r8586, 1;
	add.s64 	%rd3762, %rd3762, 4;
	add.s64 	%rd3761, %rd3761, 4;
	setp.ne.s32 	%p763, %r8586, 6;
	@%p763 bra 	$L__BB1_811;
	shr.u32 	%r5179, %r1263, 23;
	st.local.u32 	[%rd1+24], %rd3763;
	and.b32  	%r1267, %r5179, 31;
	and.b32  	%r5180, %r5179, 224;
	add.s32 	%r5181, %r5180, -128;
	shr.u32 	%r5182, %r5181, 5;
	mul.wide.u32 	%rd2355, %r5182, 4;
	sub.s64 	%rd639, %rd1, %rd2355;
	ld.local.u32 	%r8587, [%rd639+24];
	ld.local.u32 	%r8588, [%rd639+20];
	setp.eq.s32 	%p764, %r1267, 0;
	@%p764 bra 	$L__BB1_814;
	shf.l.wrap.b32 	%r8587, %r8588, %r8587, %r1267;
	ld.local.u32 	%r5183, [%rd639+16];
	shf.l.wrap.b32 	%r8588, %r5183, %r8588, %r1267;
$L__BB1_814:
	shr.u32 	%r5184, %r8587, 30;
	shf.l.wrap.b32 	%r5185, %r8588, %r8587, 2;
	shl.b32 	%r5186, %r8588, 2;
	shr.u32 	%r5187, %r5185, 31;
	add.s32 	%r5188, %r5187, %r5184;
	neg.s32 	%r5189, %r5188;
	setp.lt.s32 	%p765, %r1263, 0;
	selp.b32 	%r8589, %r5189, %r5188, %p765;
	xor.b32  	%r5190, %r5185, %r1263;
	shr.s32 	%r5191, %r5185, 31;
	xor.b32  	%r5192, %r5191, %r5185;
	xor.b32  	%r5193, %r5191, %r5186;
	cvt.u64.u32 	%rd2356, %r5192;
	shl.b64 	%rd2357, %rd2356, 32;
	cvt.u64.u32 	%rd2358, %r5193;
	or.b64  	%rd2359, %rd2357, %rd2358;
	cvt.rn.f64.s64 	%fd181, %rd2359;
	mul.f64 	%fd182, %fd181, 0d3BF921FB54442D19;
	cvt.rn.f32.f64 	%f3232, %fd182;
	neg.f32 	%f3233, %f3232;
	setp.lt.s32 	%p766, %r5190, 0;
	selp.f32 	%f6060, %f3233, %f3232, %p766;
$L__BB1_815:
	add.s32 	%r5195, %r8589, 1;
	mul.rn.f32 	%f3235, %f6060, %f6060;
	and.b32  	%r5196, %r8589, 1;
	setp.eq.b32 	%p767, %r5196, 1;
	selp.f32 	%f3236, %f6060, 0f3F800000, %p767;
	fma.rn.f32 	%f3237, %f3235, %f3236, 0f00000000;
	fma.rn.f32 	%f3238, %f3235, 0f37CBAC00, 0fBAB607ED;
	selp.f32 	%f3239, 0fB94D4153, %f3238, %p767;
	selp.f32 	%f3240, 0f3C0885E4, 0f3D2AAABB, %p767;
	fma.rn.f32 	%f3241, %f3239, %f3235, %f3240;
	selp.f32 	%f3242, 0fBE2AAAA8, 0fBEFFFFFF, %p767;
	fma.rn.f32 	%f3243, %f3241, %f3235, %f3242;
	fma.rn.f32 	%f3244, %f3243, %f3237, %f3236;
	and.b32  	%r5197, %r5195, 2;
	setp.eq.s32 	%p768, %r5197, 0;
	mov.f32 	%f3245, 0f00000000;
	sub.f32 	%f3246, %f3245, %f3244;
	selp.f32 	%f6062, %f3244, %f3246, %p768;
	ld.global.f32 	%f595, [%rd2];
	setp.leu.f32 	%p769, %f595, %f6062;
	@%p769 bra 	$L__BB1_825;
	mul.f32 	%f3247, %f6062, 0f3F22F983;
	cvt.rni.s32.f32 	%r8593, %f3247;
	cvt.rn.f32.s32 	%f3248, %r8593;
	fma.rn.f32 	%f3249, %f3248, 0fBFC90FDA, %f6062;
	fma.rn.f32 	%f3250, %f3248, 0fB3A22168, %f3249;
	fma.rn.f32 	%f6061, %f3248, 0fA7C234C5, %f3250;
	abs.f32 	%f597, %f6062;
	setp.ltu.f32 	%p770, %f597, 0f47CE4780;
	@%p770 bra 	$L__BB1_824;
	setp.neu.f32 	%p771, %f597, 0f7F800000;
	@%p771 bra 	$L__BB1_819;
	mov.f32 	%f3253, 0f00000000;
	mul.rn.f32 	%f6061, %f6062, %f3253;
	mov.b32 	%r8593, 0;
	bra.uni 	$L__BB1_824;
$L__BB1_819:
	mov.b32 	%r1277, %f6062;
	shl.b32 	%r5199, %r1277, 8;
	or.b32  	%r1278, %r5199, -2147483648;
	mov.b64 	%rd3766, 0;
	mov.b32 	%r8590, 0;
	mov.u64 	%rd3764, __cudart_i2opi_f;
	mov.u64 	%rd3765, %rd1;
$L__BB1_820:
	.pragma "nounroll";
	ld.global.nc.u32 	%r5200, [%rd3764];
	mad.wide.u32 	%rd2362, %r5200, %r1278, %rd3766;
	shr.u64 	%rd3766, %rd2362, 32;
	st.local.u32 	[%rd3765], %rd2362;
	add.s32 	%r8590, %r8590, 1;
	add.s64 	%rd3765, %rd3765, 4;
	add.s64 	%rd3764, %rd3764, 4;
	setp.ne.s32 	%p772, %r8590, 6;
	@%p772 bra 	$L__BB1_820;
	shr.u32 	%r5201, %r1277, 23;
	st.local.u32 	[%rd1+24], %rd3766;
	and.b32  	%r1281, %r5201, 31;
	and.b32  	%r5202, %r5201, 224;
	add.s32 	%r5203, %r5202, -128;
	shr.u32 	%r5204, %r5203, 5;
	mul.wide.u32 	%rd2363, %r5204, 4;
	sub.s64 	%rd646, %rd1, %rd2363;
	ld.local.u32 	%r8591, [%rd646+24];
	ld.local.u32 	%r8592, [%rd646+20];
	setp.eq.s32 	%p773, %r1281, 0;
	@%p773 bra 	$L__BB1_823;
	shf.l.wrap.b32 	%r8591, %r8592, %r8591, %r1281;
	ld.local.u32 	%r5205, [%rd646+16];
	shf.l.wrap.b32 	%r8592, %r5205, %r8592, %r1281;
$L__BB1_823:
	shr.u32 	%r5206, %r8591, 30;
	shf.l.wrap.b32 	%r5207, %r8592, %r8591, 2;
	shl.b32 	%r5208, %r8592, 2;
	shr.u32 	%r5209, %r5207, 31;
	add.s32 	%r5210, %r5209, %r5206;
	neg.s32 	%r5211, %r5210;
	setp.lt.s32 	%p774, %r1277, 0;
	selp.b32 	%r8593, %r5211, %r5210, %p774;
	xor.b32  	%r5212, %r5207, %r1277;
	shr.s32 	%r5213, %r5207, 31;
	xor.b32  	%r5214, %r5213, %r5207;
	xor.b32  	%r5215, %r5213, %r5208;
	cvt.u64.u32 	%rd2364, %r5214;
	shl.b64 	%rd2365, %rd2364, 32;
	cvt.u64.u32 	%rd2366, %r5215;
	or.b64  	%rd2367, %rd2365, %rd2366;
	cvt.rn.f64.s64 	%fd183, %rd2367;
	mul.f64 	%fd184, %fd183, 0d3BF921FB54442D19;
	cvt.rn.f32.f64 	%f3251, %fd184;
	neg.f32 	%f3252, %f3251;
	setp.lt.s32 	%p775, %r5212, 0;
	selp.f32 	%f6061, %f3252, %f3251, %p775;
$L__BB1_824:
	mul.rn.f32 	%f3254, %f6061, %f6061;
	and.b32  	%r5217, %r8593, 1;
	setp.eq.b32 	%p776, %r5217, 1;
	selp.f32 	%f3255, 0f3F800000, %f6061, %p776;
	fma.rn.f32 	%f3256, %f3254, %f3255, 0f00000000;
	fma.rn.f32 	%f3257, %f3254, 0f37CBAC00, 0fBAB607ED;
	selp.f32 	%f3258, %f3257, 0fB94D4153, %p776;
	selp.f32 	%f3259, 0f3D2AAABB, 0f3C0885E4, %p776;
	fma.rn.f32 	%f3260, %f3258, %f3254, %f3259;
	selp.f32 	%f3261, 0fBEFFFFFF, 0fBE2AAAA8, %p776;
	fma.rn.f32 	%f3262, %f3260, %f3254, %f3261;
	fma.rn.f32 	%f3263, %f3262, %f3256, %f3255;
	and.b32  	%r5218, %r8593, 2;
	setp.eq.s32 	%p777, %r5218, 0;
	mov.f32 	%f3264, 0f00000000;
	sub.f32 	%f3265, %f3264, %f3263;
	selp.f32 	%f6062, %f3263, %f3265, %p777;
$L__BB1_825:
	mul.f32 	%f3266, %f6062, 0f3F22F983;
	cvt.rni.s32.f32 	%r8597, %f3266;
	cvt.rn.f32.s32 	%f3267, %r8597;
	fma.rn.f32 	%f3268, %f3267, 0fBFC90FDA, %f6062;
	fma.rn.f32 	%f3269, %f3267, 0fB3A22168, %f3268;
	fma.rn.f32 	%f6063, %f3267, 0fA7C234C5, %f3269;
	abs.f32 	%f604, %f6062;
	setp.ltu.f32 	%p778, %f604, 0f47CE4780;
	@%p778 bra 	$L__BB1_833;
	setp.neu.f32 	%p779, %f604, 0f7F800000;
	@%p779 bra 	$L__BB1_828;
	mov.f32 	%f3272, 0f00000000;
	mul.rn.f32 	%f6063, %f6062, %f3272;
	mov.b32 	%r8597, 0;
	bra.uni 	$L__BB1_833;
$L__BB1_828:
	mov.b32 	%r1291, %f6062;
	shl.b32 	%r5220, %r1291, 8;
	or.b32  	%r1292, %r5220, -2147483648;
	mov.b64 	%rd3769, 0;
	mov.b32 	%r8594, 0;
	mov.u64 	%rd3767, __cudart_i2opi_f;
	mov.u64 	%rd3768, %rd1;
$L__BB1_829:
	.pragma "nounroll";
	ld.global.nc.u32 	%r5221, [%rd3767];
	mad.wide.u32 	%rd2370, %r5221, %r1292, %rd3769;
	shr.u64 	%rd3769, %rd2370, 32;
	st.local.u32 	[%rd3768], %rd2370;
	add.s32 	%r8594, %r8594, 1;
	add.s64 	%rd3768, %rd3768, 4;
	add.s64 	%rd3767, %rd3767, 4;
	setp.ne.s32 	%p780, %r8594, 6;
	@%p780 bra 	$L__BB1_829;
	shr.u32 	%r5222, %r1291, 23;
	st.local.u32 	[%rd1+24], %rd3769;
	and.b32  	%r1295, %r5222, 31;
	and.b32  	%r5223, %r5222, 224;
	add.s32 	%r5224, %r5223, -128;
	shr.u32 	%r5225, %r5224, 5;
	mul.wide.u32 	%rd2371, %r5225, 4;
	sub.s64 	%rd653, %rd1, %rd2371;
	ld.local.u32 	%r8595, [%rd653+24];
	ld.local.u32 	%r8596, [%rd653+20];
	setp.eq.s32 	%p781, %r1295, 0;
	@%p781 bra 	$L__BB1_832;
	shf.l.wrap.b32 	%r8595, %r8596, %r8595, %r1295;
	ld.local.u32 	%r5226, [%rd653+16];
	shf.l.wrap.b32 	%r8596, %r5226, %r8596, %r1295;
$L__BB1_832:
	shr.u32 	%r5227, %r8595, 30;
	shf.l.wrap.b32 	%r5228, %r8596, %r8595, 2;
	shl.b32 	%r5229, %r8596, 2;
	shr.u32 	%r5230, %r5228, 31;
	add.s32 	%r5231, %r5230, %r5227;
	neg.s32 	%r5232, %r5231;
	setp.lt.s32 	%p782, %r1291, 0;
	selp.b32 	%r8597, %r5232, %r5231, %p782;
	xor.b32  	%r5233, %r5228, %r1291;
	shr.s32 	%r5234, %r5228, 31;
	xor.b32  	%r5235, %r5234, %r5228;
	xor.b32  	%r5236, %r5234, %r5229;
	cvt.u64.u32 	%rd2372, %r5235;
	shl.b64 	%rd2373, %rd2372, 32;
	cvt.u64.u32 	%rd2374, %r5236;
	or.b64  	%rd2375, %rd2373, %rd2374;
	cvt.rn.f64.s64 	%fd185, %rd2375;
	mul.f64 	%fd186, %fd185, 0d3BF921FB54442D19;
	cvt.rn.f32.f64 	%f3270, %fd186;
	neg.f32 	%f3271, %f3270;
	setp.lt.s32 	%p783, %r5233, 0;
	selp.f32 	%f6063, %f3271, %f3270, %p783;
$L__BB1_833:
	mul.rn.f32 	%f3273, %f6063, %f6063;
	and.b32  	%r5238, %r8597, 1;
	setp.eq.b32 	%p784, %r5238, 1;
	selp.f32 	%f3274, 0f3F800000, %f6063, %p784;
	fma.rn.f32 	%f3275, %f3273, %f3274, 0f00000000;
	fma.rn.f32 	%f3276, %f3273, 0f37CBAC00, 0fBAB607ED;
	selp.f32 	%f3277, %f3276, 0fB94D4153, %p784;
	selp.f32 	%f3278, 0f3D2AAABB, 0f3C0885E4, %p784;
	fma.rn.f32 	%f3279, %f3277, %f3273, %f3278;
	selp.f32 	%f3280, 0fBEFFFFFF, 0fBE2AAAA8, %p784;
	fma.rn.f32 	%f3281, %f3279, %f3273, %f3280;
	fma.rn.f32 	%f3282, %f3281, %f3275, %f3274;
	and.b32  	%r5239, %r8597, 2;
	setp.eq.s32 	%p785, %r5239, 0;
	mov.f32 	%f3283, 0f00000000;
	sub.f32 	%f3284, %f3283, %f3282;
	selp.f32 	%f6065, %f3282, %f3284, %p785;
	ld.global.f32 	%f609, [%rd2+4];
	setp.leu.f32 	%p786, %f609, %f595;
	@%p786 bra 	$L__BB1_843;
	mul.f32 	%f3285, %f6065, 0f3F22F983;
	cvt.rni.s32.f32 	%r8601, %f3285;
	cvt.rn.f32.s32 	%f3286, %r8601;
	fma.rn.f32 	%f3287, %f3286, 0fBFC90FDA, %f6065;
	fma.rn.f32 	%f3288, %f3286, 0fB3A22168, %f3287;
	fma.rn.f32 	%f6064, %f3286, 0fA7C234C5, %f3288;
	abs.f32 	%f611, %f6065;
	setp.ltu.f32 	%p787, %f611, 0f47CE4780;
	@%p787 bra 	$L__BB1_842;
	setp.neu.f32 	%p788, %f611, 0f7F800000;
	@%p788 bra 	$L__BB1_837;
	mov.f32 	%f3291, 0f00000000;
	mul.rn.f32 	%f6064, %f6065, %f3291;
	mov.b32 	%r8601, 0;
	bra.uni 	$L__BB1_842;
$L__BB1_837:
	mov.b32 	%r1305, %f6065;
	shl.b32 	%r5241, %r1305, 8;
	or.b32  	%r1306, %r5241, -2147483648;
	mov.b64 	%rd3772, 0;
	mov.b32 	%r8598, 0;
	mov.u64 	%rd3770, __cudart_i2opi_f;
	mov.u64 	%rd3771, %rd1;
$L__BB1_838:
	.pragma "nounroll";
	ld.global.nc.u32 	%r5242, [%rd3770];
	mad.wide.u32 	%rd2378, %r5242, %r1306, %rd3772;
	shr.u64 	%rd3772, %rd2378, 32;
	st.local.u32 	[%rd3771], %rd2378;
	add.s32 	%r8598, %r8598, 1;
	add.s64 	%rd3771, %rd3771, 4;
	add.s64 	%rd3770, %rd3770, 4;
	setp.ne.s32 	%p789, %r8598, 6;
	@%p789 bra 	$L__BB1_838;
	shr.u32 	%r5243, %r1305, 23;
	st.local.u32 	[%rd1+24], %rd3772;
	and.b32  	%r1309, %r5243, 31;
	and.b32  	%r5244, %r5243, 224;
	add.s32 	%r5245, %r5244, -128;
	shr.u32 	%r5246, %r5245, 5;
	mul.wide.u32 	%rd2379, %r5246, 4;
	sub.s64 	%rd660, %rd1, %rd2379;
	ld.local.u32 	%r8599, [%rd660+24];
	ld.local.u32 	%r8600, [%rd660+20];
	setp.eq.s32 	%p790, %r1309, 0;
	@%p790 bra 	$L__BB1_841;
	shf.l.wrap.b32 	%r8599, %r8600, %r8599, %r1309;
	ld.local.u32 	%r5247, [%rd660+16];
	shf.l.wrap.b32 	%r8600, %r5247, %r8600, %r1309;
$L__BB1_841:
	shr.u32 	%r5248, %r8599, 30;
	shf.l.wrap.b32 	%r5249, %r8600, %r8599, 2;
	shl.b32 	%r5250, %r8600, 2;
	shr.u32 	%r5251, %r5249, 31;
	add.s32 	%r5252, %r5251, %r5248;
	neg.s32 	%r5253, %r5252;
	setp.lt.s32 	%p791, %r1305, 0;
	selp.b32 	%r8601, %r5253, %r5252, %p791;
	xor.b32  	%r5254, %r5249, %r1305;
	shr.s32 	%r5255, %r5249, 31;
	xor.b32  	%r5256, %r5255, %r5249;
	xor.b32  	%r5257, %r5255, %r5250;
	cvt.u64.u32 	%rd2380, %r5256;
	shl.b64 	%rd2381, %rd2380, 32;
	cvt.u64.u32 	%rd2382, %r5257;
	or.b64  	%rd2383, %rd2381, %rd2382;
	cvt.rn.f64.s64 	%fd187, %rd2383;
	mul.f64 	%fd188, %fd187, 0d3BF921FB54442D19;
	cvt.rn.f32.f64 	%f3289, %fd188;
	neg.f32 	%f3290, %f3289;
	setp.lt.s32 	%p792, %r5254, 0;
	selp.f32 	%f6064, %f3290, %f3289, %p792;
$L__BB1_842:
	add.s32 	%r5259, %r8601, 1;
	mul.rn.f32 	%f3292, %f6064, %f6064;
	and.b32  	%r5260, %r8601, 1;
	setp.eq.b32 	%p793, %r5260, 1;
	selp.f32 	%f3293, %f6064, 0f3F800000, %p793;
	fma.rn.f32 	%f3294, %f3292, %f3293, 0f00000000;
	fma.rn.f32 	%f3295, %f3292, 0f37CBAC00, 0fBAB607ED;
	selp.f32 	%f3296, 0fB94D4153, %f3295, %p793;
	selp.f32 	%f3297, 0f3C0885E4, 0f3D2AAABB, %p793;
	fma.rn.f32 	%f3298, %f3296, %f3292, %f3297;
	selp.f32 	%f3299, 0fBE2AAAA8, 0fBEFFFFFF, %p793;
	fma.rn.f32 	%f3300, %f3298, %f3292, %f3299;
	fma.rn.f32 	%f3301, %f3300, %f3294, %f3293;
	and.b32  	%r5261, %r5259, 2;
	setp.eq.s32 	%p794, %r5261, 0;
	mov.f32 	%f3302, 0f00000000;
	sub.f32 	%f3303, %f3302, %f3301;
	selp.f32 	%f6065, %f3301, %f3303, %p794;
$L__BB1_843:
	setp.leu.f32 	%p795, %f595, %f2;
	@%p795 bra 	$L__BB1_853;
	mul.f32 	%f3304, %f6065, 0f3F22F983;
	cvt.rni.s32.f32 	%r8605, %f3304;
	cvt.rn.f32.s32 	%f3305, %r8605;
	fma.rn.f32 	%f3306, %f3305, 0fBFC90FDA, %f6065;
	fma.rn.f32 	%f3307, %f3305, 0fB3A22168, %f3306;
	fma.rn.f32 	%f6066, %f3305, 0fA7C234C5, %f3307;
	abs.f32 	%f618, %f6065;
	setp.ltu.f32 	%p796, %f618, 0f47CE4780;
	@%p796 bra 	$L__BB1_852;
	setp.neu.f32 	%p797, %f618, 0f7F800000;
	@%p797 bra 	$L__BB1_847;
	mov.f32 	%f3310, 0f00000000;
	mul.rn.f32 	%f6066, %f6065, %f3310;
	mov.b32 	%r8605, 0;
	bra.uni 	$L__BB1_852;
$L__BB1_847:
	mov.b32 	%r1319, %f6065;
	shl.b32 	%r5263, %r1319, 8;
	or.b32  	%r1320, %r5263, -2147483648;
	mov.b64 	%rd3775, 0;
	mov.b32 	%r8602, 0;
	mov.u64 	%rd3773, __cudart_i2opi_f;
	mov.u64 	%rd3774, %rd1;
$L__BB1_848:
	.pragma "nounroll";
	ld.global.nc.u32 	%r5264, [%rd3773];
	mad.wide.u32 	%rd2386, %r5264, %r1320, %rd3775;
	shr.u64 	%rd3775, %rd2386, 32;
	st.local.u32 	[%rd3774], %rd2386;
	add.s32 	%r8602, %r8602, 1;
	add.s64 	%rd3774, %rd3774, 4;
	add.s64 	%rd3773, %rd3773, 4;
	setp.ne.s32 	%p798, %r8602, 6;
	@%p798 bra 	$L__BB1_848;
	shr.u32 	%r5265, %r1319, 23;
	st.local.u32 	[%rd1+24], %rd3775;
	and.b32  	%r1323, %r5265, 31;
	and.b32  	%r5266, %r5265, 224;
	add.s32 	%r5267, %r5266, -128;
	shr.u32 	%r5268, %r5267, 5;
	mul.wide.u32 	%rd2387, %r5268, 4;
	sub.s64 	%rd667, %rd1, %rd2387;
	ld.local.u32 	%r8603, [%rd667+24];
	ld.local.u32 	%r8604, [%rd667+20];
	setp.eq.s32 	%p799, %r1323, 0;
	@%p799 bra 	$L__BB1_851;
	shf.l.wrap.b32 	%r8603, %r8604, %r8603, %r1323;
	ld.local.u32 	%r5269, [%rd667+16];
	shf.l.wrap.b32 	%r8604, %r5269, %r8604, %r1323;
$L__BB1_851:
	shr.u32 	%r5270, %r8603, 30;
	shf.l.wrap.b32 	%r5271, %r8604, %r8603, 2;
	shl.b32 	%r5272, %r8604, 2;
	shr.u32 	%r5273, %r5271, 31;
	add.s32 	%r5274, %r5273, %r5270;
	neg.s32 	%r5275, %r5274;
	setp.lt.s32 	%p800, %r1319, 0;
	selp.b32 	%r8605, %r5275, %r5274, %p800;
	xor.b32  	%r5276, %r5271, %r1319;
	shr.s32 	%r5277, %r5271, 31;
	xor.b32  	%r5278, %r5277, %r5271;
	xor.b32  	%r5279, %r5277, %r5272;
	cvt.u64.u32 	%rd2388, %r5278;
	shl.b64 	%rd2389, %rd2388, 32;
	cvt.u64.u32 	%rd2390, %r5279;
	or.b64  	%rd2391, %rd2389, %rd2390;
	cvt.rn.f64.s64 	%fd189, %rd2391;
	mul.f64 	%fd190, %fd189, 0d3BF921FB54442D19;
	cvt.rn.f32.f64 	%f3308, %fd190;
	neg.f32 	%f3309, %f3308;
	setp.lt.s32 	%p801, %r5276, 0;
	selp.f32 	%f6066, %f3309, %f3308, %p801;
$L__BB1_852:
	add.s32 	%r5281, %r8605, 1;
	mul.rn.f32 	%f3311, %f6066, %f6066;
	and.b32  	%r5282, %r8605, 1;
	setp.eq.b32 	%p802, %r5282, 1;
	selp.f32 	%f3312, %f6066, 0f3F800000, %p802;
	fma.rn.f32 	%f3313, %f3311, %f3312, 0f00000000;
	fma.rn.f32 	%f3314, %f3311, 0f37CBAC00, 0fBAB607ED;
	selp.f32 	%f3315, 0fB94D4153, %f3314, %p802;
	selp.f32 	%f3316, 0f3C0885E4, 0f3D2AAABB, %p802;
	fma.rn.f32 	%f3317, %f3315, %f3311, %f3316;
	selp.f32 	%f3318, 0fBE2AAAA8, 0fBEFFFFFF, %p802;
	fma.rn.f32 	%f3319, %f3317, %f3311, %f3318;
	fma.rn.f32 	%f3320, %f3319, %f3313, %f3312;
	and.b32  	%r5283, %r5281, 2;
	setp.eq.s32 	%p803, %r5283, 0;
	mov.f32 	%f3321, 0f00000000;
	sub.f32 	%f3322, %f3321, %f3320;
	selp.f32 	%f6065, %f3320, %f3322, %p803;
$L__BB1_853:
	mul.f32 	%f3323, %f6065, 0f3F22F983;
	cvt.rni.s32.f32 	%r8609, %f3323;
	cvt.rn.f32.s32 	%f3324, %r8609;
	fma.rn.f32 	%f3325, %f3324, 0fBFC90FDA, %f6065;
	fma.rn.f32 	%f3326, %f3324, 0fB3A22168, %f3325;
	fma.rn.f32 	%f6068, %f3324, 0fA7C234C5, %f3326;
	abs.f32 	%f625, %f6065;
	setp.ltu.f32 	%p804, %f625, 0f47CE4780;
	@%p804 bra 	$L__BB1_861;
	setp.neu.f32 	%p805, %f625, 0f7F800000;
	@%p805 bra 	$L__BB1_856;
	mov.f32 	%f3329, 0f00000000;
	mul.rn.f32 	%f6068, %f6065, %f3329;
	mov.b32 	%r8609, 0;
	bra.uni 	$L__BB1_861;
$L__BB1_856:
	mov.b32 	%r1333, %f6065;
	shl.b32 	%r5285, %r1333, 8;
	or.b32  	%r1334, %r5285, -2147483648;
	mov.b64 	%rd3778, 0;
	mov.b32 	%r8606, 0;
	mov.u64 	%rd3776, __cudart_i2opi_f;
	mov.u64 	%rd3777, %rd1;
$L__BB1_857:
	.pragma "nounroll";
	ld.global.nc.u32 	%r5286, [%rd3776];
	mad.wide.u32 	%rd2394, %r5286, %r1334, %rd3778;
	shr.u64 	%rd3778, %rd2394, 32;
	st.local.u32 	[%rd3777], %rd2394;
	add.s32 	%r8606, %r8606, 1;
	add.s64 	%rd3777, %rd3777, 4;
	add.s64 	%rd3776, %rd3776, 4;
	setp.ne.s32 	%p806, %r8606, 6;
	@%p806 bra 	$L__BB1_857;
	shr.u32 	%r5287, %r1333, 23;
	st.local.u32 	[%rd1+24], %rd3778;
	and.b32  	%r1337, %r5287, 31;
	and.b32  	%r5288, %r5287, 224;
	add.s32 	%r5289, %r5288, -128;
	shr.u32 	%r5290, %r5289, 5;
	mul.wide.u32 	%rd2395, %r5290, 4;
	sub.s64 	%rd674, %rd1, %rd2395;
	ld.local.u32 	%r8607, [%rd674+24];
	ld.local.u32 	%r8608, [%rd674+20];
	setp.eq.s32 	%p807, %r1337, 0;
	@%p807 bra 	$L__BB1_860;
	shf.l.wrap.b32 	%r8607, %r8608, %r8607, %r1337;
	ld.local.u32 	%r5291, [%rd674+16];
	shf.l.wrap.b32 	%r8608, %r5291, %r8608, %r1337;
$L__BB1_860:
	shr.u32 	%r5292, %r8607, 30;
	shf.l.wrap.b32 	%r5293, %r8608, %r8607, 2;
	shl.b32 	%r5294, %r8608, 2;
	shr.u32 	%r5295, %r5293, 31;
	add.s32 	%r5296, %r5295, %r5292;
	neg.s32 	%r5297, %r5296;
	setp.lt.s32 	%p808, %r1333, 0;
	selp.b32 	%r8609, %r5297, %r5296, %p808;
	xor.b32  	%r5298, %r5293, %r1333;
	shr.s32 	%r5299, %r5293, 31;
	xor.b32  	%r5300, %r5299, %r5293;
	xor.b32  	%r5301, %r5299, %r5294;
	cvt.u64.u32 	%rd2396, %r5300;
	shl.b64 	%rd2397, %rd2396, 32;
	cvt.u64.u32 	%rd2398, %r5301;
	or.b64  	%rd2399, %rd2397, %rd2398;
	cvt.rn.f64.s64 	%fd191, %rd2399;
	mul.f64 	%fd192, %fd191, 0d3BF921FB54442D19;
	cvt.rn.f32.f64 	%f3327, %fd192;
	neg.f32 	%f3328, %f3327;
	setp.lt.s32 	%p809, %r5298, 0;
	selp.f32 	%f6068, %f3328, %f3327, %p809;
$L__BB1_861:
	mul.rn.f32 	%f3330, %f6068, %f6068;
	and.b32  	%r5303, %r8609, 1;
	setp.eq.b32 	%p810, %r5303, 1;
	selp.f32 	%f3331, 0f3F800000, %f6068, %p810;
	fma.rn.f32 	%f3332, %f3330, %f3331, 0f00000000;
	fma.rn.f32 	%f3333, %f3330, 0f37CBAC00, 0fBAB607ED;
	selp.f32 	%f3334, %f3333, 0fB94D4153, %p810;
	selp.f32 	%f3335, 0f3D2AAABB, 0f3C0885E4, %p810;
	fma.rn.f32 	%f3336, %f3334, %f3330, %f3335;
	selp.f32 	%f3337, 0fBEFFFFFF, 0fBE2AAAA8, %p810;
	fma.rn.f32 	%f3338, %f3336, %f3330, %f3337;
	fma.rn.f32 	%f3339, %f3338, %f3332, %f3331;
	and.b32  	%r5304, %r8609, 2;
	setp.eq.s32 	%p811, %r5304, 0;
	mov.f32 	%f3340, 0f00000000;
	sub.f32 	%f3341, %f3340, %f3339;
	selp.f32 	%f629, %f3339, %f3341, %p811;
	mul.f32 	%f3342, %f629, 0f3F22F983;
	cvt.rni.s32.f32 	%r8613, %f3342;
	cvt.rn.f32.s32 	%f3343, %r8613;
	fma.rn.f32 	%f3344, %f3343, 0fBFC90FDA, %f629;
	fma.rn.f32 	%f3345, %f3343, 0fB3A22168, %f3344;
	fma.rn.f32 	%f6069, %f3343, 0fA7C234C5, %f3345;
	abs.f32 	%f631, %f629;
	setp.ltu.f32 	%p812, %f631, 0f47CE4780;
	@%p812 bra 	$L__BB1_869;
	setp.neu.f32 	%p813, %f631, 0f7F800000;
	@%p813 bra 	$L__BB1_864;
	mov.f32 	%f3348, 0f00000000;
	mul.rn.f32 	%f6069, %f629, %f3348;
	mov.b32 	%r8613, 0;
	bra.uni 	$L__BB1_869;
$L__BB1_864:
	mov.b32 	%r1347, %f629;
	shl.b32 	%r5306, %r1347, 8;
	or.b32  	%r1348, %r5306, -2147483648;
	mov.b64 	%rd3781, 0;
	mov.b32 	%r8610, 0;
	mov.u64 	%rd3779, __cudart_i2opi_f;
	mov.u64 	%rd3780, %rd1;
$L__BB1_865:
	.pragma "nounroll";
	ld.global.nc.u32 	%r5307, [%rd3779];
	mad.wide.u32 	%rd2402, %r5307, %r1348, %rd3781;
	shr.u64 	%rd3781, %rd2402, 32;
	st.local.u32 	[%rd3780], %rd2402;
	add.s32 	%r8610, %r8610, 1;
	add.s64 	%rd3780, %rd3780, 4;
	add.s64 	%rd3779, %rd3779, 4;
	setp.ne.s32 	%p814, %r8610, 6;
	@%p814 bra 	$L__BB1_865;
	shr.u32 	%r5308, %r1347, 23;
	st.local.u32 	[%rd1+24], %rd3781;
	and.b32  	%r1351, %r5308, 31;
	and.b32  	%r5309, %r5308, 224;
	add.s32 	%r5310, %r5309, -128;
	shr.u32 	%r5311, %r5310, 5;
	mul.wide.u32 	%rd2403, %r5311, 4;
	sub.s64 	%rd681, %rd1, %rd2403;
	ld.local.u32 	%r8611, [%rd681+24];
	ld.local.u32 	%r8612, [%rd681+20];
	setp.eq.s32 	%p815, %r1351, 0;
	@%p815 bra 	$L__BB1_868;
	shf.l.wrap.b32 	%r8611, %r8612, %r8611, %r1351;
	ld.local.u32 	%r5312, [%rd681+16];
	shf.l.wrap.b32 	%r8612, %r5312, %r8612, %r1351;
$L__BB1_868:
	shr.u32 	%r5313, %r8611, 30;
	shf.l.wrap.b32 	%r5314, %r8612, %r8611, 2;
	shl.b32 	%r5315, %r8612, 2;
	shr.u32 	%r5316, %r5314, 31;
	add.s32 	%r5317, %r5316, %r5313;
	neg.s32 	%r5318, %r5317;
	setp.lt.s32 	%p816, %r1347, 0;
	selp.b32 	%r8613, %r5318, %r5317, %p816;
	xor.b32  	%r5319, %r5314, %r1347;
	shr.s32 	%r5320, %r5314, 31;
	xor.b32  	%r5321, %r5320, %r5314;
	xor.b32  	%r5322, %r5320, %r5315;
	cvt.u64.u32 	%rd2404, %r5321;
	shl.b64 	%rd2405, %rd2404, 32;
	cvt.u64.u32 	%rd2406, %r5322;
	or.b64  	%rd2407, %rd2405, %rd2406;
	cvt.rn.f64.s64 	%fd193, %rd2407;
	mul.f64 	%fd194, %fd193, 0d3BF921FB54442D19;
	cvt.rn.f32.f64 	%f3346, %fd194;
	neg.f32 	%f3347, %f3346;
	setp.lt.s32 	%p817, %r5319, 0;
	selp.f32 	%f6069, %f3347, %f3346, %p817;
$L__BB1_869:
	mul.rn.f32 	%f3349, %f6069, %f6069;
	and.b32  	%r5324, %r8613, 1;
	setp.eq.b32 	%p818, %r5324, 1;
	selp.f32 	%f3350, 0f3F800000, %f6069, %p818;
	fma.rn.f32 	%f3351, %f3349, %f3350, 0f00000000;
	fma.rn.f32 	%f3352, %f3349, 0f37CBAC00, 0fBAB607ED;
	selp.f32 	%f3353, %f3352, 0fB94D4153, %p818;
	selp.f32 	%f3354, 0f3D2AAABB, 0f3C0885E4, %p818;
	fma.rn.f32 	%f3355, %f3353, %f3349, %f3354;
	selp.f32 	%f3356, 0fBEFFFFFF, 0fBE2AAAA8, %p818;
	fma.rn.f32 	%f3357, %f3355, %f3349, %f3356;
	fma.rn.f32 	%f3358, %f3357, %f3351, %f3350;
	and.b32  	%r5325, %r8613, 2;
	setp.eq.s32 	%p819, %r5325, 0;
	mov.f32 	%f3359, 0f00000000;
	sub.f32 	%f3360, %f3359, %f3358;
	selp.f32 	%f6071, %f3358, %f3360, %p819;
	setp.geu.f32 	%p820, %f609, 0f40A00000;
	@%p820 bra 	$L__BB1_879;
	mul.f32 	%f3361, %f6071, 0f3F22F983;
	cvt.rni.s32.f32 	%r8617, %f3361;
	cvt.rn.f32.s32 	%f3362, %r8617;
	fma.rn.f32 	%f3363, %f3362, 0fBFC90FDA, %f6071;
	fma.rn.f32 	%f3364, %f3362, 0fB3A22168, %f3363;
	fma.rn.f32 	%f6070, %f3362, 0fA7C234C5, %f3364;
	abs.f32 	%f637, %f6071;
	setp.ltu.f32 	%p821, %f637, 0f47CE4780;
	@%p821 bra 	$L__BB1_878;
	setp.neu.f32 	%p822, %f637, 0f7F800000;
	@%p822 bra 	$L__BB1_873;
	mov.f32 	%f3367, 0f00000000;
	mul.rn.f32 	%f6070, %f6071, %f3367;
	mov.b32 	%r8617, 0;
	bra.uni 	$L__BB1_878;
$L__BB1_873:
	mov.b32 	%r1361, %f6071;
	shl.b32 	%r5327, %r1361, 8;
	or.b32  	%r1362, %r5327, -2147483648;
	mov.b64 	%rd3784, 0;
	mov.b32 	%r8614, 0;
	mov.u64 	%rd3782, __cudart_i2opi_f;
	mov.u64 	%rd3783, %rd1;
$L__BB1_874:
	.pragma "nounroll";
	ld.global.nc.u32 	%r5328, [%rd3782];
	mad.wide.u32 	%rd2410, %r5328, %r1362, %rd3784;
	shr.u64 	%rd3784, %rd2410, 32;
	st.local.u32 	[%rd3783], %rd2410;
	add.s32 	%r8614, %r8614, 1;
	add.s64 	%rd3783, %rd3783, 4;
	add.s64 	%rd3782, %rd3782, 4;
	setp.ne.s32 	%p823, %r8614, 6;
	@%p823 bra 	$L__BB1_874;
	shr.u32 	%r5329, %r1361, 23;
	st.local.u32 	[%rd1+24], %rd3784;
	and.b32  	%r1365, %r5329, 31;
	and.b32  	%r5330, %r5329, 224;
	add.s32 	%r5331, %r5330, -128;
	shr.u32 	%r5332, %r5331, 5;
	mul.wide.u32 	%rd2411, %r5332, 4;
	sub.s64 	%rd688, %rd1, %rd2411;
	ld.local.u32 	%r8615, [%rd688+24];
	ld.local.u32 	%r8616, [%rd688+20];
	setp.eq.s32 	%p824, %r1365, 0;
	@%p824 bra 	$L__BB1_877;
	shf.l.wrap.b32 	%r8615, %r8616, %r8615, %r1365;
	ld.local.u32 	%r5333, [%rd688+16];
	shf.l.wrap.b32 	%r8616, %r5333, %r8616, %r1365;
$L__BB1_877:
	shr.u32 	%r5334, %r8615, 30;
	shf.l.wrap.b32 	%r5335, %r8616, %r8615, 2;
	shl.b32 	%r5336, %r8616, 2;
	shr.u32 	%r5337, %r5335, 31;
	add.s32 	%r5338, %r5337, %r5334;
	neg.s32 	%r5339, %r5338;
	setp.lt.s32 	%p825, %r1361, 0;
	selp.b32 	%r8617, %r5339, %r5338, %p825;
	xor.b32  	%r5340, %r5335, %r1361;
	shr.s32 	%r5341, %r5335, 31;
	xor.b32  	%r5342, %r5341, %r5335;
	xor.b32  	%r5343, %r5341, %r5336;
	cvt.u64.u32 	%rd2412, %r5342;
	shl.b64 	%rd2413, %rd2412, 32;
	cvt.u64.u32 	%rd2414, %r5343;
	or.b64  	%rd2415, %rd2413, %rd2414;
	cvt.rn.f64.s64 	%fd195, %rd2415;
	mul.f64 	%fd196, %fd195, 0d3BF921FB54442D19;
	cvt.rn.f32.f64 	%f3365, %fd196;
	neg.f32 	%f3366, %f3365;
	setp.lt.s32 	%p826, %r5340, 0;
	selp.f32 	%f6070, %f3366, %f3365, %p826;
$L__BB1_878:
	mul.rn.f32 	%f3368, %f6070, %f6070;
	and.b32  	%r5345, %r8617, 1;
	setp.eq.b32 	%p827, %r5345, 1;
	selp.f32 	%f3369, 0f3F800000, %f6070, %p827;
	fma.rn.f32 	%f3370, %f3368, %f3369, 0f00000000;
	fma.rn.f32 	%f3371, %f3368, 0f37CBAC00, 0fBAB607ED;
	selp.f32 	%f3372, %f3371, 0fB94D4153, %p827;
	selp.f32 	%f3373, 0f3D2AAABB, 0f3C0885E4, %p827;
	fma.rn.f32 	%f3374, %f3372, %f3368, %f3373;
	selp.f32 	%f3375, 0fBEFFFFFF, 0fBE2AAAA8, %p827;
	fma.rn.f32 	%f3376, %f3374, %f3368, %f3375;
	fma.rn.f32 	%f3377, %f3376, %f3370, %f3369;
	and.b32  	%r5346, %r8617, 2;
	setp.eq.s32 	%p828, %r5346, 0;
	mov.f32 	%f3378, 0f00000000;
	sub.f32 	%f3379, %f3378, %f3377;
	selp.f32 	%f6071, %f3377, %f3379, %p828;
$L__BB1_879:
	mul.f32 	%f3380, %f6071, 0f3F22F983;
	cvt.rni.s32.f32 	%r8621, %f3380;
	cvt.rn.f32.s32 	%f3381, %r8621;
	fma.rn.f32 	%f3382, %f3381, 0fBFC90FDA, %f6071;
	fma.rn.f32 	%f3383, %f3381, 0fB3A22168, %f3382;
	fma.rn.f32 	%f6072, %f3381, 0fA7C234C5, %f3383;
	abs.f32 	%f644, %f6071;
	setp.ltu.f32 	%p829, %f644, 0f47CE4780;
	@%p829 bra 	$L__BB1_887;
	setp.neu.f32 	%p830, %f644, 0f7F800000;
	@%p830 bra 	$L__BB1_882;
	mov.f32 	%f3386, 0f00000000;
	mul.rn.f32 	%f6072, %f6071, %f3386;
	mov.b32 	%r8621, 0;
	bra.uni 	$L__BB1_887;
$L__BB1_882:
	mov.b32 	%r1375, %f6071;
	shl.b32 	%r5348, %r1375, 8;
	or.b32  	%r1376, %r5348, -2147483648;
	mov.b64 	%rd3787, 0;
	mov.b32 	%r8618, 0;
	mov.u64 	%rd3785, __cudart_i2opi_f;
	mov.u64 	%rd3786, %rd1;
$L__BB1_883:
	.pragma "nounroll";
	ld.global.nc.u32 	%r5349, [%rd3785];
	mad.wide.u32 	%rd2418, %r5349, %r1376, %rd3787;
	shr.u64 	%rd3787, %rd2418, 32;
	st.local.u32 	[%rd3786], %rd2418;
	add.s32 	%r8618, %r8618, 1;
	add.s64 	%rd3786, %rd3786, 4;
	add.s64 	%rd3785, %rd3785, 4;
	setp.ne.s32 	%p831, %r8618, 6;
	@%p831 bra 	$L__BB1_883;
	shr.u32 	%r5350, %r1375, 23;
	st.local.u32 	[%rd1+24], %rd3787;
	and.b32  	%r1379, %r5350, 31;
	and.b32  	%r5351, %r5350, 224;
	add.s32 	%r5352, %r5351, -128;
	shr.u32 	%r5353, %r5352, 5;
	mul.wide.u32 	%rd2419, %r5353, 4;
	sub.s64 	%rd695, %rd1, %rd2419;
	ld.local.u32 	%r8619, [%rd695+24];
	ld.local.u32 	%r8620, [%rd695+20];
	setp.eq.s32 	%p832, %r1379, 0;
	@%p832 bra 	$L__BB1_886;
	shf.l.wrap.b32 	%r8619, %r8620, %r8619, %r1379;
	ld.local.u32 	%r5354, [%rd695+16];
	shf.l.wrap.b32 	%r8620, %r5354, %r8620, %r1379;
$L__BB1_886:
	shr.u32 	%r5355, %r8619, 30;
	shf.l.wrap.b32 	%r5356, %r8620, %r8619, 2;
	shl.b32 	%r5357, %r8620, 2;
	shr.u32 	%r5358, %r5356, 31;
	add.s32 	%r5359, %r5358, %r5355;
	neg.s32 	%r5360, %r5359;
	setp.lt.s32 	%p833, %r1375, 0;
	selp.b32 	%r8621, %r5360, %r5359, %p833;
	xor.b32  	%r5361, %r5356, %r1375;
	shr.s32 	%r5362, %r5356, 31;
	xor.b32  	%r5363, %r5362, %r5356;
	xor.b32  	%r5364, %r5362, %r5357;
	cvt.u64.u32 	%rd2420, %r5363;
	shl.b64 	%rd2421, %rd2420, 32;
	cvt.u64.u32 	%rd2422, %r5364;
	or.b64  	%rd2423, %rd2421, %rd2422;
	cvt.rn.f64.s64 	%fd197, %rd2423;
	mul.f64 	%fd198, %fd197, 0d3BF921FB54442D19;
	cvt.rn.f32.f64 	%f3384, %fd198;
	neg.f32 	%f3385, %f3384;
	setp.lt.s32 	%p834, %r5361, 0;
	selp.f32 	%f6072, %f3385, %f3384, %p834;
$L__BB1_887:
	mul.rn.f32 	%f3387, %f6072, %f6072;
	and.b32  	%r5366, %r8621, 1;
	setp.eq.b32 	%p835, %r5366, 1;
	selp.f32 	%f3388, 0f3F800000, %f6072, %p835;
	fma.rn.f32 	%f3389, %f3387, %f3388, 0f00000000;
	fma.rn.f32 	%f3390, %f3387, 0f37CBAC00, 0fBAB607ED;
	selp.f32 	%f3391, %f3390, 0fB94D4153, %p835;
	selp.f32 	%f3392, 0f3D2AAABB, 0f3C0885E4, %p835;
	fma.rn.f32 	%f3393, %f3391, %f3387, %f3392;
	selp.f32 	%f3394, 0fBEFFFFFF, 0fBE2AAAA8, %p835;
	fma.rn.f32 	%f3395, %f3393, %f3387, %f3394;
	fma.rn.f32 	%f3396, %f3395, %f3389, %f3388;
	and.b32  	%r5367, %r8621, 2;
	setp.eq.s32 	%p836, %r5367, 0;
	mov.f32 	%f3397, 0f00000000;
	sub.f32 	%f3398, %f3397, %f3396;
	selp.f32 	%f648, %f3396, %f3398, %p836;
	mul.f32 	%f3399, %f648, 0f3F22F983;
	cvt.rni.s32.f32 	%r8625, %f3399;
	cvt.rn.f32.s32 	%f3400, %r8625;
	fma.rn.f32 	%f3401, %f3400, 0fBFC90FDA, %f648;
	fma.rn.f32 	%f3402, %f3400, 0fB3A22168, %f3401;
	fma.rn.f32 	%f6073, %f3400, 0fA7C234C5, %f3402;
	abs.f32 	%f650, %f648;
	setp.ltu.f32 	%p837, %f650, 0f47CE4780;
	@%p837 bra 	$L__BB1_895;
	setp.neu.f32 	%p838, %f650, 0f7F800000;
	@%p838 bra 	$L__BB1_890;
	mov.f32 	%f3405, 0f00000000;
	mul.rn.f32 	%f6073, %f648, %f3405;
	mov.b32 	%r8625, 0;
	bra.uni 	$L__BB1_895;
$L__BB1_890:
	mov.b32 	%r1389, %f648;
	shl.b32 	%r5369, %r1389, 8;
	or.b32  	%r1390, %r5369, -2147483648;
	mov.b64 	%rd3790, 0;
	mov.b32 	%r8622, 0;
	mov.u64 	%rd3788, __cudart_i2opi_f;
	mov.u64 	%rd3789, %rd1;
$L__BB1_891:
	.pragma "nounroll";
	ld.global.nc.u32 	%r5370, [%rd3788];
	mad.wide.u32 	%rd2426, %r5370, %r1390, %rd3790;
	shr.u64 	%rd3790, %rd2426, 32;
	st.local.u32 	[%rd3789], %rd2426;
	add.s32 	%r8622, %r8622, 1;
	add.s64 	%rd3789, %rd3789, 4;
	add.s64 	%rd3788, %rd3788, 4;
	setp.ne.s32 	%p839, %r8622, 6;
	@%p839 bra 	$L__BB1_891;
	shr.u32 	%r5371, %r1389, 23;
	st.local.u32 	[%rd1+24], %rd3790;
	and.b32  	%r1393, %r5371, 31;
	and.b32  	%r5372, %r5371, 224;
	add.s32 	%r5373, %r5372, -128;
	shr.u32 	%r5374, %r5373, 5;
	mul.wide.u32 	%rd2427, %r5374, 4;
	sub.s64 	%rd702, %rd1, %rd2427;
	ld.local.u32 	%r8623, [%rd702+24];
	ld.local.u32 	%r8624, [%rd702+20];
	setp.eq.s32 	%p840, %r1393, 0;
	@%p840 bra 	$L__BB1_894;
	shf.l.wrap.b32 	%r8623, %r8624, %r8623, %r1393;
	ld.local.u32 	%r5375, [%rd702+16];
	shf.l.wrap.b32 	%r8624, %r5375, %r8624, %r1393;
$L__BB1_894:
	shr.u32 	%r5376, %r8623, 30;
	shf.l.wrap.b32 	%r5377, %r8624, %r8623, 2;
	shl.b32 	%r5378, %r8624, 2;
	shr.u32 	%r5379, %r5377, 31;
	add.s32 	%r5380, %r5379, %r5376;
	neg.s32 	%r5381, %r5380;
	setp.lt.s32 	%p841, %r1389, 0;
	selp.b32 	%r8625, %r5381, %r5380, %p841;
	xor.b32  	%r5382, %r5377, %r1389;
	shr.s32 	%r5383, %r5377, 31;
	xor.b32  	%r5384, %r5383, %r5377;
	xor.b32  	%r5385, %r5383, %r5378;
	cvt.u64.u32 	%rd2428, %r5384;
	shl.b64 	%rd2429, %rd2428, 32;
	cvt.u64.u32 	%rd2430, %r5385;
	or.b64  	%rd2431, %rd2429, %rd2430;
	cvt.rn.f64.s64 	%fd199, %rd2431;
	mul.f64 	%fd200, %fd199, 0d3BF921FB54442D19;
	cvt.rn.f32.f64 	%f3403, %fd200;
	neg.f32 	%f3404, %f3403;
	setp.lt.s32 	%p842, %r5382, 0;
	selp.f32 	%f6073, %f3404, %f3403, %p842;
$L__BB1_895:
	add.s32 	%r5387, %r8625, 1;
	mul.rn.f32 	%f3406, %f6073, %f6073;
	and.b32  	%r5388, %r8625, 1;
	setp.eq.b32 	%p843, %r5388, 1;
	selp.f32 	%f3407, %f6073, 0f3F800000, %p843;
	fma.rn.f32 	%f3408, %f3406, %f3407, 0f00000000;
	fma.rn.f32 	%f3409, %f3406, 0f37CBAC00, 0fBAB607ED;
	selp.f32 	%f3410, 0fB94D4153, %f3409, %p843;
	selp.f32 	%f3411, 0f3C0885E4, 0f3D2AAABB, %p843;
	fma.rn.f32 	%f3412, %f3410, %f3406, %f3411;
	selp.f32 	%f3413, 0fBE2AAAA8, 0fBEFFFFFF, %p843;
	fma.rn.f32 	%f3414, %f3412, %f3406, %f3413;
	fma.rn.f32 	%f3415, %f3414, %f3408, %f3407;
	and.b32  	%r5389, %r5387, 2;
	setp.eq.s32 	%p844, %r5389, 0;
	mov.f32 	%f3416, 0f00000000;
	sub.f32 	%f3417, %f3416, %f3415;
	selp.f32 	%f6075, %f3415, %f3417, %p844;
	setp.leu.f32 	%p845, %f6075, %f2;
	@%p845 bra 	$L__BB1_905;
	mul.f32 	%f3418, %f6075, 0f3F22F983;
	cvt.rni.s32.f32 	%r8629, %f3418;
	cvt.rn.f32.s32 	%f3419, %r8629;
	fma.rn.f32 	%f3420, %f3419, 0fBFC90FDA, %f6075;
	fma.rn.f32 	%f3421, %f3419, 0fB3A22168, %f3420;
	fma.rn.f32 	%f6074, %f3419, 0fA7C234C5, %f3421;
	abs.f32 	%f656, %f6075;
	setp.ltu.f32 	%p846, %f656, 0f47CE4780;
	@%p846 bra 	$L__BB1_904;
	setp.neu.f32 	%p847, %f656, 0f7F800000;
	@%p847 bra 	$L__BB1_899;
	mov.f32 	%f3424, 0f00000000;
	mul.rn.f32 	%f6074, %f6075, %f3424;
	mov.b32 	%r8629, 0;
	bra.uni 	$L__BB1_904;
$L__BB1_899:
	mov.b32 	%r1403, %f6075;
	shl.b32 	%r5391, %r1403, 8;
	or.b32  	%r1404, %r5391, -2147483648;
	mov.b64 	%rd3793, 0;
	mov.b32 	%r8626, 0;
	mov.u64 	%rd3791, __cudart_i2opi_f;
	mov.u64 	%rd3792, %rd1;
$L__BB1_900:
	.pragma "nounroll";
	ld.global.nc.u32 	%r5392, [%rd3791];
	mad.wide.u32 	%rd2434, %r5392, %r1404, %rd3793;
	shr.u64 	%rd3793, %rd2434, 32;
	st.local.u32 	[%rd3792], %rd2434;
	add.s32 	%r8626, %r8626, 1;
	add.s64 	%rd3792, %rd3792, 4;
	add.s64 	%rd3791, %rd3791, 4;
	setp.ne.s32 	%p848, %r8626, 6;
	@%p848 bra 	$L__BB1_900;
	shr.u32 	%r5393, %r1403, 23;
	st.local.u32 	[%rd1+24], %rd3793;
	and.b32  	%r1407, %r5393, 31;
	and.b32  	%r5394, %r5393, 224;
	add.s32 	%r5395, %r5394, -128;
	shr.u32 	%r5396, %r5395, 5;
	mul.wide.u32 	%rd2435, %r5396, 4;
	sub.s64 	%rd709, %rd1, %rd2435;
	ld.local.u32 	%r8627, [%rd709+24];
	ld.local.u32 	%r8628, [%rd709+20];
	setp.eq.s32 	%p849, %r1407, 0;
	@%p849 bra 	$L__BB1_903;
	shf.l.wrap.b32 	%r8627, %r8628, %r8627, %r1407;
	ld.local.u32 	%r5397, [%rd709+16];
	shf.l.wrap.b32 	%r8628, %r5397, %r8628, %r1407;
$L__BB1_903:
	shr.u32 	%r5398, %r8627, 30;
	shf.l.wrap.b32 	%r5399, %r8628, %r8627, 2;
	shl.b32 	%r5400, %r8628, 2;
	shr.u32 	%r5401, %r5399, 31;
	add.s32 	%r5402, %r5401, %r5398;
	neg.s32 	%r5403, %r5402;
	setp.lt.s32 	%p850, %r1403, 0;
	selp.b32 	%r8629, %r5403, %r5402, %p850;
	xor.b32  	%r5404, %r5399, %r1403;
	shr.s32 	%r5405, %r5399, 31;
	xor.b32  	%r5406, %r5405, %r5399;
	xor.b32  	%r5407, %r5405, %r5400;
	cvt.u64.u32 	%rd2436, %r5406;
	shl.b64 	%rd2437, %rd2436, 32;
	cvt.u64.u32 	%rd2438, %r5407;
	or.b64  	%rd2439, %rd2437, %rd2438;
	cvt.rn.f64.s64 	%fd201, %rd2439;
	mul.f64 	%fd202, %fd201, 0d3BF921FB54442D19;
	cvt.rn.f32.f64 	%f3422, %fd202;
	neg.f32 	%f3423, %f3422;
	setp.lt.s32 	%p851, %r5404, 0;
	selp.f32 	%f6074, %f3423, %f3422, %p851;
$L__BB1_904:
	add.s32 	%r5409, %r8629, 1;
	mul.rn.f32 	%f3425, %f6074, %f6074;
	and.b32  	%r5410, %r8629, 1;
	setp.eq.b32 	%p852, %r5410, 1;
	selp.f32 	%f3426, %f6074, 0f3F800000, %p852;
	fma.rn.f32 	%f3427, %f3425, %f3426, 0f00000000;
	fma.rn.f32 	%f3428, %f3425, 0f37CBAC00, 0fBAB607ED;
	selp.f32 	%f3429, 0fB94D4153, %f3428, %p852;
	selp.f32 	%f3430, 0f3C0885E4, 0f3D2AAABB, %p852;
	fma.rn.f32 	%f3431, %f3429, %f3425, %f3430;
	selp.f32 	%f3432, 0fBE2AAAA8, 0fBEFFFFFF, %p852;
	fma.rn.f32 	%f3433, %f3431, %f3425, %f3432;
	fma.rn.f32 	%f3434, %f3433, %f3427, %f3426;
	and.b32  	%r5411, %r5409, 2;
	setp.eq.s32 	%p853, %r5411, 0;
	mov.f32 	%f3435, 0f00000000;
	sub.f32 	%f3436, %f3435, %f3434;
	selp.f32 	%f6075, %f3434, %f3436, %p853;
$L__BB1_905:
	mul.f32 	%f3437, %f6075, 0f3F22F983;
	cvt.rni.s32.f32 	%r8633, %f3437;
	cvt.rn.f32.s32 	%f3438, %r8633;
	fma.rn.f32 	%f3439, %f3438, 0fBFC90FDA, %f6075;
	fma.rn.f32 	%f3440, %f3438, 0fB3A22168, %f3439;
	fma.rn.f32 	%f6076, %f3438, 0fA7C234C5, %f3440;
	abs.f32 	%f663, %f6075;
	setp.ltu.f32 	%p854, %f663, 0f47CE4780;
	@%p854 bra 	$L__BB1_913;
	setp.neu.f32 	%p855, %f663, 0f7F800000;
	@%p855 bra 	$L__BB1_908;
	mov.f32 	%f3443, 0f00000000;
	mul.rn.f32 	%f6076, %f6075, %f3443;
	mov.b32 	%r8633, 0;
	bra.uni 	$L__BB1_913;
$L__BB1_908:
	mov.b32 	%r1417, %f6075;
	shl.b32 	%r5413, %r1417, 8;
	or.b32  	%r1418, %r5413, -2147483648;
	mov.b64 	%rd3796, 0;
	mov.b32 	%r8630, 0;
	mov.u64 	%rd3794, __cudart_i2opi_f;
	mov.u64 	%rd3795, %rd1;
$L__BB1_909:
	.pragma "nounroll";
	ld.global.nc.u32 	%r5414, [%rd3794];
	mad.wide.u32 	%rd2442, %r5414, %r1418, %rd3796;
	shr.u64 	%rd3796, %rd2442, 32;
	st.local.u32 	[%rd3795], %rd2442;
	add.s32 	%r8630, %r8630, 1;
	add.s64 	%rd3795, %rd3795, 4;
	add.s64 	%rd3794, %rd3794, 4;
	setp.ne.s32 	%p856, %r8630, 6;
	@%p856 bra 	$L__BB1_909;
	shr.u32 	%r5415, %r1417, 23;
	st.local.u32 	[%rd1+24], %rd3796;
	and.b32  	%r1421, %r5415, 31;
	and.b32  	%r5416, %r5415, 224;
	add.s32 	%r5417, %r5416, -128;
	shr.u32 	%r5418, %r5417, 5;
	mul.wide.u32 	%rd2443, %r5418, 4;
	sub.s64 	%rd716, %rd1, %rd2443;
	ld.local.u32 	%r8631, [%rd716+24];
	ld.local.u32 	%r8632, [%rd716+20];
	setp.eq.s32 	%p857, %r1421, 0;
	@%p857 bra 	$L__BB1_912;
	shf.l.wrap.b32 	%r8631, %r8632, %r8631, %r1421;
	ld.local.u32 	%r5419, [%rd716+16];
	shf.l.wrap.b32 	%r8632, %r5419, %r8632, %r1421;
$L__BB1_912:
	shr.u32 	%r5420, %r8631, 30;
	shf.l.wrap.b32 	%r5421, %r8632, %r8631, 2;
	shl.b32 	%r5422, %r8632, 2;
	shr.u32 	%r5423, %r5421, 31;
	add.s32 	%r5424, %r5423, %r5420;
	neg.s32 	%r5425, %r5424;
	setp.lt.s32 	%p858, %r1417, 0;
	selp.b32 	%r8633, %r5425, %r5424, %p858;
	xor.b32  	%r5426, %r5421, %r1417;
	shr.s32 	%r5427, %r5421, 31;
	xor.b32  	%r5428, %r5427, %r5421;
	xor.b32  	%r5429, %r5427, %r5422;
	cvt.u64.u32 	%rd2444, %r5428;
	shl.b64 	%rd2445, %rd2444, 32;
	cvt.u64.u32 	%rd2446, %r5429;
	or.b64  	%rd2447, %rd2445, %rd2446;
	cvt.rn.f64.s64 	%fd203, %rd2447;
	mul.f64 	%fd204, %fd203, 0d3BF921FB54442D19;
	cvt.rn.f32.f64 	%f3441, %fd204;
	neg.f32 	%f3442, %f3441;
	setp.lt.s32 	%p859, %r5426, 0;
	selp.f32 	%f6076, %f3442, %f3441, %p859;
$L__BB1_913:
	mul.rn.f32 	%f3444, %f6076, %f6076;
	and.b32  	%r5431, %r8633, 1;
	setp.eq.b32 	%p860, %r5431, 1;
	selp.f32 	%f3445, 0f3F800000, %f6076, %p860;
	fma.rn.f32 	%f3446, %f3444, %f3445, 0f00000000;
	fma.rn.f32 	%f3447, %f3444, 0f37CBAC00, 0fBAB607ED;
	selp.f32 	%f3448, %f3447, 0fB94D4153, %p860;
	selp.f32 	%f3449, 0f3D2AAABB, 0f3C0885E4, %p860;
	fma.rn.f32 	%f3450, %f3448, %f3444, %f3449;
	selp.f32 	%f3451, 0fBEFFFFFF, 0fBE2AAAA8, %p860;
	fma.rn.f32 	%f3452, %f3450, %f3444, %f3451;
	fma.rn.f32 	%f3453, %f3452, %f3446, %f3445;
	and.b32  	%r5432, %r8633, 2;
	setp.eq.s32 	%p861, %r5432, 0;
	mov.f32 	%f3454, 0f00000000;
	sub.f32 	%f3455, %f3454, %f3453;
	selp.f32 	%f667, %f3453, %f3455, %p861;
	mul.f32 	%f3456, %f667, 0f3F22F983;
	cvt.rni.s32.f32 	%r8637, %f3456;
	cvt.rn.f32.s32 	%f3457, %r8637;
	fma.rn.f32 	%f3458, %f3457, 0fBFC90FDA, %f667;
	fma.rn.f32 	%f3459, %f3457, 0fB3A22168, %f3458;
	fma.rn.f32 	%f6077, %f3457, 0fA7C234C5, %f3459;
	abs.f32 	%f669, %f667;
	setp.ltu.f32 	%p862, %f669, 0f47CE4780;
	@%p862 bra 	$L__BB1_921;
	setp.neu.f32 	%p863, %f669, 0f7F800000;
	@%p863 bra 	$L__BB1_916;
	mov.f32 	%f3462, 0f00000000;
	mul.rn.f32 	%f6077, %f667, %f3462;
	mov.b32 	%r8637, 0;
	bra.uni 	$L__BB1_921;
$L__BB1_916:
	mov.b32 	%r1431, %f667;
	shl.b32 	%r5434, %r1431, 8;
	or.b32  	%r1432, %r5434, -2147483648;
	mov.b64 	%rd3799, 0;
	mov.b32 	%r8634, 0;
	mov.u64 	%rd3797, __cudart_i2opi_f;
	mov.u64 	%rd3798, %rd1;
$L__BB1_917:
	.pragma "nounroll";
	ld.global.nc.u32 	%r5435, [%rd3797];
	mad.wide.u32 	%rd2450, %r5435, %r1432, %rd3799;
	shr.u64 	%rd3799, %rd2450, 32;
	st.local.u32 	[%rd3798], %rd2450;
	add.s32 	%r8634, %r8634, 1;
	add.s64 	%rd3798, %rd3798, 4;
	add.s64 	%rd3797, %rd3797, 4;
	setp.ne.s32 	%p864, %r8634, 6;
	@%p864 bra 	$L__BB1_917;
	shr.u32 	%r5436, %r1431, 23;
	st.local.u32 	[%rd1+24], %rd3799;
	and.b32  	%r1435, %r5436, 31;
	and.b32  	%r5437, %r5436, 224;
	add.s32 	%r5438, %r5437, -128;
	shr.u32 	%r5439, %r5438, 5;
	mul.wide.u32 	%rd2451, %r5439, 4;
	sub.s64 	%rd723, %rd1, %rd2451;
	ld.local.u32 	%r8635, [%rd723+24];
	ld.local.u32 	%r8636, [%rd723+20];
	setp.eq.s32 	%p865, %r1435, 0;
	@%p865 bra 	$L__BB1_920;
	shf.l.wrap.b32 	%r8635, %r8636, %r8635, %r1435;
	ld.local.u32 	%r5440, [%rd723+16];
	shf.l.wrap.b32 	%r8636, %r5440, %r8636, %r1435;
$L__BB1_920:
	shr.u32 	%r5441, %r8635, 30;
	shf.l.wrap.b32 	%r5442, %r8636, %r8635, 2;
	shl.b32 	%r5443, %r8636, 2;
	shr.u32 	%r5444, %r5442, 31;
	add.s32 	%r5445, %r5444, %r5441;
	neg.s32 	%r5446, %r5445;
	setp.lt.s32 	%p866, %r1431, 0;
	selp.b32 	%r8637, %r5446, %r5445, %p866;
	xor.b32  	%r5447, %r5442, %r1431;
	shr.s32 	%r5448, %r5442, 31;
	xor.b32  	%r5449, %r5448, %r5442;
	xor.b32  	%r5450, %r5448, %r5443;
	cvt.u64.u32 	%rd2452, %r5449;
	shl.b64 	%rd2453, %rd2452, 32;
	cvt.u64.u32 	%rd2454, %r5450;
	or.b64  	%rd2455, %rd2453, %rd2454;
	cvt.rn.f64.s64 	%fd205, %rd2455;
	mul.f64 	%fd206, %fd205, 0d3BF921FB54442D19;
	cvt.rn.f32.f64 	%f3460, %fd206;
	neg.f32 	%f3461, %f3460;
	setp.lt.s32 	%p867, %r5447, 0;
	selp.f32 	%f6077, %f3461, %f3460, %p867;
$L__BB1_921:
	add.s32 	%r5452, %r8637, 1;
	mul.rn.f32 	%f3463, %f6077, %f6077;
	and.b32  	%r5453, %r8637, 1;
	setp.eq.b32 	%p868, %r5453, 1;
	selp.f32 	%f3464, %f6077, 0f3F800000, %p868;
	fma.rn.f32 	%f3465, %f3463, %f3464, 0f00000000;
	fma.rn.f32 	%f3466, %f3463, 0f37CBAC00, 0fBAB607ED;
	selp.f32 	%f3467, 0fB94D4153, %f3466, %p868;
	selp.f32 	%f3468, 0f3C0885E4, 0f3D2AAABB, %p868;
	fma.rn.f32 	%f3469, %f3467, %f3463, %f3468;
	selp.f32 	%f3470, 0fBE2AAAA8, 0fBEFFFFFF, %p868;
	fma.rn.f32 	%f3471, %f3469, %f3463, %f3470;
	fma.rn.f32 	%f3472, %f3471, %f3465, %f3464;
	and.b32  	%r5454, %r5452, 2;
	setp.eq.s32 	%p869, %r5454, 0;
	mov.f32 	%f3473, 0f00000000;
	sub.f32 	%f3474, %f3473, %f3472;
	selp.f32 	%f6079, %f3472, %f3474, %p869;
	setp.leu.f32 	%p870, %f609, 0f40800000;
	@%p870 bra 	$L__BB1_931;
	mul.f32 	%f3475, %f6079, 0f3F22F983;
	cvt.rni.s32.f32 	%r8641, %f3475;
	cvt.rn.f32.s32 	%f3476, %r8641;
	fma.rn.f32 	%f3477, %f3476, 0fBFC90FDA, %f6079;
	fma.rn.f32 	%f3478, %f3476, 0fB3A22168, %f3477;
	fma.rn.f32 	%f6078, %f3476, 0fA7C234C5, %f3478;
	abs.f32 	%f675, %f6079;
	setp.ltu.f32 	%p871, %f675, 0f47CE4780;
	@%p871 bra 	$L__BB1_930;
	setp.neu.f32 	%p872, %f675, 0f7F800000;
	@%p872 bra 	$L__BB1_925;
	mov.f32 	%f3481, 0f00000000;
	mul.rn.f32 	%f6078, %f6079, %f3481;
	mov.b32 	%r8641, 0;
	bra.uni 	$L__BB1_930;
$L__BB1_925:
	mov.b32 	%r1445, %f6079;
	shl.b32 	%r5456, %r1445, 8;
	or.b32  	%r1446, %r5456, -2147483648;
	mov.b64 	%rd3802, 0;
	mov.b32 	%r8638, 0;
	mov.u64 	%rd3800, __cudart_i2opi_f;
	mov.u64 	%rd3801, %rd1;
$L__BB1_926:
	.pragma "nounroll";
	ld.global.nc.u32 	%r5457, [%rd3800];
	mad.wide.u32 	%rd2458, %r5457, %r1446, %rd3802;
	shr.u64 	%rd3802, %rd2458, 32;
	st.local.u32 	[%rd3801], %rd2458;
	add.s32 	%r8638, %r8638, 1;
	add.s64 	%rd3801, %rd3801, 4;
	add.s64 	%rd3800, %rd3800, 4;
	setp.ne.s32 	%p873, %r8638, 6;
	@%p873 bra 	$L__BB1_926;
	shr.u32 	%r5458, %r1445, 23;
	st.local.u32 	[%rd1+24], %rd3802;
	and.b32  	%r1449, %r5458, 31;
	and.b32  	%r5459, %r5458, 224;
	add.s32 	%r5460, %r5459, -128;
	shr.u32 	%r5461, %r5460, 5;
	mul.wide.u32 	%rd2459, %r5461, 4;
	sub.s64 	%rd730, %rd1, %rd2459;
	ld.local.u32 	%r8639, [%rd730+24];
	ld.local.u32 	%r8640, [%rd730+20];
	setp.eq.s32 	%p874, %r1449, 0;
	@%p874 bra 	$L__BB1_929;
	shf.l.wrap.b32 	%r8639, %r8640, %r8639, %r1449;
	ld.local.u32 	%r5462, [%rd730+16];
	shf.l.wrap.b32 	%r8640, %r5462, %r8640, %r1449;
$L__BB1_929:
	shr.u32 	%r5463, %r8639, 30;
	shf.l.wrap.b32 	%r5464, %r8640, %r8639, 2;
	shl.b32 	%r5465, %r8640, 2;
	shr.u32 	%r5466, %r5464, 31;
	add.s32 	%r5467, %r5466, %r5463;
	neg.s32 	%r5468, %r5467;
	setp.lt.s32 	%p875, %r1445, 0;
	selp.b32 	%r8641, %r5468, %r5467, %p875;
	xor.b32  	%r5469, %r5464, %r1445;
	shr.s32 	%r5470, %r5464, 31;
	xor.b32  	%r5471, %r5470, %r5464;
	xor.b32  	%r5472, %r5470, %r5465;
	cvt.u64.u32 	%rd2460, %r5471;
	shl.b64 	%rd2461, %rd2460, 32;
	cvt.u64.u32 	%rd2462, %r5472;
	or.b64  	%rd2463, %rd2461, %rd2462;
	cvt.rn.f64.s64 	%fd207, %rd2463;
	mul.f64 	%fd208, %fd207, 0d3BF921FB54442D19;
	cvt.rn.f32.f64 	%f3479, %fd208;
	neg.f32 	%f3480, %f3479;
	setp.lt.s32 	%p876, %r5469, 0;
	selp.f32 	%f6078, %f3480, %f3479, %p876;
$L__BB1_930:
	mul.rn.f32 	%f3482, %f6078, %f6078;
	and.b32  	%r5474, %r8641, 1;
	setp.eq.b32 	%p877, %r5474, 1;
	selp.f32 	%f3483, 0f3F800000, %f6078, %p877;
	fma.rn.f32 	%f3484, %f3482, %f3483, 0f00000000;
	fma.rn.f32 	%f3485, %f3482, 0f37CBAC00, 0fBAB607ED;
	selp.f32 	%f3486, %f3485, 0fB94D4153, %p877;
	selp.f32 	%f3487, 0f3D2AAABB, 0f3C0885E4, %p877;
	fma.rn.f32 	%f3488, %f3486, %f3482, %f3487;
	selp.f32 	%f3489, 0fBEFFFFFF, 0fBE2AAAA8, %p877;
	fma.rn.f32 	%f3490, %f3488, %f3482, %f3489;
	fma.rn.f32 	%f3491, %f3490, %f3484, %f3483;
	and.b32  	%r5475, %r8641, 2;
	setp.eq.s32 	%p878, %r5475, 0;
	mov.f32 	%f3492, 0f00000000;
	sub.f32 	%f3493, %f3492, %f3491;
	selp.f32 	%f6079, %f3491, %f3493, %p878;
$L__BB1_931:
	mul.f32 	%f3494, %f6079, 0f3F22F983;
	cvt.rni.s32.f32 	%r8645, %f3494;
	cvt.rn.f32.s32 	%f3495, %r8645;
	fma.rn.f32 	%f3496, %f3495, 0fBFC90FDA, %f6079;
	fma.rn.f32 	%f3497, %f3495, 0fB3A22168, %f3496;
	fma.rn.f32 	%f6080, %f3495, 0fA7C234C5, %f3497;
	abs.f32 	%f682, %f6079;
	setp.ltu.f32 	%p879, %f682, 0f47CE4780;
	@%p879 bra 	$L__BB1_939;
	setp.neu.f32 	%p880, %f682, 0f7F800000;
	@%p880 bra 	$L__BB1_934;
	mov.f32 	%f3500, 0f00000000;
	mul.rn.f32 	%f6080, %f6079, %f3500;
	mov.b32 	%r8645, 0;
	bra.uni 	$L__BB1_939;
$L__BB1_934:
	mov.b32 	%r1459, %f6079;
	shl.b32 	%r5477, %r1459, 8;
	or.b32  	%r1460, %r5477, -2147483648;
	mov.b64 	%rd3805, 0;
	mov.b32 	%r8642, 0;
	mov.u64 	%rd3803, __cudart_i2opi_f;
	mov.u64 	%rd3804, %rd1;
$L__BB1_935:
	.pragma "nounroll";
	ld.global.nc.u32 	%r5478, [%rd3803];
	mad.wide.u32 	%rd2466, %r5478, %r1460, %rd3805;
	shr.u64 	%rd3805, %rd2466, 32;
	st.local.u32 	[%rd3804], %rd2466;
	add.s32 	%r8642, %r8642, 1;
	add.s64 	%rd3804, %rd3804, 4;
	add.s64 	%rd3803, %rd3803, 4;
	setp.ne.s32 	%p881, %r8642, 6;
	@%p881 bra 	$L__BB1_935;
	shr.u32 	%r5479, %r1459, 23;
	st.local.u32 	[%rd1+24], %rd3805;
	and.b32  	%r1463, %r5479, 31;
	and.b32  	%r5480, %r5479, 224;
	add.s32 	%r5481, %r5480, -128;
	shr.u32 	%r5482, %r5481, 5;
	mul.wide.u32 	%rd2467, %r5482, 4;
	sub.s64 	%rd737, %rd1, %rd2467;
	ld.local.u32 	%r8643, [%rd737+24];
	ld.local.u32 	%r8644, [%rd737+20];
	setp.eq.s32 	%p882, %r1463, 0;
	@%p882 bra 	$L__BB1_938;
	shf.l.wrap.b32 	%r8643, %r8644, %r8643, %r1463;
	ld.local.u32 	%r5483, [%rd737+16];
	shf.l.wrap.b32 	%r8644, %r5483, %r8644, %r1463;
$L__BB1_938:
	shr.u32 	%r5484, %r8643, 30;
	shf.l.wrap.b32 	%r5485, %r8644, %r8643, 2;
	shl.b32 	%r5486, %r8644, 2;
	shr.u32 	%r5487, %r5485, 31;
	add.s32 	%r5488, %r5487, %r5484;
	neg.s32 	%r5489, %r5488;
	setp.lt.s32 	%p883, %r1459, 0;
	selp.b32 	%r8645, %r5489, %r5488, %p883;
	xor.b32  	%r5490, %r5485, %r1459;
	shr.s32 	%r5491, %r5485, 31;
	xor.b32  	%r5492, %r5491, %r5485;
	xor.b32  	%r5493, %r5491, %r5486;
	cvt.u64.u32 	%rd2468, %r5492;
	shl.b64 	%rd2469, %rd2468, 32;
	cvt.u64.u32 	%rd2470, %r5493;
	or.b64  	%rd2471, %rd2469, %rd2470;
	cvt.rn.f64.s64 	%fd209, %rd2471;
	mul.f64 	%fd210, %fd209, 0d3BF921FB54442D19;
	cvt.rn.f32.f64 	%f3498, %fd210;
	neg.f32 	%f3499, %f3498;
	setp.lt.s32 	%p884, %r5490, 0;
	selp.f32 	%f6080, %f3499, %f3498, %p884;
$L__BB1_939:
	add.s32 	%r5495, %r8645, 1;
	mul.rn.f32 	%f3501, %f6080, %f6080;
	and.b32  	%r5496, %r8645, 1;
	setp.eq.b32 	%p885, %r5496, 1;
	selp.f32 	%f3502, %f6080, 0f3F800000, %p885;
	fma.rn.f32 	%f3503, %f3501, %f3502, 0f00000000;
	fma.rn.f32 	%f3504, %f3501, 0f37CBAC00, 0fBAB607ED;
	selp.f32 	%f3505, 0fB94D4153, %f3504, %p885;
	selp.f32 	%f3506, 0f3C0885E4, 0f3D2AAABB, %p885;
	fma.rn.f32 	%f3507, %f3505, %f3501, %f3506;
	selp.f32 	%f3508, 0fBE2AAAA8, 0fBEFFFFFF, %p885;
	fma.rn.f32 	%f3509, %f3507, %f3501, %f3508;
	fma.rn.f32 	%f3510, %f3509, %f3503, %f3502;
	and.b32  	%r5497, %r5495, 2;
	setp.eq.s32 	%p886, %r5497, 0;
	mov.f32 	%f3511, 0f00000000;
	sub.f32 	%f3512, %f3511, %f3510;
	selp.f32 	%f6082, %f3510, %f3512, %p886;
	setp.leu.f32 	%p887, %f6082, %f2;
	@%p887 bra 	$L__BB1_949;
	mul.f32 	%f3513, %f6082, 0f3F22F983;
	cvt.rni.s32.f32 	%r8649, %f3513;
	cvt.rn.f32.s32 	%f3514, %r8649;
	fma.rn.f32 	%f3515, %f3514, 0fBFC90FDA, %f6082;
	fma.rn.f32 	%f3516, %f3514, 0fB3A22168, %f3515;
	fma.rn.f32 	%f6081, %f3514, 0fA7C234C5, %f3516;
	abs.f32 	%f688, %f6082;
	setp.ltu.f32 	%p888, %f688, 0f47CE4780;
	@%p888 bra 	$L__BB1_948;
	setp.neu.f32 	%p889, %f688, 0f7F800000;
	@%p889 bra 	$L__BB1_943;
	mov.f32 	%f3519, 0f00000000;
	mul.rn.f32 	%f6081, %f6082, %f3519;
	mov.b32 	%r8649, 0;
	bra.uni 	$L__BB1_948;
$L__BB1_943:
	mov.b32 	%r1473, %f6082;
	shl.b32 	%r5499, %r1473, 8;
	or.b32  	%r1474, %r5499, -2147483648;
	mov.b64 	%rd3808, 0;
	mov.b32 	%r8646, 0;
	mov.u64 	%rd3806, __cudart_i2opi_f;
	mov.u64 	%rd3807, %rd1;
$L__BB1_944:
	.pragma "nounroll";
	ld.global.nc.u32 	%r5500, [%rd3806];
	mad.wide.u32 	%rd2474, %r5500, %r1474, %rd3808;
	shr.u64 	%rd3808, %rd2474, 32;
	st.local.u32 	[%rd3807], %rd2474;
	add.s32 	%r8646, %r8646, 1;
	add.s64 	%rd3807, %rd3807, 4;
	add.s64 	%rd3806, %rd3806, 4;
	setp.ne.s32 	%p890, %r8646, 6;
	@%p890 bra 	$L__BB1_944;
	shr.u32 	%r5501, %r1473, 23;
	st.local.u32 	[%rd1+24], %rd3808;
	and.b32  	%r1477, %r5501, 31;
	and.b32  	%r5502, %r5501, 224;
	add.s32 	%r5503, %r5502, -128;
	shr.u32 	%r5504, %r5503, 5;
	mul.wide.u32 	%rd2475, %r5504, 4;
	sub.s64 	%rd744, %rd1, %rd2475;
	ld.local.u32 	%r8647, [%rd744+24];
	ld.local.u32 	%r8648, [%rd744+20];
	setp.eq.s32 	%p891, %r1477, 0;
	@%p891 bra 	$L__BB1_947;
	shf.l.wrap.b32 	%r8647, %r8648, %r8647, %r1477;
	ld.local.u32 	%r5505, [%rd744+16];
	shf.l.wrap.b32 	%r8648, %r5505, %r8648, %r1477;
$L__BB1_947:
	shr.u32 	%r5506, %r8647, 30;
	shf.l.wrap.b32 	%r5507, %r8648, %r8647, 2;
	shl.b32 	%r5508, %r8648, 2;
	shr.u32 	%r5509, %r5507, 31;
	add.s32 	%r5510, %r5509, %r5506;
	neg.s32 	%r5511, %r5510;
	setp.lt.s32 	%p892, %r1473, 0;
	selp.b32 	%r8649, %r5511, %r5510, %p892;
	xor.b32  	%r5512, %r5507, %r1473;
	shr.s32 	%r5513, %r5507, 31;
	xor.b32  	%r5514, %r5513, %r5507;
	xor.b32  	%r5515, %r5513, %r5508;
	cvt.u64.u32 	%rd2476, %r5514;
	shl.b64 	%rd2477, %rd2476, 32;
	cvt.u64.u32 	%rd2478, %r5515;
	or.b64  	%rd2479, %rd2477, %rd2478;
	cvt.rn.f64.s64 	%fd211, %rd2479;
	mul.f64 	%fd212, %fd211, 0d3BF921FB54442D19;
	cvt.rn.f32.f64 	%f3517, %fd212;
	neg.f32 	%f3518, %f3517;
	setp.lt.s32 	%p893, %r5512, 0;
	selp.f32 	%f6081, %f3518, %f3517, %p893;
$L__BB1_948:
	mul.rn.f32 	%f3520, %f6081, %f6081;
	and.b32  	%r5517, %r8649, 1;
	setp.eq.b32 	%p894, %r5517, 1;
	selp.f32 	%f3521, 0f3F800000, %f6081, %p894;
	fma.rn.f32 	%f3522, %f3520, %f3521, 0f00000000;
	fma.rn.f32 	%f3523, %f3520, 0f37CBAC00, 0fBAB607ED;
	selp.f32 	%f3524, %f3523, 0fB94D4153, %p894;
	selp.f32 	%f3525, 0f3D2AAABB, 0f3C0885E4, %p894;
	fma.rn.f32 	%f3526, %f3524, %f3520, %f3525;
	selp.f32 	%f3527, 0fBEFFFFFF, 0fBE2AAAA8, %p894;
	fma.rn.f32 	%f3528, %f3526, %f3520, %f3527;
	fma.rn.f32 	%f3529, %f3528, %f3522, %f3521;
	and.b32  	%r5518, %r8649, 2;
	setp.eq.s32 	%p895, %r5518, 0;
	mov.f32 	%f3530, 0f00000000;
	sub.f32 	%f3531, %f3530, %f3529;
	selp.f32 	%f6082, %f3529, %f3531, %p895;
$L__BB1_949:
	setp.leu.f32 	%p896, %f609, 0f41000000;
	@%p896 bra 	$L__BB1_959;
	mul.f32 	%f3532, %f6082, 0f3F22F983;
	cvt.rni.s32.f32 	%r8653, %f3532;
	cvt.rn.f32.s32 	%f3533, %r8653;
	fma.rn.f32 	%f3534, %f3533, 0fBFC90FDA, %f6082;
	fma.rn.f32 	%f3535, %f3533, 0fB3A22168, %f3534;
	fma.rn.f32 	%f6083, %f3533, 0fA7C234C5, %f3535;
	abs.f32 	%f695, %f6082;
	setp.ltu.f32 	%p897, %f695, 0f47CE4780;
	@%p897 bra 	$L__BB1_958;
	setp.neu.f32 	%p898, %f695, 0f7F800000;
	@%p898 bra 	$L__BB1_953;
	mov.f32 	%f3538, 0f00000000;
	mul.rn.f32 	%f6083, %f6082, %f3538;
	mov.b32 	%r8653, 0;
	bra.uni 	$L__BB1_958;
$L__BB1_953:
	mov.b32 	%r1487, %f6082;
	shl.b32 	%r5520, %r1487, 8;
	or.b32  	%r1488, %r5520, -2147483648;
	mov.b64 	%rd3811, 0;
	mov.b32 	%r8650, 0;
	mov.u64 	%rd3809, __cudart_i2opi_f;
	mov.u64 	%rd3810, %rd1;
$L__BB1_954:
	.pragma "nounroll";
	ld.global.nc.u32 	%r5521, [%rd3809];
	mad.wide.u32 	%rd2482, %r5521, %r1488, %rd3811;
	shr.u64 	%rd3811, %rd2482, 32;
	st.local.u32 	[%rd3810], %rd2482;
	add.s32 	%r8650, %r8650, 1;
	add.s64 	%rd3810, %rd3810, 4;
	add.s64 	%rd3809, %rd3809, 4;
	setp.ne.s32 	%p899, %r8650, 6;
	@%p899 bra 	$L__BB1_954;
	shr.u32 	%r5522, %r1487, 23;
	st.local.u32 	[%rd1+24], %rd3811;
	and.b32  	%r1491, %r5522, 31;
	and.b32  	%r5523, %r5522, 224;
	add.s32 	%r5524, %r5523, -128;
	shr.u32 	%r5525, %r5524, 5;
	mul.wide.u32 	%rd2483, %r5525, 4;
	sub.s64 	%rd751, %rd1, %rd2483;
	ld.local.u32 	%r8651, [%rd751+24];
	ld.local.u32 	%r8652, [%rd751+20];
	setp.eq.s32 	%p900, %r1491, 0;
	@%p900 bra 	$L__BB1_957;
	shf.l.wrap.b32 	%r8651, %r8652, %r8651, %r1491;
	ld.local.u32 	%r5526, [%rd751+16];
	shf.l.wrap.b32 	%r8652, %r5526, %r8652, %r1491;
$L__BB1_957:
	shr.u32 	%r5527, %r8651, 30;
	shf.l.wrap.b32 	%r5528, %r8652, %r8651, 2;
	shl.b32 	%r5529, %r8652, 2;
	shr.u32 	%r5530, %r5528, 31;
	add.s32 	%r5531, %r5530, %r5527;
	neg.s32 	%r5532, %r5531;
	setp.lt.s32 	%p901, %r1487, 0;
	selp.b32 	%r8653, %r5532, %r5531, %p901;
	xor.b32  	%r5533, %r5528, %r1487;
	shr.s32 	%r5534, %r5528, 31;
	xor.b32  	%r5535, %r5534, %r5528;
	xor.b32  	%r5536, %r5534, %r5529;
	cvt.u64.u32 	%rd2484, %r5535;
	shl.b64 	%rd2485, %rd2484, 32;
	cvt.u64.u32 	%rd2486, %r5536;
	or.b64  	%rd2487, %rd2485, %rd2486;
	cvt.rn.f64.s64 	%fd213, %rd2487;
	mul.f64 	%fd214, %fd213, 0d3BF921FB54442D19;
	cvt.rn.f32.f64 	%f3536, %fd214;
	neg.f32 	%f3537, %f3536;
	setp.lt.s32 	%p902, %r5533, 0;
	selp.f32 	%f6083, %f3537, %f3536, %p902;
$L__BB1_958:
	mul.rn.f32 	%f3539, %f6083, %f6083;
	and.b32  	%r5538, %r8653, 1;
	setp.eq.b32 	%p903, %r5538, 1;
	selp.f32 	%f3540, 0f3F800000, %f6083, %p903;
	fma.rn.f32 	%f3541, %f3539, %f3540, 0f00000000;
	fma.rn.f32 	%f3542, %f3539, 0f37CBAC00, 0fBAB607ED;
	selp.f32 	%f3543, %f3542, 0fB94D4153, %p903;
	selp.f32 	%f3544, 0f3D2AAABB, 0f3C0885E4, %p903;
	fma.rn.f32 	%f3545, %f3543, %f3539, %f3544;
	selp.f32 	%f3546, 0fBEFFFFFF, 0fBE2AAAA8, %p903;
	fma.rn.f32 	%f3547, %f3545, %f3539, %f3546;
	fma.rn.f32 	%f3548, %f3547, %f3541, %f3540;
	and.b32  	%r5539, %r8653, 2;
	setp.eq.s32 	%p904, %r5539, 0;
	mov.f32 	%f3549, 0f00000000;
	sub.f32 	%f3550, %f3549, %f3548;
	selp.f32 	%f6082, %f3548, %f3550, %p904;
$L__BB1_959:
	setp.leu.f32 	%p905, %f595, 0f40400000;
	@%p905 bra 	$L__BB1_969;
	mul.f32 	%f3551, %f6082, 0f3F22F983;
	cvt.rni.s32.f32 	%r8657, %f3551;
	cvt.rn.f32.s32 	%f3552, %r8657;
	fma.rn.f32 	%f3553, %f3552, 0fBFC90FDA, %f6082;
	fma.rn.f32 	%f3554, %f3552, 0fB3A22168, %f3553;
	fma.rn.f32 	%f6085, %f3552, 0fA7C234C5, %f3554;
	abs.f32 	%f702, %f6082;
	setp.ltu.f32 	%p906, %f702, 0f47CE4780;
	@%p906 bra 	$L__BB1_968;
	setp.neu.f32 	%p907, %f702, 0f7F800000;
	@%p907 bra 	$L__BB1_963;
	mov.f32 	%f3557, 0f00000000;
	mul.rn.f32 	%f6085, %f6082, %f3557;
	mov.b32 	%r8657, 0;
	bra.uni 	$L__BB1_968;
$L__BB1_963:
	mov.b32 	%r1501, %f6082;
	shl.b32 	%r5541, %r1501, 8;
	or.b32  	%r1502, %r5541, -2147483648;
	mov.b64 	%rd3814, 0;
	mov.b32 	%r8654, 0;
	mov.u64 	%rd3812, __cudart_i2opi_f;
	mov.u64 	%rd3813, %rd1;
$L__BB1_964:
	.pragma "nounroll";
	ld.global.nc.u32 	%r5542, [%rd3812];
	mad.wide.u32 	%rd2490, %r5542, %r1502, %rd3814;
	shr.u64 	%rd3814, %rd2490, 32;
	st.local.u32 	[%rd3813], %rd2490;
	add.s32 	%r8654, %r8654, 1;
	add.s64 	%rd3813, %rd3813, 4;
	add.s64 	%rd3812, %rd3812, 4;
	setp.ne.s32 	%p908, %r8654, 6;
	@%p908 bra 	$L__BB1_964;
	shr.u32 	%r5543, %r1501, 23;
	st.local.u32 	[%rd1+24], %rd3814;
	and.b32  	%r1505, %r5543, 31;
	and.b32  	%r5544, %r5543, 224;
	add.s32 	%r5545, %r5544, -128;
	shr.u32 	%r5546, %r5545, 5;
	mul.wide.u32 	%rd2491, %r5546, 4;
	sub.s64 	%rd758, %rd1, %rd2491;
	ld.local.u32 	%r8655, [%rd758+24];
	ld.local.u32 	%r8656, [%rd758+20];
	setp.eq.s32 	%p909, %r1505, 0;
	@%p909 bra 	$L__BB1_967;
	shf.l.wrap.b32 	%r8655, %r8656, %r8655, %r1505;
	ld.local.u32 	%r5547, [%rd758+16];
	shf.l.wrap.b32 	%r8656, %r5547, %r8656, %r1505;
$L__BB1_967:
	shr.u32 	%r5548, %r8655, 30;
	shf.l.wrap.b32 	%r5549, %r8656, %r8655, 2;
	shl.b32 	%r5550, %r8656, 2;
	shr.u32 	%r5551, %r5549, 31;
	add.s32 	%r5552, %r5551, %r5548;
	neg.s32 	%r5553, %r5552;
	setp.lt.s32 	%p910, %r1501, 0;
	selp.b32 	%r8657, %r5553, %r5552, %p910;
	xor.b32  	%r5554, %r5549, %r1501;
	shr.s32 	%r5555, %r5549, 31;
	xor.b32  	%r5556, %r5555, %r5549;
	xor.b32  	%r5557, %r5555, %r5550;
	cvt.u64.u32 	%rd2492, %r5556;
	shl.b64 	%rd2493, %rd2492, 32;
	cvt.u64.u32 	%rd2494, %r5557;
	or.b64  	%rd2495, %rd2493, %rd2494;
	cvt.rn.f64.s64 	%fd215, %rd2495;
	mul.f64 	%fd216, %fd215, 0d3BF921FB54442D19;
	cvt.rn.f32.f64 	%f3555, %fd216;
	neg.f32 	%f3556, %f3555;
	setp.lt.s32 	%p911, %r5554, 0;
	selp.f32 	%f6085, %f3556, %f3555, %p911;
$L__BB1_968:
	add.s32 	%r5559, %r8657, 1;
	mul.rn.f32 	%f3558, %f6085, %f6085;
	and.b32  	%r5560, %r8657, 1;
	setp.eq.b32 	%p912, %r5560, 1;
	selp.f32 	%f3559, %f6085, 0f3F800000, %p912;
	fma.rn.f32 	%f3560, %f3558, %f3559, 0f00000000;
	fma.rn.f32 	%f3561, %f3558, 0f37CBAC00, 0fBAB607ED;
	selp.f32 	%f3562, 0fB94D4153, %f3561, %p912;
	selp.f32 	%f3563, 0f3C0885E4, 0f3D2AAABB, %p912;
	fma.rn.f32 	%f3564, %f3562, %f3558, %f3563;
	selp.f32 	%f3565, 0fBE2AAAA8, 0fBEFFFFFF, %p912;
	fma.rn.f32 	%f3566, %f3564, %f3558, %f3565;
	fma.rn.f32 	%f3567, %f3566, %f3560, %f3559;
	and.b32  	%r5561, %r5559, 2;
	setp.eq.s32 	%p913, %r5561, 0;
	mov.f32 	%f3568, 0f00000000;
	sub.f32 	%f3569, %f3568, %f3567;
	selp.f32 	%f6082, %f3567, %f3569, %p913;
$L__BB1_969:
	mul.f32 	%f3570, %f6082, 0f3F22F983;
	cvt.rni.s32.f32 	%r8661, %f3570;
	cvt.rn.f32.s32 	%f3571, %r8661;
	fma.rn.f32 	%f3572, %f3571, 0fBFC90FDA, %f6082;
	fma.rn.f32 	%f3573, %f3571, 0fB3A22168, %f3572;
	fma.rn.f32 	%f6087, %f3571, 0fA7C234C5, %f3573;
	abs.f32 	%f709, %f6082;
	setp.ltu.f32 	%p914, %f709, 0f47CE4780;
	@%p914 bra 	$L__BB1_977;
	setp.neu.f32 	%p915, %f709, 0f7F800000;
	@%p915 bra 	$L__BB1_972;
	mov.f32 	%f3576, 0f00000000;
	mul.rn.f32 	%f6087, %f6082, %f3576;
	mov.b32 	%r8661, 0;
	bra.uni 	$L__BB1_977;
$L__BB1_972:
	mov.b32 	%r1515, %f6082;
	shl.b32 	%r5563, %r1515, 8;
	or.b32  	%r1516, %r5563, -2147483648;
	mov.b64 	%rd3817, 0;
	mov.b32 	%r8658, 0;
	mov.u64 	%rd3815, __cudart_i2opi_f;
	mov.u64 	%rd3816, %rd1;
$L__BB1_973:
	.pragma "nounroll";
	ld.global.nc.u32 	%r5564, [%rd3815];
	mad.wide.u32 	%rd2498, %r5564, %r1516, %rd3817;
	shr.u64 	%rd3817, %rd2498, 32;
	st.local.u32 	[%rd3816], %rd2498;
	add.s32 	%r8658, %r8658, 1;
	add.s64 	%rd3816, %rd3816, 4;
	add.s64 	%rd3815, %rd3815, 4;
	setp.ne.s32 	%p916, %r8658, 6;
	@%p916 bra 	$L__BB1_973;
	shr.u32 	%r5565, %r1515, 23;
	st.local.u32 	[%rd1+24], %rd3817;
	and.b32  	%r1519, %r5565, 31;
	and.b32  	%r5566, %r5565, 224;
	add.s32 	%r5567, %r5566, -128;
	shr.u32 	%r5568, %r5567, 5;
	mul.wide.u32 	%rd2499, %r5568, 4;
	sub.s64 	%rd765, %rd1, %rd2499;
	ld.local.u32 	%r8659, [%rd765+24];
	ld.local.u32 	%r8660, [%rd765+20];
	setp.eq.s32 	%p917, %r1519, 0;
	@%p917 bra 	$L__BB1_976;
	shf.l.wrap.b32 	%r8659, %r8660, %r8659, %r1519;
	ld.local.u32 	%r5569, [%rd765+16];
	shf.l.wrap.b32 	%r8660, %r5569, %r8660, %r1519;
$L__BB1_976:
	shr.u32 	%r5570, %r8659, 30;
	shf.l.wrap.b32 	%r5571, %r8660, %r8659, 2;
	shl.b32 	%r5572, %r8660, 2;
	shr.u32 	%r5573, %r5571, 31;
	add.s32 	%r5574, %r5573, %r5570;
	neg.s32 	%r5575, %r5574;
	setp.lt.s32 	%p918, %r1515, 0;
	selp.b32 	%r8661, %r5575, %r5574, %p918;
	xor.b32  	%r5576, %r5571, %r1515;
	shr.s32 	%r5577, %r5571, 31;
	xor.b32  	%r5578, %r5577, %r5571;
	xor.b32  	%r5579, %r5577, %r5572;
	cvt.u64.u32 	%rd2500, %r5578;
	shl.b64 	%rd2501, %rd2500, 32;
	cvt.u64.u32 	%rd2502, %r5579;
	or.b64  	%rd2503, %rd2501, %rd2502;
	cvt.rn.f64.s64 	%fd217, %rd2503;
	mul.f64 	%fd218, %fd217, 0d3BF921FB54442D19;
	cvt.rn.f32.f64 	%f3574, %fd218;
	neg.f32 	%f3575, %f3574;
	setp.lt.s32 	%p919, %r5576, 0;
	selp.f32 	%f6087, %f3575, %f3574, %p919;
$L__BB1_977:
	mul.rn.f32 	%f3577, %f6087, %f6087;
	and.b32  	%r5581, %r8661, 1;
	setp.eq.b32 	%p920, %r5581, 1;
	selp.f32 	%f3578, 0f3F800000, %f6087, %p920;
	fma.rn.f32 	%f3579, %f3577, %f3578, 0f00000000;
	fma.rn.f32 	%f3580, %f3577, 0f37CBAC00, 0fBAB607ED;
	selp.f32 	%f3581, %f3580, 0fB94D4153, %p920;
	selp.f32 	%f3582, 0f3D2AAABB, 0f3C0885E4, %p920;
	fma.rn.f32 	%f3583, %f3581, %f3577, %f3582;
	selp.f32 	%f3584, 0fBEFFFFFF, 0fBE2AAAA8, %p920;
	fma.rn.f32 	%f3585, %f3583, %f3577, %f3584;
	fma.rn.f32 	%f3586, %f3585, %f3579, %f3578;
	and.b32  	%r5582, %r8661, 2;
	setp.eq.s32 	%p921, %r5582, 0;
	mov.f32 	%f3587, 0f00000000;
	sub.f32 	%f3588, %f3587, %f3586;
	selp.f32 	%f713, %f3586, %f3588, %p921;
	mul.f32 	%f3589, %f713, 0f3F22F983;
	cvt.rni.s32.f32 	%r8665, %f3589;
	cvt.rn.f32.s32 	%f3590, %r8665;
	fma.rn.f32 	%f3591, %f3590, 0fBFC90FDA, %f713;
	fma.rn.f32 	%f3592, %f3590, 0fB3A22168, %f3591;
	fma.rn.f32 	%f6088, %f3590, 0fA7C234C5, %f3592;
	abs.f32 	%f715, %f713;
	setp.ltu.f32 	%p922, %f715, 0f47CE4780;
	@%p922 bra 	$L__BB1_985;
	setp.neu.f32 	%p923, %f715, 0f7F800000;
	@%p923 bra 	$L__BB1_980;
	mov.f32 	%f3595, 0f00000000;
	mul.rn.f32 	%f6088, %f713, %f3595;
	mov.b32 	%r8665, 0;
	bra.uni 	$L__BB1_985;
$L__BB1_980:
	mov.b32 	%r1529, %f713;
	shl.b32 	%r5584, %r1529, 8;
	or.b32  	%r1530, %r5584, -2147483648;
	mov.b64 	%rd3820, 0;
	mov.b32 	%r8662, 0;
	mov.u64 	%rd3818, __cudart_i2opi_f;
	mov.u64 	%rd3819, %rd1;
$L__BB1_981:
	.pragma "nounroll";
	ld.global.nc.u32 	%r5585, [%rd3818];
	mad.wide.u32 	%rd2506, %r5585, %r1530, %rd3820;
	shr.u64 	%rd3820, %rd2506, 32;
	st.local.u32 	[%rd3819], %rd2506;
	add.s32 	%r8662, %r8662, 1;
	add.s64 	%rd3819, %rd3819, 4;
	add.s64 	%rd3818, %rd3818, 4;
	setp.ne.s32 	%p924, %r8662, 6;
	@%p924 bra 	$L__BB1_981;
	shr.u32 	%r5586, %r1529, 23;
	st.local.u32 	[%rd1+24], %rd3820;
	and.b32  	%r1533, %r5586, 31;
	and.b32  	%r5587, %r5586, 224;
	add.s32 	%r5588, %r5587, -128;
	shr.u32 	%r5589, %r5588, 5;
	mul.wide.u32 	%rd2507, %r5589, 4;
	sub.s64 	%rd772, %rd1, %rd2507;
	ld.local.u32 	%r8663, [%rd772+24];
	ld.local.u32 	%r8664, [%rd772+20];
	setp.eq.s32 	%p925, %r1533, 0;
	@%p925 bra 	$L__BB1_984;
	shf.l.wrap.b32 	%r8663, %r8664, %r8663, %r1533;
	ld.local.u32 	%r5590, [%rd772+16];
	shf.l.wrap.b32 	%r8664, %r5590, %r8664, %r1533;
$L__BB1_984:
	shr.u32 	%r5591, %r8663, 30;
	shf.l.wrap.b32 	%r5592, %r8664, %r8663, 2;
	shl.b32 	%r5593, %r8664, 2;
	shr.u32 	%r5594, %r5592, 31;
	add.s32 	%r5595, %r5594, %r5591;
	neg.s32 	%r5596, %r5595;
	setp.lt.s32 	%p926, %r1529, 0;
	selp.b32 	%r8665, %r5596, %r5595, %p926;
	xor.b32  	%r5597, %r5592, %r1529;
	shr.s32 	%r5598, %r5592, 31;
	xor.b32  	%r5599, %r5598, %r5592;
	xor.b32  	%r5600, %r5598, %r5593;
	cvt.u64.u32 	%rd2508, %r5599;
	shl.b64 	%rd2509, %rd2508, 32;
	cvt.u64.u32 	%rd2510, %r5600;
	or.b64  	%rd2511, %rd2509, %rd2510;
	cvt.rn.f64.s64 	%fd219, %rd2511;
	mul.f64 	%fd220, %fd219, 0d3BF921FB54442D19;
	cvt.rn.f32.f64 	%f3593, %fd220;
	neg.f32 	%f3594, %f3593;
	setp.lt.s32 	%p927, %r5597, 0;
	selp.f32 	%f6088, %f3594, %f3593, %p927;
$L__BB1_985:
	mul.rn.f32 	%f3596, %f6088, %f6088;
	and.b32  	%r5602, %r8665, 1;
	setp.eq.b32 	%p928, %r5602, 1;
	selp.f32 	%f3597, 0f3F800000, %f6088, %p928;
	fma.rn.f32 	%f3598, %f3596, %f3597, 0f00000000;
	fma.rn.f32 	%f3599, %f3596, 0f37CBAC00, 0fBAB607ED;
	selp.f32 	%f3600, %f3599, 0fB94D4153, %p928;
	selp.f32 	%f3601, 0f3D2AAABB, 0f3C0885E4, %p928;
	fma.rn.f32 	%f3602, %f3600, %f3596, %f3601;
	selp.f32 	%f3603, 0fBEFFFFFF, 0fBE2AAAA8, %p928;
	fma.rn.f32 	%f3604, %f3602, %f3596, %f3603;
	fma.rn.f32 	%f3605, %f3604, %f3598, %f3597;
	and.b32  	%r5603, %r8665, 2;
	setp.eq.s32 	%p929, %r5603, 0;
	mov.f32 	%f3606, 0f00000000;
	sub.f32 	%f3607, %f3606, %f3605;
	selp.f32 	%f6090, %f3605, %f3607, %p929;
	setp.leu.f32 	%p930, %f2, 0f40800000;
	@%p930 bra 	$L__BB1_995;
	mul.f32 	%f3608, %f6090, 0f3F22F983;
	cvt.rni.s32.f32 	%r8669, %f3608;
	cvt.rn.f32.s32 	%f3609, %r8669;
	fma.rn.f32 	%f3610, %f3609, 0fBFC90FDA, %f6090;
	fma.rn.f32 	%f3611, %f3609, 0fB3A22168, %f3610;
	fma.rn.f32 	%f6089, %f3609, 0fA7C234C5, %f3611;
	abs.f32 	%f721, %f6090;
	setp.ltu.f32 	%p931, %f721, 0f47CE4780;
	@%p931 bra 	$L__BB1_994;
	setp.neu.f32 	%p932, %f721, 0f7F800000;
	@%p932 bra 	$L__BB1_989;
	mov.f32 	%f3614, 0f00000000;
	mul.rn.f32 	%f6089, %f6090, %f3614;
	mov.b32 	%r8669, 0;
	bra.uni 	$L__BB1_994;
$L__BB1_989:
	mov.b32 	%r1543, %f6090;
	shl.b32 	%r5605, %r1543, 8;
	or.b32  	%r1544, %r5605, -2147483648;
	mov.b64 	%rd3823, 0;
	mov.b32 	%r8666, 0;
	mov.u64 	%rd3821, __cudart_i2opi_f;
	mov.u64 	%rd3822, %rd1;
$L__BB1_990:
	.pragma "nounroll";
	ld.global.nc.u32 	%r5606, [%rd3821];
	mad.wide.u32 	%rd2514, %r5606, %r1544, %rd3823;
	shr.u64 	%rd3823, %rd2514, 32;
	st.local.u32 	[%rd3822], %rd2514;
	add.s32 	%r8666, %r8666, 1;
	add.s64 	%rd3822, %rd3822, 4;
	add.s64 	%rd3821, %rd3821, 4;
	setp.ne.s32 	%p933, %r8666, 6;
	@%p933 bra 	$L__BB1_990;
	shr.u32 	%r5607, %r1543, 23;
	st.local.u32 	[%rd1+24], %rd3823;
	and.b32  	%r1547, %r5607, 31;
	and.b32  	%r5608, %r5607, 224;
	add.s32 	%r5609, %r5608, -128;
	shr.u32 	%r5610, %r5609, 5;
	mul.wide.u32 	%rd2515, %r5610, 4;
	sub.s64 	%rd779, %rd1, %rd2515;
	ld.local.u32 	%r8667, [%rd779+24];
	ld.local.u32 	%r8668, [%rd779+20];
	setp.eq.s32 	%p934, %r1547, 0;
	@%p934 bra 	$L__BB1_993;
	shf.l.wrap.b32 	%r8667, %r8668, %r8667, %r1547;
	ld.local.u32 	%r5611, [%rd779+16];
	shf.l.wrap.b32 	%r8668, %r5611, %r8668, %r1547;
$L__BB1_993:
	shr.u32 	%r5612, %r8667, 30;
	shf.l.wrap.b32 	%r5613, %r8668, %r8667, 2;
	shl.b32 	%r5614, %r8668, 2;
	shr.u32 	%r5615, %r5613, 31;
	add.s32 	%r5616, %r5615, %r5612;
	neg.s32 	%r5617, %r5616;
	setp.lt.s32 	%p935, %r1543, 0;
	selp.b32 	%r8669, %r5617, %r5616, %p935;
	xor.b32  	%r5618, %r5613, %r1543;
	shr.s32 	%r5619, %r5613, 31;
	xor.b32  	%r5620, %r5619, %r5613;
	xor.b32  	%r5621, %r5619, %r5614;
	cvt.u64.u32 	%rd2516, %r5620;
	shl.b64 	%rd2517, %rd2516, 32;
	cvt.u64.u32 	%rd2518, %r5621;
	or.b64  	%rd2519, %rd2517, %rd2518;
	cvt.rn.f64.s64 	%fd221, %rd2519;
	mul.f64 	%fd222, %fd221, 0d3BF921FB54442D19;
	cvt.rn.f32.f64 	%f3612, %fd222;
	neg.f32 	%f3613, %f3612;
	setp.lt.s32 	%p936, %r5618, 0;
	selp.f32 	%f6089, %f3613, %f3612, %p936;
$L__BB1_994:
	mul.rn.f32 	%f3615, %f6089, %f6089;
	and.b32  	%r5623, %r8669, 1;
	setp.eq.b32 	%p937, %r5623, 1;
	selp.f32 	%f3616, 0f3F800000, %f6089, %p937;
	fma.rn.f32 	%f3617, %f3615, %f3616, 0f00000000;
	fma.rn.f32 	%f3618, %f3615, 0f37CBAC00, 0fBAB607ED;
	selp.f32 	%f3619, %f3618, 0fB94D4153, %p937;
	selp.f32 	%f3620, 0f3D2AAABB, 0f3C0885E4, %p937;
	fma.rn.f32 	%f3621, %f3619, %f3615, %f3620;
	selp.f32 	%f3622, 0fBEFFFFFF, 0fBE2AAAA8, %p937;
	fma.rn.f32 	%f3623, %f3621, %f3615, %f3622;
	fma.rn.f32 	%f3624, %f3623, %f3617, %f3616;
	and.b32  	%r5624, %r8669, 2;
	setp.eq.s32 	%p938, %r5624, 0;
	mov.f32 	%f3625, 0f00000000;
	sub.f32 	%f3626, %f3625, %f3624;
	selp.f32 	%f6090, %f3624, %f3626, %p938;
$L__BB1_995:
	mul.f32 	%f3627, %f6090, 0f3F22F983;
	cvt.rni.s32.f32 	%r8673, %f3627;
	cvt.rn.f32.s32 	%f3628, %r8673;
	fma.rn.f32 	%f3629, %f3628, 0fBFC90FDA, %f6090;
	fma.rn.f32 	%f3630, %f3628, 0fB3A22168, %f3629;
	fma.rn.f32 	%f6091, %f3628, 0fA7C234C5, %f3630;
	abs.f32 	%f728, %f6090;
	setp.ltu.f32 	%p939, %f728, 0f47CE4780;
	@%p939 bra 	$L__BB1_1003;
	setp.neu.f32 	%p940, %f728, 0f7F800000;
	@%p940 bra 	$L__BB1_998;
	mov.f32 	%f3633, 0f00000000;
	mul.rn.f32 	%f6091, %f6090, %f3633;
	mov.b32 	%r8673, 0;
	bra.uni 	$L__BB1_1003;
$L__BB1_998:
	mov.b32 	%r1557, %f6090;
	shl.b32 	%r5626, %r1557, 8;
	or.b32  	%r1558, %r5626, -2147483648;
	mov.b64 	%rd3826, 0;
	mov.b32 	%r8670, 0;
	mov.u64 	%rd3824, __cudart_i2opi_f;
	mov.u64 	%rd3825, %rd1;
$L__BB1_999:
	.pragma "nounroll";
	ld.global.nc.u32 	%r5627, [%rd3824];
	mad.wide.u32 	%rd2522, %r5627, %r1558, %rd3826;
	shr.u64 	%rd3826, %rd2522, 32;
	st.local.u32 	[%rd3825], %rd2522;
	add.s32 	%r8670, %r8670, 1;
	add.s64 	%rd3825, %rd3825, 4;
	add.s64 	%rd3824, %rd3824, 4;
	setp.ne.s32 	%p941, %r8670, 6;
	@%p941 bra 	$L__BB1_999;
	shr.u32 	%r5628, %r1557, 23;
	st.local.u32 	[%rd1+24], %rd3826;
	and.b32  	%r1561, %r5628, 31;
	and.b32  	%r5629, %r5628, 224;
	add.s32 	%r5630, %r5629, -128;
	shr.u32 	%r5631, %r5630, 5;
	mul.wide.u32 	%rd2523, %r5631, 4;
	sub.s64 	%rd786, %rd1, %rd2523;
	ld.local.u32 	%r8671, [%rd786+24];
	ld.local.u32 	%r8672, [%rd786+20];
	setp.eq.s32 	%p942, %r1561, 0;
	@%p942 bra 	$L__BB1_1002;
	shf.l.wrap.b32 	%r8671, %r8672, %r8671, %r1561;
	ld.local.u32 	%r5632, [%rd786+16];
	shf.l.wrap.b32 	%r8672, %r5632, %r8672, %r1561;
$L__BB1_1002:
	shr.u32 	%r5633, %r8671, 30;
	shf.l.wrap.b32 	%r5634, %r8672, %r8671, 2;
	shl.b32 	%r5635, %r8672, 2;
	shr.u32 	%r5636, %r5634, 31;
	add.s32 	%r5637, %r5636, %r5633;
	neg.s32 	%r5638, %r5637;
	setp.lt.s32 	%p943, %r1557, 0;
	selp.b32 	%r8673, %r5638, %r5637, %p943;
	xor.b32  	%r5639, %r5634, %r1557;
	shr.s32 	%r5640, %r5634, 31;
	xor.b32  	%r5641, %r5640, %r5634;
	xor.b32  	%r5642, %r5640, %r5635;
	cvt.u64.u32 	%rd2524, %r5641;
	shl.b64 	%rd2525, %rd2524, 32;
	cvt.u64.u32 	%rd2526, %r5642;
	or.b64  	%rd2527, %rd2525, %rd2526;
	cvt.rn.f64.s64 	%fd223, %rd2527;
	mul.f64 	%fd224, %fd223, 0d3BF921FB54442D19;
	cvt.rn.f32.f64 	%f3631, %fd224;
	neg.f32 	%f3632, %f3631;
	setp.lt.s32 	%p944, %r5639, 0;
	selp.f32 	%f6091, %f3632, %f3631, %p944;
$L__BB1_1003:
	mul.rn.f32 	%f3634, %f6091, %f6091;
	and.b32  	%r5644, %r8673, 1;
	setp.eq.b32 	%p945, %r5644, 1;
	selp.f32 	%f3635, 0f3F800000, %f6091, %p945;
	fma.rn.f32 	%f3636, %f3634, %f3635, 0f00000000;
	fma.rn.f32 	%f3637, %f3634, 0f37CBAC00, 0fBAB607ED;
	selp.f32 	%f3638, %f3637, 0fB94D4153, %p945;
	selp.f32 	%f3639, 0f3D2AAABB, 0f3C0885E4, %p945;
	fma.rn.f32 	%f3640, %f3638, %f3634, %f3639;
	selp.f32 	%f3641, 0fBEFFFFFF, 0fBE2AAAA8, %p945;
	fma.rn.f32 	%f3642, %f3640, %f3634, %f3641;
	fma.rn.f32 	%f3643, %f3642, %f3636, %f3635;
	and.b32  	%r5645, %r8673, 2;
	setp.eq.s32 	%p946, %r5645, 0;
	mov.f32 	%f3644, 0f00000000;
	sub.f32 	%f3645, %f3644, %f3643;
	selp.f32 	%f732, %f3643, %f3645, %p946;
	mul.f32 	%f3646, %f732, 0f3F22F983;
	cvt.rni.s32.f32 	%r8677, %f3646;
	cvt.rn.f32.s32 	%f3647, %r8677;
	fma.rn.f32 	%f3648, %f3647, 0fBFC90FDA, %f732;
	fma.rn.f32 	%f3649, %f3647, 0fB3A22168, %f3648;
	fma.rn.f32 	%f6092, %f3647, 0fA7C234C5, %f3649;
	abs.f32 	%f734, %f732;
	setp.ltu.f32 	%p947, %f734, 0f47CE4780;
	@%p947 bra 	$L__BB1_1011;
	setp.neu.f32 	%p948, %f734, 0f7F800000;
	@%p948 bra 	$L__BB1_1006;
	mov.f32 	%f3652, 0f00000000;
	mul.rn.f32 	%f6092, %f732, %f3652;
	mov.b32 	%r8677, 0;
	bra.uni 	$L__BB1_1011;
$L__BB1_1006:
	mov.b32 	%r1571, %f732;
	shl.b32 	%r5647, %r1571, 8;
	or.b32  	%r1572, %r5647, -2147483648;
	mov.b64 	%rd3829, 0;
	mov.b32 	%r8674, 0;
	mov.u64 	%rd3827, __cudart_i2opi_f;
	mov.u64 	%rd3828, %rd1;
$L__BB1_1007:
	.pragma "nounroll";
	ld.global.nc.u32 	%r5648, [%rd3827];
	mad.wide.u32 	%rd2530, %r5648, %r1572, %rd3829;
	shr.u64 	%rd3829, %rd2530, 32;
	st.local.u32 	[%rd3828], %rd2530;
	add.s32 	%r8674, %r8674, 1;
	add.s64 	%rd3828, %rd3828, 4;
	add.s64 	%rd3827, %rd3827, 4;
	setp.ne.s32 	%p949, %r8674, 6;
	@%p949 bra 	$L__BB1_1007;
	shr.u32 	%r5649, %r1571, 23;
	st.local.u32 	[%rd1+24], %rd3829;
	and.b32  	%r1575, %r5649, 31;
	and.b32  	%r5650, %r5649, 224;
	add.s32 	%r5651, %r5650, -128;
	shr.u32 	%r5652, %r5651, 5;
	mul.wide.u32 	%rd2531, %r5652, 4;
	sub.s64 	%rd793, %rd1, %rd2531;
	ld.local.u32 	%r8675, [%rd793+24];
	ld.local.u32 	%r8676, [%rd793+20];
	setp.eq.s32 	%p950, %r1575, 0;
	@%p950 bra 	$L__BB1_1010;
	shf.l.wrap.b32 	%r8675, %r8676, %r8675, %r1575;
	ld.local.u32 	%r5653, [%rd793+16];
	shf.l.wrap.b32 	%r8676, %r5653, %r8676, %r1575;
$L__BB1_1010:
	shr.u32 	%r5654, %r8675, 30;
	shf.l.wrap.b32 	%r5655, %r8676, %r8675, 2;
	shl.b32 	%r5656, %r8676, 2;
	shr.u32 	%r5657, %r5655, 31;
	add.s32 	%r5658, %r5657, %r5654;
	neg.s32 	%r5659, %r5658;
	setp.lt.s32 	%p951, %r1571, 0;
	selp.b32 	%r8677, %r5659, %r5658, %p951;
	xor.b32  	%r5660, %r5655, %r1571;
	shr.s32 	%r5661, %r5655, 31;
	xor.b32  	%r5662, %r5661, %r5655;
	xor.b32  	%r5663, %r5661, %r5656;
	cvt.u64.u32 	%rd2532, %r5662;
	shl.b64 	%rd2533, %rd2532, 32;
	cvt.u64.u32 	%rd2534, %r5663;
	or.b64  	%rd2535, %rd2533, %rd2534;
	cvt.rn.f64.s64 	%fd225, %rd2535;
	mul.f64 	%fd226, %fd225, 0d3BF921FB54442D19;
	cvt.rn.f32.f64 	%f3650, %fd226;
	neg.f32 	%f3651, %f3650;
	setp.lt.s32 	%p952, %r5660, 0;
	selp.f32 	%f6092, %f3651, %f3650, %p952;
$L__BB1_1011:
	add.s32 	%r5665, %r8677, 1;
	mul.rn.f32 	%f3653, %f6092, %f6092;
	and.b32  	%r5666, %r8677, 1;
	setp.eq.b32 	%p953, %r5666, 1;
	selp.f32 	%f3654, %f6092, 0f3F800000, %p953;
	fma.rn.f32 	%f3655, %f3653, %f3654, 0f00000000;
	fma.rn.f32 	%f3656, %f3653, 0f37CBAC00, 0fBAB607ED;
	selp.f32 	%f3657, 0fB94D4153, %f3656, %p953;
	selp.f32 	%f3658, 0f3C0885E4, 0f3D2AAABB, %p953;
	fma.rn.f32 	%f3659, %f3657, %f3653, %f3658;
	selp.f32 	%f3660, 0fBE2AAAA8, 0fBEFFFFFF, %p953;
	fma.rn.f32 	%f3661, %f3659, %f3653, %f3660;
	fma.rn.f32 	%f3662, %f3661, %f3655, %f3654;
	and.b32  	%r5667, %r5665, 2;
	setp.eq.s32 	%p954, %r5667, 0;
	mov.f32 	%f3663, 0f00000000;
	sub.f32 	%f3664, %f3663, %f3662;
	selp.f32 	%f738, %f3662, %f3664, %p954;
	mul.f32 	%f3665, %f738, 0f3F22F983;
	cvt.rni.s32.f32 	%r8681, %f3665;
	cvt.rn.f32.s32 	%f3666, %r8681;
	fma.rn.f32 	%f3667, %f3666, 0fBFC90FDA, %f738;
	fma.rn.f32 	%f3668, %f3666, 0fB3A22168, %f3667;
	fma.rn.f32 	%f6093, %f3666, 0fA7C234C5, %f3668;
	abs.f32 	%f740, %f738;
	setp.ltu.f32 	%p955, %f740, 0f47CE4780;
	@%p955 bra 	$L__BB1_1019;
	setp.neu.f32 	%p956, %f740, 0f7F800000;
	@%p956 bra 	$L__BB1_1014;
	mov.f32 	%f3671, 0f00000000;
	mul.rn.f32 	%f6093, %f738, %f3671;
	mov.b32 	%r8681, 0;
	bra.uni 	$L__BB1_1019;
$L__BB1_1014:
	mov.b32 	%r1585, %f738;
	shl.b32 	%r5669, %r1585, 8;
	or.b32  	%r1586, %r5669, -2147483648;
	mov.b64 	%rd3832, 0;
	mov.b32 	%r8678, 0;
	mov.u64 	%rd3830, __cudart_i2opi_f;
	mov.u64 	%rd3831, %rd1;
$L__BB1_1015:
	.pragma "nounroll";
	ld.global.nc.u32 	%r5670, [%rd3830];
	mad.wide.u32 	%rd2538, %r5670, %r1586, %rd3832;
	shr.u64 	%rd3832, %rd2538, 32;
	st.local.u32 	[%rd3831], %rd2538;
	add.s32 	%r8678, %r8678, 1;
	add.s64 	%rd3831, %rd3831, 4;
	add.s64 	%rd3830, %rd3830, 4;
	setp.ne.s32 	%p957, %r8678, 6;
	@%p957 bra 	$L__BB1_1015;
	shr.u32 	%r5671, %r1585, 23;
	st.local.u32 	[%rd1+24], %rd3832;
	and.b32  	%r1589, %r5671, 31;
	and.b32  	%r5672, %r5671, 224;
	add.s32 	%r5673, %r5672, -128;
	shr.u32 	%r5674, %r5673, 5;
	mul.wide.u32 	%rd2539, %r5674, 4;
	sub.s64 	%rd800, %rd1, %rd2539;
	ld.local.u32 	%r8679, [%rd800+24];
	ld.local.u32 	%r8680, [%rd800+20];
	setp.eq.s32 	%p958, %r1589, 0;
	@%p958 bra 	$L__BB1_1018;
	shf.l.wrap.b32 	%r8679, %r8680, %r8679, %r1589;
	ld.local.u32 	%r5675, [%rd800+16];
	shf.l.wrap.b32 	%r8680, %r5675, %r8680, %r1589;
$L__BB1_1018:
	shr.u32 	%r5676, %r8679, 30;
	shf.l.wrap.b32 	%r5677, %r8680, %r8679, 2;
	shl.b32 	%r5678, %r8680, 2;
	shr.u32 	%r5679, %r5677, 31;
	add.s32 	%r5680, %r5679, %r5676;
	neg.s32 	%r5681, %r5680;
	setp.lt.s32 	%p959, %r1585, 0;
	selp.b32 	%r8681, %r5681, %r5680, %p959;
	xor.b32  	%r5682, %r5677, %r1585;
	shr.s32 	%r5683, %r5677, 31;
	xor.b32  	%r5684, %r5683, %r5677;
	xor.b32  	%r5685, %r5683, %r5678;
	cvt.u64.u32 	%rd2540, %r5684;
	shl.b64 	%rd2541, %rd2540, 32;
	cvt.u64.u32 	%rd2542, %r5685;
	or.b64  	%rd2543, %rd2541, %rd2542;
	cvt.rn.f64.s64 	%fd227, %rd2543;
	mul.f64 	%fd228, %fd227, 0d3BF921FB54442D19;
	cvt.rn.f32.f64 	%f3669, %fd228;
	neg.f32 	%f3670, %f3669;
	setp.lt.s32 	%p960, %r5682, 0;
	selp.f32 	%f6093, %f3670, %f3669, %p960;
$L__BB1_1019:
	mul.rn.f32 	%f3672, %f6093, %f6093;
	and.b32  	%r5687, %r8681, 1;
	setp.eq.b32 	%p961, %r5687, 1;
	selp.f32 	%f3673, 0f3F800000, %f6093, %p961;
	fma.rn.f32 	%f3674, %f3672, %f3673, 0f00000000;
	fma.rn.f32 	%f3675, %f3672, 0f37CBAC00, 0fBAB607ED;
	selp.f32 	%f3676, %f3675, 0fB94D4153, %p961;
	selp.f32 	%f3677, 0f3D2AAABB, 0f3C0885E4, %p961;
	fma.rn.f32 	%f3678, %f3676, %f3672, %f3677;
	selp.f32 	%f3679, 0fBEFFFFFF, 0fBE2AAAA8, %p961;
	fma.rn.f32 	%f3680, %f3678, %f3672, %f3679;
	fma.rn.f32 	%f3681, %f3680, %f3674, %f3673;
	and.b32  	%r5688, %r8681, 2;
	setp.eq.s32 	%p962, %r5688, 0;
	mov.f32 	%f3682, 0f00000000;
	sub.f32 	%f3683, %f3682, %f3681;
	selp.f32 	%f6095, %f3681, %f3683, %p962;
	setp.leu.f32 	%p963, %f6095, %f2;
	@%p963 bra 	$L__BB1_1029;
	mul.f32 	%f3684, %f6095, 0f3F22F983;
	cvt.rni.s32.f32 	%r8685, %f3684;
	cvt.rn.f32.s32 	%f3685, %r8685;
	fma.rn.f32 	%f3686, %f3685, 0fBFC90FDA, %f6095;
	fma.rn.f32 	%f3687, %f3685, 0fB3A22168, %f3686;
	fma.rn.f32 	%f6094, %f3685, 0fA7C234C5, %f3687;
	abs.f32 	%f746, %f6095;
	setp.ltu.f32 	%p964, %f746, 0f47CE4780;
	@%p964 bra 	$L__BB1_1028;
	setp.neu.f32 	%p965, %f746, 0f7F800000;
	@%p965 bra 	$L__BB1_1023;
	mov.f32 	%f3690, 0f00000000;
	mul.rn.f32 	%f6094, %f6095, %f3690;
	mov.b32 	%r8685, 0;
	bra.uni 	$L__BB1_1028;
$L__BB1_1023:
	mov.b32 	%r1599, %f6095;
	shl.b32 	%r5690, %r1599, 8;
	or.b32  	%r1600, %r5690, -2147483648;
	mov.b64 	%rd3835, 0;
	mov.b32 	%r8682, 0;
	mov.u64 	%rd3833, __cudart_i2opi_f;
	mov.u64 	%rd3834, %rd1;
$L__BB1_1024:
	.pragma "nounroll";
	ld.global.nc.u32 	%r5691, [%rd3833];
	mad.wide.u32 	%rd2546, %r5691, %r1600, %rd3835;
	shr.u64 	%rd3835, %rd2546, 32;
	st.local.u32 	[%rd3834], %rd2546;
	add.s32 	%r8682, %r8682, 1;
	add.s64 	%rd3834, %rd3834, 4;
	add.s64 	%rd3833, %rd3833, 4;
	setp.ne.s32 	%p966, %r8682, 6;
	@%p966 bra 	$L__BB1_1024;
	shr.u32 	%r5692, %r1599, 23;
	st.local.u32 	[%rd1+24], %rd3835;
	and.b32  	%r1603, %r5692, 31;
	and.b32  	%r5693, %r5692, 224;
	add.s32 	%r5694, %r5693, -128;
	shr.u32 	%r5695, %r5694, 5;
	mul.wide.u32 	%rd2547, %r5695, 4;
	sub.s64 	%rd807, %rd1, %rd2547;
	ld.local.u32 	%r8683, [%rd807+24];
	ld.local.u32 	%r8684, [%rd807+20];
	setp.eq.s32 	%p967, %r1603, 0;
	@%p967 bra 	$L__BB1_1027;
	shf.l.wrap.b32 	%r8683, %r8684, %r8683, %r1603;
	ld.local.u32 	%r5696, [%rd807+16];
	shf.l.wrap.b32 	%r8684, %r5696, %r8684, %r1603;
$L__BB1_1027:
	shr.u32 	%r5697, %r8683, 30;
	shf.l.wrap.b32 	%r5698, %r8684, %r8683, 2;
	shl.b32 	%r5699, %r8684, 2;
	shr.u32 	%r5700, %r5698, 31;
	add.s32 	%r5701, %r5700, %r5697;
	neg.s32 	%r5702, %r5701;
	setp.lt.s32 	%p968, %r1599, 0;
	selp.b32 	%r8685, %r5702, %r5701, %p968;
	xor.b32  	%r5703, %r5698, %r1599;
	shr.s32 	%r5704, %r5698, 31;
	xor.b32  	%r5705, %r5704, %r5698;
	xor.b32  	%r5706, %r5704, %r5699;
	cvt.u64.u32 	%rd2548, %r5705;
	shl.b64 	%rd2549, %rd2548, 32;
	cvt.u64.u32 	%rd2550, %r5706;
	or.b64  	%rd2551, %rd2549, %rd2550;
	cvt.rn.f64.s64 	%fd229, %rd2551;
	mul.f64 	%fd230, %fd229, 0d3BF921FB54442D19;
	cvt.rn.f32.f64 	%f3688, %fd230;
	neg.f32 	%f3689, %f3688;
	setp.lt.s32 	%p969, %r5703, 0;
	selp.f32 	%f6094, %f3689, %f3688, %p969;
$L__BB1_1028:
	add.s32 	%r5708, %r8685, 1;
	mul.rn.f32 	%f3691, %f6094, %f6094;
	and.b32  	%r5709, %r8685, 1;
	setp.eq.b32 	%p970, %r5709, 1;
	selp.f32 	%f3692, %f6094, 0f3F800000, %p970;
	fma.rn.f32 	%f3693, %f3691, %f3692, 0f00000000;
	fma.rn.f32 	%f3694, %f3691, 0f37CBAC00, 0fBAB607ED;
	selp.f32 	%f3695, 0fB94D4153, %f3694, %p970;
	selp.f32 	%f3696, 0f3C0885E4, 0f3D2AAABB, %p970;
	fma.rn.f32 	%f3697, %f3695, %f3691, %f3696;
	selp.f32 	%f3698, 0fBE2AAAA8, 0fBEFFFFFF, %p970;
	fma.rn.f32 	%f3699, %f3697, %f3691, %f3698;
	fma.rn.f32 	%f3700, %f3699, %f3693, %f3692;
	and.b32  	%r5710, %r5708, 2;
	setp.eq.s32 	%p971, %r5710, 0;
	mov.f32 	%f3701, 0f00000000;
	sub.f32 	%f3702, %f3701, %f3700;
	selp.f32 	%f6095, %f3700, %f3702, %p971;
$L__BB1_1029:
	setp.geu.f32 	%p972, %f609, 0f40E00000;
	@%p972 bra 	$L__BB1_1039;
	mul.f32 	%f3703, %f6095, 0f3F22F983;
	cvt.rni.s32.f32 	%r8689, %f3703;
	cvt.rn.f32.s32 	%f3704, %r8689;
	fma.rn.f32 	%f3705, %f3704, 0fBFC90FDA, %f6095;
	fma.rn.f32 	%f3706, %f3704, 0fB3A22168, %f3705;
	fma.rn.f32 	%f6096, %f3704, 0fA7C234C5, %f3706;
	abs.f32 	%f753, %f6095;
	setp.ltu.f32 	%p973, %f753, 0f47CE4780;
	@%p973 bra 	$L__BB1_1038;
	setp.neu.f32 	%p974, %f753, 0f7F800000;
	@%p974 bra 	$L__BB1_1033;
	mov.f32 	%f3709, 0f00000000;
	mul.rn.f32 	%f6096, %f6095, %f3709;
	mov.b32 	%r8689, 0;
	bra.uni 	$L__BB1_1038;
$L__BB1_1033:
	mov.b32 	%r1613, %f6095;
	shl.b32 	%r5712, %r1613, 8;
	or.b32  	%r1614, %r5712, -2147483648;
	mov.b64 	%rd3838, 0;
	mov.b32 	%r8686, 0;
	mov.u64 	%rd3836, __cudart_i2opi_f;
	mov.u64 	%rd3837, %rd1;
$L__BB1_1034:
	.pragma "nounroll";
	ld.global.nc.u32 	%r5713, [%rd3836];
	mad.wide.u32 	%rd2554, %r5713, %r1614, %rd3838;
	shr.u64 	%rd3838, %rd2554, 32;
	st.local.u32 	[%rd3837], %rd2554;
	add.s32 	%r8686, %r8686, 1;
	add.s64 	%rd3837, %rd3837, 4;
	add.s64 	%rd3836, %rd3836, 4;
	setp.ne.s32 	%p975, %r8686, 6;
	@%p975 bra 	$L__BB1_1034;
	shr.u32 	%r5714, %r1613, 23;
	st.local.u32 	[%rd1+24], %rd3838;
	and.b32  	%r1617, %r5714, 31;
	and.b32  	%r5715, %r5714, 224;
	add.s32 	%r5716, %r5715, -128;
	shr.u32 	%r5717, %r5716, 5;
	mul.wide.u32 	%rd2555, %r5717, 4;
	sub.s64 	%rd814, %rd1, %rd2555;
	ld.local.u32 	%r8687, [%rd814+24];
	ld.local.u32 	%r8688, [%rd814+20];
	setp.eq.s32 	%p976, %r1617, 0;
	@%p976 bra 	$L__BB1_1037;
	shf.l.wrap.b32 	%r8687, %r8688, %r8687, %r1617;
	ld.local.u32 	%r5718, [%rd814+16];
	shf.l.wrap.b32 	%r8688, %r5718, %r8688, %r1617;
$L__BB1_1037:
	shr.u32 	%r5719, %r8687, 30;
	shf.l.wrap.b32 	%r5720, %r8688, %r8687, 2;
	shl.b32 	%r5721, %r8688, 2;
	shr.u32 	%r5722, %r5720, 31;
	add.s32 	%r5723, %r5722, %r5719;
	neg.s32 	%r5724, %r5723;
	setp.lt.s32 	%p977, %r1613, 0;
	selp.b32 	%r8689, %r5724, %r5723, %p977;
	xor.b32  	%r5725, %r5720, %r1613;
	shr.s32 	%r5726, %r5720, 31;
	xor.b32  	%r5727, %r5726, %r5720;
	xor.b32  	%r5728, %r5726, %r5721;
	cvt.u64.u32 	%rd2556, %r5727;
	shl.b64 	%rd2557, %rd2556, 32;
	cvt.u64.u32 	%rd2558, %r5728;
	or.b64  	%rd2559, %rd2557, %rd2558;
	cvt.rn.f64.s64 	%fd231, %rd2559;
	mul.f64 	%fd232, %fd231, 0d3BF921FB54442D19;
	cvt.rn.f32.f64 	%f3707, %fd232;
	neg.f32 	%f3708, %f3707;
	setp.lt.s32 	%p978, %r5725, 0;
	selp.f32 	%f6096, %f3708, %f3707, %p978;
$L__BB1_1038:
	mul.rn.f32 	%f3710, %f6096, %f6096;
	and.b32  	%r5730, %r8689, 1;
	setp.eq.b32 	%p979, %r5730, 1;
	selp.f32 	%f3711, 0f3F800000, %f6096, %p979;
	fma.rn.f32 	%f3712, %f3710, %f3711, 0f00000000;
	fma.rn.f32 	%f3713, %f3710, 0f37CBAC00, 0fBAB607ED;
	selp.f32 	%f3714, %f3713, 0fB94D4153, %p979;
	selp.f32 	%f3715, 0f3D2AAABB, 0f3C0885E4, %p979;
	fma.rn.f32 	%f3716, %f3714, %f3710, %f3715;
	selp.f32 	%f3717, 0fBEFFFFFF, 0fBE2AAAA8, %p979;
	fma.rn.f32 	%f3718, %f3716, %f3710, %f3717;
	fma.rn.f32 	%f3719, %f3718, %f3712, %f3711;
	and.b32  	%r5731, %r8689, 2;
	setp.eq.s32 	%p980, %r5731, 0;
	mov.f32 	%f3720, 0f00000000;
	sub.f32 	%f3721, %f3720, %f3719;
	selp.f32 	%f6095, %f3719, %f3721, %p980;
$L__BB1_1039:
	mul.f32 	%f3722, %f6095, 0f3F22F983;
	cvt.rni.s32.f32 	%r8693, %f3722;
	cvt.rn.f32.s32 	%f3723, %r8693;
	fma.rn.f32 	%f3724, %f3723, 0fBFC90FDA, %f6095;
	fma.rn.f32 	%f3725, %f3723, 0fB3A22168, %f3724;
	fma.rn.f32 	%f6098, %f3723, 0fA7C234C5, %f3725;
	abs.f32 	%f760, %f6095;
	setp.ltu.f32 	%p981, %f760, 0f47CE4780;
	@%p981 bra 	$L__BB1_1047;
	setp.neu.f32 	%p982, %f760, 0f7F800000;
	@%p982 bra 	$L__BB1_1042;
	mov.f32 	%f3728, 0f00000000;
	mul.rn.f32 	%f6098, %f6095, %f3728;
	mov.b32 	%r8693, 0;
	bra.uni 	$L__BB1_1047;
$L__BB1_1042:
	mov.b32 	%r1627, %f6095;
	shl.b32 	%r5733, %r1627, 8;
	or.b32  	%r1628, %r5733, -2147483648;
	mov.b64 	%rd3841, 0;
	mov.b32 	%r8690, 0;
	mov.u64 	%rd3839, __cudart_i2opi_f;
	mov.u64 	%rd3840, %rd1;
$L__BB1_1043:
	.pragma "nounroll";
	ld.global.nc.u32 	%r5734, [%rd3839];
	mad.wide.u32 	%rd2562, %r5734, %r1628, %rd3841;
	shr.u64 	%rd3841, %rd2562, 32;
	st.local.u32 	[%rd3840], %rd2562;
	add.s32 	%r8690, %r8690, 1;
	add.s64 	%rd3840, %rd3840, 4;
	add.s64 	%rd3839, %rd3839, 4;
	setp.ne.s32 	%p983, %r8690, 6;
	@%p983 bra 	$L__BB1_1043;
	shr.u32 	%r5735, %r1627, 23;
	st.local.u32 	[%rd1+24], %rd3841;
	and.b32  	%r1631, %r5735, 31;
	and.b32  	%r5736, %r5735, 224;
	add.s32 	%r5737, %r5736, -128;
	shr.u32 	%r5738, %r5737, 5;
	mul.wide.u32 	%rd2563, %r5738, 4;
	sub.s64 	%rd821, %rd1, %rd2563;
	ld.local.u32 	%r8691, [%rd821+24];
	ld.local.u32 	%r8692, [%rd821+20];
	setp.eq.s32 	%p984, %r1631, 0;
	@%p984 bra 	$L__BB1_1046;
	shf.l.wrap.b32 	%r8691, %r8692, %r8691, %r1631;
	ld.local.u32 	%r5739, [%rd821+16];
	shf.l.wrap.b32 	%r8692, %r5739, %r8692, %r1631;
$L__BB1_1046:
	shr.u32 	%r5740, %r8691, 30;
	shf.l.wrap.b32 	%r5741, %r8692, %r8691, 2;
	shl.b32 	%r5742, %r8692, 2;
	shr.u32 	%r5743, %r5741, 31;
	add.s32 	%r5744, %r5743, %r5740;
	neg.s32 	%r5745, %r5744;
	setp.lt.s32 	%p985, %r1627, 0;
	selp.b32 	%r8693, %r5745, %r5744, %p985;
	xor.b32  	%r5746, %r5741, %r1627;
	shr.s32 	%r5747, %r5741, 31;
	xor.b32  	%r5748, %r5747, %r5741;
	xor.b32  	%r5749, %r5747, %r5742;
	cvt.u64.u32 	%rd2564, %r5748;
	shl.b64 	%rd2565, %rd2564, 32;
	cvt.u64.u32 	%rd2566, %r5749;
	or.b64  	%rd2567, %rd2565, %rd2566;
	cvt.rn.f64.s64 	%fd233, %rd2567;
	mul.f64 	%fd234, %fd233, 0d3BF921FB54442D19;
	cvt.rn.f32.f64 	%f3726, %fd234;
	neg.f32 	%f3727, %f3726;
	setp.lt.s32 	%p986, %r5746, 0;
	selp.f32 	%f6098, %f3727, %f3726, %p986;
$L__BB1_1047:
	mul.rn.f32 	%f3729, %f6098, %f6098;
	and.b32  	%r5751, %r8693, 1;
	setp.eq.b32 	%p987, %r5751, 1;
	selp.f32 	%f3730, 0f3F800000, %f6098, %p987;
	fma.rn.f32 	%f3731, %f3729, %f3730, 0f00000000;
	fma.rn.f32 	%f3732, %f3729, 0f37CBAC00, 0fBAB607ED;
	selp.f32 	%f3733, %f3732, 0fB94D4153, %p987;
	selp.f32 	%f3734, 0f3D2AAABB, 0f3C0885E4, %p987;
	fma.rn.f32 	%f3735, %f3733, %f3729, %f3734;
	selp.f32 	%f3736, 0fBEFFFFFF, 0fBE2AAAA8, %p987;
	fma.rn.f32 	%f3737, %f3735, %f3729, %f3736;
	fma.rn.f32 	%f3738, %f3737, %f3731, %f3730;
	and.b32  	%r5752, %r8693, 2;
	setp.eq.s32 	%p988, %r5752, 0;
	mov.f32 	%f3739, 0f00000000;
	sub.f32 	%f3740, %f3739, %f3738;
	selp.f32 	%f6100, %f3738, %f3740, %p988;
	setp.leu.f32 	%p989, %f609, 0f40A00000;
	@%p989 bra 	$L__BB1_1057;
	mul.f32 	%f3741, %f6100, 0f3F22F983;
	cvt.rni.s32.f32 	%r8697, %f3741;
	cvt.rn.f32.s32 	%f3742, %r8697;
	fma.rn.f32 	%f3743, %f3742, 0fBFC90FDA, %f6100;
	fma.rn.f32 	%f3744, %f3742, 0fB3A22168, %f3743;
	fma.rn.f32 	%f6099, %f3742, 0fA7C234C5, %f3744;
	abs.f32 	%f766, %f6100;
	setp.ltu.f32 	%p990, %f766, 0f47CE4780;
	@%p990 bra 	$L__BB1_1056;
	setp.neu.f32 	%p991, %f766, 0f7F800000;
	@%p991 bra 	$L__BB1_1051;
	mov.f32 	%f3747, 0f00000000;
	mul.rn.f32 	%f6099, %f6100, %f3747;
	mov.b32 	%r8697, 0;
	bra.uni 	$L__BB1_1056;
$L__BB1_1051:
	mov.b32 	%r1641, %f6100;
	shl.b32 	%r5754, %r1641, 8;
	or.b32  	%r1642, %r5754, -2147483648;
	mov.b64 	%rd3844, 0;
	mov.b32 	%r8694, 0;
	mov.u64 	%rd3842, __cudart_i2opi_f;
	mov.u64 	%rd3843, %rd1;
$L__BB1_1052:
	.pragma "nounroll";
	ld.global.nc.u32 	%r5755, [%rd3842];
	mad.wide.u32 	%rd2570, %r5755, %r1642, %rd3844;
	shr.u64 	%rd3844, %rd2570, 32;
	st.local.u32 	[%rd3843], %rd2570;
	add.s32 	%r8694, %r8694, 1;
	add.s64 	%rd3843, %rd3843, 4;
	add.s64 	%rd3842, %rd3842, 4;
	setp.ne.s32 	%p992, %r8694, 6;
	@%p992 bra 	$L__BB1_1052;
	shr.u32 	%r5756, %r1641, 23;
	st.local.u32 	[%rd1+24], %rd3844;
	and.b32  	%r1645, %r5756, 31;
	and.b32  	%r5757, %r5756, 224;
	add.s32 	%r5758, %r5757, -128;
	shr.u32 	%r5759, %r5758, 5;
	mul.wide.u32 	%rd2571, %r5759, 4;
	sub.s64 	%rd828, %rd1, %rd2571;
	ld.local.u32 	%r8695, [%rd828+24];
	ld.local.u32 	%r8696, [%rd828+20];
	setp.eq.s32 	%p993, %r1645, 0;
	@%p993 bra 	$L__BB1_1055;
	shf.l.wrap.b32 	%r8695, %r8696, %r8695, %r1645;
	ld.local.u32 	%r5760, [%rd828+16];
	shf.l.wrap.b32 	%r8696, %r5760, %r8696, %r1645;
$L__BB1_1055:
	shr.u32 	%r5761, %r8695, 30;
	shf.l.wrap.b32 	%r5762, %r8696, %r8695, 2;
	shl.b32 	%r5763, %r8696, 2;
	shr.u32 	%r5764, %r5762, 31;
	add.s32 	%r5765, %r5764, %r5761;
	neg.s32 	%r5766, %r5765;
	setp.lt.s32 	%p994, %r1641, 0;
	selp.b32 	%r8697, %r5766, %r5765, %p994;
	xor.b32  	%r5767, %r5762, %r1641;
	shr.s32 	%r5768, %r5762, 31;
	xor.b32  	%r5769, %r5768, %r5762;
	xor.b32  	%r5770, %r5768, %r5763;
	cvt.u64.u32 	%rd2572, %r5769;
	shl.b64 	%rd2573, %rd2572, 32;
	cvt.u64.u32 	%rd2574, %r5770;
	or.b64  	%rd2575, %rd2573, %rd2574;
	cvt.rn.f64.s64 	%fd235, %rd2575;
	mul.f64 	%fd236, %fd235, 0d3BF921FB54442D19;
	cvt.rn.f32.f64 	%f3745, %fd236;
	neg.f32 	%f3746, %f3745;
	setp.lt.s32 	%p995, %r5767, 0;
	selp.f32 	%f6099, %f3746, %f3745, %p995;
$L__BB1_1056:
	mul.rn.f32 	%f3748, %f6099, %f6099;
	and.b32  	%r5772, %r8697, 1;
	setp.eq.b32 	%p996, %r5772, 1;
	selp.f32 	%f3749, 0f3F800000, %f6099, %p996;
	fma.rn.f32 	%f3750, %f3748, %f3749, 0f00000000;
	fma.rn.f32 	%f3751, %f3748, 0f37CBAC00, 0fBAB607ED;
	selp.f32 	%f3752, %f3751, 0fB94D4153, %p996;
	selp.f32 	%f3753, 0f3D2AAABB, 0f3C0885E4, %p996;
	fma.rn.f32 	%f3754, %f3752, %f3748, %f3753;
	selp.f32 	%f3755, 0fBEFFFFFF, 0fBE2AAAA8, %p996;
	fma.rn.f32 	%f3756, %f3754, %f3748, %f3755;
	fma.rn.f32 	%f3757, %f3756, %f3750, %f3749;
	and.b32  	%r5773, %r8697, 2;
	setp.eq.s32 	%p997, %r5773, 0;
	mov.f32 	%f3758, 0f00000000;
	sub.f32 	%f3759, %f3758, %f3757;
	selp.f32 	%f6100, %f3757, %f3759, %p997;
$L__BB1_1057:
	mul.f32 	%f3760, %f6100, 0f3F22F983;
	cvt.rni.s32.f32 	%r8701, %f3760;
	cvt.rn.f32.s32 	%f3761, %r8701;
	fma.rn.f32 	%f3762, %f3761, 0fBFC90FDA, %f6100;
	fma.rn.f32 	%f3763, %f3761, 0fB3A22168, %f3762;
	fma.rn.f32 	%f6101, %f3761, 0fA7C234C5, %f3763;
	abs.f32 	%f773, %f6100;
	setp.ltu.f32 	%p998, %f773, 0f47CE4780;
	@%p998 bra 	$L__BB1_1065;
	setp.neu.f32 	%p999, %f773, 0f7F800000;
	@%p999 bra 	$L__BB1_1060;
	mov.f32 	%f3766, 0f00000000;
	mul.rn.f32 	%f6101, %f6100, %f3766;
	mov.b32 	%r8701, 0;
	bra.uni 	$L__BB1_1065;
$L__BB1_1060:
	mov.b32 	%r1655, %f6100;
	shl.b32 	%r5775, %r1655, 8;
	or.b32  	%r1656, %r5775, -2147483648;
	mov.b64 	%rd3847, 0;
	mov.b32 	%r8698, 0;
	mov.u64 	%rd3845, __cudart_i2opi_f;
	mov.u64 	%rd3846, %rd1;
$L__BB1_1061:
	.pragma "nounroll";
	ld.global.nc.u32 	%r5776, [%rd3845];
	mad.wide.u32 	%rd2578, %r5776, %r1656, %rd3847;
	shr.u64 	%rd3847, %rd2578, 32;
	st.local.u32 	[%rd3846], %rd2578;
	add.s32 	%r8698, %r8698, 1;
	add.s64 	%rd3846, %rd3846, 4;
	add.s64 	%rd3845, %rd3845, 4;
	setp.ne.s32 	%p1000, %r8698, 6;
	@%p1000 bra 	$L__BB1_1061;
	shr.u32 	%r5777, %r1655, 23;
	st.local.u32 	[%rd1+24], %rd3847;
	and.b32  	%r1659, %r5777, 31;
	and.b32  	%r5778, %r5777, 224;
	add.s32 	%r5779, %r5778, -128;
	shr.u32 	%r5780, %r5779, 5;
	mul.wide.u32 	%rd2579, %r5780, 4;
	sub.s64 	%rd835, %rd1, %rd2579;
	ld.local.u32 	%r8699, [%rd835+24];
	ld.local.u32 	%r8700, [%rd835+20];
	setp.eq.s32 	%p1001, %r1659, 0;
	@%p1001 bra 	$L__BB1_1064;
	shf.l.wrap.b32 	%r8699, %r8700, %r8699, %r1659;
	ld.local.u32 	%r5781, [%rd835+16];
	shf.l.wrap.b32 	%r8700, %r5781, %r8700, %r1659;
$L__BB1_1064:
	shr.u32 	%r5782, %r8699, 30;
	shf.l.wrap.b32 	%r5783, %r8700, %r8699, 2;
	shl.b32 	%r5784, %r8700, 2;
	shr.u32 	%r5785, %r5783, 31;
	add.s32 	%r5786, %r5785, %r5782;
	neg.s32 	%r5787, %r5786;
	setp.lt.s32 	%p1002, %r1655, 0;
	selp.b32 	%r8701, %r5787, %r5786, %p1002;
	xor.b32  	%r5788, %r5783, %r1655;
	shr.s32 	%r5789, %r5783, 31;
	xor.b32  	%r5790, %r5789, %r5783;
	xor.b32  	%r5791, %r5789, %r5784;
	cvt.u64.u32 	%rd2580, %r5790;
	shl.b64 	%rd2581, %rd2580, 32;
	cvt.u64.u32 	%rd2582, %r5791;
	or.b64  	%rd2583, %rd2581, %rd2582;
	cvt.rn.f64.s64 	%fd237, %rd2583;
	mul.f64 	%fd238, %fd237, 0d3BF921FB54442D19;
	cvt.rn.f32.f64 	%f3764, %fd238;
	neg.f32 	%f3765, %f3764;
	setp.lt.s32 	%p1003, %r5788, 0;
	selp.f32 	%f6101, %f3765, %f3764, %p1003;
$L__BB1_1065:
	mul.rn.f32 	%f3767, %f6101, %f6101;
	and.b32  	%r5793, %r8701, 1;
	setp.eq.b32 	%p1004, %r5793, 1;
	selp.f32 	%f3768, 0f3F800000, %f6101, %p1004;
	fma.rn.f32 	%f3769, %f3767, %f3768, 0f00000000;
	fma.rn.f32 	%f3770, %f3767, 0f37CBAC00, 0fBAB607ED;
	selp.f32 	%f3771, %f3770, 0fB94D4153, %p1004;
	selp.f32 	%f3772, 0f3D2AAABB, 0f3C0885E4, %p1004;
	fma.rn.f32 	%f3773, %f3771, %f3767, %f3772;
	selp.f32 	%f3774, 0fBEFFFFFF, 0fBE2AAAA8, %p1004;
	fma.rn.f32 	%f3775, %f3773, %f3767, %f3774;
	fma.rn.f32 	%f3776, %f3775, %f3769, %f3768;
	and.b32  	%r5794, %r8701, 2;
	setp.eq.s32 	%p1005, %r5794, 0;
	mov.f32 	%f3777, 0f00000000;
	sub.f32 	%f3778, %f3777, %f3776;
	selp.f32 	%f6103, %f3776, %f3778, %p1005;
	setp.leu.f32 	%p1006, %f595, 0f3F800000;
	@%p1006 bra 	$L__BB1_1075;
	mul.f32 	%f3779, %f6103, 0f3F22F983;
	cvt.rni.s32.f32 	%r8705, %f3779;
	cvt.rn.f32.s32 	%f3780, %r8705;
	fma.rn.f32 	%f3781, %f3780, 0fBFC90FDA, %f6103;
	fma.rn.f32 	%f3782, %f3780, 0fB3A22168, %f3781;
	fma.rn.f32 	%f6102, %f3780, 0fA7C234C5, %f3782;
	abs.f32 	%f779, %f6103;
	setp.ltu.f32 	%p1007, %f779, 0f47CE4780;
	@%p1007 bra 	$L__BB1_1074;
	setp.neu.f32 	%p1008, %f779, 0f7F800000;
	@%p1008 bra 	$L__BB1_1069;
	mov.f32 	%f3785, 0f00000000;
	mul.rn.f32 	%f6102, %f6103, %f3785;
	mov.b32 	%r8705, 0;
	bra.uni 	$L__BB1_1074;
$L__BB1_1069:
	mov.b32 	%r1669, %f6103;
	shl.b32 	%r5796, %r1669, 8;
	or.b32  	%r1670, %r5796, -2147483648;
	mov.b64 	%rd3850, 0;
	mov.b32 	%r8702, 0;
	mov.u64 	%rd3848, __cudart_i2opi_f;
	mov.u64 	%rd3849, %rd1;
$L__BB1_1070:
	.pragma "nounroll";
	ld.global.nc.u32 	%r5797, [%rd3848];
	mad.wide.u32 	%rd2586, %r5797, %r1670, %rd3850;
	shr.u64 	%rd3850, %rd2586, 32;
	st.local.u32 	[%rd3849], %rd2586;
	add.s32 	%r8702, %r8702, 1;
	add.s64 	%rd3849, %rd3849, 4;
	add.s64 	%rd3848, %rd3848, 4;
	setp.ne.s32 	%p1009, %r8702, 6;
	@%p1009 bra 	$L__BB1_1070;
	shr.u32 	%r5798, %r1669, 23;
	st.local.u32 	[%rd1+24], %rd3850;
	and.b32  	%r1673, %r5798, 31;
	and.b32  	%r5799, %r5798, 224;
	add.s32 	%r5800, %r5799, -128;
	shr.u32 	%r5801, %r5800, 5;
	mul.wide.u32 	%rd2587, %r5801, 4;
	sub.s64 	%rd842, %rd1, %rd2587;
	ld.local.u32 	%r8703, [%rd842+24];
	ld.local.u32 	%r8704, [%rd842+20];
	setp.eq.s32 	%p1010, %r1673, 0;
	@%p1010 bra 	$L__BB1_1073;
	shf.l.wrap.b32 	%r8703, %r8704, %r8703, %r1673;
	ld.local.u32 	%r5802, [%rd842+16];
	shf.l.wrap.b32 	%r8704, %r5802, %r8704, %r1673;
$L__BB1_1073:
	shr.u32 	%r5803, %r8703, 30;
	shf.l.wrap.b32 	%r5804, %r8704, %r8703, 2;
	shl.b32 	%r5805, %r8704, 2;
	shr.u32 	%r5806, %r5804, 31;
	add.s32 	%r5807, %r5806, %r5803;
	neg.s32 	%r5808, %r5807;
	setp.lt.s32 	%p1011, %r1669, 0;
	selp.b32 	%r8705, %r5808, %r5807, %p1011;
	xor.b32  	%r5809, %r5804, %r1669;
	shr.s32 	%r5810, %r5804, 31;
	xor.b32  	%r5811, %r5810, %r5804;
	xor.b32  	%r5812, %r5810, %r5805;
	cvt.u64.u32 	%rd2588, %r5811;
	shl.b64 	%rd2589, %rd2588, 32;
	cvt.u64.u32 	%rd2590, %r5812;
	or.b64  	%rd2591, %rd2589, %rd2590;
	cvt.rn.f64.s64 	%fd239, %rd2591;
	mul.f64 	%fd240, %fd239, 0d3BF921FB54442D19;
	cvt.rn.f32.f64 	%f3783, %fd240;
	neg.f32 	%f3784, %f3783;
	setp.lt.s32 	%p1012, %r5809, 0;
	selp.f32 	%f6102, %f3784, %f3783, %p1012;
$L__BB1_1074:
	mul.rn.f32 	%f3786, %f6102, %f6102;
	and.b32  	%r5814, %r8705, 1;
	setp.eq.b32 	%p1013, %r5814, 1;
	selp.f32 	%f3787, 0f3F800000, %f6102, %p1013;
	fma.rn.f32 	%f3788, %f3786, %f3787, 0f00000000;
	fma.rn.f32 	%f3789, %f3786, 0f37CBAC00, 0fBAB607ED;
	selp.f32 	%f3790, %f3789, 0fB94D4153, %p1013;
	selp.f32 	%f3791, 0f3D2AAABB, 0f3C0885E4, %p1013;
	fma.rn.f32 	%f3792, %f3790, %f3786, %f3791;
	selp.f32 	%f3793, 0fBEFFFFFF, 0fBE2AAAA8, %p1013;
	fma.rn.f32 	%f3794, %f3792, %f3786, %f3793;
	fma.rn.f32 	%f3795, %f3794, %f3788, %f3787;
	and.b32  	%r5815, %r8705, 2;
	setp.eq.s32 	%p1014, %r5815, 0;
	mov.f32 	%f3796, 0f00000000;
	sub.f32 	%f3797, %f3796, %f3795;
	selp.f32 	%f6103, %f3795, %f3797, %p1014;
$L__BB1_1075:
	setp.leu.f32 	%p1015, %f6103, %f2;
	@%p1015 bra 	$L__BB1_1085;
	mul.f32 	%f3798, %f6103, 0f3F22F983;
	cvt.rni.s32.f32 	%r8709, %f3798;
	cvt.rn.f32.s32 	%f3799, %r8709;
	fma.rn.f32 	%f3800, %f3799, 0fBFC90FDA, %f6103;
	fma.rn.f32 	%f3801, %f3799, 0fB3A22168, %f3800;
	fma.rn.f32 	%f6104, %f3799, 0fA7C234C5, %f3801;
	abs.f32 	%f786, %f6103;
	setp.ltu.f32 	%p1016, %f786, 0f47CE4780;
	@%p1016 bra 	$L__BB1_1084;
	setp.neu.f32 	%p1017, %f786, 0f7F800000;
	@%p1017 bra 	$L__BB1_1079;
	mov.f32 	%f3804, 0f00000000;
	mul.rn.f32 	%f6104, %f6103, %f3804;
	mov.b32 	%r8709, 0;
	bra.uni 	$L__BB1_1084;
$L__BB1_1079:
	mov.b32 	%r1683, %f6103;
	shl.b32 	%r5817, %r1683, 8;
	or.b32  	%r1684, %r5817, -2147483648;
	mov.b64 	%rd3853, 0;
	mov.b32 	%r8706, 0;
	mov.u64 	%rd3851, __cudart_i2opi_f;
	mov.u64 	%rd3852, %rd1;
$L__BB1_1080:
	.pragma "nounroll";
	ld.global.nc.u32 	%r5818, [%rd3851];
	mad.wide.u32 	%rd2594, %r5818, %r1684, %rd3853;
	shr.u64 	%rd3853, %rd2594, 32;
	st.local.u32 	[%rd3852], %rd2594;
	add.s32 	%r8706, %r8706, 1;
	add.s64 	%rd3852, %rd3852, 4;
	add.s64 	%rd3851, %rd3851, 4;
	setp.ne.s32 	%p1018, %r8706, 6;
	@%p1018 bra 	$L__BB1_1080;
	shr.u32 	%r5819, %r1683, 23;
	st.local.u32 	[%rd1+24], %rd3853;
	and.b32  	%r1687, %r5819, 31;
	and.b32  	%r5820, %r5819, 224;
	add.s32 	%r5821, %r5820, -128;
	shr.u32 	%r5822, %r5821, 5;
	mul.wide.u32 	%rd2595, %r5822, 4;
	sub.s64 	%rd849, %rd1, %rd2595;
	ld.local.u32 	%r8707, [%rd849+24];
	ld.local.u32 	%r8708, [%rd849+20];
	setp.eq.s32 	%p1019, %r1687, 0;
	@%p1019 bra 	$L__BB1_1083;
	shf.l.wrap.b32 	%r8707, %r8708, %r8707, %r1687;
	ld.local.u32 	%r5823, [%rd849+16];
	shf.l.wrap.b32 	%r8708, %r5823, %r8708, %r1687;
$L__BB1_1083:
	shr.u32 	%r5824, %r8707, 30;
	shf.l.wrap.b32 	%r5825, %r8708, %r8707, 2;
	shl.b32 	%r5826, %r8708, 2;
	shr.u32 	%r5827, %r5825, 31;
	add.s32 	%r5828, %r5827, %r5824;
	neg.s32 	%r5829, %r5828;
	setp.lt.s32 	%p1020, %r1683, 0;
	selp.b32 	%r8709, %r5829, %r5828, %p1020;
	xor.b32  	%r5830, %r5825, %r1683;
	shr.s32 	%r5831, %r5825, 31;
	xor.b32  	%r5832, %r5831, %r5825;
	xor.b32  	%r5833, %r5831, %r5826;
	cvt.u64.u32 	%rd2596, %r5832;
	shl.b64 	%rd2597, %rd2596, 32;
	cvt.u64.u32 	%rd2598, %r5833;
	or.b64  	%rd2599, %rd2597, %rd2598;
	cvt.rn.f64.s64 	%fd241, %rd2599;
	mul.f64 	%fd242, %fd241, 0d3BF921FB54442D19;
	cvt.rn.f32.f64 	%f3802, %fd242;
	neg.f32 	%f3803, %f3802;
	setp.lt.s32 	%p1021, %r5830, 0;
	selp.f32 	%f6104, %f3803, %f3802, %p1021;
$L__BB1_1084:
	add.s32 	%r5835, %r8709, 1;
	mul.rn.f32 	%f3805, %f6104, %f6104;
	and.b32  	%r5836, %r8709, 1;
	setp.eq.b32 	%p1022, %r5836, 1;
	selp.f32 	%f3806, %f6104, 0f3F800000, %p1022;
	fma.rn.f32 	%f3807, %f3805, %f3806, 0f00000000;
	fma.rn.f32 	%f3808, %f3805, 0f37CBAC00, 0fBAB607ED;
	selp.f32 	%f3809, 0fB94D4153, %f3808, %p1022;
	selp.f32 	%f3810, 0f3C0885E4, 0f3D2AAABB, %p1022;
	fma.rn.f32 	%f3811, %f3809, %f3805, %f3810;
	selp.f32 	%f3812, 0fBE2AAAA8, 0fBEFFFFFF, %p1022;
	fma.rn.f32 	%f3813, %f3811, %f3805, %f3812;
	fma.rn.f32 	%f3814, %f3813, %f3807, %f3806;
	and.b32  	%r5837, %r5835, 2;
	setp.eq.s32 	%p1023, %r5837, 0;
	mov.f32 	%f3815, 0f00000000;
	sub.f32 	%f3816, %f3815, %f3814;
	selp.f32 	%f6103, %f3814, %f3816, %p1023;
$L__BB1_1085:
	mul.f32 	%f3817, %f6103, 0f3F22F983;
	cvt.rni.s32.f32 	%r8713, %f3817;
	cvt.rn.f32.s32 	%f3818, %r8713;
	fma.rn.f32 	%f3819, %f3818, 0fBFC90FDA, %f6103;
	fma.rn.f32 	%f3820, %f3818, 0fB3A22168, %f3819;
	fma.rn.f32 	%f6106, %f3818, 0fA7C234C5, %f3820;
	abs.f32 	%f793, %f6103;
	setp.ltu.f32 	%p1024, %f793, 0f47CE4780;
	@%p1024 bra 	$L__BB1_1093;
	setp.neu.f32 	%p1025, %f793, 0f7F800000;
	@%p1025 bra 	$L__BB1_1088;
	mov.f32 	%f3823, 0f00000000;
	mul.rn.f32 	%f6106, %f6103, %f3823;
	mov.b32 	%r8713, 0;
	bra.uni 	$L__BB1_1093;
$L__BB1_1088:
	mov.b32 	%r1697, %f6103;
	shl.b32 	%r5839, %r1697, 8;
	or.b32  	%r1698, %r5839, -2147483648;
	mov.b64 	%rd3856, 0;
	mov.b32 	%r8710, 0;
	mov.u64 	%rd3854, __cudart_i2opi_f;
	mov.u64 	%rd3855, %rd1;
$L__BB1_1089:
	.pragma "nounroll";
	ld.global.nc.u32 	%r5840, [%rd3854];
	mad.wide.u32 	%rd2602, %r5840, %r1698, %rd3856;
	shr.u64 	%rd3856, %rd2602, 32;
	st.local.u32 	[%rd3855], %rd2602;
	add.s32 	%r8710, %r8710, 1;
	add.s64 	%rd3855, %rd3855, 4;
	add.s64 	%rd3854, %rd3854, 4;
	setp.ne.s32 	%p1026, %r8710, 6;
	@%p1026 bra 	$L__BB1_1089;
	shr.u32 	%r5841, %r1697, 23;
	st.local.u32 	[%rd1+24], %rd3856;
	and.b32  	%r1701, %r5841, 31;
	and.b32  	%r5842, %r5841, 224;
	add.s32 	%r5843, %r5842, -128;
	shr.u32 	%r5844, %r5843, 5;
	mul.wide.u32 	%rd2603, %r5844, 4;
	sub.s64 	%rd856, %rd1, %rd2603;
	ld.local.u32 	%r8711, [%rd856+24];
	ld.local.u32 	%r8712, [%rd856+20];
	setp.eq.s32 	%p1027, %r1701, 0;
	@%p1027 bra 	$L__BB1_1092;
	shf.l.wrap.b32 	%r8711, %r8712, %r8711, %r1701;
	ld.local.u32 	%r5845, [%rd856+16];
	shf.l.wrap.b32 	%r8712, %r5845, %r8712, %r1701;
$L__BB1_1092:
	shr.u32 	%r5846, %r8711, 30;
	shf.l.wrap.b32 	%r5847, %r8712, %r8711, 2;
	shl.b32 	%r5848, %r8712, 2;
	shr.u32 	%r5849, %r5847, 31;
	add.s32 	%r5850, %r5849, %r5846;
	neg.s32 	%r5851, %r5850;
	setp.lt.s32 	%p1028, %r1697, 0;
	selp.b32 	%r8713, %r5851, %r5850, %p1028;
	xor.b32  	%r5852, %r5847, %r1697;
	shr.s32 	%r5853, %r5847, 31;
	xor.b32  	%r5854, %r5853, %r5847;
	xor.b32  	%r5855, %r5853, %r5848;
	cvt.u64.u32 	%rd2604, %r5854;
	shl.b64 	%rd2605, %rd2604, 32;
	cvt.u64.u32 	%rd2606, %r5855;
	or.b64  	%rd2607, %rd2605, %rd2606;
	cvt.rn.f64.s64 	%fd243, %rd2607;
	mul.f64 	%fd244, %fd243, 0d3BF921FB54442D19;
	cvt.rn.f32.f64 	%f3821, %fd244;
	neg.f32 	%f3822, %f3821;
	setp.lt.s32 	%p1029, %r5852, 0;
	selp.f32 	%f6106, %f3822, %f3821, %p1029;
$L__BB1_1093:
	mul.rn.f32 	%f3824, %f6106, %f6106;
	and.b32  	%r5857, %r8713, 1;
	setp.eq.b32 	%p1030, %r5857, 1;
	selp.f32 	%f3825, 0f3F800000, %f6106, %p1030;
	fma.rn.f32 	%f3826, %f3824, %f3825, 0f00000000;
	fma.rn.f32 	%f3827, %f3824, 0f37CBAC00, 0fBAB607ED;
	selp.f32 	%f3828, %f3827, 0fB94D4153, %p1030;
	selp.f32 	%f3829, 0f3D2AAABB, 0f3C0885E4, %p1030;
	fma.rn.f32 	%f3830, %f3828, %f3824, %f3829;
	selp.f32 	%f3831, 0fBEFFFFFF, 0fBE2AAAA8, %p1030;
	fma.rn.f32 	%f3832, %f3830, %f3824, %f3831;
	fma.rn.f32 	%f3833, %f3832, %f3826, %f3825;
	and.b32  	%r5858, %r8713, 2;
	setp.eq.s32 	%p1031, %r5858, 0;
	mov.f32 	%f3834, 0f00000000;
	sub.f32 	%f3835, %f3834, %f3833;
	selp.f32 	%f6108, %f3833, %f3835, %p1031;
	setp.geu.f32 	%p1032, %f609, 0f3F800000;
	@%p1032 bra 	$L__BB1_1103;
	mul.f32 	%f3836, %f6108, 0f3F22F983;
	cvt.rni.s32.f32 	%r8717, %f3836;
	cvt.rn.f32.s32 	%f3837, %r8717;
	fma.rn.f32 	%f3838, %f3837, 0fBFC90FDA, %f6108;
	fma.rn.f32 	%f3839, %f3837, 0fB3A22168, %f3838;
	fma.rn.f32 	%f6107, %f3837, 0fA7C234C5, %f3839;
	abs.f32 	%f799, %f6108;
	setp.ltu.f32 	%p1033, %f799, 0f47CE4780;
	@%p1033 bra 	$L__BB1_1102;
	setp.neu.f32 	%p1034, %f799, 0f7F800000;
	@%p1034 bra 	$L__BB1_1097;
	mov.f32 	%f3842, 0f00000000;
	mul.rn.f32 	%f6107, %f6108, %f3842;
	mov.b32 	%r8717, 0;
	bra.uni 	$L__BB1_1102;
$L__BB1_1097:
	mov.b32 	%r1711, %f6108;
	shl.b32 	%r5860, %r1711, 8;
	or.b32  	%r1712, %r5860, -2147483648;
	mov.b64 	%rd3859, 0;
	mov.b32 	%r8714, 0;
	mov.u64 	%rd3857, __cudart_i2opi_f;
	mov.u64 	%rd3858, %rd1;
$L__BB1_1098:
	.pragma "nounroll";
	ld.global.nc.u32 	%r5861, [%rd3857];
	mad.wide.u32 	%rd2610, %r5861, %r1712, %rd3859;
	shr.u64 	%rd3859, %rd2610, 32;
	st.local.u32 	[%rd3858], %rd2610;
	add.s32 	%r8714, %r8714, 1;
	add.s64 	%rd3858, %rd3858, 4;
	add.s64 	%rd3857, %rd3857, 4;
	setp.ne.s32 	%p1035, %r8714, 6;
	@%p1035 bra 	$L__BB1_1098;
	shr.u32 	%r5862, %r1711, 23;
	st.local.u32 	[%rd1+24], %rd3859;
	and.b32  	%r1715, %r5862, 31;
	and.b32  	%r5863, %r5862, 224;
	add.s32 	%r5864, %r5863, -128;
	shr.u32 	%r5865, %r5864, 5;
	mul.wide.u32 	%rd2611, %r5865, 4;
	sub.s64 	%rd863, %rd1, %rd2611;
	ld.local.u32 	%r8715, [%rd863+24];
	ld.local.u32 	%r8716, [%rd863+20];
	setp.eq.s32 	%p1036, %r1715, 0;
	@%p1036 bra 	$L__BB1_1101;
	shf.l.wrap.b32 	%r8715, %r8716, %r8715, %r1715;
	ld.local.u32 	%r5866, [%rd863+16];
	shf.l.wrap.b32 	%r8716, %r5866, %r8716, %r1715;
$L__BB1_1101:
	shr.u32 	%r5867, %r8715, 30;
	shf.l.wrap.b32 	%r5868, %r8716, %r8715, 2;
	shl.b32 	%r5869, %r8716, 2;
	shr.u32 	%r5870, %r5868, 31;
	add.s32 	%r5871, %r5870, %r5867;
	neg.s32 	%r5872, %r5871;
	setp.lt.s32 	%p1037, %r1711, 0;
	selp.b32 	%r8717, %r5872, %r5871, %p1037;
	xor.b32  	%r5873, %r5868, %r1711;
	shr.s32 	%r5874, %r5868, 31;
	xor.b32  	%r5875, %r5874, %r5868;
	xor.b32  	%r5876, %r5874, %r5869;
	cvt.u64.u32 	%rd2612, %r5875;
	shl.b64 	%rd2613, %rd2612, 32;
	cvt.u64.u32 	%rd2614, %r5876;
	or.b64  	%rd2615, %rd2613, %rd2614;
	cvt.rn.f64.s64 	%fd245, %rd2615;
	mul.f64 	%fd246, %fd245, 0d3BF921FB54442D19;
	cvt.rn.f32.f64 	%f3840, %fd246;
	neg.f32 	%f3841, %f3840;
	setp.lt.s32 	%p1038, %r5873, 0;
	selp.f32 	%f6107, %f3841, %f3840, %p1038;
$L__BB1_1102:
	add.s32 	%r5878, %r8717, 1;
	mul.rn.f32 	%f3843, %f6107, %f6107;
	and.b32  	%r5879, %r8717, 1;
	setp.eq.b32 	%p1039, %r5879, 1;
	selp.f32 	%f3844, %f6107, 0f3F800000, %p1039;
	fma.rn.f32 	%f3845, %f3843, %f3844, 0f00000000;
	fma.rn.f32 	%f3846, %f3843, 0f37CBAC00, 0fBAB607ED;
	selp.f32 	%f3847, 0fB94D4153, %f3846, %p1039;
	selp.f32 	%f3848, 0f3C0885E4, 0f3D2AAABB, %p1039;
	fma.rn.f32 	%f3849, %f3847, %f3843, %f3848;
	selp.f32 	%f3850, 0fBE2AAAA8, 0fBEFFFFFF, %p1039;
	fma.rn.f32 	%f3851, %f3849, %f3843, %f3850;
	fma.rn.f32 	%f3852, %f3851, %f3845, %f3844;
	and.b32  	%r5880, %r5878, 2;
	setp.eq.s32 	%p1040, %r5880, 0;
	mov.f32 	%f3853, 0f00000000;
	sub.f32 	%f3854, %f3853, %f3852;
	selp.f32 	%f6108, %f3852, %f3854, %p1040;
$L__BB1_1103:
	mul.f32 	%f3855, %f6108, 0f3F22F983;
	cvt.rni.s32.f32 	%r8721, %f3855;
	cvt.rn.f32.s32 	%f3856, %r8721;
	fma.rn.f32 	%f3857, %f3856, 0fBFC90FDA, %f6108;
	fma.rn.f32 	%f3858, %f3856, 0fB3A22168, %f3857;
	fma.rn.f32 	%f6109, %f3856, 0fA7C234C5, %f3858;
	abs.f32 	%f806, %f6108;
	setp.ltu.f32 	%p1041, %f806, 0f47CE4780;
	@%p1041 bra 	$L__BB1_1111;
	setp.neu.f32 	%p1042, %f806, 0f7F800000;
	@%p1042 bra 	$L__BB1_1106;
	mov.f32 	%f3861, 0f00000000;
	mul.rn.f32 	%f6109, %f6108, %f3861;
	mov.b32 	%r8721, 0;
	bra.uni 	$L__BB1_1111;
$L__BB1_1106:
	mov.b32 	%r1725, %f6108;
	shl.b32 	%r5882, %r1725, 8;
	or.b32  	%r1726, %r5882, -2147483648;
	mov.b64 	%rd3862, 0;
	mov.b32 	%r8718, 0;
	mov.u64 	%rd3860, __cudart_i2opi_f;
	mov.u64 	%rd3861, %rd1;
$L__BB1_1107:
	.pragma "nounroll";
	ld.global.nc.u32 	%r5883, [%rd3860];
	mad.wide.u32 	%rd2618, %r5883, %r1726, %rd3862;
	shr.u64 	%rd3862, %rd2618, 32;
	st.local.u32 	[%rd3861], %rd2618;
	add.s32 	%r8718, %r8718, 1;
	add.s64 	%rd3861, %rd3861, 4;
	add.s64 	%rd3860, %rd3860, 4;
	setp.ne.s32 	%p1043, %r8718, 6;
	@%p1043 bra 	$L__BB1_1107;
	shr.u32 	%r5884, %r1725, 23;
	st.local.u32 	[%rd1+24], %rd3862;
	and.b32  	%r1729, %r5884, 31;
	and.b32  	%r5885, %r5884, 224;
	add.s32 	%r5886, %r5885, -128;
	shr.u32 	%r5887, %r5886, 5;
	mul.wide.u32 	%rd2619, %r5887, 4;
	sub.s64 	%rd870, %rd1, %rd2619;
	ld.local.u32 	%r8719, [%rd870+24];
	ld.local.u32 	%r8720, [%rd870+20];
	setp.eq.s32 	%p1044, %r1729, 0;
	@%p1044 bra 	$L__BB1_1110;
	shf.l.wrap.b32 	%r8719, %r8720, %r8719, %r1729;
	ld.local.u32 	%r5888, [%rd870+16];
	shf.l.wrap.b32 	%r8720, %r5888, %r8720, %r1729;
$L__BB1_1110:
	shr.u32 	%r5889, %r8719, 30;
	shf.l.wrap.b32 	%r5890, %r8720, %r8719, 2;
	shl.b32 	%r5891, %r8720, 2;
	shr.u32 	%r5892, %r5890, 31;
	add.s32 	%r5893, %r5892, %r5889;
	neg.s32 	%r5894, %r5893;
	setp.lt.s32 	%p1045, %r1725, 0;
	selp.b32 	%r8721, %r5894, %r5893, %p1045;
	xor.b32  	%r5895, %r5890, %r1725;
	shr.s32 	%r5896, %r5890, 31;
	xor.b32  	%r5897, %r5896, %r5890;
	xor.b32  	%r5898, %r5896, %r5891;
	cvt.u64.u32 	%rd2620, %r5897;
	shl.b64 	%rd2621, %rd2620, 32;
	cvt.u64.u32 	%rd2622, %r5898;
	or.b64  	%rd2623, %rd2621, %rd2622;
	cvt.rn.f64.s64 	%fd247, %rd2623;
	mul.f64 	%fd248, %fd247, 0d3BF921FB54442D19;
	cvt.rn.f32.f64 	%f3859, %fd248;
	neg.f32 	%f3860, %f3859;
	setp.lt.s32 	%p1046, %r5895, 0;
	selp.f32 	%f6109, %f3860, %f3859, %p1046;
$L__BB1_1111:
	add.s32 	%r5900, %r8721, 1;
	mul.rn.f32 	%f3862, %f6109, %f6109;
	and.b32  	%r5901, %r8721, 1;
	setp.eq.b32 	%p1047, %r5901, 1;
	selp.f32 	%f3863, %f6109, 0f3F800000, %p1047;
	fma.rn.f32 	%f3864, %f3862, %f3863, 0f00000000;
	fma.rn.f32 	%f3865, %f3862, 0f37CBAC00, 0fBAB607ED;
	selp.f32 	%f3866, 0fB94D4153, %f3865, %p1047;
	selp.f32 	%f3867, 0f3C0885E4, 0f3D2AAABB, %p1047;
	fma.rn.f32 	%f3868, %f3866, %f3862, %f3867;
	selp.f32 	%f3869, 0fBE2AAAA8, 0fBEFFFFFF, %p1047;
	fma.rn.f32 	%f3870, %f3868, %f3862, %f3869;
	fma.rn.f32 	%f3871, %f3870, %f3864, %f3863;
	and.b32  	%r5902, %r5900, 2;
	setp.eq.s32 	%p1048, %r5902, 0;
	mov.f32 	%f3872, 0f00000000;
	sub.f32 	%f3873, %f3872, %f3871;
	selp.f32 	%f810, %f3871, %f3873, %p1048;
	mul.f32 	%f3874, %f810, 0f3F22F983;
	cvt.rni.s32.f32 	%r8725, %f3874;
	cvt.rn.f32.s32 	%f3875, %r8725;
	fma.rn.f32 	%f3876, %f3875, 0fBFC90FDA, %f810;
	fma.rn.f32 	%f3877, %f3875, 0fB3A22168, %f3876;
	fma.rn.f32 	%f6110, %f3875, 0fA7C234C5, %f3877;
	abs.f32 	%f812, %f810;
	setp.ltu.f32 	%p1049, %f812, 0f47CE4780;
	@%p1049 bra 	$L__BB1_1119;
	setp.neu.f32 	%p1050, %f812, 0f7F800000;
	@%p1050 bra 	$L__BB1_1114;
	mov.f32 	%f3880, 0f00000000;
	mul.rn.f32 	%f6110, %f810, %f3880;
	mov.b32 	%r8725, 0;
	bra.uni 	$L__BB1_1119;
$L__BB1_1114:
	mov.b32 	%r1739, %f810;
	shl.b32 	%r5904, %r1739, 8;
	or.b32  	%r1740, %r5904, -2147483648;
	mov.b64 	%rd3865, 0;
	mov.b32 	%r8722, 0;
	mov.u64 	%rd3863, __cudart_i2opi_f;
	mov.u64 	%rd3864, %rd1;
$L__BB1_1115:
	.pragma "nounroll";
	ld.global.nc.u32 	%r5905, [%rd3863];
	mad.wide.u32 	%rd2626, %r5905, %r1740, %rd3865;
	shr.u64 	%rd3865, %rd2626, 32;
	st.local.u32 	[%rd3864], %rd2626;
	add.s32 	%r8722, %r8722, 1;
	add.s64 	%rd3864, %rd3864, 4;
	add.s64 	%rd3863, %rd3863, 4;
	setp.ne.s32 	%p1051, %r8722, 6;
	@%p1051 bra 	$L__BB1_1115;
	shr.u32 	%r5906, %r1739, 23;
	st.local.u32 	[%rd1+24], %rd3865;
	and.b32  	%r1743, %r5906, 31;
	and.b32  	%r5907, %r5906, 224;
	add.s32 	%r5908, %r5907, -128;
	shr.u32 	%r5909, %r5908, 5;
	mul.wide.u32 	%rd2627, %r5909, 4;
	sub.s64 	%rd877, %rd1, %rd2627;
	ld.local.u32 	%r8723, [%rd877+24];
	ld.local.u32 	%r8724, [%rd877+20];
	setp.eq.s32 	%p1052, %r1743, 0;
	@%p1052 bra 	$L__BB1_1118;
	shf.l.wrap.b32 	%r8723, %r8724, %r8723, %r1743;
	ld.local.u32 	%r5910, [%rd877+16];
	shf.l.wrap.b32 	%r8724, %r5910, %r8724, %r1743;
$L__BB1_1118:
	shr.u32 	%r5911, %r8723, 30;
	shf.l.wrap.b32 	%r5912, %r8724, %r8723, 2;
	shl.b32 	%r5913, %r8724, 2;
	shr.u32 	%r5914, %r5912, 31;
	add.s32 	%r5915, %r5914, %r5911;
	neg.s32 	%r5916, %r5915;
	setp.lt.s32 	%p1053, %r1739, 0;
	selp.b32 	%r8725, %r5916, %r5915, %p1053;
	xor.b32  	%r5917, %r5912, %r1739;
	shr.s32 	%r5918, %r5912, 31;
	xor.b32  	%r5919, %r5918, %r5912;
	xor.b32  	%r5920, %r5918, %r5913;
	cvt.u64.u32 	%rd2628, %r5919;
	shl.b64 	%rd2629, %rd2628, 32;
	cvt.u64.u32 	%rd2630, %r5920;
	or.b64  	%rd2631, %rd2629, %rd2630;
	cvt.rn.f64.s64 	%fd249, %rd2631;
	mul.f64 	%fd250, %fd249, 0d3BF921FB54442D19;
	cvt.rn.f32.f64 	%f3878, %fd250;
	neg.f32 	%f3879, %f3878;
	setp.lt.s32 	%p1054, %r5917, 0;
	selp.f32 	%f6110, %f3879, %f3878, %p1054;
$L__BB1_1119:
	mul.rn.f32 	%f3881, %f6110, %f6110;
	and.b32  	%r5922, %r8725, 1;
	setp.eq.b32 	%p1055, %r5922, 1;
	selp.f32 	%f3882, 0f3F800000, %f6110, %p1055;
	fma.rn.f32 	%f3883, %f3881, %f3882, 0f00000000;
	fma.rn.f32 	%f3884, %f3881, 0f37CBAC00, 0fBAB607ED;
	selp.f32 	%f3885, %f3884, 0fB94D4153, %p1055;
	selp.f32 	%f3886, 0f3D2AAABB, 0f3C0885E4, %p1055;
	fma.rn.f32 	%f3887, %f3885, %f3881, %f3886;
	selp.f32 	%f3888, 0fBEFFFFFF, 0fBE2AAAA8, %p1055;
	fma.rn.f32 	%f3889, %f3887, %f3881, %f3888;
	fma.rn.f32 	%f3890, %f3889, %f3883, %f3882;
	and.b32  	%r5923, %r8725, 2;
	setp.eq.s32 	%p1056, %r5923, 0;
	mov.f32 	%f3891, 0f00000000;
	sub.f32 	%f3892, %f3891, %f3890;
	selp.f32 	%f816, %f3890, %f3892, %p1056;
	mul.f32 	%f3893, %f816, 0f3F22F983;
	cvt.rni.s32.f32 	%r8729, %f3893;
	cvt.rn.f32.s32 	%f3894, %r8729;
	fma.rn.f32 	%f3895, %f3894, 0fBFC90FDA, %f816;
	fma.rn.f32 	%f3896, %f3894, 0fB3A22168, %f3895;
	fma.rn.f32 	%f6111, %f3894, 0fA7C234C5, %f3896;
	abs.f32 	%f818, %f816;
	setp.ltu.f32 	%p1057, %f818, 0f47CE4780;
	@%p1057 bra 	$L__BB1_1127;
	setp.neu.f32 	%p1058, %f818, 0f7F800000;
	@%p1058 bra 	$L__BB1_1122;
	mov.f32 	%f3899, 0f00000000;
	mul.rn.f32 	%f6111, %f816, %f3899;
	mov.b32 	%r8729, 0;
	bra.uni 	$L__BB1_1127;
$L__BB1_1122:
	mov.b32 	%r1753, %f816;
	shl.b32 	%r5925, %r1753, 8;
	or.b32  	%r1754, %r5925, -2147483648;
	mov.b64 	%rd3868, 0;
	mov.b32 	%r8726, 0;
	mov.u64 	%rd3866, __cudart_i2opi_f;
	mov.u64 	%rd3867, %rd1;
$L__BB1_1123:
	.pragma "nounroll";
	ld.global.nc.u32 	%r5926, [%rd3866];
	mad.wide.u32 	%rd2634, %r5926, %r1754, %rd3868;
	shr.u64 	%rd3868, %rd2634, 32;
	st.local.u32 	[%rd3867], %rd2634;
	add.s32 	%r8726, %r8726, 1;
	add.s64 	%rd3867, %rd3867, 4;
	add.s64 	%rd3866, %rd3866, 4;
	setp.ne.s32 	%p1059, %r8726, 6;
	@%p1059 bra 	$L__BB1_1123;
	shr.u32 	%r5927, %r1753, 23;
	st.local.u32 	[%rd1+24], %rd3868;
	and.b32  	%r1757, %r5927, 31;
	and.b32  	%r5928, %r5927, 224;
	add.s32 	%r5929, %r5928, -128;
	shr.u32 	%r5930, %r5929, 5;
	mul.wide.u32 	%rd2635, %r5930, 4;
	sub.s64 	%rd884, %rd1, %rd2635;
	ld.local.u32 	%r8727, [%rd884+24];
	ld.local.u32 	%r8728, [%rd884+20];
	setp.eq.s32 	%p1060, %r1757, 0;
	@%p1060 bra 	$L__BB1_1126;
	shf.l.wrap.b32 	%r8727, %r8728, %r8727, %r1757;
	ld.local.u32 	%r5931, [%rd884+16];
	shf.l.wrap.b32 	%r8728, %r5931, %r8728, %r1757;
$L__BB1_1126:
	shr.u32 	%r5932, %r8727, 30;
	shf.l.wrap.b32 	%r5933, %r8728, %r8727, 2;
	shl.b32 	%r5934, %r8728, 2;
	shr.u32 	%r5935, %r5933, 31;
	add.s32 	%r5936, %r5935, %r5932;
	neg.s32 	%r5937, %r5936;
	setp.lt.s32 	%p1061, %r1753, 0;
	selp.b32 	%r8729, %r5937, %r5936, %p1061;
	xor.b32  	%r5938, %r5933, %r1753;
	shr.s32 	%r5939, %r5933, 31;
	xor.b32  	%r5940, %r5939, %r5933;
	xor.b32  	%r5941, %r5939, %r5934;
	cvt.u64.u32 	%rd2636, %r5940;
	shl.b64 	%rd2637, %rd2636, 32;
	cvt.u64.u32 	%rd2638, %r5941;
	or.b64  	%rd2639, %rd2637, %rd2638;
	cvt.rn.f64.s64 	%fd251, %rd2639;
	mul.f64 	%fd252, %fd251, 0d3BF921FB54442D19;
	cvt.rn.f32.f64 	%f3897, %fd252;
	neg.f32 	%f3898, %f3897;
	setp.lt.s32 	%p1062, %r5938, 0;
	selp.f32 	%f6111, %f3898, %f3897, %p1062;
$L__BB1_1127:
	mul.rn.f32 	%f3900, %f6111, %f6111;
	and.b32  	%r5943, %r8729, 1;
	setp.eq.b32 	%p1063, %r5943, 1;
	selp.f32 	%f3901, 0f3F800000, %f6111, %p1063;
	fma.rn.f32 	%f3902, %f3900, %f3901, 0f00000000;
	fma.rn.f32 	%f3903, %f3900, 0f37CBAC00, 0fBAB607ED;
	selp.f32 	%f3904, %f3903, 0fB94D4153, %p1063;
	selp.f32 	%f3905, 0f3D2AAABB, 0f3C0885E4, %p1063;
	fma.rn.f32 	%f3906, %f3904, %f3900, %f3905;
	selp.f32 	%f3907, 0fBEFFFFFF, 0fBE2AAAA8, %p1063;
	fma.rn.f32 	%f3908, %f3906, %f3900, %f3907;
	fma.rn.f32 	%f3909, %f3908, %f3902, %f3901;
	and.b32  	%r5944, %r8729, 2;
	setp.eq.s32 	%p1064, %r5944, 0;
	mov.f32 	%f3910, 0f00000000;
	sub.f32 	%f3911, %f3910, %f3909;
	selp.f32 	%f822, %f3909, %f3911, %p1064;
	mul.f32 	%f3912, %f822, 0f3F22F983;
	cvt.rni.s32.f32 	%r8733, %f3912;
	cvt.rn.f32.s32 	%f3913, %r8733;
	fma.rn.f32 	%f3914, %f3913, 0fBFC90FDA, %f822;
	fma.rn.f32 	%f3915, %f3913, 0fB3A22168, %f3914;
	fma.rn.f32 	%f6112, %f3913, 0fA7C234C5, %f3915;
	abs.f32 	%f824, %f822;
	setp.ltu.f32 	%p1065, %f824, 0f47CE4780;
	@%p1065 bra 	$L__BB1_1135;
	setp.neu.f32 	%p1066, %f824, 0f7F800000;
	@%p1066 bra 	$L__BB1_1130;
	mov.f32 	%f3918, 0f00000000;
	mul.rn.f32 	%f6112, %f822, %f3918;
	mov.b32 	%r8733, 0;
	bra.uni 	$L__BB1_1135;
$L__BB1_1130:
	mov.b32 	%r1767, %f822;
	shl.b32 	%r5946, %r1767, 8;
	or.b32  	%r1768, %r5946, -2147483648;
	mov.b64 	%rd3871, 0;
	mov.b32 	%r8730, 0;
	mov.u64 	%rd3869, __cudart_i2opi_f;
	mov.u64 	%rd3870, %rd1;
$L__BB1_1131:
	.pragma "nounroll";
	ld.global.nc.u32 	%r5947, [%rd3869];
	mad.wide.u32 	%rd2642, %r5947, %r1768, %rd3871;
	shr.u64 	%rd3871, %rd2642, 32;
	st.local.u32 	[%rd3870], %rd2642;
	add.s32 	%r8730, %r8730, 1;
	add.s64 	%rd3870, %rd3870, 4;
	add.s64 	%rd3869, %rd3869, 4;
	setp.ne.s32 	%p1067, %r8730, 6;
	@%p1067 bra 	$L__BB1_1131;
	shr.u32 	%r5948, %r1767, 23;
	st.local.u32 	[%rd1+24], %rd3871;
	and.b32  	%r1771, %r5948, 31;
	and.b32  	%r5949, %r5948, 224;
	add.s32 	%r5950, %r5949, -128;
	shr.u32 	%r5951, %r5950, 5;
	mul.wide.u32 	%rd2643, %r5951, 4;
	sub.s64 	%rd891, %rd1, %rd2643;
	ld.local.u32 	%r8731, [%rd891+24];
	ld.local.u32 	%r8732, [%rd891+20];
	setp.eq.s32 	%p1068, %r1771, 0;
	@%p1068 bra 	$L__BB1_1134;
	shf.l.wrap.b32 	%r8731, %r8732, %r8731, %r1771;
	ld.local.u32 	%r5952, [%rd891+16];
	shf.l.wrap.b32 	%r8732, %r5952, %r8732, %r1771;
$L__BB1_1134:
	shr.u32 	%r5953, %r8731, 30;
	shf.l.wrap.b32 	%r5954, %r8732, %r8731, 2;
	shl.b32 	%r5955, %r8732, 2;
	shr.u32 	%r5956, %r5954, 31;
	add.s32 	%r5957, %r5956, %r5953;
	neg.s32 	%r5958, %r5957;
	setp.lt.s32 	%p1069, %r1767, 0;
	selp.b32 	%r8733, %r5958, %r5957, %p1069;
	xor.b32  	%r5959, %r5954, %r1767;
	shr.s32 	%r5960, %r5954, 31;
	xor.b32  	%r5961, %r5960, %r5954;
	xor.b32  	%r5962, %r5960, %r5955;
	cvt.u64.u32 	%rd2644, %r5961;
	shl.b64 	%rd2645, %rd2644, 32;
	cvt.u64.u32 	%rd2646, %r5962;
	or.b64  	%rd2647, %rd2645, %rd2646;
	cvt.rn.f64.s64 	%fd253, %rd2647;
	mul.f64 	%fd254, %fd253, 0d3BF921FB54442D19;
	cvt.rn.f32.f64 	%f3916, %fd254;
	neg.f32 	%f3917, %f3916;
	setp.lt.s32 	%p1070, %r5959, 0;
	selp.f32 	%f6112, %f3917, %f3916, %p1070;
$L__BB1_1135:
	add.s32 	%r5964, %r8733, 1;
	mul.rn.f32 	%f3919, %f6112, %f6112;
	and.b32  	%r5965, %r8733, 1;
	setp.eq.b32 	%p1071, %r5965, 1;
	selp.f32 	%f3920, %f6112, 0f3F800000, %p1071;
	fma.rn.f32 	%f3921, %f3919, %f3920, 0f00000000;
	fma.rn.f32 	%f3922, %f3919, 0f37CBAC00, 0fBAB607ED;
	selp.f32 	%f3923, 0fB94D4153, %f3922, %p1071;
	selp.f32 	%f3924, 0f3C0885E4, 0f3D2AAABB, %p1071;
	fma.rn.f32 	%f3925, %f3923, %f3919, %f3924;
	selp.f32 	%f3926, 0fBE2AAAA8, 0fBEFFFFFF, %p1071;
	fma.rn.f32 	%f3927, %f3925, %f3919, %f3926;
	fma.rn.f32 	%f3928, %f3927, %f3921, %f3920;
	and.b32  	%r5966, %r5964, 2;
	setp.eq.s32 	%p1072, %r5966, 0;
	mov.f32 	%f3929, 0f00000000;
	sub.f32 	%f3930, %f3929, %f3928;
	selp.f32 	%f6114, %f3928, %f3930, %p1072;
	setp.leu.f32 	%p1073, %f595, 0f40A00000;
	@%p1073 bra 	$L__BB1_1145;
	mul.f32 	%f3931, %f6114, 0f3F22F983;
	cvt.rni.s32.f32 	%r8737, %f3931;
	cvt.rn.f32.s32 	%f3932, %r8737;
	fma.rn.f32 	%f3933, %f3932, 0fBFC90FDA, %f6114;
	fma.rn.f32 	%f3934, %f3932, 0fB3A22168, %f3933;
	fma.rn.f32 	%f6113, %f3932, 0fA7C234C5, %f3934;
	abs.f32 	%f830, %f6114;
	setp.ltu.f32 	%p1074, %f830, 0f47CE4780;
	@%p1074 bra 	$L__BB1_1144;
	setp.neu.f32 	%p1075, %f830, 0f7F800000;
	@%p1075 bra 	$L__BB1_1139;
	mov.f32 	%f3937, 0f00000000;
	mul.rn.f32 	%f6113, %f6114, %f3937;
	mov.b32 	%r8737, 0;
	bra.uni 	$L__BB1_1144;
$L__BB1_1139:
	mov.b32 	%r1781, %f6114;
	shl.b32 	%r5968, %r1781, 8;
	or.b32  	%r1782, %r5968, -2147483648;
	mov.b64 	%rd3874, 0;
	mov.b32 	%r8734, 0;
	mov.u64 	%rd3872, __cudart_i2opi_f;
	mov.u64 	%rd3873, %rd1;
$L__BB1_1140:
	.pragma "nounroll";
	ld.global.nc.u32 	%r5969, [%rd3872];
	mad.wide.u32 	%rd2650, %r5969, %r1782, %rd3874;
	shr.u64 	%rd3874, %rd2650, 32;
	st.local.u32 	[%rd3873], %rd2650;
	add.s32 	%r8734, %r8734, 1;
	add.s64 	%rd3873, %rd3873, 4;
	add.s64 	%rd3872, %rd3872, 4;
	setp.ne.s32 	%p1076, %r8734, 6;
	@%p1076 bra 	$L__BB1_1140;
	shr.u32 	%r5970, %r1781, 23;
	st.local.u32 	[%rd1+24], %rd3874;
	and.b32  	%r1785, %r5970, 31;
	and.b32  	%r5971, %r5970, 224;
	add.s32 	%r5972, %r5971, -128;
	shr.u32 	%r5973, %r5972, 5;
	mul.wide.u32 	%rd2651, %r5973, 4;
	sub.s64 	%rd898, %rd1, %rd2651;
	ld.local.u32 	%r8735, [%rd898+24];
	ld.local.u32 	%r8736, [%rd898+20];
	setp.eq.s32 	%p1077, %r1785, 0;
	@%p1077 bra 	$L__BB1_1143;
	shf.l.wrap.b32 	%r8735, %r8736, %r8735, %r1785;
	ld.local.u32 	%r5974, [%rd898+16];
	shf.l.wrap.b32 	%r8736, %r5974, %r8736, %r1785;
$L__BB1_1143:
	shr.u32 	%r5975, %r8735, 30;
	shf.l.wrap.b32 	%r5976, %r8736, %r8735, 2;
	shl.b32 	%r5977, %r8736, 2;
	shr.u32 	%r5978, %r5976, 31;
	add.s32 	%r5979, %r5978, %r5975;
	neg.s32 	%r5980, %r5979;
	setp.lt.s32 	%p1078, %r1781, 0;
	selp.b32 	%r8737, %r5980, %r5979, %p1078;
	xor.b32  	%r5981, %r5976, %r1781;
	shr.s32 	%r5982, %r5976, 31;
	xor.b32  	%r5983, %r5982, %r5976;
	xor.b32  	%r5984, %r5982, %r5977;
	cvt.u64.u32 	%rd2652, %r5983;
	shl.b64 	%rd2653, %rd2652, 32;
	cvt.u64.u32 	%rd2654, %r5984;
	or.b64  	%rd2655, %rd2653, %rd2654;
	cvt.rn.f64.s64 	%fd255, %rd2655;
	mul.f64 	%fd256, %fd255, 0d3BF921FB54442D19;
	cvt.rn.f32.f64 	%f3935, %fd256;
	neg.f32 	%f3936, %f3935;
	setp.lt.s32 	%p1079, %r5981, 0;
	selp.f32 	%f6113, %f3936, %f3935, %p1079;
$L__BB1_1144:
	add.s32 	%r5986, %r8737, 1;
	mul.rn.f32 	%f3938, %f6113, %f6113;
	and.b32  	%r5987, %r8737, 1;
	setp.eq.b32 	%p1080, %r5987, 1;
	selp.f32 	%f3939, %f6113, 0f3F800000, %p1080;
	fma.rn.f32 	%f3940, %f3938, %f3939, 0f00000000;
	fma.rn.f32 	%f3941, %f3938, 0f37CBAC00, 0fBAB607ED;
	selp.f32 	%f3942, 0fB94D4153, %f3941, %p1080;
	selp.f32 	%f3943, 0f3C0885E4, 0f3D2AAABB, %p1080;
	fma.rn.f32 	%f3944, %f3942, %f3938, %f3943;
	selp.f32 	%f3945, 0fBE2AAAA8, 0fBEFFFFFF, %p1080;
	fma.rn.f32 	%f3946, %f3944, %f3938, %f3945;
	fma.rn.f32 	%f3947, %f3946, %f3940, %f3939;
	and.b32  	%r5988, %r5986, 2;
	setp.eq.s32 	%p1081, %r5988, 0;
	mov.f32 	%f3948, 0f00000000;
	sub.f32 	%f3949, %f3948, %f3947;
	selp.f32 	%f6114, %f3947, %f3949, %p1081;
$L__BB1_1145:
	mul.f32 	%f3950, %f6114, 0f3F22F983;
	cvt.rni.s32.f32 	%r8741, %f3950;
	cvt.rn.f32.s32 	%f3951, %r8741;
	fma.rn.f32 	%f3952, %f3951, 0fBFC90FDA, %f6114;
	fma.rn.f32 	%f3953, %f3951, 0fB3A22168, %f3952;
	fma.rn.f32 	%f6115, %f3951, 0fA7C234C5, %f3953;
	abs.f32 	%f837, %f6114;
	setp.ltu.f32 	%p1082, %f837, 0f47CE4780;
	@%p1082 bra 	$L__BB1_1153;
	setp.neu.f32 	%p1083, %f837, 0f7F800000;
	@%p1083 bra 	$L__BB1_1148;
	mov.f32 	%f3956, 0f00000000;
	mul.rn.f32 	%f6115, %f6114, %f3956;
	mov.b32 	%r8741, 0;
	bra.uni 	$L__BB1_1153;
$L__BB1_1148:
	mov.b32 	%r1795, %f6114;
	shl.b32 	%r5990, %r1795, 8;
	or.b32  	%r1796, %r5990, -2147483648;
	mov.b64 	%rd3877, 0;
	mov.b32 	%r8738, 0;
	mov.u64 	%rd3875, __cudart_i2opi_f;
	mov.u64 	%rd3876, %rd1;
$L__BB1_1149:
	.pragma "nounroll";
	ld.global.nc.u32 	%r5991, [%rd3875];
	mad.wide.u32 	%rd2658, %r5991, %r1796, %rd3877;
	shr.u64 	%rd3877, %rd2658, 32;
	st.local.u32 	[%rd3876], %rd2658;
	add.s32 	%r8738, %r8738, 1;
	add.s64 	%rd3876, %rd3876, 4;
	add.s64 	%rd3875, %rd3875, 4;
	setp.ne.s32 	%p1084, %r8738, 6;
	@%p1084 bra 	$L__BB1_1149;
	shr.u32 	%r5992, %r1795, 23;
	st.local.u32 	[%rd1+24], %rd3877;
	and.b32  	%r1799, %r5992, 31;
	and.b32  	%r5993, %r5992, 224;
	add.s32 	%r5994, %r5993, -128;
	shr.u32 	%r5995, %r5994, 5;
	mul.wide.u32 	%rd2659, %r5995, 4;
	sub.s64 	%rd905, %rd1, %rd2659;
	ld.local.u32 	%r8739, [%rd905+24];
	ld.local.u32 	%r8740, [%rd905+20];
	setp.eq.s32 	%p1085, %r1799, 0;
	@%p1085 bra 	$L__BB1_1152;
	shf.l.wrap.b32 	%r8739, %r8740, %r8739, %r1799;
	ld.local.u32 	%r5996, [%rd905+16];
	shf.l.wrap.b32 	%r8740, %r5996, %r8740, %r1799;
$L__BB1_1152:
	shr.u32 	%r5997, %r8739, 30;
	shf.l.wrap.b32 	%r5998, %r8740, %r8739, 2;
	shl.b32 	%r5999, %r8740, 2;
	shr.u32 	%r6000, %r5998, 31;
	add.s32 	%r6001, %r6000, %r5997;
	neg.s32 	%r6002, %r6001;
	setp.lt.s32 	%p1086, %r1795, 0;
	selp.b32 	%r8741, %r6002, %r6001, %p1086;
	xor.b32  	%r6003, %r5998, %r1795;
	shr.s32 	%r6004, %r5998, 31;
	xor.b32  	%r6005, %r6004, %r5998;
	xor.b32  	%r6006, %r6004, %r5999;
	cvt.u64.u32 	%rd2660, %r6005;
	shl.b64 	%rd2661, %rd2660, 32;
	cvt.u64.u32 	%rd2662, %r6006;
	or.b64  	%rd2663, %rd2661, %rd2662;
	cvt.rn.f64.s64 	%fd257, %rd2663;
	mul.f64 	%fd258, %fd257, 0d3BF921FB54442D19;
	cvt.rn.f32.f64 	%f3954, %fd258;
	neg.f32 	%f3955, %f3954;
	setp.lt.s32 	%p1087, %r6003, 0;
	selp.f32 	%f6115, %f3955, %f3954, %p1087;
$L__BB1_1153:
	setp.leu.f32 	%p1088, %f595, %f2;
	mul.rn.f32 	%f3957, %f6115, %f6115;
	and.b32  	%r6008, %r8741, 1;
	setp.eq.b32 	%p1089, %r6008, 1;
	selp.f32 	%f3958, 0f3F800000, %f6115, %p1089;
	fma.rn.f32 	%f3959, %f3957, %f3958, 0f00000000;
	fma.rn.f32 	%f3960, %f3957, 0f37CBAC00, 0fBAB607ED;
	selp.f32 	%f3961, %f3960, 0fB94D4153, %p1089;
	selp.f32 	%f3962, 0f3D2AAABB, 0f3C0885E4, %p1089;
	fma.rn.f32 	%f3963, %f3961, %f3957, %f3962;
	selp.f32 	%f3964, 0fBEFFFFFF, 0fBE2AAAA8, %p1089;
	fma.rn.f32 	%f3965, %f3963, %f3957, %f3964;
	fma.rn.f32 	%f3966, %f3965, %f3959, %f3958;
	and.b32  	%r6009, %r8741, 2;
	setp.eq.s32 	%p1090, %r6009, 0;
	mov.f32 	%f3967, 0f00000000;
	sub.f32 	%f3968, %f3967, %f3966;
	selp.f32 	%f6117, %f3966, %f3968, %p1090;
	@%p1088 bra 	$L__BB1_1163;
	mul.f32 	%f3969, %f6117, 0f3F22F983;
	cvt.rni.s32.f32 	%r8745, %f3969;
	cvt.rn.f32.s32 	%f3970, %r8745;
	fma.rn.f32 	%f3971, %f3970, 0fBFC90FDA, %f6117;
	fma.rn.f32 	%f3972, %f3970, 0fB3A22168, %f3971;
	fma.rn.f32 	%f6116, %f3970, 0fA7C234C5, %f3972;
	abs.f32 	%f843, %f6117;
	setp.ltu.f32 	%p1091, %f843, 0f47CE4780;
	@%p1091 bra 	$L__BB1_1162;
	setp.neu.f32 	%p1092, %f843, 0f7F800000;
	@%p1092 bra 	$L__BB1_1157;
	mov.f32 	%f3975, 0f00000000;
	mul.rn.f32 	%f6116, %f6117, %f3975;
	mov.b32 	%r8745, 0;
	bra.uni 	$L__BB1_1162;
$L__BB1_1157:
	mov.b32 	%r1809, %f6117;
	shl.b32 	%r6011, %r1809, 8;
	or.b32  	%r1810, %r6011, -2147483648;
	mov.b64 	%rd3880, 0;
	mov.b32 	%r8742, 0;
	mov.u64 	%rd3878, __cudart_i2opi_f;
	mov.u64 	%rd3879, %rd1;
$L__BB1_1158:
	.pragma "nounroll";
	ld.global.nc.u32 	%r6012, [%rd3878];
	mad.wide.u32 	%rd2666, %r6012, %r1810, %rd3880;
	shr.u64 	%rd3880, %rd2666, 32;
	st.local.u32 	[%rd3879], %rd2666;
	add.s32 	%r8742, %r8742, 1;
	add.s64 	%rd3879, %rd3879, 4;
	add.s64 	%rd3878, %rd3878, 4;
	setp.ne.s32 	%p1093, %r8742, 6;
	@%p1093 bra 	$L__BB1_1158;
	shr.u32 	%r6013, %r1809, 23;
	st.local.u32 	[%rd1+24], %rd3880;
	and.b32  	%r1813, %r6013, 31;
	and.b32  	%r6014, %r6013, 224;
	add.s32 	%r6015, %r6014, -128;
	shr.u32 	%r6016, %r6015, 5;
	mul.wide.u32 	%rd2667, %r6016, 4;
	sub.s64 	%rd912, %rd1, %rd2667;
	ld.local.u32 	%r8743, [%rd912+24];
	ld.local.u32 	%r8744, [%rd912+20];
	setp.eq.s32 	%p1094, %r1813, 0;
	@%p1094 bra 	$L__BB1_1161;
	shf.l.wrap.b32 	%r8743, %r8744, %r8743, %r1813;
	ld.local.u32 	%r6017, [%rd912+16];
	shf.l.wrap.b32 	%r8744, %r6017, %r8744, %r1813;
$L__BB1_1161:
	shr.u32 	%r6018, %r8743, 30;
	shf.l.wrap.b32 	%r6019, %r8744, %r8743, 2;
	shl.b32 	%r6020, %r8744, 2;
	shr.u32 	%r6021, %r6019, 31;
	add.s32 	%r6022, %r6021, %r6018;
	neg.s32 	%r6023, %r6022;
	setp.lt.s32 	%p1095, %r1809, 0;
	selp.b32 	%r8745, %r6023, %r6022, %p1095;
	xor.b32  	%r6024, %r6019, %r1809;
	shr.s32 	%r6025, %r6019, 31;
	xor.b32  	%r6026, %r6025, %r6019;
	xor.b32  	%r6027, %r6025, %r6020;
	cvt.u64.u32 	%rd2668, %r6026;
	shl.b64 	%rd2669, %rd2668, 32;
	cvt.u64.u32 	%rd2670, %r6027;
	or.b64  	%rd2671, %rd2669, %rd2670;
	cvt.rn.f64.s64 	%fd259, %rd2671;
	mul.f64 	%fd260, %fd259, 0d3BF921FB54442D19;
	cvt.rn.f32.f64 	%f3973, %fd260;
	neg.f32 	%f3974, %f3973;
	setp.lt.s32 	%p1096, %r6024, 0;
	selp.f32 	%f6116, %f3974, %f3973, %p1096;
$L__BB1_1162:
	mul.rn.f32 	%f3976, %f6116, %f6116;
	and.b32  	%r6029, %r8745, 1;
	setp.eq.b32 	%p1097, %r6029, 1;
	selp.f32 	%f3977, 0f3F800000, %f6116, %p1097;
	fma.rn.f32 	%f3978, %f3976, %f3977, 0f00000000;
	fma.rn.f32 	%f3979, %f3976, 0f37CBAC00, 0fBAB607ED;
	selp.f32 	%f3980, %f3979, 0fB94D4153, %p1097;
	selp.f32 	%f3981, 0f3D2AAABB, 0f3C0885E4, %p1097;
	fma.rn.f32 	%f3982, %f3980, %f3976, %f3981;
	selp.f32 	%f3983, 0fBEFFFFFF, 0fBE2AAAA8, %p1097;
	fma.rn.f32 	%f3984, %f3982, %f3976, %f3983;
	fma.rn.f32 	%f3985, %f3984, %f3978, %f3977;
	and.b32  	%r6030, %r8745, 2;
	setp.eq.s32 	%p1098, %r6030, 0;
	mov.f32 	%f3986, 0f00000000;
	sub.f32 	%f3987, %f3986, %f3985;
	selp.f32 	%f6117, %f3985, %f3987, %p1098;
$L__BB1_1163:
	mul.f32 	%f3988, %f6117, 0f3F22F983;
	cvt.rni.s32.f32 	%r8749, %f3988;
	cvt.rn.f32.s32 	%f3989, %r8749;
	fma.rn.f32 	%f3990, %f3989, 0fBFC90FDA, %f6117;
	fma.rn.f32 	%f3991, %f3989, 0fB3A22168, %f3990;
	fma.rn.f32 	%f6118, %f3989, 0fA7C234C5, %f3991;
	abs.f32 	%f850, %f6117;
	setp.ltu.f32 	%p1099, %f850, 0f47CE4780;
	@%p1099 bra 	$L__BB1_1171;
	setp.neu.f32 	%p1100, %f850, 0f7F800000;
	@%p1100 bra 	$L__BB1_1166;
	mov.f32 	%f3994, 0f00000000;
	mul.rn.f32 	%f6118, %f6117, %f3994;
	mov.b32 	%r8749, 0;
	bra.uni 	$L__BB1_1171;
$L__BB1_1166:
	mov.b32 	%r1823, %f6117;
	shl.b32 	%r6032, %r1823, 8;
	or.b32  	%r1824, %r6032, -2147483648;
	mov.b64 	%rd3883, 0;
	mov.b32 	%r8746, 0;
	mov.u64 	%rd3881, __cudart_i2opi_f;
	mov.u64 	%rd3882, %rd1;
$L__BB1_1167:
	.pragma "nounroll";
	ld.global.nc.u32 	%r6033, [%rd3881];
	mad.wide.u32 	%rd2674, %r6033, %r1824, %rd3883;
	shr.u64 	%rd3883, %rd2674, 32;
	st.local.u32 	[%rd3882], %rd2674;
	add.s32 	%r8746, %r8746, 1;
	add.s64 	%rd3882, %rd3882, 4;
	add.s64 	%rd3881, %rd3881, 4;
	setp.ne.s32 	%p1101, %r8746, 6;
	@%p1101 bra 	$L__BB1_1167;
	shr.u32 	%r6034, %r1823, 23;
	st.local.u32 	[%rd1+24], %rd3883;
	and.b32  	%r1827, %r6034, 31;
	and.b32  	%r6035, %r6034, 224;
	add.s32 	%r6036, %r6035, -128;
	shr.u32 	%r6037, %r6036, 5;
	mul.wide.u32 	%rd2675, %r6037, 4;
	sub.s64 	%rd919, %rd1, %rd2675;
	ld.local.u32 	%r8747, [%rd919+24];
	ld.local.u32 	%r8748, [%rd919+20];
	setp.eq.s32 	%p1102, %r1827, 0;
	@%p1102 bra 	$L__BB1_1170;
	shf.l.wrap.b32 	%r8747, %r8748, %r8747, %r1827;
	ld.local.u32 	%r6038, [%rd919+16];
	shf.l.wrap.b32 	%r8748, %r6038, %r8748, %r1827;
$L__BB1_1170:
	shr.u32 	%r6039, %r8747, 30;
	shf.l.wrap.b32 	%r6040, %r8748, %r8747, 2;
	shl.b32 	%r6041, %r8748, 2;
	shr.u32 	%r6042, %r6040, 31;
	add.s32 	%r6043, %r6042, %r6039;
	neg.s32 	%r6044, %r6043;
	setp.lt.s32 	%p1103, %r1823, 0;
	selp.b32 	%r8749, %r6044, %r6043, %p1103;
	xor.b32  	%r6045, %r6040, %r1823;
	shr.s32 	%r6046, %r6040, 31;
	xor.b32  	%r6047, %r6046, %r6040;
	xor.b32  	%r6048, %r6046, %r6041;
	cvt.u64.u32 	%rd2676, %r6047;
	shl.b64 	%rd2677, %rd2676, 32;
	cvt.u64.u32 	%rd2678, %r6048;
	or.b64  	%rd2679, %rd2677, %rd2678;
	cvt.rn.f64.s64 	%fd261, %rd2679;
	mul.f64 	%fd262, %fd261, 0d3BF921FB54442D19;
	cvt.rn.f32.f64 	%f3992, %fd262;
	neg.f32 	%f3993, %f3992;
	setp.lt.s32 	%p1104, %r6045, 0;
	selp.f32 	%f6118, %f3993, %f3992, %p1104;
$L__BB1_1171:
	add.s32 	%r6050, %r8749, 1;
	mul.rn.f32 	%f3995, %f6118, %f6118;
	and.b32  	%r6051, %r8749, 1;
	setp.eq.b32 	%p1105, %r6051, 1;
	selp.f32 	%f3996, %f6118, 0f3F800000, %p1105;
	fma.rn.f32 	%f3997, %f3995, %f3996, 0f00000000;
	fma.rn.f32 	%f3998, %f3995, 0f37CBAC00, 0fBAB607ED;
	selp.f32 	%f3999, 0fB94D4153, %f3998, %p1105;
	selp.f32 	%f4000, 0f3C0885E4, 0f3D2AAABB, %p1105;
	fma.rn.f32 	%f4001, %f3999, %f3995, %f4000;
	selp.f32 	%f4002, 0fBE2AAAA8, 0fBEFFFFFF, %p1105;
	fma.rn.f32 	%f4003, %f4001, %f3995, %f4002;
	fma.rn.f32 	%f4004, %f4003, %f3997, %f3996;
	and.b32  	%r6052, %r6050, 2;
	setp.eq.s32 	%p1106, %r6052, 0;
	mov.f32 	%f4005, 0f00000000;
	sub.f32 	%f4006, %f4005, %f4004;
	selp.f32 	%f854, %f4004, %f4006, %p1106;
	mul.f32 	%f4007, %f854, 0f3F22F983;
	cvt.rni.s32.f32 	%r8753, %f4007;
	cvt.rn.f32.s32 	%f4008, %r8753;
	fma.rn.f32 	%f4009, %f4008, 0fBFC90FDA, %f854;
	fma.rn.f32 	%f4010, %f4008, 0fB3A22168, %f4009;
	fma.rn.f32 	%f6119, %f4008, 0fA7C234C5, %f4010;
	abs.f32 	%f856, %f854;
	setp.ltu.f32 	%p1107, %f856, 0f47CE4780;
	@%p1107 bra 	$L__BB1_1179;
	setp.neu.f32 	%p1108, %f856, 0f7F800000;
	@%p1108 bra 	$L__BB1_1174;
	mov.f32 	%f4013, 0f00000000;
	mul.rn.f32 	%f6119, %f854, %f4013;
	mov.b32 	%r8753, 0;
	bra.uni 	$L__BB1_1179;
$L__BB1_1174:
	mov.b32 	%r1837, %f854;
	shl.b32 	%r6054, %r1837, 8;
	or.b32  	%r1838, %r6054, -2147483648;
	mov.b64 	%rd3886, 0;
	mov.b32 	%r8750, 0;
	mov.u64 	%rd3884, __cudart_i2opi_f;
	mov.u64 	%rd3885, %rd1;
$L__BB1_1175:
	.pragma "nounroll";
	ld.global.nc.u32 	%r6055, [%rd3884];
	mad.wide.u32 	%rd2682, %r6055, %r1838, %rd3886;
	shr.u64 	%rd3886, %rd2682, 32;
	st.local.u32 	[%rd3885], %rd2682;
	add.s32 	%r8750, %r8750, 1;
	add.s64 	%rd3885, %rd3885, 4;
	add.s64 	%rd3884, %rd3884, 4;
	setp.ne.s32 	%p1109, %r8750, 6;
	@%p1109 bra 	$L__BB1_1175;
	shr.u32 	%r6056, %r1837, 23;
	st.local.u32 	[%rd1+24], %rd3886;
	and.b32  	%r1841, %r6056, 31;
	and.b32  	%r6057, %r6056, 224;
	add.s32 	%r6058, %r6057, -128;
	shr.u32 	%r6059, %r6058, 5;
	mul.wide.u32 	%rd2683, %r6059, 4;
	sub.s64 	%rd926, %rd1, %rd2683;
	ld.local.u32 	%r8751, [%rd926+24];
	ld.local.u32 	%r8752, [%rd926+20];
	setp.eq.s32 	%p1110, %r1841, 0;
	@%p1110 bra 	$L__BB1_1178;
	shf.l.wrap.b32 	%r8751, %r8752, %r8751, %r1841;
	ld.local.u32 	%r6060, [%rd926+16];
	shf.l.wrap.b32 	%r8752, %r6060, %r8752, %r1841;
$L__BB1_1178:
	shr.u32 	%r6061, %r8751, 30;
	shf.l.wrap.b32 	%r6062, %r8752, %r8751, 2;
	shl.b32 	%r6063, %r8752, 2;
	shr.u32 	%r6064, %r6062, 31;
	add.s32 	%r6065, %r6064, %r6061;
	neg.s32 	%r6066, %r6065;
	setp.lt.s32 	%p1111, %r1837, 0;
	selp.b32 	%r8753, %r6066, %r6065, %p1111;
	xor.b32  	%r6067, %r6062, %r1837;
	shr.s32 	%r6068, %r6062, 31;
	xor.b32  	%r6069, %r6068, %r6062;
	xor.b32  	%r6070, %r6068, %r6063;
	cvt.u64.u32 	%rd2684, %r6069;
	shl.b64 	%rd2685, %rd2684, 32;
	cvt.u64.u32 	%rd2686, %r6070;
	or.b64  	%rd2687, %rd2685, %rd2686;
	cvt.rn.f64.s64 	%fd263, %rd2687;
	mul.f64 	%fd264, %fd263, 0d3BF921FB54442D19;
	cvt.rn.f32.f64 	%f4011, %fd264;
	neg.f32 	%f4012, %f4011;
	setp.lt.s32 	%p1112, %r6067, 0;
	selp.f32 	%f6119, %f4012, %f4011, %p1112;
$L__BB1_1179:
	add.s32 	%r6072, %r8753, 1;
	mul.rn.f32 	%f4014, %f6119, %f6119;
	and.b32  	%r6073, %r8753, 1;
	setp.eq.b32 	%p1113, %r6073, 1;
	selp.f32 	%f4015, %f6119, 0f3F800000, %p1113;
	fma.rn.f32 	%f4016, %f4014, %f4015, 0f00000000;
	fma.rn.f32 	%f4017, %f4014, 0f37CBAC00, 0fBAB607ED;
	selp.f32 	%f4018, 0fB94D4153, %f4017, %p1113;
	selp.f32 	%f4019, 0f3C0885E4, 0f3D2AAABB, %p1113;
	fma.rn.f32 	%f4020, %f4018, %f4014, %f4019;
	selp.f32 	%f4021, 0fBE2AAAA8, 0fBEFFFFFF, %p1113;
	fma.rn.f32 	%f4022, %f4020, %f4014, %f4021;
	fma.rn.f32 	%f4023, %f4022, %f4016, %f4015;
	and.b32  	%r6074, %r6072, 2;
	setp.eq.s32 	%p1114, %r6074, 0;
	mov.f32 	%f4024, 0f00000000;
	sub.f32 	%f4025, %f4024, %f4023;
	selp.f32 	%f860, %f4023, %f4025, %p1114;
	mul.f32 	%f4026, %f860, 0f3F22F983;
	cvt.rni.s32.f32 	%r8757, %f4026;
	cvt.rn.f32.s32 	%f4027, %r8757;
	fma.rn.f32 	%f4028, %f4027, 0fBFC90FDA, %f860;
	fma.rn.f32 	%f4029, %f4027, 0fB3A22168, %f4028;
	fma.rn.f32 	%f6120, %f4027, 0fA7C234C5, %f4029;
	abs.f32 	%f862, %f860;
	setp.ltu.f32 	%p1115, %f862, 0f47CE4780;
	@%p1115 bra 	$L__BB1_1187;
	setp.neu.f32 	%p1116, %f862, 0f7F800000;
	@%p1116 bra 	$L__BB1_1182;
	mov.f32 	%f4032, 0f00000000;
	mul.rn.f32 	%f6120, %f860, %f4032;
	mov.b32 	%r8757, 0;
	bra.uni 	$L__BB1_1187;
$L__BB1_1182:
	mov.b32 	%r1851, %f860;
	shl.b32 	%r6076, %r1851, 8;
	or.b32  	%r1852, %r6076, -2147483648;
	mov.b64 	%rd3889, 0;
	mov.b32 	%r8754, 0;
	mov.u64 	%rd3887, __cudart_i2opi_f;
	mov.u64 	%rd3888, %rd1;
$L__BB1_1183:
	.pragma "nounroll";
	ld.global.nc.u32 	%r6077, [%rd3887];
	mad.wide.u32 	%rd2690, %r6077, %r1852, %rd3889;
	shr.u64 	%rd3889, %rd2690, 32;
	st.local.u32 	[%rd3888], %rd2690;
	add.s32 	%r8754, %r8754, 1;
	add.s64 	%rd3888, %rd3888, 4;
	add.s64 	%rd3887, %rd3887, 4;
	setp.ne.s32 	%p1117, %r8754, 6;
	@%p1117 bra 	$L__BB1_1183;
	shr.u32 	%r6078, %r1851, 23;
	st.local.u32 	[%rd1+24], %rd3889;
	and.b32  	%r1855, %r6078, 31;
	and.b32  	%r6079, %r6078, 224;
	add.s32 	%r6080, %r6079, -128;
	shr.u32 	%r6081, %r6080, 5;
	mul.wide.u32 	%rd2691, %r6081, 4;
	sub.s64 	%rd933, %rd1, %rd2691;
	ld.local.u32 	%r8755, [%rd933+24];
	ld.local.u32 	%r8756, [%rd933+20];
	setp.eq.s32 	%p1118, %r1855, 0;
	@%p1118 bra 	$L__BB1_1186;
	shf.l.wrap.b32 	%r8755, %r8756, %r8755, %r1855;
	ld.local.u32 	%r6082, [%rd933+16];
	shf.l.wrap.b32 	%r8756, %r6082, %r8756, %r1855;
$L__BB1_1186:
	shr.u32 	%r6083, %r8755, 30;
	shf.l.wrap.b32 	%r6084, %r8756, %r8755, 2;
	shl.b32 	%r6085, %r8756, 2;
	shr.u32 	%r6086, %r6084, 31;
	add.s32 	%r6087, %r6086, %r6083;
	neg.s32 	%r6088, %r6087;
	setp.lt.s32 	%p1119, %r1851, 0;
	selp.b32 	%r8757, %r6088, %r6087, %p1119;
	xor.b32  	%r6089, %r6084, %r1851;
	shr.s32 	%r6090, %r6084, 31;
	xor.b32  	%r6091, %r6090, %r6084;
	xor.b32  	%r6092, %r6090, %r6085;
	cvt.u64.u32 	%rd2692, %r6091;
	shl.b64 	%rd2693, %rd2692, 32;
	cvt.u64.u32 	%rd2694, %r6092;
	or.b64  	%rd2695, %rd2693, %rd2694;
	cvt.rn.f64.s64 	%fd265, %rd2695;
	mul.f64 	%fd266, %fd265, 0d3BF921FB54442D19;
	cvt.rn.f32.f64 	%f4030, %fd266;
	neg.f32 	%f4031, %f4030;
	setp.lt.s32 	%p1120, %r6089, 0;
	selp.f32 	%f6120, %f4031, %f4030, %p1120;
$L__BB1_1187:
	mul.rn.f32 	%f4033, %f6120, %f6120;
	and.b32  	%r6094, %r8757, 1;
	setp.eq.b32 	%p1121, %r6094, 1;
	selp.f32 	%f4034, 0f3F800000, %f6120, %p1121;
	fma.rn.f32 	%f4035, %f4033, %f4034, 0f00000000;
	fma.rn.f32 	%f4036, %f4033, 0f37CBAC00, 0fBAB607ED;
	selp.f32 	%f4037, %f4036, 0fB94D4153, %p1121;
	selp.f32 	%f4038, 0f3D2AAABB, 0f3C0885E4, %p1121;
	fma.rn.f32 	%f4039, %f4037, %f4033, %f4038;
	selp.f32 	%f4040, 0fBEFFFFFF, 0fBE2AAAA8, %p1121;
	fma.rn.f32 	%f4041, %f4039, %f4033, %f4040;
	fma.rn.f32 	%f4042, %f4041, %f4035, %f4034;
	and.b32  	%r6095, %r8757, 2;
	setp.eq.s32 	%p1122, %r6095, 0;
	mov.f32 	%f4043, 0f00000000;
	sub.f32 	%f4044, %f4043, %f4042;
	selp.f32 	%f866, %f4042, %f4044, %p1122;
	mul.f32 	%f4045, %f866, 0f3F22F983;
	cvt.rni.s32.f32 	%r8761, %f4045;
	cvt.rn.f32.s32 	%f4046, %r8761;
	fma.rn.f32 	%f4047, %f4046, 0fBFC90FDA, %f866;
	fma.rn.f32 	%f4048, %f4046, 0fB3A22168, %f4047;
	fma.rn.f32 	%f6121, %f4046, 0fA7C234C5, %f4048;
	abs.f32 	%f868, %f866;
	setp.ltu.f32 	%p1123, %f868, 0f47CE4780;
	@%p1123 bra 	$L__BB1_1195;
	setp.neu.f32 	%p1124, %f868, 0f7F800000;
	@%p1124 bra 	$L__BB1_1190;
	mov.f32 	%f4051, 0f00000000;
	mul.rn.f32 	%f6121, %f866, %f4051;
	mov.b32 	%r8761, 0;
	bra.uni 	$L__BB1_1195;
$L__BB1_1190:
	mov.b32 	%r1865, %f866;
	shl.b32 	%r6097, %r1865, 8;
	or.b32  	%r1866, %r6097, -2147483648;
	mov.b64 	%rd3892, 0;
	mov.b32 	%r8758, 0;
	mov.u64 	%rd3890, __cudart_i2opi_f;
	mov.u64 	%rd3891, %rd1;
$L__BB1_1191:
	.pragma "nounroll";
	ld.global.nc.u32 	%r6098, [%rd3890];
	mad.wide.u32 	%rd2698, %r6098, %r1866, %rd3892;
	shr.u64 	%rd3892, %rd2698, 32;
	st.local.u32 	[%rd3891], %rd2698;
	add.s32 	%r8758, %r8758, 1;
	add.s64 	%rd3891, %rd3891, 4;
	add.s64 	%rd3890, %rd3890, 4;
	setp.ne.s32 	%p1125, %r8758, 6;
	@%p1125 bra 	$L__BB1_1191;
	shr.u32 	%r6099, %r1865, 23;
	st.local.u32 	[%rd1+24], %rd3892;
	and.b32  	%r1869, %r6099, 31;
	and.b32  	%r6100, %r6099, 224;
	add.s32 	%r6101, %r6100, -128;
	shr.u32 	%r6102, %r6101, 5;
	mul.wide.u32 	%rd2699, %r6102, 4;
	sub.s64 	%rd940, %rd1, %rd2699;
	ld.local.u32 	%r8759, [%rd940+24];
	ld.local.u32 	%r8760, [%rd940+20];
	setp.eq.s32 	%p1126, %r1869, 0;
	@%p1126 bra 	$L__BB1_1194;
	shf.l.wrap.b32 	%r8759, %r8760, %r8759, %r1869;
	ld.local.u32 	%r6103, [%rd940+16];
	shf.l.wrap.b32 	%r8760, %r6103, %r8760, %r1869;
$L__BB1_1194:
	shr.u32 	%r6104, %r8759, 30;
	shf.l.wrap.b32 	%r6105, %r8760, %r8759, 2;
	shl.b32 	%r6106, %r8760, 2;
	shr.u32 	%r6107, %r6105, 31;
	add.s32 	%r6108, %r6107, %r6104;
	neg.s32 	%r6109, %r6108;
	setp.lt.s32 	%p1127, %r1865, 0;
	selp.b32 	%r8761, %r6109, %r6108, %p1127;
	xor.b32  	%r6110, %r6105, %r1865;
	shr.s32 	%r6111, %r6105, 31;
	xor.b32  	%r6112, %r6111, %r6105;
	xor.b32  	%r6113, %r6111, %r6106;
	cvt.u64.u32 	%rd2700, %r6112;
	shl.b64 	%rd2701, %rd2700, 32;
	cvt.u64.u32 	%rd2702, %r6113;
	or.b64  	%rd2703, %rd2701, %rd2702;
	cvt.rn.f64.s64 	%fd267, %rd2703;
	mul.f64 	%fd268, %fd267, 0d3BF921FB54442D19;
	cvt.rn.f32.f64 	%f4049, %fd268;
	neg.f32 	%f4050, %f4049;
	setp.lt.s32 	%p1128, %r6110, 0;
	selp.f32 	%f6121, %f4050, %f4049, %p1128;
$L__BB1_1195:
	mul.rn.f32 	%f4052, %f6121, %f6121;
	and.b32  	%r6115, %r8761, 1;
	setp.eq.b32 	%p1129, %r6115, 1;
	selp.f32 	%f4053, 0f3F800000, %f6121, %p1129;
	fma.rn.f32 	%f4054, %f4052, %f4053, 0f00000000;
	fma.rn.f32 	%f4055, %f4052, 0f37CBAC00, 0fBAB607ED;
	selp.f32 	%f4056, %f4055, 0fB94D4153, %p1129;
	selp.f32 	%f4057, 0f3D2AAABB, 0f3C0885E4, %p1129;
	fma.rn.f32 	%f4058, %f4056, %f4052, %f4057;
	selp.f32 	%f4059, 0fBEFFFFFF, 0fBE2AAAA8, %p1129;
	fma.rn.f32 	%f4060, %f4058, %f4052, %f4059;
	fma.rn.f32 	%f4061, %f4060, %f4054, %f4053;
	and.b32  	%r6116, %r8761, 2;
	setp.eq.s32 	%p1130, %r6116, 0;
	mov.f32 	%f4062, 0f00000000;
	sub.f32 	%f4063, %f4062, %f4061;
	selp.f32 	%f6123, %f4061, %f4063, %p1130;
	setp.geu.f32 	%p1131, %f2, 0f41100000;
	@%p1131 bra 	$L__BB1_1205;
	mul.f32 	%f4064, %f6123, 0f3F22F983;
	cvt.rni.s32.f32 	%r8765, %f4064;
	cvt.rn.f32.s32 	%f4065, %r8765;
	fma.rn.f32 	%f4066, %f4065, 0fBFC90FDA, %f6123;
	fma.rn.f32 	%f4067, %f4065, 0fB3A22168, %f4066;
	fma.rn.f32 	%f6122, %f4065, 0fA7C234C5, %f4067;
	abs.f32 	%f874, %f6123;
	setp.ltu.f32 	%p1132, %f874, 0f47CE4780;
	@%p1132 bra 	$L__BB1_1204;
	setp.neu.f32 	%p1133, %f874, 0f7F800000;
	@%p1133 bra 	$L__BB1_1199;
	mov.f32 	%f4070, 0f00000000;
	mul.rn.f32 	%f6122, %f6123, %f4070;
	mov.b32 	%r8765, 0;
	bra.uni 	$L__BB1_1204;
$L__BB1_1199:
	mov.b32 	%r1879, %f6123;
	shl.b32 	%r6118, %r1879, 8;
	or.b32  	%r1880, %r6118, -2147483648;
	mov.b64 	%rd3895, 0;
	mov.b32 	%r8762, 0;
	mov.u64 	%rd3893, __cudart_i2opi_f;
	mov.u64 	%rd3894, %rd1;
$L__BB1_1200:
	.pragma "nounroll";
	ld.global.nc.u32 	%r6119, [%rd3893];
	mad.wide.u32 	%rd2706, %r6119, %r1880, %rd3895;
	shr.u64 	%rd3895, %rd2706, 32;
	st.local.u32 	[%rd3894], %rd2706;
	add.s32 	%r8762, %r8762, 1;
	add.s64 	%rd3894, %rd3894, 4;
	add.s64 	%rd3893, %rd3893, 4;
	setp.ne.s32 	%p1134, %r8762, 6;
	@%p1134 bra 	$L__BB1_1200;
	shr.u32 	%r6120, %r1879, 23;
	st.local.u32 	[%rd1+24], %rd3895;
	and.b32  	%r1883, %r6120, 31;
	and.b32  	%r6121, %r6120, 224;
	add.s32 	%r6122, %r6121, -128;
	shr.u32 	%r6123, %r6122, 5;
	mul.wide.u32 	%rd2707, %r6123, 4;
	sub.s64 	%rd947, %rd1, %rd2707;
	ld.local.u32 	%r8763, [%rd947+24];
	ld.local.u32 	%r8764, [%rd947+20];
	setp.eq.s32 	%p1135, %r1883, 0;
	@%p1135 bra 	$L__BB1_1203;
	shf.l.wrap.b32 	%r8763, %r8764, %r8763, %r1883;
	ld.local.u32 	%r6124, [%rd947+16];
	shf.l.wrap.b32 	%r8764, %r6124, %r8764, %r1883;
$L__BB1_1203:
	shr.u32 	%r6125, %r8763, 30;
	shf.l.wrap.b32 	%r6126, %r8764, %r8763, 2;
	shl.b32 	%r6127, %r8764, 2;
	shr.u32 	%r6128, %r6126, 31;
	add.s32 	%r6129, %r6128, %r6125;
	neg.s32 	%r6130, %r6129;
	setp.lt.s32 	%p1136, %r1879, 0;
	selp.b32 	%r8765, %r6130, %r6129, %p1136;
	xor.b32  	%r6131, %r6126, %r1879;
	shr.s32 	%r6132, %r6126, 31;
	xor.b32  	%r6133, %r6132, %r6126;
	xor.b32  	%r6134, %r6132, %r6127;
	cvt.u64.u32 	%rd2708, %r6133;
	shl.b64 	%rd2709, %rd2708, 32;
	cvt.u64.u32 	%rd2710, %r6134;
	or.b64  	%rd2711, %rd2709, %rd2710;
	cvt.rn.f64.s64 	%fd269, %rd2711;
	mul.f64 	%fd270, %fd269, 0d3BF921FB54442D19;
	cvt.rn.f32.f64 	%f4068, %fd270;
	neg.f32 	%f4069, %f4068;
	setp.lt.s32 	%p1137, %r6131, 0;
	selp.f32 	%f6122, %f4069, %f4068, %p1137;
$L__BB1_1204:
	add.s32 	%r6136, %r8765, 1;
	mul.rn.f32 	%f4071, %f6122, %f6122;
	and.b32  	%r6137, %r8765, 1;
	setp.eq.b32 	%p1138, %r6137, 1;
	selp.f32 	%f4072, %f6122, 0f3F800000, %p1138;
	fma.rn.f32 	%f4073, %f4071, %f4072, 0f00000000;
	fma.rn.f32 	%f4074, %f4071, 0f37CBAC00, 0fBAB607ED;
	selp.f32 	%f4075, 0fB94D4153, %f4074, %p1138;
	selp.f32 	%f4076, 0f3C0885E4, 0f3D2AAABB, %p1138;
	fma.rn.f32 	%f4077, %f4075, %f4071, %f4076;
	selp.f32 	%f4078, 0fBE2AAAA8, 0fBEFFFFFF, %p1138;
	fma.rn.f32 	%f4079, %f4077, %f4071, %f4078;
	fma.rn.f32 	%f4080, %f4079, %f4073, %f4072;
	and.b32  	%r6138, %r6136, 2;
	setp.eq.s32 	%p1139, %r6138, 0;
	mov.f32 	%f4081, 0f00000000;
	sub.f32 	%f4082, %f4081, %f4080;
	selp.f32 	%f6123, %f4080, %f4082, %p1139;
$L__BB1_1205:
	mul.f32 	%f4083, %f6123, 0f3F22F983;
	cvt.rni.s32.f32 	%r8769, %f4083;
	cvt.rn.f32.s32 	%f4084, %r8769;
	fma.rn.f32 	%f4085, %f4084, 0fBFC90FDA, %f6123;
	fma.rn.f32 	%f4086, %f4084, 0fB3A22168, %f4085;
	fma.rn.f32 	%f6124, %f4084, 0fA7C234C5, %f4086;
	abs.f32 	%f881, %f6123;
	setp.ltu.f32 	%p1140, %f881, 0f47CE4780;
	@%p1140 bra 	$L__BB1_1213;
	setp.neu.f32 	%p1141, %f881, 0f7F800000;
	@%p1141 bra 	$L__BB1_1208;
	mov.f32 	%f4089, 0f00000000;
	mul.rn.f32 	%f6124, %f6123, %f4089;
	mov.b32 	%r8769, 0;
	bra.uni 	$L__BB1_1213;
$L__BB1_1208:
	mov.b32 	%r1893, %f6123;
	shl.b32 	%r6140, %r1893, 8;
	or.b32  	%r1894, %r6140, -2147483648;
	mov.b64 	%rd3898, 0;
	mov.b32 	%r8766, 0;
	mov.u64 	%rd3896, __cudart_i2opi_f;
	mov.u64 	%rd3897, %rd1;
$L__BB1_1209:
	.pragma "nounroll";
	ld.global.nc.u32 	%r6141, [%rd3896];
	mad.wide.u32 	%rd2714, %r6141, %r1894, %rd3898;
	shr.u64 	%rd3898, %rd2714, 32;
	st.local.u32 	[%rd3897], %rd2714;
	add.s32 	%r8766, %r8766, 1;
	add.s64 	%rd3897, %rd3897, 4;
	add.s64 	%rd3896, %rd3896, 4;
	setp.ne.s32 	%p1142, %r8766, 6;
	@%p1142 bra 	$L__BB1_1209;
	shr.u32 	%r6142, %r1893, 23;
	st.local.u32 	[%rd1+24], %rd3898;
	and.b32  	%r1897, %r6142, 31;
	and.b32  	%r6143, %r6142, 224;
	add.s32 	%r6144, %r6143, -128;
	shr.u32 	%r6145, %r6144, 5;
	mul.wide.u32 	%rd2715, %r6145, 4;
	sub.s64 	%rd954, %rd1, %rd2715;
	ld.local.u32 	%r8767, [%rd954+24];
	ld.local.u32 	%r8768, [%rd954+20];
	setp.eq.s32 	%p1143, %r1897, 0;
	@%p1143 bra 	$L__BB1_1212;
	shf.l.wrap.b32 	%r8767, %r8768, %r8767, %r1897;
	ld.local.u32 	%r6146, [%rd954+16];
	shf.l.wrap.b32 	%r8768, %r6146, %r8768, %r1897;
$L__BB1_1212:
	shr.u32 	%r6147, %r8767, 30;
	shf.l.wrap.b32 	%r6148, %r8768, %r8767, 2;
	shl.b32 	%r6149, %r8768, 2;
	shr.u32 	%r6150, %r6148, 31;
	add.s32 	%r6151, %r6150, %r6147;
	neg.s32 	%r6152, %r6151;
	setp.lt.s32 	%p1144, %r1893, 0;
	selp.b32 	%r8769, %r6152, %r6151, %p1144;
	xor.b32  	%r6153, %r6148, %r1893;
	shr.s32 	%r6154, %r6148, 31;
	xor.b32  	%r6155, %r6154, %r6148;
	xor.b32  	%r6156, %r6154, %r6149;
	cvt.u64.u32 	%rd2716, %r6155;
	shl.b64 	%rd2717, %rd2716, 32;
	cvt.u64.u32 	%rd2718, %r6156;
	or.b64  	%rd2719, %rd2717, %rd2718;
	cvt.rn.f64.s64 	%fd271, %rd2719;
	mul.f64 	%fd272, %fd271, 0d3BF921FB54442D19;
	cvt.rn.f32.f64 	%f4087, %fd272;
	neg.f32 	%f4088, %f4087;
	setp.lt.s32 	%p1145, %r6153, 0;
	selp.f32 	%f6124, %f4088, %f4087, %p1145;
$L__BB1_1213:
	mul.rn.f32 	%f4090, %f6124, %f6124;
	and.b32  	%r6158, %r8769, 1;
	setp.eq.b32 	%p1146, %r6158, 1;
	selp.f32 	%f4091, 0f3F800000, %f6124, %p1146;
	fma.rn.f32 	%f4092, %f4090, %f4091, 0f00000000;
	fma.rn.f32 	%f4093, %f4090, 0f37CBAC00, 0fBAB607ED;
	selp.f32 	%f4094, %f4093, 0fB94D4153, %p1146;
	selp.f32 	%f4095, 0f3D2AAABB, 0f3C0885E4, %p1146;
	fma.rn.f32 	%f4096, %f4094, %f4090, %f4095;
	selp.f32 	%f4097, 0fBEFFFFFF, 0fBE2AAAA8, %p1146;
	fma.rn.f32 	%f4098, %f4096, %f4090, %f4097;
	fma.rn.f32 	%f4099, %f4098, %f4092, %f4091;
	and.b32  	%r6159, %r8769, 2;
	setp.eq.s32 	%p1147, %r6159, 0;
	mov.f32 	%f4100, 0f00000000;
	sub.f32 	%f4101, %f4100, %f4099;
	selp.f32 	%f6126, %f4099, %f4101, %p1147;
	setp.leu.f32 	%p1148, %f595, %f6126;
	@%p1148 bra 	$L__BB1_1223;
	mul.f32 	%f4102, %f6126, 0f3F22F983;
	cvt.rni.s32.f32 	%r8773, %f4102;
	cvt.rn.f32.s32 	%f4103, %r8773;
	fma.rn.f32 	%f4104, %f4103, 0fBFC90FDA, %f6126;
	fma.rn.f32 	%f4105, %f4103, 0fB3A22168, %f4104;
	fma.rn.f32 	%f6125, %f4103, 0fA7C234C5, %f4105;
	abs.f32 	%f887, %f6126;
	setp.ltu.f32 	%p1149, %f887, 0f47CE4780;
	@%p1149 bra 	$L__BB1_1222;
	setp.neu.f32 	%p1150, %f887, 0f7F800000;
	@%p1150 bra 	$L__BB1_1217;
	mov.f32 	%f4108, 0f00000000;
	mul.rn.f32 	%f6125, %f6126, %f4108;
	mov.b32 	%r8773, 0;
	bra.uni 	$L__BB1_1222;
$L__BB1_1217:
	mov.b32 	%r1907, %f6126;
	shl.b32 	%r6161, %r1907, 8;
	or.b32  	%r1908, %r6161, -2147483648;
	mov.b64 	%rd3901, 0;
	mov.b32 	%r8770, 0;
	mov.u64 	%rd3899, __cudart_i2opi_f;
	mov.u64 	%rd3900, %rd1;
$L__BB1_1218:
	.pragma "nounroll";
	ld.global.nc.u32 	%r6162, [%rd3899];
	mad.wide.u32 	%rd2722, %r6162, %r1908, %rd3901;
	shr.u64 	%rd3901, %rd2722, 32;
	st.local.u32 	[%rd3900], %rd2722;
	add.s32 	%r8770, %r8770, 1;
	add.s64 	%rd3900, %rd3900, 4;
	add.s64 	%rd3899, %rd3899, 4;
	setp.ne.s32 	%p1151, %r8770, 6;
	@%p1151 bra 	$L__BB1_1218;
	shr.u32 	%r6163, %r1907, 23;
	st.local.u32 	[%rd1+24], %rd3901;
	and.b32  	%r1911, %r6163, 31;
	and.b32  	%r6164, %r6163, 224;
	add.s32 	%r6165, %r6164, -128;
	shr.u32 	%r6166, %r6165, 5;
	mul.wide.u32 	%rd2723, %r6166, 4;
	sub.s64 	%rd961, %rd1, %rd2723;
	ld.local.u32 	%r8771, [%rd961+24];
	ld.local.u32 	%r8772, [%rd961+20];
	setp.eq.s32 	%p1152, %r1911, 0;
	@%p1152 bra 	$L__BB1_1221;
	shf.l.wrap.b32 	%r8771, %r8772, %r8771, %r1911;
	ld.local.u32 	%r6167, [%rd961+16];
	shf.l.wrap.b32 	%r8772, %r6167, %r8772, %r1911;
$L__BB1_1221:
	shr.u32 	%r6168, %r8771, 30;
	shf.l.wrap.b32 	%r6169, %r8772, %r8771, 2;
	shl.b32 	%r6170, %r8772, 2;
	shr.u32 	%r6171, %r6169, 31;
	add.s32 	%r6172, %r6171, %r6168;
	neg.s32 	%r6173, %r6172;
	setp.lt.s32 	%p1153, %r1907, 0;
	selp.b32 	%r8773, %r6173, %r6172, %p1153;
	xor.b32  	%r6174, %r6169, %r1907;
	shr.s32 	%r6175, %r6169, 31;
	xor.b32  	%r6176, %r6175, %r6169;
	xor.b32  	%r6177, %r6175, %r6170;
	cvt.u64.u32 	%rd2724, %r6176;
	shl.b64 	%rd2725, %rd2724, 32;
	cvt.u64.u32 	%rd2726, %r6177;
	or.b64  	%rd2727, %rd2725, %rd2726;
	cvt.rn.f64.s64 	%fd273, %rd2727;
	mul.f64 	%fd274, %fd273, 0d3BF921FB54442D19;
	cvt.rn.f32.f64 	%f4106, %fd274;
	neg.f32 	%f4107, %f4106;
	setp.lt.s32 	%p1154, %r6174, 0;
	selp.f32 	%f6125, %f4107, %f4106, %p1154;
$L__BB1_1222:
	mul.rn.f32 	%f4109, %f6125, %f6125;
	and.b32  	%r6179, %r8773, 1;
	setp.eq.b32 	%p1155, %r6179, 1;
	selp.f32 	%f4110, 0f3F800000, %f6125, %p1155;
	fma.rn.f32 	%f4111, %f4109, %f4110, 0f00000000;
	fma.rn.f32 	%f4112, %f4109, 0f37CBAC00, 0fBAB607ED;
	selp.f32 	%f4113, %f4112, 0fB94D4153, %p1155;
	selp.f32 	%f4114, 0f3D2AAABB, 0f3C0885E4, %p1155;
	fma.rn.f32 	%f4115, %f4113, %f4109, %f4114;
	selp.f32 	%f4116, 0fBEFFFFFF, 0fBE2AAAA8, %p1155;
	fma.rn.f32 	%f4117, %f4115, %f4109, %f4116;
	fma.rn.f32 	%f4118, %f4117, %f4111, %f4110;
	and.b32  	%r6180, %r8773, 2;
	setp.eq.s32 	%p1156, %r6180, 0;
	mov.f32 	%f4119, 0f00000000;
	sub.f32 	%f4120, %f4119, %f4118;
	selp.f32 	%f6126, %f4118, %f4120, %p1156;
$L__BB1_1223:
	mul.f32 	%f4121, %f6126, 0f3F22F983;
	cvt.rni.s32.f32 	%r8777, %f4121;
	cvt.rn.f32.s32 	%f4122, %r8777;
	fma.rn.f32 	%f4123, %f4122, 0fBFC90FDA, %f6126;
	fma.rn.f32 	%f4124, %f4122, 0fB3A22168, %f4123;
	fma.rn.f32 	%f6127, %f4122, 0fA7C234C5, %f4124;
	abs.f32 	%f894, %f6126;
	setp.ltu.f32 	%p1157, %f894, 0f47CE4780;
	@%p1157 bra 	$L__BB1_1231;
	setp.neu.f32 	%p1158, %f894, 0f7F800000;
	@%p1158 bra 	$L__BB1_1226;
	mov.f32 	%f4127, 0f00000000;
	mul.rn.f32 	%f6127, %f6126, %f4127;
	mov.b32 	%r8777, 0;
	bra.uni 	$L__BB1_1231;
$L__BB1_1226:
	mov.b32 	%r1921, %f6126;
	shl.b32 	%r6182, %r1921, 8;
	or.b32  	%r1922, %r6182, -2147483648;
	mov.b64 	%rd3904, 0;
	mov.b32 	%r8774, 0;
	mov.u64 	%rd3902, __cudart_i2opi_f;
	mov.u64 	%rd3903, %rd1;
$L__BB1_1227:
	.pragma "nounroll";
	ld.global.nc.u32 	%r6183, [%rd3902];
	mad.wide.u32 	%rd2730, %r6183, %r1922, %rd3904;
	shr.u64 	%rd3904, %rd2730, 32;
	st.local.u32 	[%rd3903], %rd2730;
	add.s32 	%r8774, %r8774, 1;
	add.s64 	%rd3903, %rd3903, 4;
	add.s64 	%rd3902, %rd3902, 4;
	setp.ne.s32 	%p1159, %r8774, 6;
	@%p1159 bra 	$L__BB1_1227;
	shr.u32 	%r6184, %r1921, 23;
	st.local.u32 	[%rd1+24], %rd3904;
	and.b32  	%r1925, %r6184, 31;
	and.b32  	%r6185, %r6184, 224;
	add.s32 	%r6186, %r6185, -128;
	shr.u32 	%r6187, %r6186, 5;
	mul.wide.u32 	%rd2731, %r6187, 4;
	sub.s64 	%rd968, %rd1, %rd2731;
	ld.local.u32 	%r8775, [%rd968+24];
	ld.local.u32 	%r8776, [%rd968+20];
	setp.eq.s32 	%p1160, %r1925, 0;
	@%p1160 bra 	$L__BB1_1230;
	shf.l.wrap.b32 	%r8775, %r8776, %r8775, %r1925;
	ld.local.u32 	%r6188, [%rd968+16];
	shf.l.wrap.b32 	%r8776, %r6188, %r8776, %r1925;
$L__BB1_1230:
	shr.u32 	%r6189, %r8775, 30;
	shf.l.wrap.b32 	%r6190, %r8776, %r8775, 2;
	shl.b32 	%r6191, %r8776, 2;
	shr.u32 	%r6192, %r6190, 31;
	add.s32 	%r6193, %r6192, %r6189;
	neg.s32 	%r6194, %r6193;
	setp.lt.s32 	%p1161, %r1921, 0;
	selp.b32 	%r8777, %r6194, %r6193, %p1161;
	xor.b32  	%r6195, %r6190, %r1921;
	shr.s32 	%r6196, %r6190, 31;
	xor.b32  	%r6197, %r6196, %r6190;
	xor.b32  	%r6198, %r6196, %r6191;
	cvt.u64.u32 	%rd2732, %r6197;
	shl.b64 	%rd2733, %rd2732, 32;
	cvt.u64.u32 	%rd2734, %r6198;
	or.b64  	%rd2735, %rd2733, %rd2734;
	cvt.rn.f64.s64 	%fd275, %rd2735;
	mul.f64 	%fd276, %fd275, 0d3BF921FB54442D19;
	cvt.rn.f32.f64 	%f4125, %fd276;
	neg.f32 	%f4126, %f4125;
	setp.lt.s32 	%p1162, %r6195, 0;
	selp.f32 	%f6127, %f4126, %f4125, %p1162;
$L__BB1_1231:
	add.s32 	%r6200, %r8777, 1;
	mul.rn.f32 	%f4128, %f6127, %f6127;
	and.b32  	%r6201, %r8777, 1;
	setp.eq.b32 	%p1163, %r6201, 1;
	selp.f32 	%f4129, %f6127, 0f3F800000, %p1163;
	fma.rn.f32 	%f4130, %f4128, %f4129, 0f00000000;
	fma.rn.f32 	%f4131, %f4128, 0f37CBAC00, 0fBAB607ED;
	selp.f32 	%f4132, 0fB94D4153, %f4131, %p1163;
	selp.f32 	%f4133, 0f3C0885E4, 0f3D2AAABB, %p1163;
	fma.rn.f32 	%f4134, %f4132, %f4128, %f4133;
	selp.f32 	%f4135, 0fBE2AAAA8, 0fBEFFFFFF, %p1163;
	fma.rn.f32 	%f4136, %f4134, %f4128, %f4135;
	fma.rn.f32 	%f4137, %f4136, %f4130, %f4129;
	and.b32  	%r6202, %r6200, 2;
	setp.eq.s32 	%p1164, %r6202, 0;
	mov.f32 	%f4138, 0f00000000;
	sub.f32 	%f4139, %f4138, %f4137;
	selp.f32 	%f898, %f4137, %f4139, %p1164;
	mul.f32 	%f4140, %f898, 0f3F22F983;
	cvt.rni.s32.f32 	%r8781, %f4140;
	cvt.rn.f32.s32 	%f4141, %r8781;
	fma.rn.f32 	%f4142, %f4141, 0fBFC90FDA, %f898;
	fma.rn.f32 	%f4143, %f4141, 0fB3A22168, %f4142;
	fma.rn.f32 	%f6128, %f4141, 0fA7C234C5, %f4143;
	abs.f32 	%f900, %f898;
	setp.ltu.f32 	%p1165, %f900, 0f47CE4780;
	@%p1165 bra 	$L__BB1_1239;
	setp.neu.f32 	%p1166, %f900, 0f7F800000;
	@%p1166 bra 	$L__BB1_1234;
	mov.f32 	%f4146, 0f00000000;
	mul.rn.f32 	%f6128, %f898, %f4146;
	mov.b32 	%r8781, 0;
	bra.uni 	$L__BB1_1239;
$L__BB1_1234:
	mov.b32 	%r1935, %f898;
	shl.b32 	%r6204, %r1935, 8;
	or.b32  	%r1936, %r6204, -2147483648;
	mov.b64 	%rd3907, 0;
	mov.b32 	%r8778, 0;
	mov.u64 	%rd3905, __cudart_i2opi_f;
	mov.u64 	%rd3906, %rd1;
$L__BB1_1235:
	.pragma "nounroll";
	ld.global.nc.u32 	%r6205, [%rd3905];
	mad.wide.u32 	%rd2738, %r6205, %r1936, %rd3907;
	shr.u64 	%rd3907, %rd2738, 32;
	st.local.u32 	[%rd3906], %rd2738;
	add.s32 	%r8778, %r8778, 1;
	add.s64 	%rd3906, %rd3906, 4;
	add.s64 	%rd3905, %rd3905, 4;
	setp.ne.s32 	%p1167, %r8778, 6;
	@%p1167 bra 	$L__BB1_1235;
	shr.u32 	%r6206, %r1935, 23;
	st.local.u32 	[%rd1+24], %rd3907;
	and.b32  	%r1939, %r6206, 31;
	and.b32  	%r6207, %r6206, 224;
	add.s32 	%r6208, %r6207, -128;
	shr.u32 	%r6209, %r6208, 5;
	mul.wide.u32 	%rd2739, %r6209, 4;
	sub.s64 	%rd975, %rd1, %rd2739;
	ld.local.u32 	%r8779, [%rd975+24];
	ld.local.u32 	%r8780, [%rd975+20];
	setp.eq.s32 	%p1168, %r1939, 0;
	@%p1168 bra 	$L__BB1_1238;
	shf.l.wrap.b32 	%r8779, %r8780, %r8779, %r1939;
	ld.local.u32 	%r6210, [%rd975+16];
	shf.l.wrap.b32 	%r8780, %r6210, %r8780, %r1939;
$L__BB1_1238:
	shr.u32 	%r6211, %r8779, 30;
	shf.l.wrap.b32 	%r6212, %r8780, %r8779, 2;
	shl.b32 	%r6213, %r8780, 2;
	shr.u32 	%r6214, %r6212, 31;
	add.s32 	%r6215, %r6214, %r6211;
	neg.s32 	%r6216, %r6215;
	setp.lt.s32 	%p1169, %r1935, 0;
	selp.b32 	%r8781, %r6216, %r6215, %p1169;
	xor.b32  	%r6217, %r6212, %r1935;
	shr.s32 	%r6218, %r6212, 31;
	xor.b32  	%r6219, %r6218, %r6212;
	xor.b32  	%r6220, %r6218, %r6213;
	cvt.u64.u32 	%rd2740, %r6219;
	shl.b64 	%rd2741, %rd2740, 32;
	cvt.u64.u32 	%rd2742, %r6220;
	or.b64  	%rd2743, %rd2741, %rd2742;
	cvt.rn.f64.s64 	%fd277, %rd2743;
	mul.f64 	%fd278, %fd277, 0d3BF921FB54442D19;
	cvt.rn.f32.f64 	%f4144, %fd278;
	neg.f32 	%f4145, %f4144;
	setp.lt.s32 	%p1170, %r6217, 0;
	selp.f32 	%f6128, %f4145, %f4144, %p1170;
$L__BB1_1239:
	add.s32 	%r6222, %r8781, 1;
	mul.rn.f32 	%f4147, %f6128, %f6128;
	and.b32  	%r6223, %r8781, 1;
	setp.eq.b32 	%p1171, %r6223, 1;
	selp.f32 	%f4148, %f6128, 0f3F800000, %p1171;
	fma.rn.f32 	%f4149, %f4147, %f4148, 0f00000000;
	fma.rn.f32 	%f4150, %f4147, 0f37CBAC00, 0fBAB607ED;
	selp.f32 	%f4151, 0fB94D4153, %f4150, %p1171;
	selp.f32 	%f4152, 0f3C0885E4, 0f3D2AAABB, %p1171;
	fma.rn.f32 	%f4153, %f4151, %f4147, %f4152;
	selp.f32 	%f4154, 0fBE2AAAA8, 0fBEFFFFFF, %p1171;
	fma.rn.f32 	%f4155, %f4153, %f4147, %f4154;
	fma.rn.f32 	%f4156, %f4155, %f4149, %f4148;
	and.b32  	%r6224, %r6222, 2;
	setp.eq.s32 	%p1172, %r6224, 0;
	mov.f32 	%f4157, 0f00000000;
	sub.f32 	%f4158, %f4157, %f4156;
	selp.f32 	%f6130, %f4156, %f4158, %p1172;
	ld.global.f32 	%f6197, [%rd2];
	setp.leu.f32 	%p1173, %f6197, %f6130;
	@%p1173 bra 	$L__BB1_1249;
	mul.f32 	%f4159, %f6130, 0f3F22F983;
	cvt.rni.s32.f32 	%r8785, %f4159;
	cvt.rn.f32.s32 	%f4160, %r8785;
	fma.rn.f32 	%f4161, %f4160, 0fBFC90FDA, %f6130;
	fma.rn.f32 	%f4162, %f4160, 0fB3A22168, %f4161;
	fma.rn.f32 	%f6129, %f4160, 0fA7C234C5, %f4162;
	abs.f32 	%f907, %f6130;
	setp.ltu.f32 	%p1174, %f907, 0f47CE4780;
	@%p1174 bra 	$L__BB1_1248;
	setp.neu.f32 	%p1175, %f907, 0f7F800000;
	@%p1175 bra 	$L__BB1_1243;
	mov.f32 	%f4165, 0f00000000;
	mul.rn.f32 	%f6129, %f6130, %f4165;
	mov.b32 	%r8785, 0;
	bra.uni 	$L__BB1_1248;
$L__BB1_1243:
	mov.b32 	%r1949, %f6130;
	shl.b32 	%r6226, %r1949, 8;
	or.b32  	%r1950, %r6226, -2147483648;
	mov.b64 	%rd3910, 0;
	mov.b32 	%r8782, 0;
	mov.u64 	%rd3908, __cudart_i2opi_f;
	mov.u64 	%rd3909, %rd1;
$L__BB1_1244:
	.pragma "nounroll";
	ld.global.nc.u32 	%r6227, [%rd3908];
	mad.wide.u32 	%rd2746, %r6227, %r1950, %rd3910;
	shr.u64 	%rd3910, %rd2746, 32;
	st.local.u32 	[%rd3909], %rd2746;
	add.s32 	%r8782, %r8782, 1;
	add.s64 	%rd3909, %rd3909, 4;
	add.s64 	%rd3908, %rd3908, 4;
	setp.ne.s32 	%p1176, %r8782, 6;
	@%p1176 bra 	$L__BB1_1244;
	shr.u32 	%r6228, %r1949, 23;
	st.local.u32 	[%rd1+24], %rd3910;
	and.b32  	%r1953, %r6228, 31;
	and.b32  	%r6229, %r6228, 224;
	add.s32 	%r6230, %r6229, -128;
	shr.u32 	%r6231, %r6230, 5;
	mul.wide.u32 	%rd2747, %r6231, 4;
	sub.s64 	%rd982, %rd1, %rd2747;
	ld.local.u32 	%r8783, [%rd982+24];
	ld.local.u32 	%r8784, [%rd982+20];
	setp.eq.s32 	%p1177, %r1953, 0;
	@%p1177 bra 	$L__BB1_1247;
	shf.l.wrap.b32 	%r8783, %r8784, %r8783, %r1953;
	ld.local.u32 	%r6232, [%rd982+16];
	shf.l.wrap.b32 	%r8784, %r6232, %r8784, %r1953;
$L__BB1_1247:
	shr.u32 	%r6233, %r8783, 30;
	shf.l.wrap.b32 	%r6234, %r8784, %r8783, 2;
	shl.b32 	%r6235, %r8784, 2;
	shr.u32 	%r6236, %r6234, 31;
	add.s32 	%r6237, %r6236, %r6233;
	neg.s32 	%r6238, %r6237;
	setp.lt.s32 	%p1178, %r1949, 0;
	selp.b32 	%r8785, %r6238, %r6237, %p1178;
	xor.b32  	%r6239, %r6234, %r1949;
	shr.s32 	%r6240, %r6234, 31;
	xor.b32  	%r6241, %r6240, %r6234;
	xor.b32  	%r6242, %r6240, %r6235;
	cvt.u64.u32 	%rd2748, %r6241;
	shl.b64 	%rd2749, %rd2748, 32;
	cvt.u64.u32 	%rd2750, %r6242;
	or.b64  	%rd2751, %rd2749, %rd2750;
	cvt.rn.f64.s64 	%fd279, %rd2751;
	mul.f64 	%fd280, %fd279, 0d3BF921FB54442D19;
	cvt.rn.f32.f64 	%f4163, %fd280;
	neg.f32 	%f4164, %f4163;
	setp.lt.s32 	%p1179, %r6239, 0;
	selp.f32 	%f6129, %f4164, %f4163, %p1179;
$L__BB1_1248:
	mul.rn.f32 	%f4166, %f6129, %f6129;
	and.b32  	%r6244, %r8785, 1;
	setp.eq.b32 	%p1180, %r6244, 1;
	selp.f32 	%f4167, 0f3F800000, %f6129, %p1180;
	fma.rn.f32 	%f4168, %f4166, %f4167, 0f00000000;
	fma.rn.f32 	%f4169, %f4166, 0f37CBAC00, 0fBAB607ED;
	selp.f32 	%f4170, %f4169, 0fB94D4153, %p1180;
	selp.f32 	%f4171, 0f3D2AAABB, 0f3C0885E4, %p1180;
	fma.rn.f32 	%f4172, %f4170, %f4166, %f4171;
	selp.f32 	%f4173, 0fBEFFFFFF, 0fBE2AAAA8, %p1180;
	fma.rn.f32 	%f4174, %f4172, %f4166, %f4173;
	fma.rn.f32 	%f4175, %f4174, %f4168, %f4167;
	and.b32  	%r6245, %r8785, 2;
	setp.eq.s32 	%p1181, %r6245, 0;
	mov.f32 	%f4176, 0f00000000;
	sub.f32 	%f4177, %f4176, %f4175;
	selp.f32 	%f6130, %f4175, %f4177, %p1181;
$L__BB1_1249:
	mul.f32 	%f4178, %f6130, 0f3F22F983;
	cvt.rni.s32.f32 	%r8789, %f4178;
	cvt.rn.f32.s32 	%f4179, %r8789;
	fma.rn.f32 	%f4180, %f4179, 0fBFC90FDA, %f6130;
	fma.rn.f32 	%f4181, %f4179, 0fB3A22168, %f4180;
	fma.rn.f32 	%f6131, %f4179, 0fA7C234C5, %f4181;
	abs.f32 	%f914, %f6130;
	setp.ltu.f32 	%p1182, %f914, 0f47CE4780;
	@%p1182 bra 	$L__BB1_1257;
	setp.neu.f32 	%p1183, %f914, 0f7F800000;
	@%p1183 bra 	$L__BB1_1252;
	mov.f32 	%f4184, 0f00000000;
	mul.rn.f32 	%f6131, %f6130, %f4184;
	mov.b32 	%r8789, 0;
	bra.uni 	$L__BB1_1257;
$L__BB1_1252:
	mov.b32 	%r1963, %f6130;
	shl.b32 	%r6247, %r1963, 8;
	or.b32  	%r1964, %r6247, -2147483648;
	mov.b64 	%rd3913, 0;
	mov.b32 	%r8786, 0;
	mov.u64 	%rd3911, __cudart_i2opi_f;
	mov.u64 	%rd3912, %rd1;
$L__BB1_1253:
	.pragma "nounroll";
	ld.global.nc.u32 	%r6248, [%rd3911];
	mad.wide.u32 	%rd2754, %r6248, %r1964, %rd3913;
	shr.u64 	%rd3913, %rd2754, 32;
	st.local.u32 	[%rd3912], %rd2754;
	add.s32 	%r8786, %r8786, 1;
	add.s64 	%rd3912, %rd3912, 4;
	add.s64 	%rd3911, %rd3911, 4;
	setp.ne.s32 	%p1184, %r8786, 6;
	@%p1184 bra 	$L__BB1_1253;
	shr.u32 	%r6249, %r1963, 23;
	st.local.u32 	[%rd1+24], %rd3913;
	and.b32  	%r1967, %r6249, 31;
	and.b32  	%r6250, %r6249, 224;
	add.s32 	%r6251, %r6250, -128;
	shr.u32 	%r6252, %r6251, 5;
	mul.wide.u32 	%rd2755, %r6252, 4;
	sub.s64 	%rd989, %rd1, %rd2755;
	ld.local.u32 	%r8787, [%rd989+24];
	ld.local.u32 	%r8788, [%rd989+20];
	setp.eq.s32 	%p1185, %r1967, 0;
	@%p1185 bra 	$L__BB1_1256;
	shf.l.wrap.b32 	%r8787, %r8788, %r8787, %r1967;
	ld.local.u32 	%r6253, [%rd989+16];
	shf.l.wrap.b32 	%r8788, %r6253, %r8788, %r1967;
$L__BB1_1256:
	shr.u32 	%r6254, %r8787, 30;
	shf.l.wrap.b32 	%r6255, %r8788, %r8787, 2;
	shl.b32 	%r6256, %r8788, 2;
	shr.u32 	%r6257, %r6255, 31;
	add.s32 	%r6258, %r6257, %r6254;
	neg.s32 	%r6259, %r6258;
	setp.lt.s32 	%p1186, %r1963, 0;
	selp.b32 	%r8789, %r6259, %r6258, %p1186;
	xor.b32  	%r6260, %r6255, %r1963;
	shr.s32 	%r6261, %r6255, 31;
	xor.b32  	%r6262, %r6261, %r6255;
	xor.b32  	%r6263, %r6261, %r6256;
	cvt.u64.u32 	%rd2756, %r6262;
	shl.b64 	%rd2757, %rd2756, 32;
	cvt.u64.u32 	%rd2758, %r6263;
	or.b64  	%rd2759, %rd2757, %rd2758;
	cvt.rn.f64.s64 	%fd281, %rd2759;
	mul.f64 	%fd282, %fd281, 0d3BF921FB54442D19;
	cvt.rn.f32.f64 	%f4182, %fd282;
	neg.f32 	%f4183, %f4182;
	setp.lt.s32 	%p1187, %r6260, 0;
	selp.f32 	%f6131, %f4183, %f4182, %p1187;
$L__BB1_1257:
	add.s32 	%r6265, %r8789, 1;
	mul.rn.f32 	%f4185, %f6131, %f6131;
	and.b32  	%r6266, %r8789, 1;
	setp.eq.b32 	%p1188, %r6266, 1;
	selp.f32 	%f4186, %f6131, 0f3F800000, %p1188;
	fma.rn.f32 	%f4187, %f4185, %f4186, 0f00000000;
	fma.rn.f32 	%f4188, %f4185, 0f37CBAC00, 0fBAB607ED;
	selp.f32 	%f4189, 0fB94D4153, %f4188, %p1188;
	selp.f32 	%f4190, 0f3C0885E4, 0f3D2AAABB, %p1188;
	fma.rn.f32 	%f4191, %f4189, %f4185, %f4190;
	selp.f32 	%f4192, 0fBE2AAAA8, 0fBEFFFFFF, %p1188;
	fma.rn.f32 	%f4193, %f4191, %f4185, %f4192;
	fma.rn.f32 	%f4194, %f4193, %f4187, %f4186;
	and.b32  	%r6267, %r6265, 2;
	setp.eq.s32 	%p1189, %r6267, 0;
	mov.f32 	%f4195, 0f00000000;
	sub.f32 	%f4196, %f4195, %f4194;
	selp.f32 	%f918, %f4194, %f4196, %p1189;
	mul.f32 	%f4197, %f918, 0f3F22F983;
	cvt.rni.s32.f32 	%r8793, %f4197;
	cvt.rn.f32.s32 	%f4198, %r8793;
	fma.rn.f32 	%f4199, %f4198, 0fBFC90FDA, %f918;
	fma.rn.f32 	%f4200, %f4198, 0fB3A22168, %f4199;
	fma.rn.f32 	%f6132, %f4198, 0fA7C234C5, %f4200;
	abs.f32 	%f920, %f918;
	setp.ltu.f32 	%p1190, %f920, 0f47CE4780;
	@%p1190 bra 	$L__BB1_1265;
	setp.neu.f32 	%p1191, %f920, 0f7F800000;
	@%p1191 bra 	$L__BB1_1260;
	mov.f32 	%f4203, 0f00000000;
	mul.rn.f32 	%f6132, %f918, %f4203;
	mov.b32 	%r8793, 0;
	bra.uni 	$L__BB1_1265;
$L__BB1_1260:
	mov.b32 	%r1977, %f918;
	shl.b32 	%r6269, %r1977, 8;
	or.b32  	%r1978, %r6269, -2147483648;
	mov.b64 	%rd3916, 0;
	mov.b32 	%r8790, 0;
	mov.u64 	%rd3914, __cudart_i2opi_f;
	mov.u64 	%rd3915, %rd1;
$L__BB1_1261:
	.pragma "nounroll";
	ld.global.nc.u32 	%r6270, [%rd3914];
	mad.wide.u32 	%rd2762, %r6270, %r1978, %rd3916;
	shr.u64 	%rd3916, %rd2762, 32;
	st.local.u32 	[%rd3915], %rd2762;
	add.s32 	%r8790, %r8790, 1;
	add.s64 	%rd3915, %rd3915, 4;
	add.s64 	%rd3914, %rd3914, 4;
	setp.ne.s32 	%p1192, %r8790, 6;
	@%p1192 bra 	$L__BB1_1261;
	shr.u32 	%r6271, %r1977, 23;
	st.local.u32 	[%rd1+24], %rd3916;
	and.b32  	%r1981, %r6271, 31;
	and.b32  	%r6272, %r6271, 224;
	add.s32 	%r6273, %r6272, -128;
	shr.u32 	%r6274, %r6273, 5;
	mul.wide.u32 	%rd2763, %r6274, 4;
	sub.s64 	%rd996, %rd1, %rd2763;
	ld.local.u32 	%r8791, [%rd996+24];
	ld.local.u32 	%r8792, [%rd996+20];
	setp.eq.s32 	%p1193, %r1981, 0;
	@%p1193 bra 	$L__BB1_1264;
	shf.l.wrap.b32 	%r8791, %r8792, %r8791, %r1981;
	ld.local.u32 	%r6275, [%rd996+16];
	shf.l.wrap.b32 	%r8792, %r6275, %r8792, %r1981;
$L__BB1_1264:
	shr.u32 	%r6276, %r8791, 30;
	shf.l.wrap.b32 	%r6277, %r8792, %r8791, 2;
	shl.b32 	%r6278, %r8792, 2;
	shr.u32 	%r6279, %r6277, 31;
	add.s32 	%r6280, %r6279, %r6276;
	neg.s32 	%r6281, %r6280;
	setp.lt.s32 	%p1194, %r1977, 0;
	selp.b32 	%r8793, %r6281, %r6280, %p1194;
	xor.b32  	%r6282, %r6277, %r1977;
	shr.s32 	%r6283, %r6277, 31;
	xor.b32  	%r6284, %r6283, %r6277;
	xor.b32  	%r6285, %r6283, %r6278;
	cvt.u64.u32 	%rd2764, %r6284;
	shl.b64 	%rd2765, %rd2764, 32;
	cvt.u64.u32 	%rd2766, %r6285;
	or.b64  	%rd2767, %rd2765, %rd2766;
	cvt.rn.f64.s64 	%fd283, %rd2767;
	mul.f64 	%fd284, %fd283, 0d3BF921FB54442D19;
	cvt.rn.f32.f64 	%f4201, %fd284;
	neg.f32 	%f4202, %f4201;
	setp.lt.s32 	%p1195, %r6282, 0;
	selp.f32 	%f6132, %f4202, %f4201, %p1195;
$L__BB1_1265:
	add.s32 	%r6287, %r8793, 1;
	mul.rn.f32 	%f4204, %f6132, %f6132;
	and.b32  	%r6288, %r8793, 1;
	setp.eq.b32 	%p1196, %r6288, 1;
	selp.f32 	%f4205, %f6132, 0f3F800000, %p1196;
	fma.rn.f32 	%f4206, %f4204, %f4205, 0f00000000;
	fma.rn.f32 	%f4207, %f4204, 0f37CBAC00, 0fBAB607ED;
	selp.f32 	%f4208, 0fB94D4153, %f4207, %p1196;
	selp.f32 	%f4209, 0f3C0885E4, 0f3D2AAABB, %p1196;
	fma.rn.f32 	%f4210, %f4208, %f4204, %f4209;
	selp.f32 	%f4211, 0fBE2AAAA8, 0fBEFFFFFF, %p1196;
	fma.rn.f32 	%f4212, %f4210, %f4204, %f4211;
	fma.rn.f32 	%f4213, %f4212, %f4206, %f4205;
	and.b32  	%r6289, %r6287, 2;
	setp.eq.s32 	%p1197, %r6289, 0;
	mov.f32 	%f4214, 0f00000000;
	sub.f32 	%f4215, %f4214, %f4213;
	selp.f32 	%f6134, %f4213, %f4215, %p1197;
	setp.geu.f32 	%p1198, %f6134, 0f40C00000;
	@%p1198 bra 	$L__BB1_1275;
	mul.f32 	%f4216, %f6134, 0f3F22F983;
	cvt.rni.s32.f32 	%r8797, %f4216;
	cvt.rn.f32.s32 	%f4217, %r8797;
	fma.rn.f32 	%f4218, %f4217, 0fBFC90FDA, %f6134;
	fma.rn.f32 	%f4219, %f4217, 0fB3A22168, %f4218;
	fma.rn.f32 	%f6133, %f4217, 0fA7C234C5, %f4219;
	abs.f32 	%f926, %f6134;
	setp.ltu.f32 	%p1199, %f926, 0f47CE4780;
	@%p1199 bra 	$L__BB1_1274;
	setp.neu.f32 	%p1200, %f926, 0f7F800000;
	@%p1200 bra 	$L__BB1_1269;
	mov.f32 	%f4222, 0f00000000;
	mul.rn.f32 	%f6133, %f6134, %f4222;
	mov.b32 	%r8797, 0;
	bra.uni 	$L__BB1_1274;
$L__BB1_1269:
	mov.b32 	%r1991, %f6134;
	shl.b32 	%r6291, %r1991, 8;
	or.b32  	%r1992, %r6291, -2147483648;
	mov.b64 	%rd3919, 0;
	mov.b32 	%r8794, 0;
	mov.u64 	%rd3917, __cudart_i2opi_f;
	mov.u64 	%rd3918, %rd1;
$L__BB1_1270:
	.pragma "nounroll";
	ld.global.nc.u32 	%r6292, [%rd3917];
	mad.wide.u32 	%rd2770, %r6292, %r1992, %rd3919;
	shr.u64 	%rd3919, %rd2770, 32;
	st.local.u32 	[%rd3918], %rd2770;
	add.s32 	%r8794, %r8794, 1;
	add.s64 	%rd3918, %rd3918, 4;
	add.s64 	%rd3917, %rd3917, 4;
	setp.ne.s32 	%p1201, %r8794, 6;
	@%p1201 bra 	$L__BB1_1270;
	shr.u32 	%r6293, %r1991, 23;
	st.local.u32 	[%rd1+24], %rd3919;
	and.b32  	%r1995, %r6293, 31;
	and.b32  	%r6294, %r6293, 224;
	add.s32 	%r6295, %r6294, -128;
	shr.u32 	%r6296, %r6295, 5;
	mul.wide.u32 	%rd2771, %r6296, 4;
	sub.s64 	%rd1003, %rd1, %rd2771;
	ld.local.u32 	%r8795, [%rd1003+24];
	ld.local.u32 	%r8796, [%rd1003+20];
	setp.eq.s32 	%p1202, %r1995, 0;
	@%p1202 bra 	$L__BB1_1273;
	shf.l.wrap.b32 	%r8795, %r8796, %r8795, %r1995;
	ld.local.u32 	%r6297, [%rd1003+16];
	shf.l.wrap.b32 	%r8796, %r6297, %r8796, %r1995;
$L__BB1_1273:
	shr.u32 	%r6298, %r8795, 30;
	shf.l.wrap.b32 	%r6299, %r8796, %r8795, 2;
	shl.b32 	%r6300, %r8796, 2;
	shr.u32 	%r6301, %r6299, 31;
	add.s32 	%r6302, %r6301, %r6298;
	neg.s32 	%r6303, %r6302;
	setp.lt.s32 	%p1203, %r1991, 0;
	selp.b32 	%r8797, %r6303, %r6302, %p1203;
	xor.b32  	%r6304, %r6299, %r1991;
	shr.s32 	%r6305, %r6299, 31;
	xor.b32  	%r6306, %r6305, %r6299;
	xor.b32  	%r6307, %r6305, %r6300;
	cvt.u64.u32 	%rd2772, %r6306;
	shl.b64 	%rd2773, %rd2772, 32;
	cvt.u64.u32 	%rd2774, %r6307;
	or.b64  	%rd2775, %rd2773, %rd2774;
	cvt.rn.f64.s64 	%fd285, %rd2775;
	mul.f64 	%fd286, %fd285, 0d3BF921FB54442D19;
	cvt.rn.f32.f64 	%f4220, %fd286;
	neg.f32 	%f4221, %f4220;
	setp.lt.s32 	%p1204, %r6304, 0;
	selp.f32 	%f6133, %f4221, %f4220, %p1204;
$L__BB1_1274:
	add.s32 	%r6309, %r8797, 1;
	mul.rn.f32 	%f4223, %f6133, %f6133;
	and.b32  	%r6310, %r8797, 1;
	setp.eq.b32 	%p1205, %r6310, 1;
	selp.f32 	%f4224, %f6133, 0f3F800000, %p1205;
	fma.rn.f32 	%f4225, %f4223, %f4224, 0f00000000;
	fma.rn.f32 	%f4226, %f4223, 0f37CBAC00, 0fBAB607ED;
	selp.f32 	%f4227, 0fB94D4153, %f4226, %p1205;
	selp.f32 	%f4228, 0f3C0885E4, 0f3D2AAABB, %p1205;
	fma.rn.f32 	%f4229, %f4227, %f4223, %f4228;
	selp.f32 	%f4230, 0fBE2AAAA8, 0fBEFFFFFF, %p1205;
	fma.rn.f32 	%f4231, %f4229, %f4223, %f4230;
	fma.rn.f32 	%f4232, %f4231, %f4225, %f4224;
	and.b32  	%r6311, %r6309, 2;
	setp.eq.s32 	%p1206, %r6311, 0;
	mov.f32 	%f4233, 0f00000000;
	sub.f32 	%f4234, %f4233, %f4232;
	selp.f32 	%f6134, %f4232, %f4234, %p1206;
$L__BB1_1275:
	setp.leu.f32 	%p1207, %f2, %f6134;
	@%p1207 bra 	$L__BB1_1285;
	mul.f32 	%f4235, %f6134, 0f3F22F983;
	cvt.rni.s32.f32 	%r8801, %f4235;
	cvt.rn.f32.s32 	%f4236, %r8801;
	fma.rn.f32 	%f4237, %f4236, 0fBFC90FDA, %f6134;
	fma.rn.f32 	%f4238, %f4236, 0fB3A22168, %f4237;
	fma.rn.f32 	%f6135, %f4236, 0fA7C234C5, %f4238;
	abs.f32 	%f933, %f6134;
	setp.ltu.f32 	%p1208, %f933, 0f47CE4780;
	@%p1208 bra 	$L__BB1_1284;
	setp.neu.f32 	%p1209, %f933, 0f7F800000;
	@%p1209 bra 	$L__BB1_1279;
	mov.f32 	%f4241, 0f00000000;
	mul.rn.f32 	%f6135, %f6134, %f4241;
	mov.b32 	%r8801, 0;
	bra.uni 	$L__BB1_1284;
$L__BB1_1279:
	mov.b32 	%r2005, %f6134;
	shl.b32 	%r6313, %r2005, 8;
	or.b32  	%r2006, %r6313, -2147483648;
	mov.b64 	%rd3922, 0;
	mov.b32 	%r8798, 0;
	mov.u64 	%rd3920, __cudart_i2opi_f;
	mov.u64 	%rd3921, %rd1;
$L__BB1_1280:
	.pragma "nounroll";
	ld.global.nc.u32 	%r6314, [%rd3920];
	mad.wide.u32 	%rd2778, %r6314, %r2006, %rd3922;
	shr.u64 	%rd3922, %rd2778, 32;
	st.local.u32 	[%rd3921], %rd2778;
	add.s32 	%r8798, %r8798, 1;
	add.s64 	%rd3921, %rd3921, 4;
	add.s64 	%rd3920, %rd3920, 4;
	setp.ne.s32 	%p1210, %r8798, 6;
	@%p1210 bra 	$L__BB1_1280;
	shr.u32 	%r6315, %r2005, 23;
	st.local.u32 	[%rd1+24], %rd3922;
	and.b32  	%r2009, %r6315, 31;
	and.b32  	%r6316, %r6315, 224;
	add.s32 	%r6317, %r6316, -128;
	shr.u32 	%r6318, %r6317, 5;
	mul.wide.u32 	%rd2779, %r6318, 4;
	sub.s64 	%rd1010, %rd1, %rd2779;
	ld.local.u32 	%r8799, [%rd1010+24];
	ld.local.u32 	%r8800, [%rd1010+20];
	setp.eq.s32 	%p1211, %r2009, 0;
	@%p1211 bra 	$L__BB1_1283;
	shf.l.wrap.b32 	%r8799, %r8800, %r8799, %r2009;
	ld.local.u32 	%r6319, [%rd1010+16];
	shf.l.wrap.b32 	%r8800, %r6319, %r8800, %r2009;
$L__BB1_1283:
	shr.u32 	%r6320, %r8799, 30;
	shf.l.wrap.b32 	%r6321, %r8800, %r8799, 2;
	shl.b32 	%r6322, %r8800, 2;
	shr.u32 	%r6323, %r6321, 31;
	add.s32 	%r6324, %r6323, %r6320;
	neg.s32 	%r6325, %r6324;
	setp.lt.s32 	%p1212, %r2005, 0;
	selp.b32 	%r8801, %r6325, %r6324, %p1212;
	xor.b32  	%r6326, %r6321, %r2005;
	shr.s32 	%r6327, %r6321, 31;
	xor.b32  	%r6328, %r6327, %r6321;
	xor.b32  	%r6329, %r6327, %r6322;
	cvt.u64.u32 	%rd2780, %r6328;
	shl.b64 	%rd2781, %rd2780, 32;
	cvt.u64.u32 	%rd2782, %r6329;
	or.b64  	%rd2783, %rd2781, %rd2782;
	cvt.rn.f64.s64 	%fd287, %rd2783;
	mul.f64 	%fd288, %fd287, 0d3BF921FB54442D19;
	cvt.rn.f32.f64 	%f4239, %fd288;
	neg.f32 	%f4240, %f4239;
	setp.lt.s32 	%p1213, %r6326, 0;
	selp.f32 	%f6135, %f4240, %f4239, %p1213;
$L__BB1_1284:
	add.s32 	%r6331, %r8801, 1;
	mul.rn.f32 	%f4242, %f6135, %f6135;
	and.b32  	%r6332, %r8801, 1;
	setp.eq.b32 	%p1214, %r6332, 1;
	selp.f32 	%f4243, %f6135, 0f3F800000, %p1214;
	fma.rn.f32 	%f4244, %f4242, %f4243, 0f00000000;
	fma.rn.f32 	%f4245, %f4242, 0f37CBAC00, 0fBAB607ED;
	selp.f32 	%f4246, 0fB94D4153, %f4245, %p1214;
	selp.f32 	%f4247, 0f3C0885E4, 0f3D2AAABB, %p1214;
	fma.rn.f32 	%f4248, %f4246, %f4242, %f4247;
	selp.f32 	%f4249, 0fBE2AAAA8, 0fBEFFFFFF, %p1214;
	fma.rn.f32 	%f4250, %f4248, %f4242, %f4249;
	fma.rn.f32 	%f4251, %f4250, %f4244, %f4243;
	and.b32  	%r6333, %r6331, 2;
	setp.eq.s32 	%p1215, %r6333, 0;
	mov.f32 	%f4252, 0f00000000;
	sub.f32 	%f4253, %f4252, %f4251;
	selp.f32 	%f6134, %f4251, %f4253, %p1215;
$L__BB1_1285:
	mul.f32 	%f4254, %f6134, 0f3F22F983;
	cvt.rni.s32.f32 	%r8805, %f4254;
	cvt.rn.f32.s32 	%f4255, %r8805;
	fma.rn.f32 	%f4256, %f4255, 0fBFC90FDA, %f6134;
	fma.rn.f32 	%f4257, %f4255, 0fB3A22168, %f4256;
	fma.rn.f32 	%f6137, %f4255, 0fA7C234C5, %f4257;
	abs.f32 	%f940, %f6134;
	setp.ltu.f32 	%p1216, %f940, 0f47CE4780;
	@%p1216 bra 	$L__BB1_1293;
	setp.neu.f32 	%p1217, %f940, 0f7F800000;
	@%p1217 bra 	$L__BB1_1288;
	mov.f32 	%f4260, 0f00000000;
	mul.rn.f32 	%f6137, %f6134, %f4260;
	mov.b32 	%r8805, 0;
	bra.uni 	$L__BB1_1293;
$L__BB1_1288:
	mov.b32 	%r2019, %f6134;
	shl.b32 	%r6335, %r2019, 8;
	or.b32  	%r2020, %r6335, -2147483648;
	mov.b64 	%rd3925, 0;
	mov.b32 	%r8802, 0;
	mov.u64 	%rd3923, __cudart_i2opi_f;
	mov.u64 	%rd3924, %rd1;
$L__BB1_1289:
	.pragma "nounroll";
	ld.global.nc.u32 	%r6336, [%rd3923];
	mad.wide.u32 	%rd2786, %r6336, %r2020, %rd3925;
	shr.u64 	%rd3925, %rd2786, 32;
	st.local.u32 	[%rd3924], %rd2786;
	add.s32 	%r8802, %r8802, 1;
	add.s64 	%rd3924, %rd3924, 4;
	add.s64 	%rd3923, %rd3923, 4;
	setp.ne.s32 	%p1218, %r8802, 6;
	@%p1218 bra 	$L__BB1_1289;
	shr.u32 	%r6337, %r2019, 23;
	st.local.u32 	[%rd1+24], %rd3925;
	and.b32  	%r2023, %r6337, 31;
	and.b32  	%r6338, %r6337, 224;
	add.s32 	%r6339, %r6338, -128;
	shr.u32 	%r6340, %r6339, 5;
	mul.wide.u32 	%rd2787, %r6340, 4;
	sub.s64 	%rd1017, %rd1, %rd2787;
	ld.local.u32 	%r8803, [%rd1017+24];
	ld.local.u32 	%r8804, [%rd1017+20];
	setp.eq.s32 	%p1219, %r2023, 0;
	@%p1219 bra 	$L__BB1_1292;
	shf.l.wrap.b32 	%r8803, %r8804, %r8803, %r2023;
	ld.local.u32 	%r6341, [%rd1017+16];
	shf.l.wrap.b32 	%r8804, %r6341, %r8804, %r2023;
$L__BB1_1292:
	shr.u32 	%r6342, %r8803, 30;
	shf.l.wrap.b32 	%r6343, %r8804, %r8803, 2;
	shl.b32 	%r6344, %r8804, 2;
	shr.u32 	%r6345, %r6343, 31;
	add.s32 	%r6346, %r6345, %r6342;
	neg.s32 	%r6347, %r6346;
	setp.lt.s32 	%p1220, %r2019, 0;
	selp.b32 	%r8805, %r6347, %r6346, %p1220;
	xor.b32  	%r6348, %r6343, %r2019;
	shr.s32 	%r6349, %r6343, 31;
	xor.b32  	%r6350, %r6349, %r6343;
	xor.b32  	%r6351, %r6349, %r6344;
	cvt.u64.u32 	%rd2788, %r6350;
	shl.b64 	%rd2789, %rd2788, 32;
	cvt.u64.u32 	%rd2790, %r6351;
	or.b64  	%rd2791, %rd2789, %rd2790;
	cvt.rn.f64.s64 	%fd289, %rd2791;
	mul.f64 	%fd290, %fd289, 0d3BF921FB54442D19;
	cvt.rn.f32.f64 	%f4258, %fd290;
	neg.f32 	%f4259, %f4258;
	setp.lt.s32 	%p1221, %r6348, 0;
	selp.f32 	%f6137, %f4259, %f4258, %p1221;
$L__BB1_1293:
	mul.rn.f32 	%f4261, %f6137, %f6137;
	and.b32  	%r6353, %r8805, 1;
	setp.eq.b32 	%p1222, %r6353, 1;
	selp.f32 	%f4262, 0f3F800000, %f6137, %p1222;
	fma.rn.f32 	%f4263, %f4261, %f4262, 0f00000000;
	fma.rn.f32 	%f4264, %f4261, 0f37CBAC00, 0fBAB607ED;
	selp.f32 	%f4265, %f4264, 0fB94D4153, %p1222;
	selp.f32 	%f4266, 0f3D2AAABB, 0f3C0885E4, %p1222;
	fma.rn.f32 	%f4267, %f4265, %f4261, %f4266;
	selp.f32 	%f4268, 0fBEFFFFFF, 0fBE2AAAA8, %p1222;
	fma.rn.f32 	%f4269, %f4267, %f4261, %f4268;
	fma.rn.f32 	%f4270, %f4269, %f4263, %f4262;
	and.b32  	%r6354, %r8805, 2;
	setp.eq.s32 	%p1223, %r6354, 0;
	mov.f32 	%f4271, 0f00000000;
	sub.f32 	%f4272, %f4271, %f4270;
	selp.f32 	%f944, %f4270, %f4272, %p1223;
	mul.f32 	%f4273, %f944, 0f3F22F983;
	cvt.rni.s32.f32 	%r8809, %f4273;
	cvt.rn.f32.s32 	%f4274, %r8809;
	fma.rn.f32 	%f4275, %f4274, 0fBFC90FDA, %f944;
	fma.rn.f32 	%f4276, %f4274, 0fB3A22168, %f4275;
	fma.rn.f32 	%f6138, %f4274, 0fA7C234C5, %f4276;
	abs.f32 	%f946, %f944;
	setp.ltu.f32 	%p1224, %f946, 0f47CE4780;
	@%p1224 bra 	$L__BB1_1301;
	setp.neu.f32 	%p1225, %f946, 0f7F800000;
	@%p1225 bra 	$L__BB1_1296;
	mov.f32 	%f4279, 0f00000000;
	mul.rn.f32 	%f6138, %f944, %f4279;
	mov.b32 	%r8809, 0;
	bra.uni 	$L__BB1_1301;
$L__BB1_1296:
	mov.b32 	%r2033, %f944;
	shl.b32 	%r6356, %r2033, 8;
	or.b32  	%r2034, %r6356, -2147483648;
	mov.b64 	%rd3928, 0;
	mov.b32 	%r8806, 0;
	mov.u64 	%rd3926, __cudart_i2opi_f;
	mov.u64 	%rd3927, %rd1;
$L__BB1_1297:
	.pragma "nounroll";
	ld.global.nc.u32 	%r6357, [%rd3926];
	mad.wide.u32 	%rd2794, %r6357, %r2034, %rd3928;
	shr.u64 	%rd3928, %rd2794, 32;
	st.local.u32 	[%rd3927], %rd2794;
	add.s32 	%r8806, %r8806, 1;
	add.s64 	%rd3927, %rd3927, 4;
	add.s64 	%rd3926, %rd3926, 4;
	setp.ne.s32 	%p1226, %r8806, 6;
	@%p1226 bra 	$L__BB1_1297;
	shr.u32 	%r6358, %r2033, 23;
	st.local.u32 	[%rd1+24], %rd3928;
	and.b32  	%r2037, %r6358, 31;
	and.b32  	%r6359, %r6358, 224;
	add.s32 	%r6360, %r6359, -128;
	shr.u32 	%r6361, %r6360, 5;
	mul.wide.u32 	%rd2795, %r6361, 4;
	sub.s64 	%rd1024, %rd1, %rd2795;
	ld.local.u32 	%r8807, [%rd1024+24];
	ld.local.u32 	%r8808, [%rd1024+20];
	setp.eq.s32 	%p1227, %r2037, 0;
	@%p1227 bra 	$L__BB1_1300;
	shf.l.wrap.b32 	%r8807, %r8808, %r8807, %r2037;
	ld.local.u32 	%r6362, [%rd1024+16];
	shf.l.wrap.b32 	%r8808, %r6362, %r8808, %r2037;
$L__BB1_1300:
	shr.u32 	%r6363, %r8807, 30;
	shf.l.wrap.b32 	%r6364, %r8808, %r8807, 2;
	shl.b32 	%r6365, %r8808, 2;
	shr.u32 	%r6366, %r6364, 31;
	add.s32 	%r6367, %r6366, %r6363;
	neg.s32 	%r6368, %r6367;
	setp.lt.s32 	%p1228, %r2033, 0;
	selp.b32 	%r8809, %r6368, %r6367, %p1228;
	xor.b32  	%r6369, %r6364, %r2033;
	shr.s32 	%r6370, %r6364, 31;
	xor.b32  	%r6371, %r6370, %r6364;
	xor.b32  	%r6372, %r6370, %r6365;
	cvt.u64.u32 	%rd2796, %r6371;
	shl.b64 	%rd2797, %rd2796, 32;
	cvt.u64.u32 	%rd2798, %r6372;
	or.b64  	%rd2799, %rd2797, %rd2798;
	cvt.rn.f64.s64 	%fd291, %rd2799;
	mul.f64 	%fd292, %fd291, 0d3BF921FB54442D19;
	cvt.rn.f32.f64 	%f4277, %fd292;
	neg.f32 	%f4278, %f4277;
	setp.lt.s32 	%p1229, %r6369, 0;
	selp.f32 	%f6138, %f4278, %f4277, %p1229;
$L__BB1_1301:
	setp.leu.f32 	%p1230, %f2, 0f40800000;
	mul.rn.f32 	%f4280, %f6138, %f6138;
	and.b32  	%r6374, %r8809, 1;
	setp.eq.b32 	%p1231, %r6374, 1;
	selp.f32 	%f4281, 0f3F800000, %f6138, %p1231;
	fma.rn.f32 	%f4282, %f4280, %f4281, 0f00000000;
	fma.rn.f32 	%f4283, %f4280, 0f37CBAC00, 0fBAB607ED;
	selp.f32 	%f4284, %f4283, 0fB94D4153, %p1231;
	selp.f32 	%f4285, 0f3D2AAABB, 0f3C0885E4, %p1231;
	fma.rn.f32 	%f4286, %f4284, %f4280, %f4285;
	selp.f32 	%f4287, 0fBEFFFFFF, 0fBE2AAAA8, %p1231;
	fma.rn.f32 	%f4288, %f4286, %f4280, %f4287;
	fma.rn.f32 	%f4289, %f4288, %f4282, %f4281;
	and.b32  	%r6375, %r8809, 2;
	setp.eq.s32 	%p1232, %r6375, 0;
	mov.f32 	%f4290, 0f00000000;
	sub.f32 	%f4291, %f4290, %f4289;
	selp.f32 	%f6140, %f4289, %f4291, %p1232;
	@%p1230 bra 	$L__BB1_1311;
	mul.f32 	%f4292, %f6140, 0f3F22F983;
	cvt.rni.s32.f32 	%r8813, %f4292;
	cvt.rn.f32.s32 	%f4293, %r8813;
	fma.rn.f32 	%f4294, %f4293, 0fBFC90FDA, %f6140;
	fma.rn.f32 	%f4295, %f4293, 0fB3A22168, %f4294;
	fma.rn.f32 	%f6139, %f4293, 0fA7C234C5, %f4295;
	abs.f32 	%f952, %f6140;
	setp.ltu.f32 	%p1233, %f952, 0f47CE4780;
	@%p1233 bra 	$L__BB1_1310;
	setp.neu.f32 	%p1234, %f952, 0f7F800000;
	@%p1234 bra 	$L__BB1_1305;
	mov.f32 	%f4298, 0f00000000;
	mul.rn.f32 	%f6139, %f6140, %f4298;
	mov.b32 	%r8813, 0;
	bra.uni 	$L__BB1_1310;
$L__BB1_1305:
	mov.b32 	%r2047, %f6140;
	shl.b32 	%r6377, %r2047, 8;
	or.b32  	%r2048, %r6377, -2147483648;
	mov.b64 	%rd3931, 0;
	mov.b32 	%r8810, 0;
	mov.u64 	%rd3929, __cudart_i2opi_f;
	mov.u64 	%rd3930, %rd1;
$L__BB1_1306:
	.pragma "nounroll";
	ld.global.nc.u32 	%r6378, [%rd3929];
	mad.wide.u32 	%rd2802, %r6378, %r2048, %rd3931;
	shr.u64 	%rd3931, %rd2802, 32;
	st.local.u32 	[%rd3930], %rd2802;
	add.s32 	%r8810, %r8810, 1;
	add.s64 	%rd3930, %rd3930, 4;
	add.s64 	%rd3929, %rd3929, 4;
	setp.ne.s32 	%p1235, %r8810, 6;
	@%p1235 bra 	$L__BB1_1306;
	shr.u32 	%r6379, %r2047, 23;
	st.local.u32 	[%rd1+24], %rd3931;
	and.b32  	%r2051, %r6379, 31;
	and.b32  	%r6380, %r6379, 224;
	add.s32 	%r6381, %r6380, -128;
	shr.u32 	%r6382, %r6381, 5;
	mul.wide.u32 	%rd2803, %r6382, 4;
	sub.s64 	%rd1031, %rd1, %rd2803;
	ld.local.u32 	%r8811, [%rd1031+24];
	ld.local.u32 	%r8812, [%rd1031+20];
	setp.eq.s32 	%p1236, %r2051, 0;
	@%p1236 bra 	$L__BB1_1309;
	shf.l.wrap.b32 	%r8811, %r8812, %r8811, %r2051;
	ld.local.u32 	%r6383, [%rd1031+16];
	shf.l.wrap.b32 	%r8812, %r6383, %r8812, %r2051;
$L__BB1_1309:
	shr.u32 	%r6384, %r8811, 30;
	shf.l.wrap.b32 	%r6385, %r8812, %r8811, 2;
	shl.b32 	%r6386, %r8812, 2;
	shr.u32 	%r6387, %r6385, 31;
	add.s32 	%r6388, %r6387, %r6384;
	neg.s32 	%r6389, %r6388;
	setp.lt.s32 	%p1237, %r2047, 0;
	selp.b32 	%r8813, %r6389, %r6388, %p1237;
	xor.b32  	%r6390, %r6385, %r2047;
	shr.s32 	%r6391, %r6385, 31;
	xor.b32  	%r6392, %r6391, %r6385;
	xor.b32  	%r6393, %r6391, %r6386;
	cvt.u64.u32 	%rd2804, %r6392;
	shl.b64 	%rd2805, %rd2804, 32;
	cvt.u64.u32 	%rd2806, %r6393;
	or.b64  	%rd2807, %rd2805, %rd2806;
	cvt.rn.f64.s64 	%fd293, %rd2807;
	mul.f64 	%fd294, %fd293, 0d3BF921FB54442D19;
	cvt.rn.f32.f64 	%f4296, %fd294;
	neg.f32 	%f4297, %f4296;
	setp.lt.s32 	%p1238, %r6390, 0;
	selp.f32 	%f6139, %f4297, %f4296, %p1238;
$L__BB1_1310:
	add.s32 	%r6395, %r8813, 1;
	mul.rn.f32 	%f4299, %f6139, %f6139;
	and.b32  	%r6396, %r8813, 1;
	setp.eq.b32 	%p1239, %r6396, 1;
	selp.f32 	%f4300, %f6139, 0f3F800000, %p1239;
	fma.rn.f32 	%f4301, %f4299, %f4300, 0f00000000;
	fma.rn.f32 	%f4302, %f4299, 0f37CBAC00, 0fBAB607ED;
	selp.f32 	%f4303, 0fB94D4153, %f4302, %p1239;
	selp.f32 	%f4304, 0f3C0885E4, 0f3D2AAABB, %p1239;
	fma.rn.f32 	%f4305, %f4303, %f4299, %f4304;
	selp.f32 	%f4306, 0fBE2AAAA8, 0fBEFFFFFF, %p1239;
	fma.rn.f32 	%f4307, %f4305, %f4299, %f4306;
	fma.rn.f32 	%f4308, %f4307, %f4301, %f4300;
	and.b32  	%r6397, %r6395, 2;
	setp.eq.s32 	%p1240, %r6397, 0;
	mov.f32 	%f4309, 0f00000000;
	sub.f32 	%f4310, %f4309, %f4308;
	selp.f32 	%f6140, %f4308, %f4310, %p1240;
$L__BB1_1311:
	setp.leu.f32 	%p1241, %f6197, %f2;
	@%p1241 bra 	$L__BB1_1321;
	mul.f32 	%f4311, %f6140, 0f3F22F983;
	cvt.rni.s32.f32 	%r8817, %f4311;
	cvt.rn.f32.s32 	%f4312, %r8817;
	fma.rn.f32 	%f4313, %f4312, 0fBFC90FDA, %f6140;
	fma.rn.f32 	%f4314, %f4312, 0fB3A22168, %f4313;
	fma.rn.f32 	%f6141, %f4312, 0fA7C234C5, %f4314;
	abs.f32 	%f959, %f6140;
	setp.ltu.f32 	%p1242, %f959, 0f47CE4780;
	@%p1242 bra 	$L__BB1_1320;
	setp.neu.f32 	%p1243, %f959, 0f7F800000;
	@%p1243 bra 	$L__BB1_1315;
	mov.f32 	%f4317, 0f00000000;
	mul.rn.f32 	%f6141, %f6140, %f4317;
	mov.b32 	%r8817, 0;
	bra.uni 	$L__BB1_1320;
$L__BB1_1315:
	mov.b32 	%r2061, %f6140;
	shl.b32 	%r6399, %r2061, 8;
	or.b32  	%r2062, %r6399, -2147483648;
	mov.b64 	%rd3934, 0;
	mov.b32 	%r8814, 0;
	mov.u64 	%rd3932, __cudart_i2opi_f;
	mov.u64 	%rd3933, %rd1;
$L__BB1_1316:
	.pragma "nounroll";
	ld.global.nc.u32 	%r6400, [%rd3932];
	mad.wide.u32 	%rd2810, %r6400, %r2062, %rd3934;
	shr.u64 	%rd3934, %rd2810, 32;
	st.local.u32 	[%rd3933], %rd2810;
	add.s32 	%r8814, %r8814, 1;
	add.s64 	%rd3933, %rd3933, 4;
	add.s64 	%rd3932, %rd3932, 4;
	setp.ne.s32 	%p1244, %r8814, 6;
	@%p1244 bra 	$L__BB1_1316;
	shr.u32 	%r6401, %r2061, 23;
	st.local.u32 	[%rd1+24], %rd3934;
	and.b32  	%r2065, %r6401, 31;
	and.b32  	%r6402, %r6401, 224;
	add.s32 	%r6403, %r6402, -128;
	shr.u32 	%r6404, %r6403, 5;
	mul.wide.u32 	%rd2811, %r6404, 4;
	sub.s64 	%rd1038, %rd1, %rd2811;
	ld.local.u32 	%r8815, [%rd1038+24];
	ld.local.u32 	%r8816, [%rd1038+20];
	setp.eq.s32 	%p1245, %r2065, 0;
	@%p1245 bra 	$L__BB1_1319;
	shf.l.wrap.b32 	%r8815, %r8816, %r8815, %r2065;
	ld.local.u32 	%r6405, [%rd1038+16];
	shf.l.wrap.b32 	%r8816, %r6405, %r8816, %r2065;
$L__BB1_1319:
	shr.u32 	%r6406, %r8815, 30;
	shf.l.wrap.b32 	%r6407, %r8816, %r8815, 2;
	shl.b32 	%r6408, %r8816, 2;
	shr.u32 	%r6409, %r6407, 31;
	add.s32 	%r6410, %r6409, %r6406;
	neg.s32 	%r6411, %r6410;
	setp.lt.s32 	%p1246, %r2061, 0;
	selp.b32 	%r8817, %r6411, %r6410, %p1246;
	xor.b32  	%r6412, %r6407, %r2061;
	shr.s32 	%r6413, %r6407, 31;
	xor.b32  	%r6414, %r6413, %r6407;
	xor.b32  	%r6415, %r6413, %r6408;
	cvt.u64.u32 	%rd2812, %r6414;
	shl.b64 	%rd2813, %rd2812, 32;
	cvt.u64.u32 	%rd2814, %r6415;
	or.b64  	%rd2815, %rd2813, %rd2814;
	cvt.rn.f64.s64 	%fd295, %rd2815;
	mul.f64 	%fd296, %fd295, 0d3BF921FB54442D19;
	cvt.rn.f32.f64 	%f4315, %fd296;
	neg.f32 	%f4316, %f4315;
	setp.lt.s32 	%p1247, %r6412, 0;
	selp.f32 	%f6141, %f4316, %f4315, %p1247;
$L__BB1_1320:
	add.s32 	%r6417, %r8817, 1;
	mul.rn.f32 	%f4318, %f6141, %f6141;
	and.b32  	%r6418, %r8817, 1;
	setp.eq.b32 	%p1248, %r6418, 1;
	selp.f32 	%f4319, %f6141, 0f3F800000, %p1248;
	fma.rn.f32 	%f4320, %f4318, %f4319, 0f00000000;
	fma.rn.f32 	%f4321, %f4318, 0f37CBAC00, 0fBAB607ED;
	selp.f32 	%f4322, 0fB94D4153, %f4321, %p1248;
	selp.f32 	%f4323, 0f3C0885E4, 0f3D2AAABB, %p1248;
	fma.rn.f32 	%f4324, %f4322, %f4318, %f4323;
	selp.f32 	%f4325, 0fBE2AAAA8, 0fBEFFFFFF, %p1248;
	fma.rn.f32 	%f4326, %f4324, %f4318, %f4325;
	fma.rn.f32 	%f4327, %f4326, %f4320, %f4319;
	and.b32  	%r6419, %r6417, 2;
	setp.eq.s32 	%p1249, %r6419, 0;
	mov.f32 	%f4328, 0f00000000;
	sub.f32 	%f4329, %f4328, %f4327;
	selp.f32 	%f6140, %f4327, %f4329, %p1249;
$L__BB1_1321:
	setp.leu.f32 	%p1250, %f6140, 0f40C00000;
	@%p1250 bra 	$L__BB1_1331;
	mul.f32 	%f4330, %f6140, 0f3F22F983;
	cvt.rni.s32.f32 	%r8821, %f4330;
	cvt.rn.f32.s32 	%f4331, %r8821;
	fma.rn.f32 	%f4332, %f4331, 0fBFC90FDA, %f6140;
	fma.rn.f32 	%f4333, %f4331, 0fB3A22168, %f4332;
	fma.rn.f32 	%f6143, %f4331, 0fA7C234C5, %f4333;
	abs.f32 	%f966, %f6140;
	setp.ltu.f32 	%p1251, %f966, 0f47CE4780;
	@%p1251 bra 	$L__BB1_1330;
	setp.neu.f32 	%p1252, %f966, 0f7F800000;
	@%p1252 bra 	$L__BB1_1325;
	mov.f32 	%f4336, 0f00000000;
	mul.rn.f32 	%f6143, %f6140, %f4336;
	mov.b32 	%r8821, 0;
	bra.uni 	$L__BB1_1330;
$L__BB1_1325:
	mov.b32 	%r2075, %f6140;
	shl.b32 	%r6421, %r2075, 8;
	or.b32  	%r2076, %r6421, -2147483648;
	mov.b64 	%rd3937, 0;
	mov.b32 	%r8818, 0;
	mov.u64 	%rd3935, __cudart_i2opi_f;
	mov.u64 	%rd3936, %rd1;
$L__BB1_1326:
	.pragma "nounroll";
	ld.global.nc.u32 	%r6422, [%rd3935];
	mad.wide.u32 	%rd2818, %r6422, %r2076, %rd3937;
	shr.u64 	%rd3937, %rd2818, 32;
	st.local.u32 	[%rd3936], %rd2818;
	add.s32 	%r8818, %r8818, 1;
	add.s64 	%rd3936, %rd3936, 4;
	add.s64 	%rd3935, %rd3935, 4;
	setp.ne.s32 	%p1253, %r8818, 6;
	@%p1253 bra 	$L__BB1_1326;
	shr.u32 	%r6423, %r2075, 23;
	st.local.u32 	[%rd1+24], %rd3937;
	and.b32  	%r2079, %r6423, 31;
	add.s32 	%r6424, %r6423, -128;
	shr.u32 	%r6425, %r6424, 5;
	mul.wide.u32 	%rd2819, %r6425, 4;
	sub.s64 	%rd1045, %rd1, %rd2819;
	ld.local.u32 	%r8819, [%rd1045+24];
	ld.local.u32 	%r8820, [%rd1045+20];
	setp.eq.s32 	%p1254, %r2079, 0;
	@%p1254 bra 	$L__BB1_1329;
	shf.l.wrap.b32 	%r8819, %r8820, %r8819, %r2079;
	ld.local.u32 	%r6426, [%rd1045+16];
	shf.l.wrap.b32 	%r8820, %r6426, %r8820, %r2079;
$L__BB1_1329:
	shr.u32 	%r6427, %r8819, 30;
	shf.l.wrap.b32 	%r6428, %r8820, %r8819, 2;
	shl.b32 	%r6429, %r8820, 2;
	shr.u32 	%r6430, %r6428, 31;
	add.s32 	%r8821, %r6430, %r6427;
	xor.b32  	%r6431, %r6428, %r2075;
	shr.s32 	%r6432, %r6428, 31;
	xor.b32  	%r6433, %r6432, %r6428;
	xor.b32  	%r6434, %r6432, %r6429;
	cvt.u64.u32 	%rd2820, %r6433;
	shl.b64 	%rd2821, %rd2820, 32;
	cvt.u64.u32 	%rd2822, %r6434;
	or.b64  	%rd2823, %rd2821, %rd2822;
	cvt.rn.f64.s64 	%fd297, %rd2823;
	mul.f64 	%fd298, %fd297, 0d3BF921FB54442D19;
	cvt.rn.f32.f64 	%f4334, %fd298;
	neg.f32 	%f4335, %f4334;
	setp.lt.s32 	%p1255, %r6431, 0;
	selp.f32 	%f6143, %f4335, %f4334, %p1255;
$L__BB1_1330:
	mul.rn.f32 	%f4337, %f6143, %f6143;
	and.b32  	%r6436, %r8821, 1;
	setp.eq.b32 	%p1256, %r6436, 1;
	selp.f32 	%f4338, 0f3F800000, %f6143, %p1256;
	fma.rn.f32 	%f4339, %f4337, %f4338, 0f00000000;
	fma.rn.f32 	%f4340, %f4337, 0f37CBAC00, 0fBAB607ED;
	selp.f32 	%f4341, %f4340, 0fB94D4153, %p1256;
	selp.f32 	%f4342, 0f3D2AAABB, 0f3C0885E4, %p1256;
	fma.rn.f32 	%f4343, %f4341, %f4337, %f4342;
	selp.f32 	%f4344, 0fBEFFFFFF, 0fBE2AAAA8, %p1256;
	fma.rn.f32 	%f4345, %f4343, %f4337, %f4344;
	fma.rn.f32 	%f4346, %f4345, %f4339, %f4338;
	and.b32  	%r6437, %r8821, 2;
	setp.eq.s32 	%p1257, %r6437, 0;
	mov.f32 	%f4347, 0f00000000;
	sub.f32 	%f4348, %f4347, %f4346;
	selp.f32 	%f6140, %f4346, %f4348, %p1257;
$L__BB1_1331:
	setp.leu.f32 	%p1258, %f2, 0f41100000;
	@%p1258 bra 	$L__BB1_1341;
	mul.f32 	%f4349, %f6140, 0f3F22F983;
	cvt.rni.s32.f32 	%r8825, %f4349;
	cvt.rn.f32.s32 	%f4350, %r8825;
	fma.rn.f32 	%f4351, %f4350, 0fBFC90FDA, %f6140;
	fma.rn.f32 	%f4352, %f4350, 0fB3A22168, %f4351;
	fma.rn.f32 	%f6145, %f4350, 0fA7C234C5, %f4352;
	abs.f32 	%f973, %f6140;
	setp.ltu.f32 	%p1259, %f973, 0f47CE4780;
	@%p1259 bra 	$L__BB1_1340;
	setp.neu.f32 	%p1260, %f973, 0f7F800000;
	@%p1260 bra 	$L__BB1_1335;
	mov.f32 	%f4355, 0f00000000;
	mul.rn.f32 	%f6145, %f6140, %f4355;
	mov.b32 	%r8825, 0;
	bra.uni 	$L__BB1_1340;
$L__BB1_1335:
	mov.b32 	%r2089, %f6140;
	shl.b32 	%r6439, %r2089, 8;
	or.b32  	%r2090, %r6439, -2147483648;
	mov.b64 	%rd3940, 0;
	mov.b32 	%r8822, 0;
	mov.u64 	%rd3938, __cudart_i2opi_f;
	mov.u64 	%rd3939, %rd1;
$L__BB1_1336:
	.pragma "nounroll";
	ld.global.nc.u32 	%r6440, [%rd3938];
	mad.wide.u32 	%rd2826, %r6440, %r2090, %rd3940;
	shr.u64 	%rd3940, %rd2826, 32;
	st.local.u32 	[%rd3939], %rd2826;
	add.s32 	%r8822, %r8822, 1;
	add.s64 	%rd3939, %rd3939, 4;
	add.s64 	%rd3938, %rd3938, 4;
	setp.ne.s32 	%p1261, %r8822, 6;
	@%p1261 bra 	$L__BB1_1336;
	shr.u32 	%r6441, %r2089, 23;
	st.local.u32 	[%rd1+24], %rd3940;
	and.b32  	%r2093, %r6441, 31;
	and.b32  	%r6442, %r6441, 224;
	add.s32 	%r6443, %r6442, -128;
	shr.u32 	%r6444, %r6443, 5;
	mul.wide.u32 	%rd2827, %r6444, 4;
	sub.s64 	%rd1052, %rd1, %rd2827;
	ld.local.u32 	%r8823, [%rd1052+24];
	ld.local.u32 	%r8824, [%rd1052+20];
	setp.eq.s32 	%p1262, %r2093, 0;
	@%p1262 bra 	$L__BB1_1339;
	shf.l.wrap.b32 	%r8823, %r8824, %r8823, %r2093;
	ld.local.u32 	%r6445, [%rd1052+16];
	shf.l.wrap.b32 	%r8824, %r6445, %r8824, %r2093;
$L__BB1_1339:
	shr.u32 	%r6446, %r8823, 30;
	shf.l.wrap.b32 	%r6447, %r8824, %r8823, 2;
	shl.b32 	%r6448, %r8824, 2;
	shr.u32 	%r6449, %r6447, 31;
	add.s32 	%r6450, %r6449, %r6446;
	neg.s32 	%r6451, %r6450;
	setp.lt.s32 	%p1263, %r2089, 0;
	selp.b32 	%r8825, %r6451, %r6450, %p1263;
	xor.b32  	%r6452, %r6447, %r2089;
	shr.s32 	%r6453, %r6447, 31;
	xor.b32  	%r6454, %r6453, %r6447;
	xor.b32  	%r6455, %r6453, %r6448;
	cvt.u64.u32 	%rd2828, %r6454;
	shl.b64 	%rd2829, %rd2828, 32;
	cvt.u64.u32 	%rd2830, %r6455;
	or.b64  	%rd2831, %rd2829, %rd2830;
	cvt.rn.f64.s64 	%fd299, %rd2831;
	mul.f64 	%fd300, %fd299, 0d3BF921FB54442D19;
	cvt.rn.f32.f64 	%f4353, %fd300;
	neg.f32 	%f4354, %f4353;
	setp.lt.s32 	%p1264, %r6452, 0;
	selp.f32 	%f6145, %f4354, %f4353, %p1264;
$L__BB1_1340:
	add.s32 	%r6457, %r8825, 1;
	mul.rn.f32 	%f4356, %f6145, %f6145;
	and.b32  	%r6458, %r8825, 1;
	setp.eq.b32 	%p1265, %r6458, 1;
	selp.f32 	%f4357, %f6145, 0f3F800000, %p1265;
	fma.rn.f32 	%f4358, %f4356, %f4357, 0f00000000;
	fma.rn.f32 	%f4359, %f4356, 0f37CBAC00, 0fBAB607ED;
	selp.f32 	%f4360, 0fB94D4153, %f4359, %p1265;
	selp.f32 	%f4361, 0f3C0885E4, 0f3D2AAABB, %p1265;
	fma.rn.f32 	%f4362, %f4360, %f4356, %f4361;
	selp.f32 	%f4363, 0fBE2AAAA8, 0fBEFFFFFF, %p1265;
	fma.rn.f32 	%f4364, %f4362, %f4356, %f4363;
	fma.rn.f32 	%f4365, %f4364, %f4358, %f4357;
	and.b32  	%r6459, %r6457, 2;
	setp.eq.s32 	%p1266, %r6459, 0;
	mov.f32 	%f4366, 0f00000000;
	sub.f32 	%f4367, %f4366, %f4365;
	selp.f32 	%f6140, %f4365, %f4367, %p1266;
$L__BB1_1341:
	mul.f32 	%f4368, %f6140, 0f3F22F983;
	cvt.rni.s32.f32 	%r8829, %f4368;
	cvt.rn.f32.s32 	%f4369, %r8829;
	fma.rn.f32 	%f4370, %f4369, 0fBFC90FDA, %f6140;
	fma.rn.f32 	%f4371, %f4369, 0fB3A22168, %f4370;
	fma.rn.f32 	%f6147, %f4369, 0fA7C234C5, %f4371;
	abs.f32 	%f980, %f6140;
	setp.ltu.f32 	%p1267, %f980, 0f47CE4780;
	@%p1267 bra 	$L__BB1_1349;
	setp.neu.f32 	%p1268, %f980, 0f7F800000;
	@%p1268 bra 	$L__BB1_1344;
	mov.f32 	%f4374, 0f00000000;
	mul.rn.f32 	%f6147, %f6140, %f4374;
	mov.b32 	%r8829, 0;
	bra.uni 	$L__BB1_1349;
$L__BB1_1344:
	mov.b32 	%r2103, %f6140;
	shl.b32 	%r6461, %r2103, 8;
	or.b32  	%r2104, %r6461, -2147483648;
	mov.b64 	%rd3943, 0;
	mov.b32 	%r8826, 0;
	mov.u64 	%rd3941, __cudart_i2opi_f;
	mov.u64 	%rd3942, %rd1;
$L__BB1_1345:
	.pragma "nounroll";
	ld.global.nc.u32 	%r6462, [%rd3941];
	mad.wide.u32 	%rd2834, %r6462, %r2104, %rd3943;
	shr.u64 	%rd3943, %rd2834, 32;
	st.local.u32 	[%rd3942], %rd2834;
	add.s32 	%r8826, %r8826, 1;
	add.s64 	%rd3942, %rd3942, 4;
	add.s64 	%rd3941, %rd3941, 4;
	setp.ne.s32 	%p1269, %r8826, 6;
	@%p1269 bra 	$L__BB1_1345;
	shr.u32 	%r6463, %r2103, 23;
	st.local.u32 	[%rd1+24], %rd3943;
	and.b32  	%r2107, %r6463, 31;
	and.b32  	%r6464, %r6463, 224;
	add.s32 	%r6465, %r6464, -128;
	shr.u32 	%r6466, %r6465, 5;
	mul.wide.u32 	%rd2835, %r6466, 4;
	sub.s64 	%rd1059, %rd1, %rd2835;
	ld.local.u32 	%r8827, [%rd1059+24];
	ld.local.u32 	%r8828, [%rd1059+20];
	setp.eq.s32 	%p1270, %r2107, 0;
	@%p1270 bra 	$L__BB1_1348;
	shf.l.wrap.b32 	%r8827, %r8828, %r8827, %r2107;
	ld.local.u32 	%r6467, [%rd1059+16];
	shf.l.wrap.b32 	%r8828, %r6467, %r8828, %r2107;
$L__BB1_1348:
	shr.u32 	%r6468, %r8827, 30;
	shf.l.wrap.b32 	%r6469, %r8828, %r8827, 2;
	shl.b32 	%r6470, %r8828, 2;
	shr.u32 	%r6471, %r6469, 31;
	add.s32 	%r6472, %r6471, %r6468;
	neg.s32 	%r6473, %r6472;
	setp.lt.s32 	%p1271, %r2103, 0;
	selp.b32 	%r8829, %r6473, %r6472, %p1271;
	xor.b32  	%r6474, %r6469, %r2103;
	shr.s32 	%r6475, %r6469, 31;
	xor.b32  	%r6476, %r6475, %r6469;
	xor.b32  	%r6477, %r6475, %r6470;
	cvt.u64.u32 	%rd2836, %r6476;
	shl.b64 	%rd2837, %rd2836, 32;
	cvt.u64.u32 	%rd2838, %r6477;
	or.b64  	%rd2839, %rd2837, %rd2838;
	cvt.rn.f64.s64 	%fd301, %rd2839;
	mul.f64 	%fd302, %fd301, 0d3BF921FB54442D19;
	cvt.rn.f32.f64 	%f4372, %fd302;
	neg.f32 	%f4373, %f4372;
	setp.lt.s32 	%p1272, %r6474, 0;
	selp.f32 	%f6147, %f4373, %f4372, %p1272;
$L__BB1_1349:
	add.s32 	%r6479, %r8829, 1;
	mul.rn.f32 	%f4375, %f6147, %f6147;
	and.b32  	%r6480, %r8829, 1;
	setp.eq.b32 	%p1273, %r6480, 1;
	selp.f32 	%f4376, %f6147, 0f3F800000, %p1273;
	fma.rn.f32 	%f4377, %f4375, %f4376, 0f00000000;
	fma.rn.f32 	%f4378, %f4375, 0f37CBAC00, 0fBAB607ED;
	selp.f32 	%f4379, 0fB94D4153, %f4378, %p1273;
	selp.f32 	%f4380, 0f3C0885E4, 0f3D2AAABB, %p1273;
	fma.rn.f32 	%f4381, %f4379, %f4375, %f4380;
	selp.f32 	%f4382, 0fBE2AAAA8, 0fBEFFFFFF, %p1273;
	fma.rn.f32 	%f4383, %f4381, %f4375, %f4382;
	fma.rn.f32 	%f4384, %f4383, %f4377, %f4376;
	and.b32  	%r6481, %r6479, 2;
	setp.eq.s32 	%p1274, %r6481, 0;
	mov.f32 	%f4385, 0f00000000;
	sub.f32 	%f4386, %f4385, %f4384;
	selp.f32 	%f6149, %f4384, %f4386, %p1274;
	ld.global.f32 	%f985, [%rd2+4];
	setp.leu.f32 	%p1275, %f6197, %f985;
	@%p1275 bra 	$L__BB1_1359;
	mul.f32 	%f4387, %f6149, 0f3F22F983;
	cvt.rni.s32.f32 	%r8833, %f4387;
	cvt.rn.f32.s32 	%f4388, %r8833;
	fma.rn.f32 	%f4389, %f4388, 0fBFC90FDA, %f6149;
	fma.rn.f32 	%f4390, %f4388, 0fB3A22168, %f4389;
	fma.rn.f32 	%f6148, %f4388, 0fA7C234C5, %f4390;
	abs.f32 	%f987, %f6149;
	setp.ltu.f32 	%p1276, %f987, 0f47CE4780;
	@%p1276 bra 	$L__BB1_1358;
	setp.neu.f32 	%p1277, %f987, 0f7F800000;
	@%p1277 bra 	$L__BB1_1353;
	mov.f32 	%f4393, 0f00000000;
	mul.rn.f32 	%f6148, %f6149, %f4393;
	mov.b32 	%r8833, 0;
	bra.uni 	$L__BB1_1358;
$L__BB1_1353:
	mov.b32 	%r2117, %f6149;
	shl.b32 	%r6483, %r2117, 8;
	or.b32  	%r2118, %r6483, -2147483648;
	mov.b64 	%rd3946, 0;
	mov.b32 	%r8830, 0;
	mov.u64 	%rd3944, __cudart_i2opi_f;
	mov.u64 	%rd3945, %rd1;
$L__BB1_1354:
	.pragma "nounroll";
	ld.global.nc.u32 	%r6484, [%rd3944];
	mad.wide.u32 	%rd2842, %r6484, %r2118, %rd3946;
	shr.u64 	%rd3946, %rd2842, 32;
	st.local.u32 	[%rd3945], %rd2842;
	add.s32 	%r8830, %r8830, 1;
	add.s64 	%rd3945, %rd3945, 4;
	add.s64 	%rd3944, %rd3944, 4;
	setp.ne.s32 	%p1278, %r8830, 6;
	@%p1278 bra 	$L__BB1_1354;
	shr.u32 	%r6485, %r2117, 23;
	st.local.u32 	[%rd1+24], %rd3946;
	and.b32  	%r2121, %r6485, 31;
	and.b32  	%r6486, %r6485, 224;
	add.s32 	%r6487, %r6486, -128;
	shr.u32 	%r6488, %r6487, 5;
	mul.wide.u32 	%rd2843, %r6488, 4;
	sub.s64 	%rd1066, %rd1, %rd2843;
	ld.local.u32 	%r8831, [%rd1066+24];
	ld.local.u32 	%r8832, [%rd1066+20];
	setp.eq.s32 	%p1279, %r2121, 0;
	@%p1279 bra 	$L__BB1_1357;
	shf.l.wrap.b32 	%r8831, %r8832, %r8831, %r2121;
	ld.local.u32 	%r6489, [%rd1066+16];
	shf.l.wrap.b32 	%r8832, %r6489, %r8832, %r2121;
$L__BB1_1357:
	shr.u32 	%r6490, %r8831, 30;
	shf.l.wrap.b32 	%r6491, %r8832, %r8831, 2;
	shl.b32 	%r6492, %r8832, 2;
	shr.u32 	%r6493, %r6491, 31;
	add.s32 	%r6494, %r6493, %r6490;
	neg.s32 	%r6495, %r6494;
	setp.lt.s32 	%p1280, %r2117, 0;
	selp.b32 	%r8833, %r6495, %r6494, %p1280;
	xor.b32  	%r6496, %r6491, %r2117;
	shr.s32 	%r6497, %r6491, 31;
	xor.b32  	%r6498, %r6497, %r6491;
	xor.b32  	%r6499, %r6497, %r6492;
	cvt.u64.u32 	%rd2844, %r6498;
	shl.b64 	%rd2845, %rd2844, 32;
	cvt.u64.u32 	%rd2846, %r6499;
	or.b64  	%rd2847, %rd2845, %rd2846;
	cvt.rn.f64.s64 	%fd303, %rd2847;
	mul.f64 	%fd304, %fd303, 0d3BF921FB54442D19;
	cvt.rn.f32.f64 	%f4391, %fd304;
	neg.f32 	%f4392, %f4391;
	setp.lt.s32 	%p1281, %r6496, 0;
	selp.f32 	%f6148, %f4392, %f4391, %p1281;
$L__BB1_1358:
	add.s32 	%r6501, %r8833, 1;
	mul.rn.f32 	%f4394, %f6148, %f6148;
	and.b32  	%r6502, %r8833, 1;
	setp.eq.b32 	%p1282, %r6502, 1;
	selp.f32 	%f4395, %f6148, 0f3F800000, %p1282;
	fma.rn.f32 	%f4396, %f4394, %f4395, 0f00000000;
	fma.rn.f32 	%f4397, %f4394, 0f37CBAC00, 0fBAB607ED;
	selp.f32 	%f4398, 0fB94D4153, %f4397, %p1282;
	selp.f32 	%f4399, 0f3C0885E4, 0f3D2AAABB, %p1282;
	fma.rn.f32 	%f4400, %f4398, %f4394, %f4399;
	selp.f32 	%f4401, 0fBE2AAAA8, 0fBEFFFFFF, %p1282;
	fma.rn.f32 	%f4402, %f4400, %f4394, %f4401;
	fma.rn.f32 	%f4403, %f4402, %f4396, %f4395;
	and.b32  	%r6503, %r6501, 2;
	setp.eq.s32 	%p1283, %r6503, 0;
	mov.f32 	%f4404, 0f00000000;
	sub.f32 	%f4405, %f4404, %f4403;
	selp.f32 	%f6149, %f4403, %f4405, %p1283;
$L__BB1_1359:
	mul.f32 	%f4406, %f6149, 0f3F22F983;
	cvt.rni.s32.f32 	%r8837, %f4406;
	cvt.rn.f32.s32 	%f4407, %r8837;
	fma.rn.f32 	%f4408, %f4407, 0fBFC90FDA, %f6149;
	fma.rn.f32 	%f4409, %f4407, 0fB3A22168, %f4408;
	fma.rn.f32 	%f6150, %f4407, 0fA7C234C5, %f4409;
	abs.f32 	%f994, %f6149;
	setp.ltu.f32 	%p1284, %f994, 0f47CE4780;
	@%p1284 bra 	$L__BB1_1367;
	setp.neu.f32 	%p1285, %f994, 0f7F800000;
	@%p1285 bra 	$L__BB1_1362;
	mov.f32 	%f4412, 0f00000000;
	mul.rn.f32 	%f6150, %f6149, %f4412;
	mov.b32 	%r8837, 0;
	bra.uni 	$L__BB1_1367;
$L__BB1_1362:
	mov.b32 	%r2131, %f6149;
	shl.b32 	%r6505, %r2131, 8;
	or.b32  	%r2132, %r6505, -2147483648;
	mov.b64 	%rd3949, 0;
	mov.b32 	%r8834, 0;
	mov.u64 	%rd3947, __cudart_i2opi_f;
	mov.u64 	%rd3948, %rd1;
$L__BB1_1363:
	.pragma "nounroll";
	ld.global.nc.u32 	%r6506, [%rd3947];
	mad.wide.u32 	%rd2850, %r6506, %r2132, %rd3949;
	shr.u64 	%rd3949, %rd2850, 32;
	st.local.u32 	[%rd3948], %rd2850;
	add.s32 	%r8834, %r8834, 1;
	add.s64 	%rd3948, %rd3948, 4;
	add.s64 	%rd3947, %rd3947, 4;
	setp.ne.s32 	%p1286, %r8834, 6;
	@%p1286 bra 	$L__BB1_1363;
	shr.u32 	%r6507, %r2131, 23;
	st.local.u32 	[%rd1+24], %rd3949;
	and.b32  	%r2135, %r6507, 31;
	and.b32  	%r6508, %r6507, 224;
	add.s32 	%r6509, %r6508, -128;
	shr.u32 	%r6510, %r6509, 5;
	mul.wide.u32 	%rd2851, %r6510, 4;
	sub.s64 	%rd1073, %rd1, %rd2851;
	ld.local.u32 	%r8835, [%rd1073+24];
	ld.local.u32 	%r8836, [%rd1073+20];
	setp.eq.s32 	%p1287, %r2135, 0;
	@%p1287 bra 	$L__BB1_1366;
	shf.l.wrap.b32 	%r8835, %r8836, %r8835, %r2135;
	ld.local.u32 	%r6511, [%rd1073+16];
	shf.l.wrap.b32 	%r8836, %r6511, %r8836, %r2135;
$L__BB1_1366:
	shr.u32 	%r6512, %r8835, 30;
	shf.l.wrap.b32 	%r6513, %r8836, %r8835, 2;
	shl.b32 	%r6514, %r8836, 2;
	shr.u32 	%r6515, %r6513, 31;
	add.s32 	%r6516, %r6515, %r6512;
	neg.s32 	%r6517, %r6516;
	setp.lt.s32 	%p1288, %r2131, 0;
	selp.b32 	%r8837, %r6517, %r6516, %p1288;
	xor.b32  	%r6518, %r6513, %r2131;
	shr.s32 	%r6519, %r6513, 31;
	xor.b32  	%r6520, %r6519, %r6513;
	xor.b32  	%r6521, %r6519, %r6514;
	cvt.u64.u32 	%rd2852, %r6520;
	shl.b64 	%rd2853, %rd2852, 32;
	cvt.u64.u32 	%rd2854, %r6521;
	or.b64  	%rd2855, %rd2853, %rd2854;
	cvt.rn.f64.s64 	%fd305, %rd2855;
	mul.f64 	%fd306, %fd305, 0d3BF921FB54442D19;
	cvt.rn.f32.f64 	%f4410, %fd306;
	neg.f32 	%f4411, %f4410;
	setp.lt.s32 	%p1289, %r6518, 0;
	selp.f32 	%f6150, %f4411, %f4410, %p1289;
$L__BB1_1367:
	mul.rn.f32 	%f4413, %f6150, %f6150;
	and.b32  	%r6523, %r8837, 1;
	setp.eq.b32 	%p1290, %r6523, 1;
	selp.f32 	%f4414, 0f3F800000, %f6150, %p1290;
	fma.rn.f32 	%f4415, %f4413, %f4414, 0f00000000;
	fma.rn.f32 	%f4416, %f4413, 0f37CBAC00, 0fBAB607ED;
	selp.f32 	%f4417, %f4416, 0fB94D4153, %p1290;
	selp.f32 	%f4418, 0f3D2AAABB, 0f3C0885E4, %p1290;
	fma.rn.f32 	%f4419, %f4417, %f4413, %f4418;
	selp.f32 	%f4420, 0fBEFFFFFF, 0fBE2AAAA8, %p1290;
	fma.rn.f32 	%f4421, %f4419, %f4413, %f4420;
	fma.rn.f32 	%f4422, %f4421, %f4415, %f4414;
	and.b32  	%r6524, %r8837, 2;
	setp.eq.s32 	%p1291, %r6524, 0;
	mov.f32 	%f4423, 0f00000000;
	sub.f32 	%f4424, %f4423, %f4422;
	selp.f32 	%f6152, %f4422, %f4424, %p1291;
	setp.leu.f32 	%p1292, %f985, 0f3F800000;
	@%p1292 bra 	$L__BB1_1377;
	mul.f32 	%f4425, %f6152, 0f3F22F983;
	cvt.rni.s32.f32 	%r8841, %f4425;
	cvt.rn.f32.s32 	%f4426, %r8841;
	fma.rn.f32 	%f4427, %f4426, 0fBFC90FDA, %f6152;
	fma.rn.f32 	%f4428, %f4426, 0fB3A22168, %f4427;
	fma.rn.f32 	%f6151, %f4426, 0fA7C234C5, %f4428;
	abs.f32 	%f1000, %f6152;
	setp.ltu.f32 	%p1293, %f1000, 0f47CE4780;
	@%p1293 bra 	$L__BB1_1376;
	setp.neu.f32 	%p1294, %f1000, 0f7F800000;
	@%p1294 bra 	$L__BB1_1371;
	mov.f32 	%f4431, 0f00000000;
	mul.rn.f32 	%f6151, %f6152, %f4431;
	mov.b32 	%r8841, 0;
	bra.uni 	$L__BB1_1376;
$L__BB1_1371:
	mov.b32 	%r2145, %f6152;
	shl.b32 	%r6526, %r2145, 8;
	or.b32  	%r2146, %r6526, -2147483648;
	mov.b64 	%rd3952, 0;
	mov.b32 	%r8838, 0;
	mov.u64 	%rd3950, __cudart_i2opi_f;
	mov.u64 	%rd3951, %rd1;
$L__BB1_1372:
	.pragma "nounroll";
	ld.global.nc.u32 	%r6527, [%rd3950];
	mad.wide.u32 	%rd2858, %r6527, %r2146, %rd3952;
	shr.u64 	%rd3952, %rd2858, 32;
	st.local.u32 	[%rd3951], %rd2858;
	add.s32 	%r8838, %r8838, 1;
	add.s64 	%rd3951, %rd3951, 4;
	add.s64 	%rd3950, %rd3950, 4;
	setp.ne.s32 	%p1295, %r8838, 6;
	@%p1295 bra 	$L__BB1_1372;
	shr.u32 	%r6528, %r2145, 23;
	st.local.u32 	[%rd1+24], %rd3952;
	and.b32  	%r2149, %r6528, 31;
	and.b32  	%r6529, %r6528, 224;
	add.s32 	%r6530, %r6529, -128;
	shr.u32 	%r6531, %r6530, 5;
	mul.wide.u32 	%rd2859, %r6531, 4;
	sub.s64 	%rd1080, %rd1, %rd2859;
	ld.local.u32 	%r8839, [%rd1080+24];
	ld.local.u32 	%r8840, [%rd1080+20];
	setp.eq.s32 	%p1296, %r2149, 0;
	@%p1296 bra 	$L__BB1_1375;
	shf.l.wrap.b32 	%r8839, %r8840, %r8839, %r2149;
	ld.local.u32 	%r6532, [%rd1080+16];
	shf.l.wrap.b32 	%r8840, %r6532, %r8840, %r2149;
$L__BB1_1375:
	shr.u32 	%r6533, %r8839, 30;
	shf.l.wrap.b32 	%r6534, %r8840, %r8839, 2;
	shl.b32 	%r6535, %r8840, 2;
	shr.u32 	%r6536, %r6534, 31;
	add.s32 	%r6537, %r6536, %r6533;
	neg.s32 	%r6538, %r6537;
	setp.lt.s32 	%p1297, %r2145, 0;
	selp.b32 	%r8841, %r6538, %r6537, %p1297;
	xor.b32  	%r6539, %r6534, %r2145;
	shr.s32 	%r6540, %r6534, 31;
	xor.b32  	%r6541, %r6540, %r6534;
	xor.b32  	%r6542, %r6540, %r6535;
	cvt.u64.u32 	%rd2860, %r6541;
	shl.b64 	%rd2861, %rd2860, 32;
	cvt.u64.u32 	%rd2862, %r6542;
	or.b64  	%rd2863, %rd2861, %rd2862;
	cvt.rn.f64.s64 	%fd307, %rd2863;
	mul.f64 	%fd308, %fd307, 0d3BF921FB54442D19;
	cvt.rn.f32.f64 	%f4429, %fd308;
	neg.f32 	%f4430, %f4429;
	setp.lt.s32 	%p1298, %r6539, 0;
	selp.f32 	%f6151, %f4430, %f4429, %p1298;
$L__BB1_1376:
	add.s32 	%r6544, %r8841, 1;
	mul.rn.f32 	%f4432, %f6151, %f6151;
	and.b32  	%r6545, %r8841, 1;
	setp.eq.b32 	%p1299, %r6545, 1;
	selp.f32 	%f4433, %f6151, 0f3F800000, %p1299;
	fma.rn.f32 	%f4434, %f4432, %f4433, 0f00000000;
	fma.rn.f32 	%f4435, %f4432, 0f37CBAC00, 0fBAB607ED;
	selp.f32 	%f4436, 0fB94D4153, %f4435, %p1299;
	selp.f32 	%f4437, 0f3C0885E4, 0f3D2AAABB, %p1299;
	fma.rn.f32 	%f4438, %f4436, %f4432, %f4437;
	selp.f32 	%f4439, 0fBE2AAAA8, 0fBEFFFFFF, %p1299;
	fma.rn.f32 	%f4440, %f4438, %f4432, %f4439;
	fma.rn.f32 	%f4441, %f4440, %f4434, %f4433;
	and.b32  	%r6546, %r6544, 2;
	setp.eq.s32 	%p1300, %r6546, 0;
	mov.f32 	%f4442, 0f00000000;
	sub.f32 	%f4443, %f4442, %f4441;
	selp.f32 	%f6152, %f4441, %f4443, %p1300;
$L__BB1_1377:
	mul.f32 	%f4444, %f6152, 0f3F22F983;
	cvt.rni.s32.f32 	%r8845, %f4444;
	cvt.rn.f32.s32 	%f4445, %r8845;
	fma.rn.f32 	%f4446, %f4445, 0fBFC90FDA, %f6152;
	fma.rn.f32 	%f4447, %f4445, 0fB3A22168, %f4446;
	fma.rn.f32 	%f6153, %f4445, 0fA7C234C5, %f4447;
	abs.f32 	%f1007, %f6152;
	setp.ltu.f32 	%p1301, %f1007, 0f47CE4780;
	@%p1301 bra 	$L__BB1_1385;
	setp.neu.f32 	%p1302, %f1007, 0f7F800000;
	@%p1302 bra 	$L__BB1_1380;
	mov.f32 	%f4450, 0f00000000;
	mul.rn.f32 	%f6153, %f6152, %f4450;
	mov.b32 	%r8845, 0;
	bra.uni 	$L__BB1_1385;
$L__BB1_1380:
	mov.b32 	%r2159, %f6152;
	shl.b32 	%r6548, %r2159, 8;
	or.b32  	%r2160, %r6548, -2147483648;
	mov.b64 	%rd3955, 0;
	mov.b32 	%r8842, 0;
	mov.u64 	%rd3953, __cudart_i2opi_f;
	mov.u64 	%rd3954, %rd1;
$L__BB1_1381:
	.pragma "nounroll";
	ld.global.nc.u32 	%r6549, [%rd3953];
	mad.wide.u32 	%rd2866, %r6549, %r2160, %rd3955;
	shr.u64 	%rd3955, %rd2866, 32;
	st.local.u32 	[%rd3954], %rd2866;
	add.s32 	%r8842, %r8842, 1;
	add.s64 	%rd3954, %rd3954, 4;
	add.s64 	%rd3953, %rd3953, 4;
	setp.ne.s32 	%p1303, %r8842, 6;
	@%p1303 bra 	$L__BB1_1381;
	shr.u32 	%r6550, %r2159, 23;
	st.local.u32 	[%rd1+24], %rd3955;
	and.b32  	%r2163, %r6550, 31;
	and.b32  	%r6551, %r6550, 224;
	add.s32 	%r6552, %r6551, -128;
	shr.u32 	%r6553, %r6552, 5;
	mul.wide.u32 	%rd2867, %r6553, 4;
	sub.s64 	%rd1087, %rd1, %rd2867;
	ld.local.u32 	%r8843, [%rd1087+24];
	ld.local.u32 	%r8844, [%rd1087+20];
	setp.eq.s32 	%p1304, %r2163, 0;
	@%p1304 bra 	$L__BB1_1384;
	shf.l.wrap.b32 	%r8843, %r8844, %r8843, %r2163;
	ld.local.u32 	%r6554, [%rd1087+16];
	shf.l.wrap.b32 	%r8844, %r6554, %r8844, %r2163;
$L__BB1_1384:
	shr.u32 	%r6555, %r8843, 30;
	shf.l.wrap.b32 	%r6556, %r8844, %r8843, 2;
	shl.b32 	%r6557, %r8844, 2;
	shr.u32 	%r6558, %r6556, 31;
	add.s32 	%r6559, %r6558, %r6555;
	neg.s32 	%r6560, %r6559;
	setp.lt.s32 	%p1305, %r2159, 0;
	selp.b32 	%r8845, %r6560, %r6559, %p1305;
	xor.b32  	%r6561, %r6556, %r2159;
	shr.s32 	%r6562, %r6556, 31;
	xor.b32  	%r6563, %r6562, %r6556;
	xor.b32  	%r6564, %r6562, %r6557;
	cvt.u64.u32 	%rd2868, %r6563;
	shl.b64 	%rd2869, %rd2868, 32;
	cvt.u64.u32 	%rd2870, %r6564;
	or.b64  	%rd2871, %rd2869, %rd2870;
	cvt.rn.f64.s64 	%fd309, %rd2871;
	mul.f64 	%fd310, %fd309, 0d3BF921FB54442D19;
	cvt.rn.f32.f64 	%f4448, %fd310;
	neg.f32 	%f4449, %f4448;
	setp.lt.s32 	%p1306, %r6561, 0;
	selp.f32 	%f6153, %f4449, %f4448, %p1306;
$L__BB1_1385:
	mul.rn.f32 	%f4451, %f6153, %f6153;
	and.b32  	%r6566, %r8845, 1;
	setp.eq.b32 	%p1307, %r6566, 1;
	selp.f32 	%f4452, 0f3F800000, %f6153, %p1307;
	fma.rn.f32 	%f4453, %f4451, %f4452, 0f00000000;
	fma.rn.f32 	%f4454, %f4451, 0f37CBAC00, 0fBAB607ED;
	selp.f32 	%f4455, %f4454, 0fB94D4153, %p1307;
	selp.f32 	%f4456, 0f3D2AAABB, 0f3C0885E4, %p1307;
	fma.rn.f32 	%f4457, %f4455, %f4451, %f4456;
	selp.f32 	%f4458, 0fBEFFFFFF, 0fBE2AAAA8, %p1307;
	fma.rn.f32 	%f4459, %f4457, %f4451, %f4458;
	fma.rn.f32 	%f4460, %f4459, %f4453, %f4452;
	and.b32  	%r6567, %r8845, 2;
	setp.eq.s32 	%p1308, %r6567, 0;
	mov.f32 	%f4461, 0f00000000;
	sub.f32 	%f4462, %f4461, %f4460;
	selp.f32 	%f1011, %f4460, %f4462, %p1308;
	mul.f32 	%f4463, %f1011, 0f3F22F983;
	cvt.rni.s32.f32 	%r8849, %f4463;
	cvt.rn.f32.s32 	%f4464, %r8849;
	fma.rn.f32 	%f4465, %f4464, 0fBFC90FDA, %f1011;
	fma.rn.f32 	%f4466, %f4464, 0fB3A22168, %f4465;
	fma.rn.f32 	%f6154, %f4464, 0fA7C234C5, %f4466;
	abs.f32 	%f1013, %f1011;
	setp.ltu.f32 	%p1309, %f1013, 0f47CE4780;
	@%p1309 bra 	$L__BB1_1393;
	setp.neu.f32 	%p1310, %f1013, 0f7F800000;
	@%p1310 bra 	$L__BB1_1388;
	mov.f32 	%f4469, 0f00000000;
	mul.rn.f32 	%f6154, %f1011, %f4469;
	mov.b32 	%r8849, 0;
	bra.uni 	$L__BB1_1393;
$L__BB1_1388:
	mov.b32 	%r2173, %f1011;
	shl.b32 	%r6569, %r2173, 8;
	or.b32  	%r2174, %r6569, -2147483648;
	mov.b64 	%rd3958, 0;
	mov.b32 	%r8846, 0;
	mov.u64 	%rd3956, __cudart_i2opi_f;
	mov.u64 	%rd3957, %rd1;
$L__BB1_1389:
	.pragma "nounroll";
	ld.global.nc.u32 	%r6570, [%rd3956];
	mad.wide.u32 	%rd2874, %r6570, %r2174, %rd3958;
	shr.u64 	%rd3958, %rd2874, 32;
	st.local.u32 	[%rd3957], %rd2874;
	add.s32 	%r8846, %r8846, 1;
	add.s64 	%rd3957, %rd3957, 4;
	add.s64 	%rd3956, %rd3956, 4;
	setp.ne.s32 	%p1311, %r8846, 6;
	@%p1311 bra 	$L__BB1_1389;
	shr.u32 	%r6571, %r2173, 23;
	st.local.u32 	[%rd1+24], %rd3958;
	and.b32  	%r2177, %r6571, 31;
	and.b32  	%r6572, %r6571, 224;
	add.s32 	%r6573, %r6572, -128;
	shr.u32 	%r6574, %r6573, 5;
	mul.wide.u32 	%rd2875, %r6574, 4;
	sub.s64 	%rd1094, %rd1, %rd2875;
	ld.local.u32 	%r8847, [%rd1094+24];
	ld.local.u32 	%r8848, [%rd1094+20];
	setp.eq.s32 	%p1312, %r2177, 0;
	@%p1312 bra 	$L__BB1_1392;
	shf.l.wrap.b32 	%r8847, %r8848, %r8847, %r2177;
	ld.local.u32 	%r6575, [%rd1094+16];
	shf.l.wrap.b32 	%r8848, %r6575, %r8848, %r2177;
$L__BB1_1392:
	shr.u32 	%r6576, %r8847, 30;
	shf.l.wrap.b32 	%r6577, %r8848, %r8847, 2;
	shl.b32 	%r6578, %r8848, 2;
	shr.u32 	%r6579, %r6577, 31;
	add.s32 	%r6580, %r6579, %r6576;
	neg.s32 	%r6581, %r6580;
	setp.lt.s32 	%p1313, %r2173, 0;
	selp.b32 	%r8849, %r6581, %r6580, %p1313;
	xor.b32  	%r6582, %r6577, %r2173;
	shr.s32 	%r6583, %r6577, 31;
	xor.b32  	%r6584, %r6583, %r6577;
	xor.b32  	%r6585, %r6583, %r6578;
	cvt.u64.u32 	%rd2876, %r6584;
	shl.b64 	%rd2877, %rd2876, 32;
	cvt.u64.u32 	%rd2878, %r6585;
	or.b64  	%rd2879, %rd2877, %rd2878;
	cvt.rn.f64.s64 	%fd311, %rd2879;
	mul.f64 	%fd312, %fd311, 0d3BF921FB54442D19;
	cvt.rn.f32.f64 	%f4467, %fd312;
	neg.f32 	%f4468, %f4467;
	setp.lt.s32 	%p1314, %r6582, 0;
	selp.f32 	%f6154, %f4468, %f4467, %p1314;
$L__BB1_1393:
	add.s32 	%r6587, %r8849, 1;
	mul.rn.f32 	%f4470, %f6154, %f6154;
	and.b32  	%r6588, %r8849, 1;
	setp.eq.b32 	%p1315, %r6588, 1;
	selp.f32 	%f4471, %f6154, 0f3F800000, %p1315;
	fma.rn.f32 	%f4472, %f4470, %f4471, 0f00000000;
	fma.rn.f32 	%f4473, %f4470, 0f37CBAC00, 0fBAB607ED;
	selp.f32 	%f4474, 0fB94D4153, %f4473, %p1315;
	selp.f32 	%f4475, 0f3C0885E4, 0f3D2AAABB, %p1315;
	fma.rn.f32 	%f4476, %f4474, %f4470, %f4475;
	selp.f32 	%f4477, 0fBE2AAAA8, 0fBEFFFFFF, %p1315;
	fma.rn.f32 	%f4478, %f4476, %f4470, %f4477;
	fma.rn.f32 	%f4479, %f4478, %f4472, %f4471;
	and.b32  	%r6589, %r6587, 2;
	setp.eq.s32 	%p1316, %r6589, 0;
	mov.f32 	%f4480, 0f00000000;
	sub.f32 	%f4481, %f4480, %f4479;
	selp.f32 	%f1017, %f4479, %f4481, %p1316;
	mul.f32 	%f4482, %f1017, 0f3F22F983;
	cvt.rni.s32.f32 	%r8853, %f4482;
	cvt.rn.f32.s32 	%f4483, %r8853;
	fma.rn.f32 	%f4484, %f4483, 0fBFC90FDA, %f1017;
	fma.rn.f32 	%f4485, %f4483, 0fB3A22168, %f4484;
	fma.rn.f32 	%f6155, %f4483, 0fA7C234C5, %f4485;
	abs.f32 	%f1019, %f1017;
	setp.ltu.f32 	%p1317, %f1019, 0f47CE4780;
	@%p1317 bra 	$L__BB1_1401;
	setp.neu.f32 	%p1318, %f1019, 0f7F800000;
	@%p1318 bra 	$L__BB1_1396;
	mov.f32 	%f4488, 0f00000000;
	mul.rn.f32 	%f6155, %f1017, %f4488;
	mov.b32 	%r8853, 0;
	bra.uni 	$L__BB1_1401;
$L__BB1_1396:
	mov.b32 	%r2187, %f1017;
	shl.b32 	%r6591, %r2187, 8;
	or.b32  	%r2188, %r6591, -2147483648;
	mov.b64 	%rd3961, 0;
	mov.b32 	%r8850, 0;
	mov.u64 	%rd3959, __cudart_i2opi_f;
	mov.u64 	%rd3960, %rd1;
$L__BB1_1397:
	.pragma "nounroll";
	ld.global.nc.u32 	%r6592, [%rd3959];
	mad.wide.u32 	%rd2882, %r6592, %r2188, %rd3961;
	shr.u64 	%rd3961, %rd2882, 32;
	st.local.u32 	[%rd3960], %rd2882;
	add.s32 	%r8850, %r8850, 1;
	add.s64 	%rd3960, %rd3960, 4;
	add.s64 	%rd3959, %rd3959, 4;
	setp.ne.s32 	%p1319, %r8850, 6;
	@%p1319 bra 	$L__BB1_1397;
	shr.u32 	%r6593, %r2187, 23;
	st.local.u32 	[%rd1+24], %rd3961;
	and.b32  	%r2191, %r6593, 31;
	and.b32  	%r6594, %r6593, 224;
	add.s32 	%r6595, %r6594, -128;
	shr.u32 	%r6596, %r6595, 5;
	mul.wide.u32 	%rd2883, %r6596, 4;
	sub.s64 	%rd1101, %rd1, %rd2883;
	ld.local.u32 	%r8851, [%rd1101+24];
	ld.local.u32 	%r8852, [%rd1101+20];
	setp.eq.s32 	%p1320, %r2191, 0;
	@%p1320 bra 	$L__BB1_1400;
	shf.l.wrap.b32 	%r8851, %r8852, %r8851, %r2191;
	ld.local.u32 	%r6597, [%rd1101+16];
	shf.l.wrap.b32 	%r8852, %r6597, %r8852, %r2191;
$L__BB1_1400:
	shr.u32 	%r6598, %r8851, 30;
	shf.l.wrap.b32 	%r6599, %r8852, %r8851, 2;
	shl.b32 	%r6600, %r8852, 2;
	shr.u32 	%r6601, %r6599, 31;
	add.s32 	%r6602, %r6601, %r6598;
	neg.s32 	%r6603, %r6602;
	setp.lt.s32 	%p1321, %r2187, 0;
	selp.b32 	%r8853, %r6603, %r6602, %p1321;
	xor.b32  	%r6604, %r6599, %r2187;
	shr.s32 	%r6605, %r6599, 31;
	xor.b32  	%r6606, %r6605, %r6599;
	xor.b32  	%r6607, %r6605, %r6600;
	cvt.u64.u32 	%rd2884, %r6606;
	shl.b64 	%rd2885, %rd2884, 32;
	cvt.u64.u32 	%rd2886, %r6607;
	or.b64  	%rd2887, %rd2885, %rd2886;
	cvt.rn.f64.s64 	%fd313, %rd2887;
	mul.f64 	%fd314, %fd313, 0d3BF921FB54442D19;
	cvt.rn.f32.f64 	%f4486, %fd314;
	neg.f32 	%f4487, %f4486;
	setp.lt.s32 	%p1322, %r6604, 0;
	selp.f32 	%f6155, %f4487, %f4486, %p1322;
$L__BB1_1401:
	mul.rn.f32 	%f4489, %f6155, %f6155;
	and.b32  	%r6609, %r8853, 1;
	setp.eq.b32 	%p1323, %r6609, 1;
	selp.f32 	%f4490, 0f3F800000, %f6155, %p1323;
	fma.rn.f32 	%f4491, %f4489, %f4490, 0f00000000;
	fma.rn.f32 	%f4492, %f4489, 0f37CBAC00, 0fBAB607ED;
	selp.f32 	%f4493, %f4492, 0fB94D4153, %p1323;
	selp.f32 	%f4494, 0f3D2AAABB, 0f3C0885E4, %p1323;
	fma.rn.f32 	%f4495, %f4493, %f4489, %f4494;
	selp.f32 	%f4496, 0fBEFFFFFF, 0fBE2AAAA8, %p1323;
	fma.rn.f32 	%f4497, %f4495, %f4489, %f4496;
	fma.rn.f32 	%f4498, %f4497, %f4491, %f4490;
	and.b32  	%r6610, %r8853, 2;
	setp.eq.s32 	%p1324, %r6610, 0;
	mov.f32 	%f4499, 0f00000000;
	sub.f32 	%f4500, %f4499, %f4498;
	selp.f32 	%f6157, %f4498, %f4500, %p1324;
	setp.leu.f32 	%p1325, %f985, %f6157;
	@%p1325 bra 	$L__BB1_1411;
	mul.f32 	%f4501, %f6157, 0f3F22F983;
	cvt.rni.s32.f32 	%r8857, %f4501;
	cvt.rn.f32.s32 	%f4502, %r8857;
	fma.rn.f32 	%f4503, %f4502, 0fBFC90FDA, %f6157;
	fma.rn.f32 	%f4504, %f4502, 0fB3A22168, %f4503;
	fma.rn.f32 	%f6156, %f4502, 0fA7C234C5, %f4504;
	abs.f32 	%f1025, %f6157;
	setp.ltu.f32 	%p1326, %f1025, 0f47CE4780;
	@%p1326 bra 	$L__BB1_1410;
	setp.neu.f32 	%p1327, %f1025, 0f7F800000;
	@%p1327 bra 	$L__BB1_1405;
	mov.f32 	%f4507, 0f00000000;
	mul.rn.f32 	%f6156, %f6157, %f4507;
	mov.b32 	%r8857, 0;
	bra.uni 	$L__BB1_1410;
$L__BB1_1405:
	mov.b32 	%r2201, %f6157;
	shl.b32 	%r6612, %r2201, 8;
	or.b32  	%r2202, %r6612, -2147483648;
	mov.b64 	%rd3964, 0;
	mov.b32 	%r8854, 0;
	mov.u64 	%rd3962, __cudart_i2opi_f;
	mov.u64 	%rd3963, %rd1;
$L__BB1_1406:
	.pragma "nounroll";
	ld.global.nc.u32 	%r6613, [%rd3962];
	mad.wide.u32 	%rd2890, %r6613, %r2202, %rd3964;
	shr.u64 	%rd3964, %rd2890, 32;
	st.local.u32 	[%rd3963], %rd2890;
	add.s32 	%r8854, %r8854, 1;
	add.s64 	%rd3963, %rd3963, 4;
	add.s64 	%rd3962, %rd3962, 4;
	setp.ne.s32 	%p1328, %r8854, 6;
	@%p1328 bra 	$L__BB1_1406;
	shr.u32 	%r6614, %r2201, 23;
	st.local.u32 	[%rd1+24], %rd3964;
	and.b32  	%r2205, %r6614, 31;
	and.b32  	%r6615, %r6614, 224;
	add.s32 	%r6616, %r6615, -128;
	shr.u32 	%r6617, %r6616, 5;
	mul.wide.u32 	%rd2891, %r6617, 4;
	sub.s64 	%rd1108, %rd1, %rd2891;
	ld.local.u32 	%r8855, [%rd1108+24];
	ld.local.u32 	%r8856, [%rd1108+20];
	setp.eq.s32 	%p1329, %r2205, 0;
	@%p1329 bra 	$L__BB1_1409;
	shf.l.wrap.b32 	%r8855, %r8856, %r8855, %r2205;
	ld.local.u32 	%r6618, [%rd1108+16];
	shf.l.wrap.b32 	%r8856, %r6618, %r8856, %r2205;
$L__BB1_1409:
	shr.u32 	%r6619, %r8855, 30;
	shf.l.wrap.b32 	%r6620, %r8856, %r8855, 2;
	shl.b32 	%r6621, %r8856, 2;
	shr.u32 	%r6622, %r6620, 31;
	add.s32 	%r6623, %r6622, %r6619;
	neg.s32 	%r6624, %r6623;
	setp.lt.s32 	%p1330, %r2201, 0;
	selp.b32 	%r8857, %r6624, %r6623, %p1330;
	xor.b32  	%r6625, %r6620, %r2201;
	shr.s32 	%r6626, %r6620, 31;
	xor.b32  	%r6627, %r6626, %r6620;
	xor.b32  	%r6628, %r6626, %r6621;
	cvt.u64.u32 	%rd2892, %r6627;
	shl.b64 	%rd2893, %rd2892, 32;
	cvt.u64.u32 	%rd2894, %r6628;
	or.b64  	%rd2895, %rd2893, %rd2894;
	cvt.rn.f64.s64 	%fd315, %rd2895;
	mul.f64 	%fd316, %fd315, 0d3BF921FB54442D19;
	cvt.rn.f32.f64 	%f4505, %fd316;
	neg.f32 	%f4506, %f4505;
	setp.lt.s32 	%p1331, %r6625, 0;
	selp.f32 	%f6156, %f4506, %f4505, %p1331;
$L__BB1_1410:
	mul.rn.f32 	%f4508, %f6156, %f6156;
	and.b32  	%r6630, %r8857, 1;
	setp.eq.b32 	%p1332, %r6630, 1;
	selp.f32 	%f4509, 0f3F800000, %f6156, %p1332;
	fma.rn.f32 	%f4510, %f4508, %f4509, 0f00000000;
	fma.rn.f32 	%f4511, %f4508, 0f37CBAC00, 0fBAB607ED;
	selp.f32 	%f4512, %f4511, 0fB94D4153, %p1332;
	selp.f32 	%f4513, 0f3D2AAABB, 0f3C0885E4, %p1332;
	fma.rn.f32 	%f4514, %f4512, %f4508, %f4513;
	selp.f32 	%f4515, 0fBEFFFFFF, 0fBE2AAAA8, %p1332;
	fma.rn.f32 	%f4516, %f4514, %f4508, %f4515;
	fma.rn.f32 	%f4517, %f4516, %f4510, %f4509;
	and.b32  	%r6631, %r8857, 2;
	setp.eq.s32 	%p1333, %r6631, 0;
	mov.f32 	%f4518, 0f00000000;
	sub.f32 	%f4519, %f4518, %f4517;
	selp.f32 	%f6157, %f4517, %f4519, %p1333;
$L__BB1_1411:
	setp.leu.f32 	%p1334, %f6157, %f6197;
	@%p1334 bra 	$L__BB1_1421;
	mul.f32 	%f4520, %f6157, 0f3F22F983;
	cvt.rni.s32.f32 	%r8861, %f4520;
	cvt.rn.f32.s32 	%f4521, %r8861;
	fma.rn.f32 	%f4522, %f4521, 0fBFC90FDA, %f6157;
	fma.rn.f32 	%f4523, %f4521, 0fB3A22168, %f4522;
	fma.rn.f32 	%f6158, %f4521, 0fA7C234C5, %f4523;
	abs.f32 	%f1032, %f6157;
	setp.ltu.f32 	%p1335, %f1032, 0f47CE4780;
	@%p1335 bra 	$L__BB1_1420;
	setp.neu.f32 	%p1336, %f1032, 0f7F800000;
	@%p1336 bra 	$L__BB1_1415;
	mov.f32 	%f4526, 0f00000000;
	mul.rn.f32 	%f6158, %f6157, %f4526;
	mov.b32 	%r8861, 0;
	bra.uni 	$L__BB1_1420;
$L__BB1_1415:
	mov.b32 	%r2215, %f6157;
	shl.b32 	%r6633, %r2215, 8;
	or.b32  	%r2216, %r6633, -2147483648;
	mov.b64 	%rd3967, 0;
	mov.b32 	%r8858, 0;
	mov.u64 	%rd3965, __cudart_i2opi_f;
	mov.u64 	%rd3966, %rd1;
$L__BB1_1416:
	.pragma "nounroll";
	ld.global.nc.u32 	%r6634, [%rd3965];
	mad.wide.u32 	%rd2898, %r6634, %r2216, %rd3967;
	shr.u64 	%rd3967, %rd2898, 32;
	st.local.u32 	[%rd3966], %rd2898;
	add.s32 	%r8858, %r8858, 1;
	add.s64 	%rd3966, %rd3966, 4;
	add.s64 	%rd3965, %rd3965, 4;
	setp.ne.s32 	%p1337, %r8858, 6;
	@%p1337 bra 	$L__BB1_1416;
	shr.u32 	%r6635, %r2215, 23;
	st.local.u32 	[%rd1+24], %rd3967;
	and.b32  	%r2219, %r6635, 31;
	and.b32  	%r6636, %r6635, 224;
	add.s32 	%r6637, %r6636, -128;
	shr.u32 	%r6638, %r6637, 5;
	mul.wide.u32 	%rd2899, %r6638, 4;
	sub.s64 	%rd1115, %rd1, %rd2899;
	ld.local.u32 	%r8859, [%rd1115+24];
	ld.local.u32 	%r8860, [%rd1115+20];
	setp.eq.s32 	%p1338, %r2219, 0;
	@%p1338 bra 	$L__BB1_1419;
	shf.l.wrap.b32 	%r8859, %r8860, %r8859, %r2219;
	ld.local.u32 	%r6639, [%rd1115+16];
	shf.l.wrap.b32 	%r8860, %r6639, %r8860, %r2219;
$L__BB1_1419:
	shr.u32 	%r6640, %r8859, 30;
	shf.l.wrap.b32 	%r6641, %r8860, %r8859, 2;
	shl.b32 	%r6642, %r8860, 2;
	shr.u32 	%r6643, %r6641, 31;
	add.s32 	%r6644, %r6643, %r6640;
	neg.s32 	%r6645, %r6644;
	setp.lt.s32 	%p1339, %r2215, 0;
	selp.b32 	%r8861, %r6645, %r6644, %p1339;
	xor.b32  	%r6646, %r6641, %r2215;
	shr.s32 	%r6647, %r6641, 31;
	xor.b32  	%r6648, %r6647, %r6641;
	xor.b32  	%r6649, %r6647, %r6642;
	cvt.u64.u32 	%rd2900, %r6648;
	shl.b64 	%rd2901, %rd2900, 32;
	cvt.u64.u32 	%rd2902, %r6649;
	or.b64  	%rd2903, %rd2901, %rd2902;
	cvt.rn.f64.s64 	%fd317, %rd2903;
	mul.f64 	%fd318, %fd317, 0d3BF921FB54442D19;
	cvt.rn.f32.f64 	%f4524, %fd318;
	neg.f32 	%f4525, %f4524;
	setp.lt.s32 	%p1340, %r6646, 0;
	selp.f32 	%f6158, %f4525, %f4524, %p1340;
$L__BB1_1420:
	mul.rn.f32 	%f4527, %f6158, %f6158;
	and.b32  	%r6651, %r8861, 1;
	setp.eq.b32 	%p1341, %r6651, 1;
	selp.f32 	%f4528, 0f3F800000, %f6158, %p1341;
	fma.rn.f32 	%f4529, %f4527, %f4528, 0f00000000;
	fma.rn.f32 	%f4530, %f4527, 0f37CBAC00, 0fBAB607ED;
	selp.f32 	%f4531, %f4530, 0fB94D4153, %p1341;
	selp.f32 	%f4532, 0f3D2AAABB, 0f3C0885E4, %p1341;
	fma.rn.f32 	%f4533, %f4531, %f4527, %f4532;
	selp.f32 	%f4534, 0fBEFFFFFF, 0fBE2AAAA8, %p1341;
	fma.rn.f32 	%f4535, %f4533, %f4527, %f4534;
	fma.rn.f32 	%f4536, %f4535, %f4529, %f4528;
	and.b32  	%r6652, %r8861, 2;
	setp.eq.s32 	%p1342, %r6652, 0;
	mov.f32 	%f4537, 0f00000000;
	sub.f32 	%f4538, %f4537, %f4536;
	selp.f32 	%f6157, %f4536, %f4538, %p1342;
$L__BB1_1421:
	mul.f32 	%f4539, %f6157, 0f3F22F983;
	cvt.rni.s32.f32 	%r8865, %f4539;
	cvt.rn.f32.s32 	%f4540, %r8865;
	fma.rn.f32 	%f4541, %f4540, 0fBFC90FDA, %f6157;
	fma.rn.f32 	%f4542, %f4540, 0fB3A22168, %f4541;
	fma.rn.f32 	%f6160, %f4540, 0fA7C234C5, %f4542;
	abs.f32 	%f1039, %f6157;
	setp.ltu.f32 	%p1343, %f1039, 0f47CE4780;
	@%p1343 bra 	$L__BB1_1429;
	setp.neu.f32 	%p1344, %f1039, 0f7F800000;
	@%p1344 bra 	$L__BB1_1424;
	mov.f32 	%f4545, 0f00000000;
	mul.rn.f32 	%f6160, %f6157, %f4545;
	mov.b32 	%r8865, 0;
	bra.uni 	$L__BB1_1429;
$L__BB1_1424:
	mov.b32 	%r2229, %f6157;
	shl.b32 	%r6654, %r2229, 8;
	or.b32  	%r2230, %r6654, -2147483648;
	mov.b64 	%rd3970, 0;
	mov.b32 	%r8862, 0;
	mov.u64 	%rd3968, __cudart_i2opi_f;
	mov.u64 	%rd3969, %rd1;
$L__BB1_1425:
	.pragma "nounroll";
	ld.global.nc.u32 	%r6655, [%rd3968];
	mad.wide.u32 	%rd2906, %r6655, %r2230, %rd3970;
	shr.u64 	%rd3970, %rd2906, 32;
	st.local.u32 	[%rd3969], %rd2906;
	add.s32 	%r8862, %r8862, 1;
	add.s64 	%rd3969, %rd3969, 4;
	add.s64 	%rd3968, %rd3968, 4;
	setp.ne.s32 	%p1345, %r8862, 6;
	@%p1345 bra 	$L__BB1_1425;
	shr.u32 	%r6656, %r2229, 23;
	st.local.u32 	[%rd1+24], %rd3970;
	and.b32  	%r2233, %r6656, 31;
	and.b32  	%r6657, %r6656, 224;
	add.s32 	%r6658, %r6657, -128;
	shr.u32 	%r6659, %r6658, 5;
	mul.wide.u32 	%rd2907, %r6659, 4;
	sub.s64 	%rd1122, %rd1, %rd2907;
	ld.local.u32 	%r8863, [%rd1122+24];
	ld.local.u32 	%r8864, [%rd1122+20];
	setp.eq.s32 	%p1346, %r2233, 0;
	@%p1346 bra 	$L__BB1_1428;
	shf.l.wrap.b32 	%r8863, %r8864, %r8863, %r2233;
	ld.local.u32 	%r6660, [%rd1122+16];
	shf.l.wrap.b32 	%r8864, %r6660, %r8864, %r2233;
$L__BB1_1428:
	shr.u32 	%r6661, %r8863, 30;
	shf.l.wrap.b32 	%r6662, %r8864, %r8863, 2;
	shl.b32 	%r6663, %r8864, 2;
	shr.u32 	%r6664, %r6662, 31;
	add.s32 	%r6665, %r6664, %r6661;
	neg.s32 	%r6666, %r6665;
	setp.lt.s32 	%p1347, %r2229, 0;
	selp.b32 	%r8865, %r6666, %r6665, %p1347;
	xor.b32  	%r6667, %r6662, %r2229;
	shr.s32 	%r6668, %r6662, 31;
	xor.b32  	%r6669, %r6668, %r6662;
	xor.b32  	%r6670, %r6668, %r6663;
	cvt.u64.u32 	%rd2908, %r6669;
	shl.b64 	%rd2909, %rd2908, 32;
	cvt.u64.u32 	%rd2910, %r6670;
	or.b64  	%rd2911, %rd2909, %rd2910;
	cvt.rn.f64.s64 	%fd319, %rd2911;
	mul.f64 	%fd320, %fd319, 0d3BF921FB54442D19;
	cvt.rn.f32.f64 	%f4543, %fd320;
	neg.f32 	%f4544, %f4543;
	setp.lt.s32 	%p1348, %r6667, 0;
	selp.f32 	%f6160, %f4544, %f4543, %p1348;
$L__BB1_1429:
	mul.rn.f32 	%f4546, %f6160, %f6160;
	and.b32  	%r6672, %r8865, 1;
	setp.eq.b32 	%p1349, %r6672, 1;
	selp.f32 	%f4547, 0f3F800000, %f6160, %p1349;
	fma.rn.f32 	%f4548, %f4546, %f4547, 0f00000000;
	fma.rn.f32 	%f4549, %f4546, 0f37CBAC00, 0fBAB607ED;
	selp.f32 	%f4550, %f4549, 0fB94D4153, %p1349;
	selp.f32 	%f4551, 0f3D2AAABB, 0f3C0885E4, %p1349;
	fma.rn.f32 	%f4552, %f4550, %f4546, %f4551;
	selp.f32 	%f4553, 0fBEFFFFFF, 0fBE2AAAA8, %p1349;
	fma.rn.f32 	%f4554, %f4552, %f4546, %f4553;
	fma.rn.f32 	%f4555, %f4554, %f4548, %f4547;
	and.b32  	%r6673, %r8865, 2;
	setp.eq.s32 	%p1350, %r6673, 0;
	mov.f32 	%f4556, 0f00000000;
	sub.f32 	%f4557, %f4556, %f4555;
	selp.f32 	%f1043, %f4555, %f4557, %p1350;
	mul.f32 	%f4558, %f1043, 0f3F22F983;
	cvt.rni.s32.f32 	%r8869, %f4558;
	cvt.rn.f32.s32 	%f4559, %r8869;
	fma.rn.f32 	%f4560, %f4559, 0fBFC90FDA, %f1043;
	fma.rn.f32 	%f4561, %f4559, 0fB3A22168, %f4560;
	fma.rn.f32 	%f6161, %f4559, 0fA7C234C5, %f4561;
	abs.f32 	%f1045, %f1043;
	setp.ltu.f32 	%p1351, %f1045, 0f47CE4780;
	@%p1351 bra 	$L__BB1_1437;
	setp.neu.f32 	%p1352, %f1045, 0f7F800000;
	@%p1352 bra 	$L__BB1_1432;
	mov.f32 	%f4564, 0f00000000;
	mul.rn.f32 	%f6161, %f1043, %f4564;
	mov.b32 	%r8869, 0;
	bra.uni 	$L__BB1_1437;
$L__BB1_1432:
	mov.b32 	%r2243, %f1043;
	shl.b32 	%r6675, %r2243, 8;
	or.b32  	%r2244, %r6675, -2147483648;
	mov.b64 	%rd3973, 0;
	mov.b32 	%r8866, 0;
	mov.u64 	%rd3971, __cudart_i2opi_f;
	mov.u64 	%rd3972, %rd1;
$L__BB1_1433:
	.pragma "nounroll";
	ld.global.nc.u32 	%r6676, [%rd3971];
	mad.wide.u32 	%rd2914, %r6676, %r2244, %rd3973;
	shr.u64 	%rd3973, %rd2914, 32;
	st.local.u32 	[%rd3972], %rd2914;
	add.s32 	%r8866, %r8866, 1;
	add.s64 	%rd3972, %rd3972, 4;
	add.s64 	%rd3971, %rd3971, 4;
	setp.ne.s32 	%p1353, %r8866, 6;
	@%p1353 bra 	$L__BB1_1433;
	shr.u32 	%r6677, %r2243, 23;
	st.local.u32 	[%rd1+24], %rd3973;
	and.b32  	%r2247, %r6677, 31;
	and.b32  	%r6678, %r6677, 224;
	add.s32 	%r6679, %r6678, -128;
	shr.u32 	%r6680, %r6679, 5;
	mul.wide.u32 	%rd2915, %r6680, 4;
	sub.s64 	%rd1129, %rd1, %rd2915;
	ld.local.u32 	%r8867, [%rd1129+24];
	ld.local.u32 	%r8868, [%rd1129+20];
	setp.eq.s32 	%p1354, %r2247, 0;
	@%p1354 bra 	$L__BB1_1436;
	shf.l.wrap.b32 	%r8867, %r8868, %r8867, %r2247;
	ld.local.u32 	%r6681, [%rd1129+16];
	shf.l.wrap.b32 	%r8868, %r6681, %r8868, %r2247;
$L__BB1_1436:
	shr.u32 	%r6682, %r8867, 30;
	shf.l.wrap.b32 	%r6683, %r8868, %r8867, 2;
	shl.b32 	%r6684, %r8868, 2;
	shr.u32 	%r6685, %r6683, 31;
	add.s32 	%r6686, %r6685, %r6682;
	neg.s32 	%r6687, %r6686;
	setp.lt.s32 	%p1355, %r2243, 0;
	selp.b32 	%r8869, %r6687, %r6686, %p1355;
	xor.b32  	%r6688, %r6683, %r2243;
	shr.s32 	%r6689, %r6683, 31;
	xor.b32  	%r6690, %r6689, %r6683;
	xor.b32  	%r6691, %r6689, %r6684;
	cvt.u64.u32 	%rd2916, %r6690;
	shl.b64 	%rd2917, %rd2916, 32;
	cvt.u64.u32 	%rd2918, %r6691;
	or.b64  	%rd2919, %rd2917, %rd2918;
	cvt.rn.f64.s64 	%fd321, %rd2919;
	mul.f64 	%fd322, %fd321, 0d3BF921FB54442D19;
	cvt.rn.f32.f64 	%f4562, %fd322;
	neg.f32 	%f4563, %f4562;
	setp.lt.s32 	%p1356, %r6688, 0;
	selp.f32 	%f6161, %f4563, %f4562, %p1356;
$L__BB1_1437:
	mul.rn.f32 	%f4565, %f6161, %f6161;
	and.b32  	%r6693, %r8869, 1;
	setp.eq.b32 	%p1357, %r6693, 1;
	selp.f32 	%f4566, 0f3F800000, %f6161, %p1357;
	fma.rn.f32 	%f4567, %f4565, %f4566, 0f00000000;
	fma.rn.f32 	%f4568, %f4565, 0f37CBAC00, 0fBAB607ED;
	selp.f32 	%f4569, %f4568, 0fB94D4153, %p1357;
	selp.f32 	%f4570, 0f3D2AAABB, 0f3C0885E4, %p1357;
	fma.rn.f32 	%f4571, %f4569, %f4565, %f4570;
	selp.f32 	%f4572, 0fBEFFFFFF, 0fBE2AAAA8, %p1357;
	fma.rn.f32 	%f4573, %f4571, %f4565, %f4572;
	fma.rn.f32 	%f4574, %f4573, %f4567, %f4566;
	and.b32  	%r6694, %r8869, 2;
	setp.eq.s32 	%p1358, %r6694, 0;
	mov.f32 	%f4575, 0f00000000;
	sub.f32 	%f4576, %f4575, %f4574;
	selp.f32 	%f6163, %f4574, %f4576, %p1358;
	setp.leu.f32 	%p1359, %f985, %f2;
	@%p1359 bra 	$L__BB1_1447;
	mul.f32 	%f4577, %f6163, 0f3F22F983;
	cvt.rni.s32.f32 	%r8873, %f4577;
	cvt.rn.f32.s32 	%f4578, %r8873;
	fma.rn.f32 	%f4579, %f4578, 0fBFC90FDA, %f6163;
	fma.rn.f32 	%f4580, %f4578, 0fB3A22168, %f4579;
	fma.rn.f32 	%f6162, %f4578, 0fA7C234C5, %f4580;
	abs.f32 	%f1051, %f6163;
	setp.ltu.f32 	%p1360, %f1051, 0f47CE4780;
	@%p1360 bra 	$L__BB1_1446;
	setp.neu.f32 	%p1361, %f1051, 0f7F800000;
	@%p1361 bra 	$L__BB1_1441;
	mov.f32 	%f4583, 0f00000000;
	mul.rn.f32 	%f6162, %f6163, %f4583;
	mov.b32 	%r8873, 0;
	bra.uni 	$L__BB1_1446;
$L__BB1_1441:
	mov.b32 	%r2257, %f6163;
	shl.b32 	%r6696, %r2257, 8;
	or.b32  	%r2258, %r6696, -2147483648;
	mov.b64 	%rd3976, 0;
	mov.b32 	%r8870, 0;
	mov.u64 	%rd3974, __cudart_i2opi_f;
	mov.u64 	%rd3975, %rd1;
$L__BB1_1442:
	.pragma "nounroll";
	ld.global.nc.u32 	%r6697, [%rd3974];
	mad.wide.u32 	%rd2922, %r6697, %r2258, %rd3976;
	shr.u64 	%rd3976, %rd2922, 32;
	st.local.u32 	[%rd3975], %rd2922;
	add.s32 	%r8870, %r8870, 1;
	add.s64 	%rd3975, %rd3975, 4;
	add.s64 	%rd3974, %rd3974, 4;
	setp.ne.s32 	%p1362, %r8870, 6;
	@%p1362 bra 	$L__BB1_1442;
	shr.u32 	%r6698, %r2257, 23;
	st.local.u32 	[%rd1+24], %rd3976;
	and.b32  	%r2261, %r6698, 31;
	and.b32  	%r6699, %r6698, 224;
	add.s32 	%r6700, %r6699, -128;
	shr.u32 	%r6701, %r6700, 5;
	mul.wide.u32 	%rd2923, %r6701, 4;
	sub.s64 	%rd1136, %rd1, %rd2923;
	ld.local.u32 	%r8871, [%rd1136+24];
	ld.local.u32 	%r8872, [%rd1136+20];
	setp.eq.s32 	%p1363, %r2261, 0;
	@%p1363 bra 	$L__BB1_1445;
	shf.l.wrap.b32 	%r8871, %r8872, %r8871, %r2261;
	ld.local.u32 	%r6702, [%rd1136+16];
	shf.l.wrap.b32 	%r8872, %r6702, %r8872, %r2261;
$L__BB1_1445:
	shr.u32 	%r6703, %r8871, 30;
	shf.l.wrap.b32 	%r6704, %r8872, %r8871, 2;
	shl.b32 	%r6705, %r8872, 2;
	shr.u32 	%r6706, %r6704, 31;
	add.s32 	%r6707, %r6706, %r6703;
	neg.s32 	%r6708, %r6707;
	setp.lt.s32 	%p1364, %r2257, 0;
	selp.b32 	%r8873, %r6708, %r6707, %p1364;
	xor.b32  	%r6709, %r6704, %r2257;
	shr.s32 	%r6710, %r6704, 31;
	xor.b32  	%r6711, %r6710, %r6704;
	xor.b32  	%r6712, %r6710, %r6705;
	cvt.u64.u32 	%rd2924, %r6711;
	shl.b64 	%rd2925, %rd2924, 32;
	cvt.u64.u32 	%rd2926, %r6712;
	or.b64  	%rd2927, %rd2925, %rd2926;
	cvt.rn.f64.s64 	%fd323, %rd2927;
	mul.f64 	%fd324, %fd323, 0d3BF921FB54442D19;
	cvt.rn.f32.f64 	%f4581, %fd324;
	neg.f32 	%f4582, %f4581;
	setp.lt.s32 	%p1365, %r6709, 0;
	selp.f32 	%f6162, %f4582, %f4581, %p1365;
$L__BB1_1446:
	mul.rn.f32 	%f4584, %f6162, %f6162;
	and.b32  	%r6714, %r8873, 1;
	setp.eq.b32 	%p1366, %r6714, 1;
	selp.f32 	%f4585, 0f3F800000, %f6162, %p1366;
	fma.rn.f32 	%f4586, %f4584, %f4585, 0f00000000;
	fma.rn.f32 	%f4587, %f4584, 0f37CBAC00, 0fBAB607ED;
	selp.f32 	%f4588, %f4587, 0fB94D4153, %p1366;
	selp.f32 	%f4589, 0f3D2AAABB, 0f3C0885E4, %p1366;
	fma.rn.f32 	%f4590, %f4588, %f4584, %f4589;
	selp.f32 	%f4591, 0fBEFFFFFF, 0fBE2AAAA8, %p1366;
	fma.rn.f32 	%f4592, %f4590, %f4584, %f4591;
	fma.rn.f32 	%f4593, %f4592, %f4586, %f4585;
	and.b32  	%r6715, %r8873, 2;
	setp.eq.s32 	%p1367, %r6715, 0;
	mov.f32 	%f4594, 0f00000000;
	sub.f32 	%f4595, %f4594, %f4593;
	selp.f32 	%f6163, %f4593, %f4595, %p1367;
$L__BB1_1447:
	mul.f32 	%f4596, %f6163, 0f3F22F983;
	cvt.rni.s32.f32 	%r8877, %f4596;
	cvt.rn.f32.s32 	%f4597, %r8877;
	fma.rn.f32 	%f4598, %f4597, 0fBFC90FDA, %f6163;
	fma.rn.f32 	%f4599, %f4597, 0fB3A22168, %f4598;
	fma.rn.f32 	%f6164, %f4597, 0fA7C234C5, %f4599;
	abs.f32 	%f1058, %f6163;
	setp.ltu.f32 	%p1368, %f1058, 0f47CE4780;
	@%p1368 bra 	$L__BB1_1455;
	setp.neu.f32 	%p1369, %f1058, 0f7F800000;
	@%p1369 bra 	$L__BB1_1450;
	mov.f32 	%f4602, 0f00000000;
	mul.rn.f32 	%f6164, %f6163, %f4602;
	mov.b32 	%r8877, 0;
	bra.uni 	$L__BB1_1455;
$L__BB1_1450:
	mov.b32 	%r2271, %f6163;
	shl.b32 	%r6717, %r2271, 8;
	or.b32  	%r2272, %r6717, -2147483648;
	mov.b64 	%rd3979, 0;
	mov.b32 	%r8874, 0;
	mov.u64 	%rd3977, __cudart_i2opi_f;
	mov.u64 	%rd3978, %rd1;
$L__BB1_1451:
	.pragma "nounroll";
	ld.global.nc.u32 	%r6718, [%rd3977];
	mad.wide.u32 	%rd2930, %r6718, %r2272, %rd3979;
	shr.u64 	%rd3979, %rd2930, 32;
	st.local.u32 	[%rd3978], %rd2930;
	add.s32 	%r8874, %r8874, 1;
	add.s64 	%rd3978, %rd3978, 4;
	add.s64 	%rd3977, %rd3977, 4;
	setp.ne.s32 	%p1370, %r8874, 6;
	@%p1370 bra 	$L__BB1_1451;
	shr.u32 	%r6719, %r2271, 23;
	st.local.u32 	[%rd1+24], %rd3979;
	and.b32  	%r2275, %r6719, 31;
	and.b32  	%r6720, %r6719, 224;
	add.s32 	%r6721, %r6720, -128;
	shr.u32 	%r6722, %r6721, 5;
	mul.wide.u32 	%rd2931, %r6722, 4;
	sub.s64 	%rd1143, %rd1, %rd2931;
	ld.local.u32 	%r8875, [%rd1143+24];
	ld.local.u32 	%r8876, [%rd1143+20];
	setp.eq.s32 	%p1371, %r2275, 0;
	@%p1371 bra 	$L__BB1_1454;
	shf.l.wrap.b32 	%r8875, %r8876, %r8875, %r2275;
	ld.local.u32 	%r6723, [%rd1143+16];
	shf.l.wrap.b32 	%r8876, %r6723, %r8876, %r2275;
$L__BB1_1454:
	shr.u32 	%r6724, %r8875, 30;
	shf.l.wrap.b32 	%r6725, %r8876, %r8875, 2;
	shl.b32 	%r6726, %r8876, 2;
	shr.u32 	%r6727, %r6725, 31;
	add.s32 	%r6728, %r6727, %r6724;
	neg.s32 	%r6729, %r6728;
	setp.lt.s32 	%p1372, %r2271, 0;
	selp.b32 	%r8877, %r6729, %r6728, %p1372;
	xor.b32  	%r6730, %r6725, %r2271;
	shr.s32 	%r6731, %r6725, 31;
	xor.b32  	%r6732, %r6731, %r6725;
	xor.b32  	%r6733, %r6731, %r6726;
	cvt.u64.u32 	%rd2932, %r6732;
	shl.b64 	%rd2933, %rd2932, 32;
	cvt.u64.u32 	%rd2934, %r6733;
	or.b64  	%rd2935, %rd2933, %rd2934;
	cvt.rn.f64.s64 	%fd325, %rd2935;
	mul.f64 	%fd326, %fd325, 0d3BF921FB54442D19;
	cvt.rn.f32.f64 	%f4600, %fd326;
	neg.f32 	%f4601, %f4600;
	setp.lt.s32 	%p1373, %r6730, 0;
	selp.f32 	%f6164, %f4601, %f4600, %p1373;
$L__BB1_1455:
	add.s32 	%r6735, %r8877, 1;
	mul.rn.f32 	%f4603, %f6164, %f6164;
	and.b32  	%r6736, %r8877, 1;
	setp.eq.b32 	%p1374, %r6736, 1;
	selp.f32 	%f4604, %f6164, 0f3F800000, %p1374;
	fma.rn.f32 	%f4605, %f4603, %f4604, 0f00000000;
	fma.rn.f32 	%f4606, %f4603, 0f37CBAC00, 0fBAB607ED;
	selp.f32 	%f4607, 0fB94D4153, %f4606, %p1374;
	selp.f32 	%f4608, 0f3C0885E4, 0f3D2AAABB, %p1374;
	fma.rn.f32 	%f4609, %f4607, %f4603, %f4608;
	selp.f32 	%f4610, 0fBE2AAAA8, 0fBEFFFFFF, %p1374;
	fma.rn.f32 	%f4611, %f4609, %f4603, %f4610;
	fma.rn.f32 	%f4612, %f4611, %f4605, %f4604;
	and.b32  	%r6737, %r6735, 2;
	setp.eq.s32 	%p1375, %r6737, 0;
	mov.f32 	%f4613, 0f00000000;
	sub.f32 	%f4614, %f4613, %f4612;
	selp.f32 	%f1062, %f4612, %f4614, %p1375;
	mul.f32 	%f4615, %f1062, 0f3F22F983;
	cvt.rni.s32.f32 	%r8881, %f4615;
	cvt.rn.f32.s32 	%f4616, %r8881;
	fma.rn.f32 	%f4617, %f4616, 0fBFC90FDA, %f1062;
	fma.rn.f32 	%f4618, %f4616, 0fB3A22168, %f4617;
	fma.rn.f32 	%f6165, %f4616, 0fA7C234C5, %f4618;
	abs.f32 	%f1064, %f1062;
	setp.ltu.f32 	%p1376, %f1064, 0f47CE4780;
	@%p1376 bra 	$L__BB1_1463;
	setp.neu.f32 	%p1377, %f1064, 0f7F800000;
	@%p1377 bra 	$L__BB1_1458;
	mov.f32 	%f4621, 0f00000000;
	mul.rn.f32 	%f6165, %f1062, %f4621;
	mov.b32 	%r8881, 0;
	bra.uni 	$L__BB1_1463;
$L__BB1_1458:
	mov.b32 	%r2285, %f1062;
	shl.b32 	%r6739, %r2285, 8;
	or.b32  	%r2286, %r6739, -2147483648;
	mov.b64 	%rd3982, 0;
	mov.b32 	%r8878, 0;
	mov.u64 	%rd3980, __cudart_i2opi_f;
	mov.u64 	%rd3981, %rd1;
$L__BB1_1459:
	.pragma "nounroll";
	ld.global.nc.u32 	%r6740, [%rd3980];
	mad.wide.u32 	%rd2938, %r6740, %r2286, %rd3982;
	shr.u64 	%rd3982, %rd2938, 32;
	st.local.u32 	[%rd3981], %rd2938;
	add.s32 	%r8878, %r8878, 1;
	add.s64 	%rd3981, %rd3981, 4;
	add.s64 	%rd3980, %rd3980, 4;
	setp.ne.s32 	%p1378, %r8878, 6;
	@%p1378 bra 	$L__BB1_1459;
	shr.u32 	%r6741, %r2285, 23;
	st.local.u32 	[%rd1+24], %rd3982;
	and.b32  	%r2289, %r6741, 31;
	and.b32  	%r6742, %r6741, 224;
	add.s32 	%r6743, %r6742, -128;
	shr.u32 	%r6744, %r6743, 5;
	mul.wide.u32 	%rd2939, %r6744, 4;
	sub.s64 	%rd1150, %rd1, %rd2939;
	ld.local.u32 	%r8879, [%rd1150+24];
	ld.local.u32 	%r8880, [%rd1150+20];
	setp.eq.s32 	%p1379, %r2289, 0;
	@%p1379 bra 	$L__BB1_1462;
	shf.l.wrap.b32 	%r8879, %r8880, %r8879, %r2289;
	ld.local.u32 	%r6745, [%rd1150+16];
	shf.l.wrap.b32 	%r8880, %r6745, %r8880, %r2289;
$L__BB1_1462:
	shr.u32 	%r6746, %r8879, 30;
	shf.l.wrap.b32 	%r6747, %r8880, %r8879, 2;
	shl.b32 	%r6748, %r8880, 2;
	shr.u32 	%r6749, %r6747, 31;
	add.s32 	%r6750, %r6749, %r6746;
	neg.s32 	%r6751, %r6750;
	setp.lt.s32 	%p1380, %r2285, 0;
	selp.b32 	%r8881, %r6751, %r6750, %p1380;
	xor.b32  	%r6752, %r6747, %r2285;
	shr.s32 	%r6753, %r6747, 31;
	xor.b32  	%r6754, %r6753, %r6747;
	xor.b32  	%r6755, %r6753, %r6748;
	cvt.u64.u32 	%rd2940, %r6754;
	shl.b64 	%rd2941, %rd2940, 32;
	cvt.u64.u32 	%rd2942, %r6755;
	or.b64  	%rd2943, %rd2941, %rd2942;
	cvt.rn.f64.s64 	%fd327, %rd2943;
	mul.f64 	%fd328, %fd327, 0d3BF921FB54442D19;
	cvt.rn.f32.f64 	%f4619, %fd328;
	neg.f32 	%f4620, %f4619;
	setp.lt.s32 	%p1381, %r6752, 0;
	selp.f32 	%f6165, %f4620, %f4619, %p1381;
$L__BB1_1463:
	add.s32 	%r6757, %r8881, 1;
	mul.rn.f32 	%f4622, %f6165, %f6165;
	and.b32  	%r6758, %r8881, 1;
	setp.eq.b32 	%p1382, %r6758, 1;
	selp.f32 	%f4623, %f6165, 0f3F800000, %p1382;
	fma.rn.f32 	%f4624, %f4622, %f4623, 0f00000000;
	fma.rn.f32 	%f4625, %f4622, 0f37CBAC00, 0fBAB607ED;
	selp.f32 	%f4626, 0fB94D4153, %f4625, %p1382;
	selp.f32 	%f4627, 0f3C0885E4, 0f3D2AAABB, %p1382;
	fma.rn.f32 	%f4628, %f4626, %f4622, %f4627;
	selp.f32 	%f4629, 0fBE2AAAA8, 0fBEFFFFFF, %p1382;
	fma.rn.f32 	%f4630, %f4628, %f4622, %f4629;
	fma.rn.f32 	%f4631, %f4630, %f4624, %f4623;
	and.b32  	%r6759, %r6757, 2;
	setp.eq.s32 	%p1383, %r6759, 0;
	mov.f32 	%f4632, 0f00000000;
	sub.f32 	%f4633, %f4632, %f4631;
	selp.f32 	%f6167, %f4631, %f4633, %p1383;
	setp.leu.f32 	%p1384, %f985, %f6167;
	@%p1384 bra 	$L__BB1_1473;
	mul.f32 	%f4634, %f6167, 0f3F22F983;
	cvt.rni.s32.f32 	%r8885, %f4634;
	cvt.rn.f32.s32 	%f4635, %r8885;
	fma.rn.f32 	%f4636, %f4635, 0fBFC90FDA, %f6167;
	fma.rn.f32 	%f4637, %f4635, 0fB3A22168, %f4636;
	fma.rn.f32 	%f6166, %f4635, 0fA7C234C5, %f4637;
	abs.f32 	%f1070, %f6167;
	setp.ltu.f32 	%p1385, %f1070, 0f47CE4780;
	@%p1385 bra 	$L__BB1_1472;
	setp.neu.f32 	%p1386, %f1070, 0f7F800000;
	@%p1386 bra 	$L__BB1_1467;
	mov.f32 	%f4640, 0f00000000;
	mul.rn.f32 	%f6166, %f6167, %f4640;
	mov.b32 	%r8885, 0;
	bra.uni 	$L__BB1_1472;
$L__BB1_1467:
	mov.b32 	%r2299, %f6167;
	shl.b32 	%r6761, %r2299, 8;
	or.b32  	%r2300, %r6761, -2147483648;
	mov.b64 	%rd3985, 0;
	mov.b32 	%r8882, 0;
	mov.u64 	%rd3983, __cudart_i2opi_f;
	mov.u64 	%rd3984, %rd1;
$L__BB1_1468:
	.pragma "nounroll";
	ld.global.nc.u32 	%r6762, [%rd3983];
	mad.wide.u32 	%rd2946, %r6762, %r2300, %rd3985;
	shr.u64 	%rd3985, %rd2946, 32;
	st.local.u32 	[%rd3984], %rd2946;
	add.s32 	%r8882, %r8882, 1;
	add.s64 	%rd3984, %rd3984, 4;
	add.s64 	%rd3983, %rd3983, 4;
	setp.ne.s32 	%p1387, %r8882, 6;
	@%p1387 bra 	$L__BB1_1468;
	shr.u32 	%r6763, %r2299, 23;
	st.local.u32 	[%rd1+24], %rd3985;
	and.b32  	%r2303, %r6763, 31;
	and.b32  	%r6764, %r6763, 224;
	add.s32 	%r6765, %r6764, -128;
	shr.u32 	%r6766, %r6765, 5;
	mul.wide.u32 	%rd2947, %r6766, 4;
	sub.s64 	%rd1157, %rd1, %rd2947;
	ld.local.u32 	%r8883, [%rd1157+24];
	ld.local.u32 	%r8884, [%rd1157+20];
	setp.eq.s32 	%p1388, %r2303, 0;
	@%p1388 bra 	$L__BB1_1471;
	shf.l.wrap.b32 	%r8883, %r8884, %r8883, %r2303;
	ld.local.u32 	%r6767, [%rd1157+16];
	shf.l.wrap.b32 	%r8884, %r6767, %r8884, %r2303;
$L__BB1_1471:
	shr.u32 	%r6768, %r8883, 30;
	shf.l.wrap.b32 	%r6769, %r8884, %r8883, 2;
	shl.b32 	%r6770, %r8884, 2;
	shr.u32 	%r6771, %r6769, 31;
	add.s32 	%r6772, %r6771, %r6768;
	neg.s32 	%r6773, %r6772;
	setp.lt.s32 	%p1389, %r2299, 0;
	selp.b32 	%r8885, %r6773, %r6772, %p1389;
	xor.b32  	%r6774, %r6769, %r2299;
	shr.s32 	%r6775, %r6769, 31;
	xor.b32  	%r6776, %r6775, %r6769;
	xor.b32  	%r6777, %r6775, %r6770;
	cvt.u64.u32 	%rd2948, %r6776;
	shl.b64 	%rd2949, %rd2948, 32;
	cvt.u64.u32 	%rd2950, %r6777;
	or.b64  	%rd2951, %rd2949, %rd2950;
	cvt.rn.f64.s64 	%fd329, %rd2951;
	mul.f64 	%fd330, %fd329, 0d3BF921FB54442D19;
	cvt.rn.f32.f64 	%f4638, %fd330;
	neg.f32 	%f4639, %f4638;
	setp.lt.s32 	%p1390, %r6774, 0;
	selp.f32 	%f6166, %f4639, %f4638, %p1390;
$L__BB1_1472:
	mul.rn.f32 	%f4641, %f6166, %f6166;
	and.b32  	%r6779, %r8885, 1;
	setp.eq.b32 	%p1391, %r6779, 1;
	selp.f32 	%f4642, 0f3F800000, %f6166, %p1391;
	fma.rn.f32 	%f4643, %f4641, %f4642, 0f00000000;
	fma.rn.f32 	%f4644, %f4641, 0f37CBAC00, 0fBAB607ED;
	selp.f32 	%f4645, %f4644, 0fB94D4153, %p1391;
	selp.f32 	%f4646, 0f3D2AAABB, 0f3C0885E4, %p1391;
	fma.rn.f32 	%f4647, %f4645, %f4641, %f4646;
	selp.f32 	%f4648, 0fBEFFFFFF, 0fBE2AAAA8, %p1391;
	fma.rn.f32 	%f4649, %f4647, %f4641, %f4648;
	fma.rn.f32 	%f4650, %f4649, %f4643, %f4642;
	and.b32  	%r6780, %r8885, 2;
	setp.eq.s32 	%p1392, %r6780, 0;
	mov.f32 	%f4651, 0f00000000;
	sub.f32 	%f4652, %f4651, %f4650;
	selp.f32 	%f6167, %f4650, %f4652, %p1392;
$L__BB1_1473:
	mul.f32 	%f4653, %f6167, 0f3F22F983;
	cvt.rni.s32.f32 	%r8889, %f4653;
	cvt.rn.f32.s32 	%f4654, %r8889;
	fma.rn.f32 	%f4655, %f4654, 0fBFC90FDA, %f6167;
	fma.rn.f32 	%f4656, %f4654, 0fB3A22168, %f4655;
	fma.rn.f32 	%f6168, %f4654, 0fA7C234C5, %f4656;
	abs.f32 	%f1077, %f6167;
	setp.ltu.f32 	%p1393, %f1077, 0f47CE4780;
	@%p1393 bra 	$L__BB1_1481;
	setp.neu.f32 	%p1394, %f1077, 0f7F800000;
	@%p1394 bra 	$L__BB1_1476;
	mov.f32 	%f4659, 0f00000000;
	mul.rn.f32 	%f6168, %f6167, %f4659;
	mov.b32 	%r8889, 0;
	bra.uni 	$L__BB1_1481;
$L__BB1_1476:
	mov.b32 	%r2313, %f6167;
	shl.b32 	%r6782, %r2313, 8;
	or.b32  	%r2314, %r6782, -2147483648;
	mov.b64 	%rd3988, 0;
	mov.b32 	%r8886, 0;
	mov.u64 	%rd3986, __cudart_i2opi_f;
	mov.u64 	%rd3987, %rd1;
$L__BB1_1477:
	.pragma "nounroll";
	ld.global.nc.u32 	%r6783, [%rd3986];
	mad.wide.u32 	%rd2954, %r6783, %r2314, %rd3988;
	shr.u64 	%rd3988, %rd2954, 32;
	st.local.u32 	[%rd3987], %rd2954;
	add.s32 	%r8886, %r8886, 1;
	add.s64 	%rd3987, %rd3987, 4;
	add.s64 	%rd3986, %rd3986, 4;
	setp.ne.s32 	%p1395, %r8886, 6;
	@%p1395 bra 	$L__BB1_1477;
	shr.u32 	%r6784, %r2313, 23;
	st.local.u32 	[%rd1+24], %rd3988;
	and.b32  	%r2317, %r6784, 31;
	and.b32  	%r6785, %r6784, 224;
	add.s32 	%r6786, %r6785, -128;
	shr.u32 	%r6787, %r6786, 5;
	mul.wide.u32 	%rd2955, %r6787, 4;
	sub.s64 	%rd1164, %rd1, %rd2955;
	ld.local.u32 	%r8887, [%rd1164+24];
	ld.local.u32 	%r8888, [%rd1164+20];
	setp.eq.s32 	%p1396, %r2317, 0;
	@%p1396 bra 	$L__BB1_1480;
	shf.l.wrap.b32 	%r8887, %r8888, %r8887, %r2317;
	ld.local.u32 	%r6788, [%rd1164+16];
	shf.l.wrap.b32 	%r8888, %r6788, %r8888, %r2317;
$L__BB1_1480:
	shr.u32 	%r6789, %r8887, 30;
	shf.l.wrap.b32 	%r6790, %r8888, %r8887, 2;
	shl.b32 	%r6791, %r8888, 2;
	shr.u32 	%r6792, %r6790, 31;
	add.s32 	%r6793, %r6792, %r6789;
	neg.s32 	%r6794, %r6793;
	setp.lt.s32 	%p1397, %r2313, 0;
	selp.b32 	%r8889, %r6794, %r6793, %p1397;
	xor.b32  	%r6795, %r6790, %r2313;
	shr.s32 	%r6796, %r6790, 31;
	xor.b32  	%r6797, %r6796, %r6790;
	xor.b32  	%r6798, %r6796, %r6791;
	cvt.u64.u32 	%rd2956, %r6797;
	shl.b64 	%rd2957, %rd2956, 32;
	cvt.u64.u32 	%rd2958, %r6798;
	or.b64  	%rd2959, %rd2957, %rd2958;
	cvt.rn.f64.s64 	%fd331, %rd2959;
	mul.f64 	%fd332, %fd331, 0d3BF921FB54442D19;
	cvt.rn.f32.f64 	%f4657, %fd332;
	neg.f32 	%f4658, %f4657;
	setp.lt.s32 	%p1398, %r6795, 0;
	selp.f32 	%f6168, %f4658, %f4657, %p1398;
$L__BB1_1481:
	add.s32 	%r6800, %r8889, 1;
	mul.rn.f32 	%f4660, %f6168, %f6168;
	and.b32  	%r6801, %r8889, 1;
	setp.eq.b32 	%p1399, %r6801, 1;
	selp.f32 	%f4661, %f6168, 0f3F800000, %p1399;
	fma.rn.f32 	%f4662, %f4660, %f4661, 0f00000000;
	fma.rn.f32 	%f4663, %f4660, 0f37CBAC00, 0fBAB607ED;
	selp.f32 	%f4664, 0fB94D4153, %f4663, %p1399;
	selp.f32 	%f4665, 0f3C0885E4, 0f3D2AAABB, %p1399;
	fma.rn.f32 	%f4666, %f4664, %f4660, %f4665;
	selp.f32 	%f4667, 0fBE2AAAA8, 0fBEFFFFFF, %p1399;
	fma.rn.f32 	%f4668, %f4666, %f4660, %f4667;
	fma.rn.f32 	%f4669, %f4668, %f4662, %f4661;
	and.b32  	%r6802, %r6800, 2;
	setp.eq.s32 	%p1400, %r6802, 0;
	mov.f32 	%f4670, 0f00000000;
	sub.f32 	%f4671, %f4670, %f4669;
	selp.f32 	%f6170, %f4669, %f4671, %p1400;
	setp.leu.f32 	%p1401, %f6197, 0f3F800000;
	@%p1401 bra 	$L__BB1_1491;
	mul.f32 	%f4672, %f6170, 0f3F22F983;
	cvt.rni.s32.f32 	%r8893, %f4672;
	cvt.rn.f32.s32 	%f4673, %r8893;
	fma.rn.f32 	%f4674, %f4673, 0fBFC90FDA, %f6170;
	fma.rn.f32 	%f4675, %f4673, 0fB3A22168, %f4674;
	fma.rn.f32 	%f6169, %f4673, 0fA7C234C5, %f4675;
	abs.f32 	%f1083, %f6170;
	setp.ltu.f32 	%p1402, %f1083, 0f47CE4780;
	@%p1402 bra 	$L__BB1_1490;
	setp.neu.f32 	%p1403, %f1083, 0f7F800000;
	@%p1403 bra 	$L__BB1_1485;
	mov.f32 	%f4678, 0f00000000;
	mul.rn.f32 	%f6169, %f6170, %f4678;
	mov.b32 	%r8893, 0;
	bra.uni 	$L__BB1_1490;
$L__BB1_1485:
	mov.b32 	%r2327, %f6170;
	shl.b32 	%r6804, %r2327, 8;
	or.b32  	%r2328, %r6804, -2147483648;
	mov.b64 	%rd3991, 0;
	mov.b32 	%r8890, 0;
	mov.u64 	%rd3989, __cudart_i2opi_f;
	mov.u64 	%rd3990, %rd1;
$L__BB1_1486:
	.pragma "nounroll";
	ld.global.nc.u32 	%r6805, [%rd3989];
	mad.wide.u32 	%rd2962, %r6805, %r2328, %rd3991;
	shr.u64 	%rd3991, %rd2962, 32;
	st.local.u32 	[%rd3990], %rd2962;
	add.s32 	%r8890, %r8890, 1;
	add.s64 	%rd3990, %rd3990, 4;
	add.s64 	%rd3989, %rd3989, 4;
	setp.ne.s32 	%p1404, %r8890, 6;
	@%p1404 bra 	$L__BB1_1486;
	shr.u32 	%r6806, %r2327, 23;
	st.local.u32 	[%rd1+24], %rd3991;
	and.b32  	%r2331, %r6806, 31;
	and.b32  	%r6807, %r6806, 224;
	add.s32 	%r6808, %r6807, -128;
	shr.u32 	%r6809, %r6808, 5;
	mul.wide.u32 	%rd2963, %r6809, 4;
	sub.s64 	%rd1171, %rd1, %rd2963;
	ld.local.u32 	%r8891, [%rd1171+24];
	ld.local.u32 	%r8892, [%rd1171+20];
	setp.eq.s32 	%p1405, %r2331, 0;
	@%p1405 bra 	$L__BB1_1489;
	shf.l.wrap.b32 	%r8891, %r8892, %r8891, %r2331;
	ld.local.u32 	%r6810, [%rd1171+16];
	shf.l.wrap.b32 	%r8892, %r6810, %r8892, %r2331;
$L__BB1_1489:
	shr.u32 	%r6811, %r8891, 30;
	shf.l.wrap.b32 	%r6812, %r8892, %r8891, 2;
	shl.b32 	%r6813, %r8892, 2;
	shr.u32 	%r6814, %r6812, 31;
	add.s32 	%r6815, %r6814, %r6811;
	neg.s32 	%r6816, %r6815;
	setp.lt.s32 	%p1406, %r2327, 0;
	selp.b32 	%r8893, %r6816, %r6815, %p1406;
	xor.b32  	%r6817, %r6812, %r2327;
	shr.s32 	%r6818, %r6812, 31;
	xor.b32  	%r6819, %r6818, %r6812;
	xor.b32  	%r6820, %r6818, %r6813;
	cvt.u64.u32 	%rd2964, %r6819;
	shl.b64 	%rd2965, %rd2964, 32;
	cvt.u64.u32 	%rd2966, %r6820;
	or.b64  	%rd2967, %rd2965, %rd2966;
	cvt.rn.f64.s64 	%fd333, %rd2967;
	mul.f64 	%fd334, %fd333, 0d3BF921FB54442D19;
	cvt.rn.f32.f64 	%f4676, %fd334;
	neg.f32 	%f4677, %f4676;
	setp.lt.s32 	%p1407, %r6817, 0;
	selp.f32 	%f6169, %f4677, %f4676, %p1407;
$L__BB1_1490:
	add.s32 	%r6822, %r8893, 1;
	mul.rn.f32 	%f4679, %f6169, %f6169;
	and.b32  	%r6823, %r8893, 1;
	setp.eq.b32 	%p1408, %r6823, 1;
	selp.f32 	%f4680, %f6169, 0f3F800000, %p1408;
	fma.rn.f32 	%f4681, %f4679, %f4680, 0f00000000;
	fma.rn.f32 	%f4682, %f4679, 0f37CBAC00, 0fBAB607ED;
	selp.f32 	%f4683, 0fB94D4153, %f4682, %p1408;
	selp.f32 	%f4684, 0f3C0885E4, 0f3D2AAABB, %p1408;
	fma.rn.f32 	%f4685, %f4683, %f4679, %f4684;
	selp.f32 	%f4686, 0fBE2AAAA8, 0fBEFFFFFF, %p1408;
	fma.rn.f32 	%f4687, %f4685, %f4679, %f4686;
	fma.rn.f32 	%f4688, %f4687, %f4681, %f4680;
	and.b32  	%r6824, %r6822, 2;
	setp.eq.s32 	%p1409, %r6824, 0;
	mov.f32 	%f4689, 0f00000000;
	sub.f32 	%f4690, %f4689, %f4688;
	selp.f32 	%f6170, %f4688, %f4690, %p1409;
$L__BB1_1491:
	setp.leu.f32 	%p1410, %f2, %f6170;
	@%p1410 bra 	$L__BB1_1501;
	mul.f32 	%f4691, %f6170, 0f3F22F983;
	cvt.rni.s32.f32 	%r8897, %f4691;
	cvt.rn.f32.s32 	%f4692, %r8897;
	fma.rn.f32 	%f4693, %f4692, 0fBFC90FDA, %f6170;
	fma.rn.f32 	%f4694, %f4692, 0fB3A22168, %f4693;
	fma.rn.f32 	%f6171, %f4692, 0fA7C234C5, %f4694;
	abs.f32 	%f1090, %f6170;
	setp.ltu.f32 	%p1411, %f1090, 0f47CE4780;
	@%p1411 bra 	$L__BB1_1500;
	setp.neu.f32 	%p1412, %f1090, 0f7F800000;
	@%p1412 bra 	$L__BB1_1495;
	mov.f32 	%f4697, 0f00000000;
	mul.rn.f32 	%f6171, %f6170, %f4697;
	mov.b32 	%r8897, 0;
	bra.uni 	$L__BB1_1500;
$L__BB1_1495:
	mov.b32 	%r2341, %f6170;
	shl.b32 	%r6826, %r2341, 8;
	or.b32  	%r2342, %r6826, -2147483648;
	mov.b64 	%rd3994, 0;
	mov.b32 	%r8894, 0;
	mov.u64 	%rd3992, __cudart_i2opi_f;
	mov.u64 	%rd3993, %rd1;
$L__BB1_1496:
	.pragma "nounroll";
	ld.global.nc.u32 	%r6827, [%rd3992];
	mad.wide.u32 	%rd2970, %r6827, %r2342, %rd3994;
	shr.u64 	%rd3994, %rd2970, 32;
	st.local.u32 	[%rd3993], %rd2970;
	add.s32 	%r8894, %r8894, 1;
	add.s64 	%rd3993, %rd3993, 4;
	add.s64 	%rd3992, %rd3992, 4;
	setp.ne.s32 	%p1413, %r8894, 6;
	@%p1413 bra 	$L__BB1_1496;
	shr.u32 	%r6828, %r2341, 23;
	st.local.u32 	[%rd1+24], %rd3994;
	and.b32  	%r2345, %r6828, 31;
	and.b32  	%r6829, %r6828, 224;
	add.s32 	%r6830, %r6829, -128;
	shr.u32 	%r6831, %r6830, 5;
	mul.wide.u32 	%rd2971, %r6831, 4;
	sub.s64 	%rd1178, %rd1, %rd2971;
	ld.local.u32 	%r8895, [%rd1178+24];
	ld.local.u32 	%r8896, [%rd1178+20];
	setp.eq.s32 	%p1414, %r2345, 0;
	@%p1414 bra 	$L__BB1_1499;
	shf.l.wrap.b32 	%r8895, %r8896, %r8895, %r2345;
	ld.local.u32 	%r6832, [%rd1178+16];
	shf.l.wrap.b32 	%r8896, %r6832, %r8896, %r2345;
$L__BB1_1499:
	shr.u32 	%r6833, %r8895, 30;
	shf.l.wrap.b32 	%r6834, %r8896, %r8895, 2;
	shl.b32 	%r6835, %r8896, 2;
	shr.u32 	%r6836, %r6834, 31;
	add.s32 	%r6837, %r6836, %r6833;
	neg.s32 	%r6838, %r6837;
	setp.lt.s32 	%p1415, %r2341, 0;
	selp.b32 	%r8897, %r6838, %r6837, %p1415;
	xor.b32  	%r6839, %r6834, %r2341;
	shr.s32 	%r6840, %r6834, 31;
	xor.b32  	%r6841, %r6840, %r6834;
	xor.b32  	%r6842, %r6840, %r6835;
	cvt.u64.u32 	%rd2972, %r6841;
	shl.b64 	%rd2973, %rd2972, 32;
	cvt.u64.u32 	%rd2974, %r6842;
	or.b64  	%rd2975, %rd2973, %rd2974;
	cvt.rn.f64.s64 	%fd335, %rd2975;
	mul.f64 	%fd336, %fd335, 0d3BF921FB54442D19;
	cvt.rn.f32.f64 	%f4695, %fd336;
	neg.f32 	%f4696, %f4695;
	setp.lt.s32 	%p1416, %r6839, 0;
	selp.f32 	%f6171, %f4696, %f4695, %p1416;
$L__BB1_1500:
	add.s32 	%r6844, %r8897, 1;
	mul.rn.f32 	%f4698, %f6171, %f6171;
	and.b32  	%r6845, %r8897, 1;
	setp.eq.b32 	%p1417, %r6845, 1;
	selp.f32 	%f4699, %f6171, 0f3F800000, %p1417;
	fma.rn.f32 	%f4700, %f4698, %f4699, 0f00000000;
	fma.rn.f32 	%f4701, %f4698, 0f37CBAC00, 0fBAB607ED;
	selp.f32 	%f4702, 0fB94D4153, %f4701, %p1417;
	selp.f32 	%f4703, 0f3C0885E4, 0f3D2AAABB, %p1417;
	fma.rn.f32 	%f4704, %f4702, %f4698, %f4703;
	selp.f32 	%f4705, 0fBE2AAAA8, 0fBEFFFFFF, %p1417;
	fma.rn.f32 	%f4706, %f4704, %f4698, %f4705;
	fma.rn.f32 	%f4707, %f4706, %f4700, %f4699;
	and.b32  	%r6846, %r6844, 2;
	setp.eq.s32 	%p1418, %r6846, 0;
	mov.f32 	%f4708, 0f00000000;
	sub.f32 	%f4709, %f4708, %f4707;
	selp.f32 	%f6170, %f4707, %f4709, %p1418;
$L__BB1_1501:
	mul.f32 	%f4710, %f6170, 0f3F22F983;
	cvt.rni.s32.f32 	%r8901, %f4710;
	cvt.rn.f32.s32 	%f4711, %r8901;
	fma.rn.f32 	%f4712, %f4711, 0fBFC90FDA, %f6170;
	fma.rn.f32 	%f4713, %f4711, 0fB3A22168, %f4712;
	fma.rn.f32 	%f6173, %f4711, 0fA7C234C5, %f4713;
	abs.f32 	%f1097, %f6170;
	setp.ltu.f32 	%p1419, %f1097, 0f47CE4780;
	@%p1419 bra 	$L__BB1_1509;
	setp.neu.f32 	%p1420, %f1097, 0f7F800000;
	@%p1420 bra 	$L__BB1_1504;
	mov.f32 	%f4716, 0f00000000;
	mul.rn.f32 	%f6173, %f6170, %f4716;
	mov.b32 	%r8901, 0;
	bra.uni 	$L__BB1_1509;
$L__BB1_1504:
	mov.b32 	%r2355, %f6170;
	shl.b32 	%r6848, %r2355, 8;
	or.b32  	%r2356, %r6848, -2147483648;
	mov.b64 	%rd3997, 0;
	mov.b32 	%r8898, 0;
	mov.u64 	%rd3995, __cudart_i2opi_f;
	mov.u64 	%rd3996, %rd1;
$L__BB1_1505:
	.pragma "nounroll";
	ld.global.nc.u32 	%r6849, [%rd3995];
	mad.wide.u32 	%rd2978, %r6849, %r2356, %rd3997;
	shr.u64 	%rd3997, %rd2978, 32;
	st.local.u32 	[%rd3996], %rd2978;
	add.s32 	%r8898, %r8898, 1;
	add.s64 	%rd3996, %rd3996, 4;
	add.s64 	%rd3995, %rd3995, 4;
	setp.ne.s32 	%p1421, %r8898, 6;
	@%p1421 bra 	$L__BB1_1505;
	shr.u32 	%r6850, %r2355, 23;
	st.local.u32 	[%rd1+24], %rd3997;
	and.b32  	%r2359, %r6850, 31;
	and.b32  	%r6851, %r6850, 224;
	add.s32 	%r6852, %r6851, -128;
	shr.u32 	%r6853, %r6852, 5;
	mul.wide.u32 	%rd2979, %r6853, 4;
	sub.s64 	%rd1185, %rd1, %rd2979;
	ld.local.u32 	%r8899, [%rd1185+24];
	ld.local.u32 	%r8900, [%rd1185+20];
	setp.eq.s32 	%p1422, %r2359, 0;
	@%p1422 bra 	$L__BB1_1508;
	shf.l.wrap.b32 	%r8899, %r8900, %r8899, %r2359;
	ld.local.u32 	%r6854, [%rd1185+16];
	shf.l.wrap.b32 	%r8900, %r6854, %r8900, %r2359;
$L__BB1_1508:
	shr.u32 	%r6855, %r8899, 30;
	shf.l.wrap.b32 	%r6856, %r8900, %r8899, 2;
	shl.b32 	%r6857, %r8900, 2;
	shr.u32 	%r6858, %r6856, 31;
	add.s32 	%r6859, %r6858, %r6855;
	neg.s32 	%r6860, %r6859;
	setp.lt.s32 	%p1423, %r2355, 0;
	selp.b32 	%r8901, %r6860, %r6859, %p1423;
	xor.b32  	%r6861, %r6856, %r2355;
	shr.s32 	%r6862, %r6856, 31;
	xor.b32  	%r6863, %r6862, %r6856;
	xor.b32  	%r6864, %r6862, %r6857;
	cvt.u64.u32 	%rd2980, %r6863;
	shl.b64 	%rd2981, %rd2980, 32;
	cvt.u64.u32 	%rd2982, %r6864;
	or.b64  	%rd2983, %rd2981, %rd2982;
	cvt.rn.f64.s64 	%fd337, %rd2983;
	mul.f64 	%fd338, %fd337, 0d3BF921FB54442D19;
	cvt.rn.f32.f64 	%f4714, %fd338;
	neg.f32 	%f4715, %f4714;
	setp.lt.s32 	%p1424, %r6861, 0;
	selp.f32 	%f6173, %f4715, %f4714, %p1424;
$L__BB1_1509:
	add.s32 	%r6866, %r8901, 1;
	mul.rn.f32 	%f4717, %f6173, %f6173;
	and.b32  	%r6867, %r8901, 1;
	setp.eq.b32 	%p1425, %r6867, 1;
	selp.f32 	%f4718, %f6173, 0f3F800000, %p1425;
	fma.rn.f32 	%f4719, %f4717, %f4718, 0f00000000;
	fma.rn.f32 	%f4720, %f4717, 0f37CBAC00, 0fBAB607ED;
	selp.f32 	%f4721, 0fB94D4153, %f4720, %p1425;
	selp.f32 	%f4722, 0f3C0885E4, 0f3D2AAABB, %p1425;
	fma.rn.f32 	%f4723, %f4721, %f4717, %f4722;
	selp.f32 	%f4724, 0fBE2AAAA8, 0fBEFFFFFF, %p1425;
	fma.rn.f32 	%f4725, %f4723, %f4717, %f4724;
	fma.rn.f32 	%f4726, %f4725, %f4719, %f4718;
	and.b32  	%r6868, %r6866, 2;
	setp.eq.s32 	%p1426, %r6868, 0;
	mov.f32 	%f4727, 0f00000000;
	sub.f32 	%f4728, %f4727, %f4726;
	selp.f32 	%f1101, %f4726, %f4728, %p1426;
	mul.f32 	%f4729, %f1101, 0f3F22F983;
	cvt.rni.s32.f32 	%r8905, %f4729;
	cvt.rn.f32.s32 	%f4730, %r8905;
	fma.rn.f32 	%f4731, %f4730, 0fBFC90FDA, %f1101;
	fma.rn.f32 	%f4732, %f4730, 0fB3A22168, %f4731;
	fma.rn.f32 	%f6174, %f4730, 0fA7C234C5, %f4732;
	abs.f32 	%f1103, %f1101;
	setp.ltu.f32 	%p1427, %f1103, 0f47CE4780;
	@%p1427 bra 	$L__BB1_1517;
	setp.neu.f32 	%p1428, %f1103, 0f7F800000;
	@%p1428 bra 	$L__BB1_1512;
	mov.f32 	%f4735, 0f00000000;
	mul.rn.f32 	%f6174, %f1101, %f4735;
	mov.b32 	%r8905, 0;
	bra.uni 	$L__BB1_1517;
$L__BB1_1512:
	mov.b32 	%r2369, %f1101;
	shl.b32 	%r6870, %r2369, 8;
	or.b32  	%r2370, %r6870, -2147483648;
	mov.b64 	%rd4000, 0;
	mov.b32 	%r8902, 0;
	mov.u64 	%rd3998, __cudart_i2opi_f;
	mov.u64 	%rd3999, %rd1;
$L__BB1_1513:
	.pragma "nounroll";
	ld.global.nc.u32 	%r6871, [%rd3998];
	mad.wide.u32 	%rd2986, %r6871, %r2370, %rd4000;
	shr.u64 	%rd4000, %rd2986, 32;
	st.local.u32 	[%rd3999], %rd2986;
	add.s32 	%r8902, %r8902, 1;
	add.s64 	%rd3999, %rd3999, 4;
	add.s64 	%rd3998, %rd3998, 4;
	setp.ne.s32 	%p1429, %r8902, 6;
	@%p1429 bra 	$L__BB1_1513;
	shr.u32 	%r6872, %r2369, 23;
	st.local.u32 	[%rd1+24], %rd4000;
	and.b32  	%r2373, %r6872, 31;
	and.b32  	%r6873, %r6872, 224;
	add.s32 	%r6874, %r6873, -128;
	shr.u32 	%r6875, %r6874, 5;
	mul.wide.u32 	%rd2987, %r6875, 4;
	sub.s64 	%rd1192, %rd1, %rd2987;
	ld.local.u32 	%r8903, [%rd1192+24];
	ld.local.u32 	%r8904, [%rd1192+20];
	setp.eq.s32 	%p1430, %r2373, 0;
	@%p1430 bra 	$L__BB1_1516;
	shf.l.wrap.b32 	%r8903, %r8904, %r8903, %r2373;
	ld.local.u32 	%r6876, [%rd1192+16];
	shf.l.wrap.b32 	%r8904, %r6876, %r8904, %r2373;
$L__BB1_1516:
	shr.u32 	%r6877, %r8903, 30;
	shf.l.wrap.b32 	%r6878, %r8904, %r8903, 2;
	shl.b32 	%r6879, %r8904, 2;
	shr.u32 	%r6880, %r6878, 31;
	add.s32 	%r6881, %r6880, %r6877;
	neg.s32 	%r6882, %r6881;
	setp.lt.s32 	%p1431, %r2369, 0;
	selp.b32 	%r8905, %r6882, %r6881, %p1431;
	xor.b32  	%r6883, %r6878, %r2369;
	shr.s32 	%r6884, %r6878, 31;
	xor.b32  	%r6885, %r6884, %r6878;
	xor.b32  	%r6886, %r6884, %r6879;
	cvt.u64.u32 	%rd2988, %r6885;
	shl.b64 	%rd2989, %rd2988, 32;
	cvt.u64.u32 	%rd2990, %r6886;
	or.b64  	%rd2991, %rd2989, %rd2990;
	cvt.rn.f64.s64 	%fd339, %rd2991;
	mul.f64 	%fd340, %fd339, 0d3BF921FB54442D19;
	cvt.rn.f32.f64 	%f4733, %fd340;
	neg.f32 	%f4734, %f4733;
	setp.lt.s32 	%p1432, %r6883, 0;
	selp.f32 	%f6174, %f4734, %f4733, %p1432;
$L__BB1_1517:
	add.s32 	%r6888, %r8905, 1;
	mul.rn.f32 	%f4736, %f6174, %f6174;
	and.b32  	%r6889, %r8905, 1;
	setp.eq.b32 	%p1433, %r6889, 1;
	selp.f32 	%f4737, %f6174, 0f3F800000, %p1433;
	fma.rn.f32 	%f4738, %f4736, %f4737, 0f00000000;
	fma.rn.f32 	%f4739, %f4736, 0f37CBAC00, 0fBAB607ED;
	selp.f32 	%f4740, 0fB94D4153, %f4739, %p1433;
	selp.f32 	%f4741, 0f3C0885E4, 0f3D2AAABB, %p1433;
	fma.rn.f32 	%f4742, %f4740, %f4736, %f4741;
	selp.f32 	%f4743, 0fBE2AAAA8, 0fBEFFFFFF, %p1433;
	fma.rn.f32 	%f4744, %f4742, %f4736, %f4743;
	fma.rn.f32 	%f4745, %f4744, %f4738, %f4737;
	and.b32  	%r6890, %r6888, 2;
	setp.eq.s32 	%p1434, %r6890, 0;
	mov.f32 	%f4746, 0f00000000;
	sub.f32 	%f4747, %f4746, %f4745;
	selp.f32 	%f6176, %f4745, %f4747, %p1434;
	setp.leu.f32 	%p1435, %f6197, 0f40C00000;
	@%p1435 bra 	$L__BB1_1527;
	mul.f32 	%f4748, %f6176, 0f3F22F983;
	cvt.rni.s32.f32 	%r8909, %f4748;
	cvt.rn.f32.s32 	%f4749, %r8909;
	fma.rn.f32 	%f4750, %f4749, 0fBFC90FDA, %f6176;
	fma.rn.f32 	%f4751, %f4749, 0fB3A22168, %f4750;
	fma.rn.f32 	%f6175, %f4749, 0fA7C234C5, %f4751;
	abs.f32 	%f1109, %f6176;
	setp.ltu.f32 	%p1436, %f1109, 0f47CE4780;
	@%p1436 bra 	$L__BB1_1526;
	setp.neu.f32 	%p1437, %f1109, 0f7F800000;
	@%p1437 bra 	$L__BB1_1521;
	mov.f32 	%f4754, 0f00000000;
	mul.rn.f32 	%f6175, %f6176, %f4754;
	mov.b32 	%r8909, 0;
	bra.uni 	$L__BB1_1526;
$L__BB1_1521:
	mov.b32 	%r2383, %f6176;
	shl.b32 	%r6892, %r2383, 8;
	or.b32  	%r2384, %r6892, -2147483648;
	mov.b64 	%rd4003, 0;
	mov.b32 	%r8906, 0;
	mov.u64 	%rd4001, __cudart_i2opi_f;
	mov.u64 	%rd4002, %rd1;
$L__BB1_1522:
	.pragma "nounroll";
	ld.global.nc.u32 	%r6893, [%rd4001];
	mad.wide.u32 	%rd2994, %r6893, %r2384, %rd4003;
	shr.u64 	%rd4003, %rd2994, 32;
	st.local.u32 	[%rd4002], %rd2994;
	add.s32 	%r8906, %r8906, 1;
	add.s64 	%rd4002, %rd4002, 4;
	add.s64 	%rd4001, %rd4001, 4;
	setp.ne.s32 	%p1438, %r8906, 6;
	@%p1438 bra 	$L__BB1_1522;
	shr.u32 	%r6894, %r2383, 23;
	st.local.u32 	[%rd1+24], %rd4003;
	and.b32  	%r2387, %r6894, 31;
	and.b32  	%r6895, %r6894, 224;
	add.s32 	%r6896, %r6895, -128;
	shr.u32 	%r6897, %r6896, 5;
	mul.wide.u32 	%rd2995, %r6897, 4;
	sub.s64 	%rd1199, %rd1, %rd2995;
	ld.local.u32 	%r8907, [%rd1199+24];
	ld.local.u32 	%r8908, [%rd1199+20];
	setp.eq.s32 	%p1439, %r2387, 0;
	@%p1439 bra 	$L__BB1_1525;
	shf.l.wrap.b32 	%r8907, %r8908, %r8907, %r2387;
	ld.local.u32 	%r6898, [%rd1199+16];
	shf.l.wrap.b32 	%r8908, %r6898, %r8908, %r2387;
$L__BB1_1525:
	shr.u32 	%r6899, %r8907, 30;
	shf.l.wrap.b32 	%r6900, %r8908, %r8907, 2;
	shl.b32 	%r6901, %r8908, 2;
	shr.u32 	%r6902, %r6900, 31;
	add.s32 	%r6903, %r6902, %r6899;
	neg.s32 	%r6904, %r6903;
	setp.lt.s32 	%p1440, %r2383, 0;
	selp.b32 	%r8909, %r6904, %r6903, %p1440;
	xor.b32  	%r6905, %r6900, %r2383;
	shr.s32 	%r6906, %r6900, 31;
	xor.b32  	%r6907, %r6906, %r6900;
	xor.b32  	%r6908, %r6906, %r6901;
	cvt.u64.u32 	%rd2996, %r6907;
	shl.b64 	%rd2997, %rd2996, 32;
	cvt.u64.u32 	%rd2998, %r6908;
	or.b64  	%rd2999, %rd2997, %rd2998;
	cvt.rn.f64.s64 	%fd341, %rd2999;
	mul.f64 	%fd342, %fd341, 0d3BF921FB54442D19;
	cvt.rn.f32.f64 	%f4752, %fd342;
	neg.f32 	%f4753, %f4752;
	setp.lt.s32 	%p1441, %r6905, 0;
	selp.f32 	%f6175, %f4753, %f4752, %p1441;
$L__BB1_1526:
	add.s32 	%r6910, %r8909, 1;
	mul.rn.f32 	%f4755, %f6175, %f6175;
	and.b32  	%r6911, %r8909, 1;
	setp.eq.b32 	%p1442, %r6911, 1;
	selp.f32 	%f4756, %f6175, 0f3F800000, %p1442;
	fma.rn.f32 	%f4757, %f4755, %f4756, 0f00000000;
	fma.rn.f32 	%f4758, %f4755, 0f37CBAC00, 0fBAB607ED;
	selp.f32 	%f4759, 0fB94D4153, %f4758, %p1442;
	selp.f32 	%f4760, 0f3C0885E4, 0f3D2AAABB, %p1442;
	fma.rn.f32 	%f4761, %f4759, %f4755, %f4760;
	selp.f32 	%f4762, 0fBE2AAAA8, 0fBEFFFFFF, %p1442;
	fma.rn.f32 	%f4763, %f4761, %f4755, %f4762;
	fma.rn.f32 	%f4764, %f4763, %f4757, %f4756;
	and.b32  	%r6912, %r6910, 2;
	setp.eq.s32 	%p1443, %r6912, 0;
	mov.f32 	%f4765, 0f00000000;
	sub.f32 	%f4766, %f4765, %f4764;
	selp.f32 	%f6176, %f4764, %f4766, %p1443;
$L__BB1_1527:
	mul.f32 	%f4767, %f6176, 0f3F22F983;
	cvt.rni.s32.f32 	%r8913, %f4767;
	cvt.rn.f32.s32 	%f4768, %r8913;
	fma.rn.f32 	%f4769, %f4768, 0fBFC90FDA, %f6176;
	fma.rn.f32 	%f4770, %f4768, 0fB3A22168, %f4769;
	fma.rn.f32 	%f6177, %f4768, 0fA7C234C5, %f4770;
	abs.f32 	%f1116, %f6176;
	setp.ltu.f32 	%p1444, %f1116, 0f47CE4780;
	@%p1444 bra 	$L__BB1_1535;
	setp.neu.f32 	%p1445, %f1116, 0f7F800000;
	@%p1445 bra 	$L__BB1_1530;
	mov.f32 	%f4773, 0f00000000;
	mul.rn.f32 	%f6177, %f6176, %f4773;
	mov.b32 	%r8913, 0;
	bra.uni 	$L__BB1_1535;
$L__BB1_1530:
	mov.b32 	%r2397, %f6176;
	shl.b32 	%r6914, %r2397, 8;
	or.b32  	%r2398, %r6914, -2147483648;
	mov.b64 	%rd4006, 0;
	mov.b32 	%r8910, 0;
	mov.u64 	%rd4004, __cudart_i2opi_f;
	mov.u64 	%rd4005, %rd1;
$L__BB1_1531:
	.pragma "nounroll";
	ld.global.nc.u32 	%r6915, [%rd4004];
	mad.wide.u32 	%rd3002, %r6915, %r2398, %rd4006;
	shr.u64 	%rd4006, %rd3002, 32;
	st.local.u32 	[%rd4005], %rd3002;
	add.s32 	%r8910, %r8910, 1;
	add.s64 	%rd4005, %rd4005, 4;
	add.s64 	%rd4004, %rd4004, 4;
	setp.ne.s32 	%p1446, %r8910, 6;
	@%p1446 bra 	$L__BB1_1531;
	shr.u32 	%r6916, %r2397, 23;
	st.local.u32 	[%rd1+24], %rd4006;
	and.b32  	%r2401, %r6916, 31;
	and.b32  	%r6917, %r6916, 224;
	add.s32 	%r6918, %r6917, -128;
	shr.u32 	%r6919, %r6918, 5;
	mul.wide.u32 	%rd3003, %r6919, 4;
	sub.s64 	%rd1206, %rd1, %rd3003;
	ld.local.u32 	%r8911, [%rd1206+24];
	ld.local.u32 	%r8912, [%rd1206+20];
	setp.eq.s32 	%p1447, %r2401, 0;
	@%p1447 bra 	$L__BB1_1534;
	shf.l.wrap.b32 	%r8911, %r8912, %r8911, %r2401;
	ld.local.u32 	%r6920, [%rd1206+16];
	shf.l.wrap.b32 	%r8912, %r6920, %r8912, %r2401;
$L__BB1_1534:
	shr.u32 	%r6921, %r8911, 30;
	shf.l.wrap.b32 	%r6922, %r8912, %r8911, 2;
	shl.b32 	%r6923, %r8912, 2;
	shr.u32 	%r6924, %r6922, 31;
	add.s32 	%r6925, %r6924, %r6921;
	neg.s32 	%r6926, %r6925;
	setp.lt.s32 	%p1448, %r2397, 0;
	selp.b32 	%r8913, %r6926, %r6925, %p1448;
	xor.b32  	%r6927, %r6922, %r2397;
	shr.s32 	%r6928, %r6922, 31;
	xor.b32  	%r6929, %r6928, %r6922;
	xor.b32  	%r6930, %r6928, %r6923;
	cvt.u64.u32 	%rd3004, %r6929;
	shl.b64 	%rd3005, %rd3004, 32;
	cvt.u64.u32 	%rd3006, %r6930;
	or.b64  	%rd3007, %rd3005, %rd3006;
	cvt.rn.f64.s64 	%fd343, %rd3007;
	mul.f64 	%fd344, %fd343, 0d3BF921FB54442D19;
	cvt.rn.f32.f64 	%f4771, %fd344;
	neg.f32 	%f4772, %f4771;
	setp.lt.s32 	%p1449, %r6927, 0;
	selp.f32 	%f6177, %f4772, %f4771, %p1449;
$L__BB1_1535:
	add.s32 	%r6932, %r8913, 1;
	mul.rn.f32 	%f4774, %f6177, %f6177;
	and.b32  	%r6933, %r8913, 1;
	setp.eq.b32 	%p1450, %r6933, 1;
	selp.f32 	%f4775, %f6177, 0f3F800000, %p1450;
	fma.rn.f32 	%f4776, %f4774, %f4775, 0f00000000;
	fma.rn.f32 	%f4777, %f4774, 0f37CBAC00, 0fBAB607ED;
	selp.f32 	%f4778, 0fB94D4153, %f4777, %p1450;
	selp.f32 	%f4779, 0f3C0885E4, 0f3D2AAABB, %p1450;
	fma.rn.f32 	%f4780, %f4778, %f4774, %f4779;
	selp.f32 	%f4781, 0fBE2AAAA8, 0fBEFFFFFF, %p1450;
	fma.rn.f32 	%f4782, %f4780, %f4774, %f4781;
	fma.rn.f32 	%f4783, %f4782, %f4776, %f4775;
	and.b32  	%r6934, %r6932, 2;
	setp.eq.s32 	%p1451, %r6934, 0;
	mov.f32 	%f4784, 0f00000000;
	sub.f32 	%f4785, %f4784, %f4783;
	selp.f32 	%f1120, %f4783, %f4785, %p1451;
	mul.f32 	%f4786, %f1120, 0f3F22F983;
	cvt.rni.s32.f32 	%r8917, %f4786;
	cvt.rn.f32.s32 	%f4787, %r8917;
	fma.rn.f32 	%f4788, %f4787, 0fBFC90FDA, %f1120;
	fma.rn.f32 	%f4789, %f4787, 0fB3A22168, %f4788;
	fma.rn.f32 	%f6178, %f4787, 0fA7C234C5, %f4789;
	abs.f32 	%f1122, %f1120;
	setp.ltu.f32 	%p1452, %f1122, 0f47CE4780;
	@%p1452 bra 	$L__BB1_1543;
	setp.neu.f32 	%p1453, %f1122, 0f7F800000;
	@%p1453 bra 	$L__BB1_1538;
	mov.f32 	%f4792, 0f00000000;
	mul.rn.f32 	%f6178, %f1120, %f4792;
	mov.b32 	%r8917, 0;
	bra.uni 	$L__BB1_1543;
$L__BB1_1538:
	mov.b32 	%r2411, %f1120;
	shl.b32 	%r6936, %r2411, 8;
	or.b32  	%r2412, %r6936, -2147483648;
	mov.b64 	%rd4009, 0;
	mov.b32 	%r8914, 0;
	mov.u64 	%rd4007, __cudart_i2opi_f;
	mov.u64 	%rd4008, %rd1;
$L__BB1_1539:
	.pragma "nounroll";
	ld.global.nc.u32 	%r6937, [%rd4007];
	mad.wide.u32 	%rd3010, %r6937, %r2412, %rd4009;
	shr.u64 	%rd4009, %rd3010, 32;
	st.local.u32 	[%rd4008], %rd3010;
	add.s32 	%r8914, %r8914, 1;
	add.s64 	%rd4008, %rd4008, 4;
	add.s64 	%rd4007, %rd4007, 4;
	setp.ne.s32 	%p1454, %r8914, 6;
	@%p1454 bra 	$L__BB1_1539;
	shr.u32 	%r6938, %r2411, 23;
	st.local.u32 	[%rd1+24], %rd4009;
	and.b32  	%r2415, %r6938, 31;
	and.b32  	%r6939, %r6938, 224;
	add.s32 	%r6940, %r6939, -128;
	shr.u32 	%r6941, %r6940, 5;
	mul.wide.u32 	%rd3011, %r6941, 4;
	sub.s64 	%rd1213, %rd1, %rd3011;
	ld.local.u32 	%r8915, [%rd1213+24];
	ld.local.u32 	%r8916, [%rd1213+20];
	setp.eq.s32 	%p1455, %r2415, 0;
	@%p1455 bra 	$L__BB1_1542;
	shf.l.wrap.b32 	%r8915, %r8916, %r8915, %r2415;
	ld.local.u32 	%r6942, [%rd1213+16];
	shf.l.wrap.b32 	%r8916, %r6942, %r8916, %r2415;
$L__BB1_1542:
	shr.u32 	%r6943, %r8915, 30;
	shf.l.wrap.b32 	%r6944, %r8916, %r8915, 2;
	shl.b32 	%r6945, %r8916, 2;
	shr.u32 	%r6946, %r6944, 31;
	add.s32 	%r6947, %r6946, %r6943;
	neg.s32 	%r6948, %r6947;
	setp.lt.s32 	%p1456, %r2411, 0;
	selp.b32 	%r8917, %r6948, %r6947, %p1456;
	xor.b32  	%r6949, %r6944, %r2411;
	shr.s32 	%r6950, %r6944, 31;
	xor.b32  	%r6951, %r6950, %r6944;
	xor.b32  	%r6952, %r6950, %r6945;
	cvt.u64.u32 	%rd3012, %r6951;
	shl.b64 	%rd3013, %rd3012, 32;
	cvt.u64.u32 	%rd3014, %r6952;
	or.b64  	%rd3015, %rd3013, %rd3014;
	cvt.rn.f64.s64 	%fd345, %rd3015;
	mul.f64 	%fd346, %fd345, 0d3BF921FB54442D19;
	cvt.rn.f32.f64 	%f4790, %fd346;
	neg.f32 	%f4791, %f4790;
	setp.lt.s32 	%p1457, %r6949, 0;
	selp.f32 	%f6178, %f4791, %f4790, %p1457;
$L__BB1_1543:
	mul.rn.f32 	%f4793, %f6178, %f6178;
	and.b32  	%r6954, %r8917, 1;
	setp.eq.b32 	%p1458, %r6954, 1;
	selp.f32 	%f4794, 0f3F800000, %f6178, %p1458;
	fma.rn.f32 	%f4795, %f4793, %f4794, 0f00000000;
	fma.rn.f32 	%f4796, %f4793, 0f37CBAC00, 0fBAB607ED;
	selp.f32 	%f4797, %f4796, 0fB94D4153, %p1458;
	selp.f32 	%f4798, 0f3D2AAABB, 0f3C0885E4, %p1458;
	fma.rn.f32 	%f4799, %f4797, %f4793, %f4798;
	selp.f32 	%f4800, 0fBEFFFFFF, 0fBE2AAAA8, %p1458;
	fma.rn.f32 	%f4801, %f4799, %f4793, %f4800;
	fma.rn.f32 	%f4802, %f4801, %f4795, %f4794;
	and.b32  	%r6955, %r8917, 2;
	setp.eq.s32 	%p1459, %r6955, 0;
	mov.f32 	%f4803, 0f00000000;
	sub.f32 	%f4804, %f4803, %f4802;
	selp.f32 	%f6180, %f4802, %f4804, %p1459;
	setp.geu.f32 	%p1460, %f6197, 0f40C00000;
	@%p1460 bra 	$L__BB1_1553;
	mul.f32 	%f4805, %f6180, 0f3F22F983;
	cvt.rni.s32.f32 	%r8921, %f4805;
	cvt.rn.f32.s32 	%f4806, %r8921;
	fma.rn.f32 	%f4807, %f4806, 0fBFC90FDA, %f6180;
	fma.rn.f32 	%f4808, %f4806, 0fB3A22168, %f4807;
	fma.rn.f32 	%f6179, %f4806, 0fA7C234C5, %f4808;
	abs.f32 	%f1128, %f6180;
	setp.ltu.f32 	%p1461, %f1128, 0f47CE4780;
	@%p1461 bra 	$L__BB1_1552;
	setp.neu.f32 	%p1462, %f1128, 0f7F800000;
	@%p1462 bra 	$L__BB1_1547;
	mov.f32 	%f4811, 0f00000000;
	mul.rn.f32 	%f6179, %f6180, %f4811;
	mov.b32 	%r8921, 0;
	bra.uni 	$L__BB1_1552;
$L__BB1_1547:
	mov.b32 	%r2425, %f6180;
	shl.b32 	%r6957, %r2425, 8;
	or.b32  	%r2426, %r6957, -2147483648;
	mov.b64 	%rd4012, 0;
	mov.b32 	%r8918, 0;
	mov.u64 	%rd4010, __cudart_i2opi_f;
	mov.u64 	%rd4011, %rd1;
$L__BB1_1548:
	.pragma "nounroll";
	ld.global.nc.u32 	%r6958, [%rd4010];
	mad.wide.u32 	%rd3018, %r6958, %r2426, %rd4012;
	shr.u64 	%rd4012, %rd3018, 32;
	st.local.u32 	[%rd4011], %rd3018;
	add.s32 	%r8918, %r8918, 1;
	add.s64 	%rd4011, %rd4011, 4;
	add.s64 	%rd4010, %rd4010, 4;
	setp.ne.s32 	%p1463, %r8918, 6;
	@%p1463 bra 	$L__BB1_1548;
	shr.u32 	%r6959, %r2425, 23;
	st.local.u32 	[%rd1+24], %rd4012;
	and.b32  	%r2429, %r6959, 31;
	and.b32  	%r6960, %r6959, 224;
	add.s32 	%r6961, %r6960, -128;
	shr.u32 	%r6962, %r6961, 5;
	mul.wide.u32 	%rd3019, %r6962, 4;
	sub.s64 	%rd1220, %rd1, %rd3019;
	ld.local.u32 	%r8919, [%rd1220+24];
	ld.local.u32 	%r8920, [%rd1220+20];
	setp.eq.s32 	%p1464, %r2429, 0;
	@%p1464 bra 	$L__BB1_1551;
	shf.l.wrap.b32 	%r8919, %r8920, %r8919, %r2429;
	ld.local.u32 	%r6963, [%rd1220+16];
	shf.l.wrap.b32 	%r8920, %r6963, %r8920, %r2429;
$L__BB1_1551:
	shr.u32 	%r6964, %r8919, 30;
	shf.l.wrap.b32 	%r6965, %r8920, %r8919, 2;
	shl.b32 	%r6966, %r8920, 2;
	shr.u32 	%r6967, %r6965, 31;
	add.s32 	%r6968, %r6967, %r6964;
	neg.s32 	%r6969, %r6968;
	setp.lt.s32 	%p1465, %r2425, 0;
	selp.b32 	%r8921, %r6969, %r6968, %p1465;
	xor.b32  	%r6970, %r6965, %r2425;
	shr.s32 	%r6971, %r6965, 31;
	xor.b32  	%r6972, %r6971, %r6965;
	xor.b32  	%r6973, %r6971, %r6966;
	cvt.u64.u32 	%rd3020, %r6972;
	shl.b64 	%rd3021, %rd3020, 32;
	cvt.u64.u32 	%rd3022, %r6973;
	or.b64  	%rd3023, %rd3021, %rd3022;
	cvt.rn.f64.s64 	%fd347, %rd3023;
	mul.f64 	%fd348, %fd347, 0d3BF921FB54442D19;
	cvt.rn.f32.f64 	%f4809, %fd348;
	neg.f32 	%f4810, %f4809;
	setp.lt.s32 	%p1466, %r6970, 0;
	selp.f32 	%f6179, %f4810, %f4809, %p1466;
$L__BB1_1552:
	add.s32 	%r6975, %r8921, 1;
	mul.rn.f32 	%f4812, %f6179, %f6179;
	and.b32  	%r6976, %r8921, 1;
	setp.eq.b32 	%p1467, %r6976, 1;
	selp.f32 	%f4813, %f6179, 0f3F800000, %p1467;
	fma.rn.f32 	%f4814, %f4812, %f4813, 0f00000000;
	fma.rn.f32 	%f4815, %f4812, 0f37CBAC00, 0fBAB607ED;
	selp.f32 	%f4816, 0fB94D4153, %f4815, %p1467;
	selp.f32 	%f4817, 0f3C0885E4, 0f3D2AAABB, %p1467;
	fma.rn.f32 	%f4818, %f4816, %f4812, %f4817;
	selp.f32 	%f4819, 0fBE2AAAA8, 0fBEFFFFFF, %p1467;
	fma.rn.f32 	%f4820, %f4818, %f4812, %f4819;
	fma.rn.f32 	%f4821, %f4820, %f4814, %f4813;
	and.b32  	%r6977, %r6975, 2;
	setp.eq.s32 	%p1468, %r6977, 0;
	mov.f32 	%f4822, 0f00000000;
	sub.f32 	%f4823, %f4822, %f4821;
	selp.f32 	%f6180, %f4821, %f4823, %p1468;
$L__BB1_1553:
	setp.leu.f32 	%p1469, %f6180, 0f40000000;
	@%p1469 bra 	$L__BB1_1563;
	mul.f32 	%f4824, %f6180, 0f3F22F983;
	cvt.rni.s32.f32 	%r8925, %f4824;
	cvt.rn.f32.s32 	%f4825, %r8925;
	fma.rn.f32 	%f4826, %f4825, 0fBFC90FDA, %f6180;
	fma.rn.f32 	%f4827, %f4825, 0fB3A22168, %f4826;
	fma.rn.f32 	%f6181, %f4825, 0fA7C234C5, %f4827;
	abs.f32 	%f1135, %f6180;
	setp.ltu.f32 	%p1470, %f1135, 0f47CE4780;
	@%p1470 bra 	$L__BB1_1562;
	setp.neu.f32 	%p1471, %f1135, 0f7F800000;
	@%p1471 bra 	$L__BB1_1557;
	mov.f32 	%f4830, 0f00000000;
	mul.rn.f32 	%f6181, %f6180, %f4830;
	mov.b32 	%r8925, 0;
	bra.uni 	$L__BB1_1562;
$L__BB1_1557:
	mov.b32 	%r2439, %f6180;
	shl.b32 	%r6979, %r2439, 8;
	or.b32  	%r2440, %r6979, -2147483648;
	mov.b64 	%rd4015, 0;
	mov.b32 	%r8922, 0;
	mov.u64 	%rd4013, __cudart_i2opi_f;
	mov.u64 	%rd4014, %rd1;
$L__BB1_1558:
	.pragma "nounroll";
	ld.global.nc.u32 	%r6980, [%rd4013];
	mad.wide.u32 	%rd3026, %r6980, %r2440, %rd4015;
	shr.u64 	%rd4015, %rd3026, 32;
	st.local.u32 	[%rd4014], %rd3026;
	add.s32 	%r8922, %r8922, 1;
	add.s64 	%rd4014, %rd4014, 4;
	add.s64 	%rd4013, %rd4013, 4;
	setp.ne.s32 	%p1472, %r8922, 6;
	@%p1472 bra 	$L__BB1_1558;
	shr.u32 	%r6981, %r2439, 23;
	st.local.u32 	[%rd1+24], %rd4015;
	and.b32  	%r2443, %r6981, 31;
	add.s32 	%r6982, %r6981, -128;
	shr.u32 	%r6983, %r6982, 5;
	mul.wide.u32 	%rd3027, %r6983, 4;
	sub.s64 	%rd1227, %rd1, %rd3027;
	ld.local.u32 	%r8923, [%rd1227+24];
	ld.local.u32 	%r8924, [%rd1227+20];
	setp.eq.s32 	%p1473, %r2443, 0;
	@%p1473 bra 	$L__BB1_1561;
	shf.l.wrap.b32 	%r8923, %r8924, %r8923, %r2443;
	ld.local.u32 	%r6984, [%rd1227+16];
	shf.l.wrap.b32 	%r8924, %r6984, %r8924, %r2443;
$L__BB1_1561:
	shr.u32 	%r6985, %r8923, 30;
	shf.l.wrap.b32 	%r6986, %r8924, %r8923, 2;
	shl.b32 	%r6987, %r8924, 2;
	shr.u32 	%r6988, %r6986, 31;
	add.s32 	%r8925, %r6988, %r6985;
	xor.b32  	%r6989, %r6986, %r2439;
	shr.s32 	%r6990, %r6986, 31;
	xor.b32  	%r6991, %r6990, %r6986;
	xor.b32  	%r6992, %r6990, %r6987;
	cvt.u64.u32 	%rd3028, %r6991;
	shl.b64 	%rd3029, %rd3028, 32;
	cvt.u64.u32 	%rd3030, %r6992;
	or.b64  	%rd3031, %rd3029, %rd3030;
	cvt.rn.f64.s64 	%fd349, %rd3031;
	mul.f64 	%fd350, %fd349, 0d3BF921FB54442D19;
	cvt.rn.f32.f64 	%f4828, %fd350;
	neg.f32 	%f4829, %f4828;
	setp.lt.s32 	%p1474, %r6989, 0;
	selp.f32 	%f6181, %f4829, %f4828, %p1474;
$L__BB1_1562:
	mul.rn.f32 	%f4831, %f6181, %f6181;
	and.b32  	%r6994, %r8925, 1;
	setp.eq.b32 	%p1475, %r6994, 1;
	selp.f32 	%f4832, 0f3F800000, %f6181, %p1475;
	fma.rn.f32 	%f4833, %f4831, %f4832, 0f00000000;
	fma.rn.f32 	%f4834, %f4831, 0f37CBAC00, 0fBAB607ED;
	selp.f32 	%f4835, %f4834, 0fB94D4153, %p1475;
	selp.f32 	%f4836, 0f3D2AAABB, 0f3C0885E4, %p1475;
	fma.rn.f32 	%f4837, %f4835, %f4831, %f4836;
	selp.f32 	%f4838, 0fBEFFFFFF, 0fBE2AAAA8, %p1475;
	fma.rn.f32 	%f4839, %f4837, %f4831, %f4838;
	fma.rn.f32 	%f4840, %f4839, %f4833, %f4832;
	and.b32  	%r6995, %r8925, 2;
	setp.eq.s32 	%p1476, %r6995, 0;
	mov.f32 	%f4841, 0f00000000;
	sub.f32 	%f4842, %f4841, %f4840;
	selp.f32 	%f6180, %f4840, %f4842, %p1476;
$L__BB1_1563:
	mul.f32 	%f4843, %f6180, 0f3F22F983;
	cvt.rni.s32.f32 	%r8929, %f4843;
	cvt.rn.f32.s32 	%f4844, %r8929;
	fma.rn.f32 	%f4845, %f4844, 0fBFC90FDA, %f6180;
	fma.rn.f32 	%f4846, %f4844, 0fB3A22168, %f4845;
	fma.rn.f32 	%f6183, %f4844, 0fA7C234C5, %f4846;
	abs.f32 	%f1142, %f6180;
	setp.ltu.f32 	%p1477, %f1142, 0f47CE4780;
	@%p1477 bra 	$L__BB1_1571;
	setp.neu.f32 	%p1478, %f1142, 0f7F800000;
	@%p1478 bra 	$L__BB1_1566;
	mov.f32 	%f4849, 0f00000000;
	mul.rn.f32 	%f6183, %f6180, %f4849;
	mov.b32 	%r8929, 0;
	bra.uni 	$L__BB1_1571;
$L__BB1_1566:
	mov.b32 	%r2453, %f6180;
	shl.b32 	%r6997, %r2453, 8;
	or.b32  	%r2454, %r6997, -2147483648;
	mov.b64 	%rd4018, 0;
	mov.b32 	%r8926, 0;
	mov.u64 	%rd4016, __cudart_i2opi_f;
	mov.u64 	%rd4017, %rd1;
$L__BB1_1567:
	.pragma "nounroll";
	ld.global.nc.u32 	%r6998, [%rd4016];
	mad.wide.u32 	%rd3034, %r6998, %r2454, %rd4018;
	shr.u64 	%rd4018, %rd3034, 32;
	st.local.u32 	[%rd4017], %rd3034;
	add.s32 	%r8926, %r8926, 1;
	add.s64 	%rd4017, %rd4017, 4;
	add.s64 	%rd4016, %rd4016, 4;
	setp.ne.s32 	%p1479, %r8926, 6;
	@%p1479 bra 	$L__BB1_1567;
	shr.u32 	%r6999, %r2453, 23;
	st.local.u32 	[%rd1+24], %rd4018;
	and.b32  	%r2457, %r6999, 31;
	and.b32  	%r7000, %r6999, 224;
	add.s32 	%r7001, %r7000, -128;
	shr.u32 	%r7002, %r7001, 5;
	mul.wide.u32 	%rd3035, %r7002, 4;
	sub.s64 	%rd1234, %rd1, %rd3035;
	ld.local.u32 	%r8927, [%rd1234+24];
	ld.local.u32 	%r8928, [%rd1234+20];
	setp.eq.s32 	%p1480, %r2457, 0;
	@%p1480 bra 	$L__BB1_1570;
	shf.l.wrap.b32 	%r8927, %r8928, %r8927, %r2457;
	ld.local.u32 	%r7003, [%rd1234+16];
	shf.l.wrap.b32 	%r8928, %r7003, %r8928, %r2457;
$L__BB1_1570:
	shr.u32 	%r7004, %r8927, 30;
	shf.l.wrap.b32 	%r7005, %r8928, %r8927, 2;
	shl.b32 	%r7006, %r8928, 2;
	shr.u32 	%r7007, %r7005, 31;
	add.s32 	%r7008, %r7007, %r7004;
	neg.s32 	%r7009, %r7008;
	setp.lt.s32 	%p1481, %r2453, 0;
	selp.b32 	%r8929, %r7009, %r7008, %p1481;
	xor.b32  	%r7010, %r7005, %r2453;
	shr.s32 	%r7011, %r7005, 31;
	xor.b32  	%r7012, %r7011, %r7005;
	xor.b32  	%r7013, %r7011, %r7006;
	cvt.u64.u32 	%rd3036, %r7012;
	shl.b64 	%rd3037, %rd3036, 32;
	cvt.u64.u32 	%rd3038, %r7013;
	or.b64  	%rd3039, %rd3037, %rd3038;
	cvt.rn.f64.s64 	%fd351, %rd3039;
	mul.f64 	%fd352, %fd351, 0d3BF921FB54442D19;
	cvt.rn.f32.f64 	%f4847, %fd352;
	neg.f32 	%f4848, %f4847;
	setp.lt.s32 	%p1482, %r7010, 0;
	selp.f32 	%f6183, %f4848, %f4847, %p1482;
$L__BB1_1571:
	add.s32 	%r7015, %r8929, 1;
	mul.rn.f32 	%f4850, %f6183, %f6183;
	and.b32  	%r7016, %r8929, 1;
	setp.eq.b32 	%p1483, %r7016, 1;
	selp.f32 	%f4851, %f6183, 0f3F800000, %p1483;
	fma.rn.f32 	%f4852, %f4850, %f4851, 0f00000000;
	fma.rn.f32 	%f4853, %f4850, 0f37CBAC00, 0fBAB607ED;
	selp.f32 	%f4854, 0fB94D4153, %f4853, %p1483;
	selp.f32 	%f4855, 0f3C0885E4, 0f3D2AAABB, %p1483;
	fma.rn.f32 	%f4856, %f4854, %f4850, %f4855;
	selp.f32 	%f4857, 0fBE2AAAA8, 0fBEFFFFFF, %p1483;
	fma.rn.f32 	%f4858, %f4856, %f4850, %f4857;
	fma.rn.f32 	%f4859, %f4858, %f4852, %f4851;
	and.b32  	%r7017, %r7015, 2;
	setp.eq.s32 	%p1484, %r7017, 0;
	mov.f32 	%f4860, 0f00000000;
	sub.f32 	%f4861, %f4860, %f4859;
	selp.f32 	%f1146, %f4859, %f4861, %p1484;
	mul.f32 	%f4862, %f1146, 0f3F22F983;
	cvt.rni.s32.f32 	%r8933, %f4862;
	cvt.rn.f32.s32 	%f4863, %r8933;
	fma.rn.f32 	%f4864, %f4863, 0fBFC90FDA, %f1146;
	fma.rn.f32 	%f4865, %f4863, 0fB3A22168, %f4864;
	fma.rn.f32 	%f6184, %f4863, 0fA7C234C5, %f4865;
	abs.f32 	%f1148, %f1146;
	setp.ltu.f32 	%p1485, %f1148, 0f47CE4780;
	@%p1485 bra 	$L__BB1_1579;
	setp.neu.f32 	%p1486, %f1148, 0f7F800000;
	@%p1486 bra 	$L__BB1_1574;
	mov.f32 	%f4868, 0f00000000;
	mul.rn.f32 	%f6184, %f1146, %f4868;
	mov.b32 	%r8933, 0;
	bra.uni 	$L__BB1_1579;
$L__BB1_1574:
	mov.b32 	%r2467, %f1146;
	shl.b32 	%r7019, %r2467, 8;
	or.b32  	%r2468, %r7019, -2147483648;
	mov.b64 	%rd4021, 0;
	mov.b32 	%r8930, 0;
	mov.u64 	%rd4019, __cudart_i2opi_f;
	mov.u64 	%rd4020, %rd1;
$L__BB1_1575:
	.pragma "nounroll";
	ld.global.nc.u32 	%r7020, [%rd4019];
	mad.wide.u32 	%rd3042, %r7020, %r2468, %rd4021;
	shr.u64 	%rd4021, %rd3042, 32;
	st.local.u32 	[%rd4020], %rd3042;
	add.s32 	%r8930, %r8930, 1;
	add.s64 	%rd4020, %rd4020, 4;
	add.s64 	%rd4019, %rd4019, 4;
	setp.ne.s32 	%p1487, %r8930, 6;
	@%p1487 bra 	$L__BB1_1575;
	shr.u32 	%r7021, %r2467, 23;
	st.local.u32 	[%rd1+24], %rd4021;
	and.b32  	%r2471, %r7021, 31;
	and.b32  	%r7022, %r7021, 224;
	add.s32 	%r7023, %r7022, -128;
	shr.u32 	%r7024, %r7023, 5;
	mul.wide.u32 	%rd3043, %r7024, 4;
	sub.s64 	%rd1241, %rd1, %rd3043;
	ld.local.u32 	%r8931, [%rd1241+24];
	ld.local.u32 	%r8932, [%rd1241+20];
	setp.eq.s32 	%p1488, %r2471, 0;
	@%p1488 bra 	$L__BB1_1578;
	shf.l.wrap.b32 	%r8931, %r8932, %r8931, %r2471;
	ld.local.u32 	%r7025, [%rd1241+16];
	shf.l.wrap.b32 	%r8932, %r7025, %r8932, %r2471;
$L__BB1_1578:
	shr.u32 	%r7026, %r8931, 30;
	shf.l.wrap.b32 	%r7027, %r8932, %r8931, 2;
	shl.b32 	%r7028, %r8932, 2;
	shr.u32 	%r7029, %r7027, 31;
	add.s32 	%r7030, %r7029, %r7026;
	neg.s32 	%r7031, %r7030;
	setp.lt.s32 	%p1489, %r2467, 0;
	selp.b32 	%r8933, %r7031, %r7030, %p1489;
	xor.b32  	%r7032, %r7027, %r2467;
	shr.s32 	%r7033, %r7027, 31;
	xor.b32  	%r7034, %r7033, %r7027;
	xor.b32  	%r7035, %r7033, %r7028;
	cvt.u64.u32 	%rd3044, %r7034;
	shl.b64 	%rd3045, %rd3044, 32;
	cvt.u64.u32 	%rd3046, %r7035;
	or.b64  	%rd3047, %rd3045, %rd3046;
	cvt.rn.f64.s64 	%fd353, %rd3047;
	mul.f64 	%fd354, %fd353, 0d3BF921FB54442D19;
	cvt.rn.f32.f64 	%f4866, %fd354;
	neg.f32 	%f4867, %f4866;
	setp.lt.s32 	%p1490, %r7032, 0;
	selp.f32 	%f6184, %f4867, %f4866, %p1490;
$L__BB1_1579:
	add.s32 	%r7037, %r8933, 1;
	mul.rn.f32 	%f4869, %f6184, %f6184;
	and.b32  	%r7038, %r8933, 1;
	setp.eq.b32 	%p1491, %r7038, 1;
	selp.f32 	%f4870, %f6184, 0f3F800000, %p1491;
	fma.rn.f32 	%f4871, %f4869, %f4870, 0f00000000;
	fma.rn.f32 	%f4872, %f4869, 0f37CBAC00, 0fBAB607ED;
	selp.f32 	%f4873, 0fB94D4153, %f4872, %p1491;
	selp.f32 	%f4874, 0f3C0885E4, 0f3D2AAABB, %p1491;
	fma.rn.f32 	%f4875, %f4873, %f4869, %f4874;
	selp.f32 	%f4876, 0fBE2AAAA8, 0fBEFFFFFF, %p1491;
	fma.rn.f32 	%f4877, %f4875, %f4869, %f4876;
	fma.rn.f32 	%f4878, %f4877, %f4871, %f4870;
	and.b32  	%r7039, %r7037, 2;
	setp.eq.s32 	%p1492, %r7039, 0;
	mov.f32 	%f4879, 0f00000000;
	sub.f32 	%f4880, %f4879, %f4878;
	selp.f32 	%f6186, %f4878, %f4880, %p1492;
	setp.leu.f32 	%p1493, %f6197, 0f40A00000;
	@%p1493 bra 	$L__BB1_1589;
	mul.f32 	%f4881, %f6186, 0f3F22F983;
	cvt.rni.s32.f32 	%r8937, %f4881;
	cvt.rn.f32.s32 	%f4882, %r8937;
	fma.rn.f32 	%f4883, %f4882, 0fBFC90FDA, %f6186;
	fma.rn.f32 	%f4884, %f4882, 0fB3A22168, %f4883;
	fma.rn.f32 	%f6185, %f4882, 0fA7C234C5, %f4884;
	abs.f32 	%f1154, %f6186;
	setp.ltu.f32 	%p1494, %f1154, 0f47CE4780;
	@%p1494 bra 	$L__BB1_1588;
	setp.neu.f32 	%p1495, %f1154, 0f7F800000;
	@%p1495 bra 	$L__BB1_1583;
	mov.f32 	%f4887, 0f00000000;
	mul.rn.f32 	%f6185, %f6186, %f4887;
	mov.b32 	%r8937, 0;
	bra.uni 	$L__BB1_1588;
$L__BB1_1583:
	mov.b32 	%r2481, %f6186;
	shl.b32 	%r7041, %r2481, 8;
	or.b32  	%r2482, %r7041, -2147483648;
	mov.b64 	%rd4024, 0;
	mov.b32 	%r8934, 0;
	mov.u64 	%rd4022, __cudart_i2opi_f;
	mov.u64 	%rd4023, %rd1;
$L__BB1_1584:
	.pragma "nounroll";
	ld.global.nc.u32 	%r7042, [%rd4022];
	mad.wide.u32 	%rd3050, %r7042, %r2482, %rd4024;
	shr.u64 	%rd4024, %rd3050, 32;
	st.local.u32 	[%rd4023], %rd3050;
	add.s32 	%r8934, %r8934, 1;
	add.s64 	%rd4023, %rd4023, 4;
	add.s64 	%rd4022, %rd4022, 4;
	setp.ne.s32 	%p1496, %r8934, 6;
	@%p1496 bra 	$L__BB1_1584;
	shr.u32 	%r7043, %r2481, 23;
	st.local.u32 	[%rd1+24], %rd4024;
	and.b32  	%r2485, %r7043, 31;
	and.b32  	%r7044, %r7043, 224;
	add.s32 	%r7045, %r7044, -128;
	shr.u32 	%r7046, %r7045, 5;
	mul.wide.u32 	%rd3051, %r7046, 4;
	sub.s64 	%rd1248, %rd1, %rd3051;
	ld.local.u32 	%r8935, [%rd1248+24];
	ld.local.u32 	%r8936, [%rd1248+20];
	setp.eq.s32 	%p1497, %r2485, 0;
	@%p1497 bra 	$L__BB1_1587;
	shf.l.wrap.b32 	%r8935, %r8936, %r8935, %r2485;
	ld.local.u32 	%r7047, [%rd1248+16];
	shf.l.wrap.b32 	%r8936, %r7047, %r8936, %r2485;
$L__BB1_1587:
	shr.u32 	%r7048, %r8935, 30;
	shf.l.wrap.b32 	%r7049, %r8936, %r8935, 2;
	shl.b32 	%r7050, %r8936, 2;
	shr.u32 	%r7051, %r7049, 31;
	add.s32 	%r7052, %r7051, %r7048;
	neg.s32 	%r7053, %r7052;
	setp.lt.s32 	%p1498, %r2481, 0;
	selp.b32 	%r8937, %r7053, %r7052, %p1498;
	xor.b32  	%r7054, %r7049, %r2481;
	shr.s32 	%r7055, %r7049, 31;
	xor.b32  	%r7056, %r7055, %r7049;
	xor.b32  	%r7057, %r7055, %r7050;
	cvt.u64.u32 	%rd3052, %r7056;
	shl.b64 	%rd3053, %rd3052, 32;
	cvt.u64.u32 	%rd3054, %r7057;
	or.b64  	%rd3055, %rd3053, %rd3054;
	cvt.rn.f64.s64 	%fd355, %rd3055;
	mul.f64 	%fd356, %fd355, 0d3BF921FB54442D19;
	cvt.rn.f32.f64 	%f4885, %fd356;
	neg.f32 	%f4886, %f4885;
	setp.lt.s32 	%p1499, %r7054, 0;
	selp.f32 	%f6185, %f4886, %f4885, %p1499;
$L__BB1_1588:
	add.s32 	%r7059, %r8937, 1;
	mul.rn.f32 	%f4888, %f6185, %f6185;
	and.b32  	%r7060, %r8937, 1;
	setp.eq.b32 	%p1500, %r7060, 1;
	selp.f32 	%f4889, %f6185, 0f3F800000, %p1500;
	fma.rn.f32 	%f4890, %f4888, %f4889, 0f00000000;
	fma.rn.f32 	%f4891, %f4888, 0f37CBAC00, 0fBAB607ED;
	selp.f32 	%f4892, 0fB94D4153, %f4891, %p1500;
	selp.f32 	%f4893, 0f3C0885E4, 0f3D2AAABB, %p1500;
	fma.rn.f32 	%f4894, %f4892, %f4888, %f4893;
	selp.f32 	%f4895, 0fBE2AAAA8, 0fBEFFFFFF, %p1500;
	fma.rn.f32 	%f4896, %f4894, %f4888, %f4895;
	fma.rn.f32 	%f4897, %f4896, %f4890, %f4889;
	and.b32  	%r7061, %r7059, 2;
	setp.eq.s32 	%p1501, %r7061, 0;
	mov.f32 	%f4898, 0f00000000;
	sub.f32 	%f4899, %f4898, %f4897;
	selp.f32 	%f6186, %f4897, %f4899, %p1501;
$L__BB1_1589:
	setp.geu.f32 	%p1502, %f985, 0f41100000;
	@%p1502 bra 	$L__BB1_1599;
	mul.f32 	%f4900, %f6186, 0f3F22F983;
	cvt.rni.s32.f32 	%r8941, %f4900;
	cvt.rn.f32.s32 	%f4901, %r8941;
	fma.rn.f32 	%f4902, %f4901, 0fBFC90FDA, %f6186;
	fma.rn.f32 	%f4903, %f4901, 0fB3A22168, %f4902;
	fma.rn.f32 	%f6187, %f4901, 0fA7C234C5, %f4903;
	abs.f32 	%f1161, %f6186;
	setp.ltu.f32 	%p1503, %f1161, 0f47CE4780;
	@%p1503 bra 	$L__BB1_1598;
	setp.neu.f32 	%p1504, %f1161, 0f7F800000;
	@%p1504 bra 	$L__BB1_1593;
	mov.f32 	%f4906, 0f00000000;
	mul.rn.f32 	%f6187, %f6186, %f4906;
	mov.b32 	%r8941, 0;
	bra.uni 	$L__BB1_1598;
$L__BB1_1593:
	mov.b32 	%r2495, %f6186;
	shl.b32 	%r7063, %r2495, 8;
	or.b32  	%r2496, %r7063, -2147483648;
	mov.b64 	%rd4027, 0;
	mov.b32 	%r8938, 0;
	mov.u64 	%rd4025, __cudart_i2opi_f;
	mov.u64 	%rd4026, %rd1;
$L__BB1_1594:
	.pragma "nounroll";
	ld.global.nc.u32 	%r7064, [%rd4025];
	mad.wide.u32 	%rd3058, %r7064, %r2496, %rd4027;
	shr.u64 	%rd4027, %rd3058, 32;
	st.local.u32 	[%rd4026], %rd3058;
	add.s32 	%r8938, %r8938, 1;
	add.s64 	%rd4026, %rd4026, 4;
	add.s64 	%rd4025, %rd4025, 4;
	setp.ne.s32 	%p1505, %r8938, 6;
	@%p1505 bra 	$L__BB1_1594;
	shr.u32 	%r7065, %r2495, 23;
	st.local.u32 	[%rd1+24], %rd4027;
	and.b32  	%r2499, %r7065, 31;
	and.b32  	%r7066, %r7065, 224;
	add.s32 	%r7067, %r7066, -128;
	shr.u32 	%r7068, %r7067, 5;
	mul.wide.u32 	%rd3059, %r7068, 4;
	sub.s64 	%rd1255, %rd1, %rd3059;
	ld.local.u32 	%r8939, [%rd1255+24];
	ld.local.u32 	%r8940, [%rd1255+20];
	setp.eq.s32 	%p1506, %r2499, 0;
	@%p1506 bra 	$L__BB1_1597;
	shf.l.wrap.b32 	%r8939, %r8940, %r8939, %r2499;
	ld.local.u32 	%r7069, [%rd1255+16];
	shf.l.wrap.b32 	%r8940, %r7069, %r8940, %r2499;
$L__BB1_1597:
	shr.u32 	%r7070, %r8939, 30;
	shf.l.wrap.b32 	%r7071, %r8940, %r8939, 2;
	shl.b32 	%r7072, %r8940, 2;
	shr.u32 	%r7073, %r7071, 31;
	add.s32 	%r7074, %r7073, %r7070;
	neg.s32 	%r7075, %r7074;
	setp.lt.s32 	%p1507, %r2495, 0;
	selp.b32 	%r8941, %r7075, %r7074, %p1507;
	xor.b32  	%r7076, %r7071, %r2495;
	shr.s32 	%r7077, %r7071, 31;
	xor.b32  	%r7078, %r7077, %r7071;
	xor.b32  	%r7079, %r7077, %r7072;
	cvt.u64.u32 	%rd3060, %r7078;
	shl.b64 	%rd3061, %rd3060, 32;
	cvt.u64.u32 	%rd3062, %r7079;
	or.b64  	%rd3063, %rd3061, %rd3062;
	cvt.rn.f64.s64 	%fd357, %rd3063;
	mul.f64 	%fd358, %fd357, 0d3BF921FB54442D19;
	cvt.rn.f32.f64 	%f4904, %fd358;
	neg.f32 	%f4905, %f4904;
	setp.lt.s32 	%p1508, %r7076, 0;
	selp.f32 	%f6187, %f4905, %f4904, %p1508;
$L__BB1_1598:
	mul.rn.f32 	%f4907, %f6187, %f6187;
	and.b32  	%r7081, %r8941, 1;
	setp.eq.b32 	%p1509, %r7081, 1;
	selp.f32 	%f4908, 0f3F800000, %f6187, %p1509;
	fma.rn.f32 	%f4909, %f4907, %f4908, 0f00000000;
	fma.rn.f32 	%f4910, %f4907, 0f37CBAC00, 0fBAB607ED;
	selp.f32 	%f4911, %f4910, 0fB94D4153, %p1509;
	selp.f32 	%f4912, 0f3D2AAABB, 0f3C0885E4, %p1509;
	fma.rn.f32 	%f4913, %f4911, %f4907, %f4912;
	selp.f32 	%f4914, 0fBEFFFFFF, 0fBE2AAAA8, %p1509;
	fma.rn.f32 	%f4915, %f4913, %f4907, %f4914;
	fma.rn.f32 	%f4916, %f4915, %f4909, %f4908;
	and.b32  	%r7082, %r8941, 2;
	setp.eq.s32 	%p1510, %r7082, 0;
	mov.f32 	%f4917, 0f00000000;
	sub.f32 	%f4918, %f4917, %f4916;
	selp.f32 	%f6186, %f4916, %f4918, %p1510;
$L__BB1_1599:
	mul.f32 	%f4919, %f6186, 0f3F22F983;
	cvt.rni.s32.f32 	%r8945, %f4919;
	cvt.rn.f32.s32 	%f4920, %r8945;
	fma.rn.f32 	%f4921, %f4920, 0fBFC90FDA, %f6186;
	fma.rn.f32 	%f4922, %f4920, 0fB3A22168, %f4921;
	fma.rn.f32 	%f6189, %f4920, 0fA7C234C5, %f4922;
	abs.f32 	%f1168, %f6186;
	setp.ltu.f32 	%p1511, %f1168, 0f47CE4780;
	@%p1511 bra 	$L__BB1_1607;
	setp.neu.f32 	%p1512, %f1168, 0f7F800000;
	@%p1512 bra 	$L__BB1_1602;
	mov.f32 	%f4925, 0f00000000;
	mul.rn.f32 	%f6189, %f6186, %f4925;
	mov.b32 	%r8945, 0;
	bra.uni 	$L__BB1_1607;
$L__BB1_1602:
	mov.b32 	%r2509, %f6186;
	shl.b32 	%r7084, %r2509, 8;
	or.b32  	%r2510, %r7084, -2147483648;
	mov.b64 	%rd4030, 0;
	mov.b32 	%r8942, 0;
	mov.u64 	%rd4028, __cudart_i2opi_f;
	mov.u64 	%rd4029, %rd1;
$L__BB1_1603:
	.pragma "nounroll";
	ld.global.nc.u32 	%r7085, [%rd4028];
	mad.wide.u32 	%rd3066, %r7085, %r2510, %rd4030;
	shr.u64 	%rd4030, %rd3066, 32;
	st.local.u32 	[%rd4029], %rd3066;
	add.s32 	%r8942, %r8942, 1;
	add.s64 	%rd4029, %rd4029, 4;
	add.s64 	%rd4028, %rd4028, 4;
	setp.ne.s32 	%p1513, %r8942, 6;
	@%p1513 bra 	$L__BB1_1603;
	shr.u32 	%r7086, %r2509, 23;
	st.local.u32 	[%rd1+24], %rd4030;
	and.b32  	%r2513, %r7086, 31;
	and.b32  	%r7087, %r7086, 224;
	add.s32 	%r7088, %r7087, -128;
	shr.u32 	%r7089, %r7088, 5;
	mul.wide.u32 	%rd3067, %r7089, 4;
	sub.s64 	%rd1262, %rd1, %rd3067;
	ld.local.u32 	%r8943, [%rd1262+24];
	ld.local.u32 	%r8944, [%rd1262+20];
	setp.eq.s32 	%p1514, %r2513, 0;
	@%p1514 bra 	$L__BB1_1606;
	shf.l.wrap.b32 	%r8943, %r8944, %r8943, %r2513;
	ld.local.u32 	%r7090, [%rd1262+16];
	shf.l.wrap.b32 	%r8944, %r7090, %r8944, %r2513;
$L__BB1_1606:
	shr.u32 	%r7091, %r8943, 30;
	shf.l.wrap.b32 	%r7092, %r8944, %r8943, 2;
	shl.b32 	%r7093, %r8944, 2;
	shr.u32 	%r7094, %r7092, 31;
	add.s32 	%r7095, %r7094, %r7091;
	neg.s32 	%r7096, %r7095;
	setp.lt.s32 	%p1515, %r2509, 0;
	selp.b32 	%r8945, %r7096, %r7095, %p1515;
	xor.b32  	%r7097, %r7092, %r2509;
	shr.s32 	%r7098, %r7092, 31;
	xor.b32  	%r7099, %r7098, %r7092;
	xor.b32  	%r7100, %r7098, %r7093;
	cvt.u64.u32 	%rd3068, %r7099;
	shl.b64 	%rd3069, %rd3068, 32;
	cvt.u64.u32 	%rd3070, %r7100;
	or.b64  	%rd3071, %rd3069, %rd3070;
	cvt.rn.f64.s64 	%fd359, %rd3071;
	mul.f64 	%fd360, %fd359, 0d3BF921FB54442D19;
	cvt.rn.f32.f64 	%f4923, %fd360;
	neg.f32 	%f4924, %f4923;
	setp.lt.s32 	%p1516, %r7097, 0;
	selp.f32 	%f6189, %f4924, %f4923, %p1516;
$L__BB1_1607:
	add.s32 	%r7102, %r8945, 1;
	mul.rn.f32 	%f4926, %f6189, %f6189;
	and.b32  	%r7103, %r8945, 1;
	setp.eq.b32 	%p1517, %r7103, 1;
	selp.f32 	%f4927, %f6189, 0f3F800000, %p1517;
	fma.rn.f32 	%f4928, %f4926, %f4927, 0f00000000;
	fma.rn.f32 	%f4929, %f4926, 0f37CBAC00, 0fBAB607ED;
	selp.f32 	%f4930, 0fB94D4153, %f4929, %p1517;
	selp.f32 	%f4931, 0f3C0885E4, 0f3D2AAABB, %p1517;
	fma.rn.f32 	%f4932, %f4930, %f4926, %f4931;
	selp.f32 	%f4933, 0fBE2AAAA8, 0fBEFFFFFF, %p1517;
	fma.rn.f32 	%f4934, %f4932, %f4926, %f4933;
	fma.rn.f32 	%f4935, %f4934, %f4928, %f4927;
	and.b32  	%r7104, %r7102, 2;
	setp.eq.s32 	%p1518, %r7104, 0;
	mov.f32 	%f4936, 0f00000000;
	sub.f32 	%f4937, %f4936, %f4935;
	selp.f32 	%f6191, %f4935, %f4937, %p1518;
	setp.geu.f32 	%p1519, %f6191, 0f41100000;
	@%p1519 bra 	$L__BB1_1617;
	mul.f32 	%f4938, %f6191, 0f3F22F983;
	cvt.rni.s32.f32 	%r8949, %f4938;
	cvt.rn.f32.s32 	%f4939, %r8949;
	fma.rn.f32 	%f4940, %f4939, 0fBFC90FDA, %f6191;
	fma.rn.f32 	%f4941, %f4939, 0fB3A22168, %f4940;
	fma.rn.f32 	%f6190, %f4939, 0fA7C234C5, %f4941;
	abs.f32 	%f1174, %f6191;
	setp.ltu.f32 	%p1520, %f1174, 0f47CE4780;
	@%p1520 bra 	$L__BB1_1616;
	setp.neu.f32 	%p1521, %f1174, 0f7F800000;
	@%p1521 bra 	$L__BB1_1611;
	mov.f32 	%f4944, 0f00000000;
	mul.rn.f32 	%f6190, %f6191, %f4944;
	mov.b32 	%r8949, 0;
	bra.uni 	$L__BB1_1616;
$L__BB1_1611:
	mov.b32 	%r2523, %f6191;
	shl.b32 	%r7106, %r2523, 8;
	or.b32  	%r2524, %r7106, -2147483648;
	mov.b64 	%rd4033, 0;
	mov.b32 	%r8946, 0;
	mov.u64 	%rd4031, __cudart_i2opi_f;
	mov.u64 	%rd4032, %rd1;
$L__BB1_1612:
	.pragma "nounroll";
	ld.global.nc.u32 	%r7107, [%rd4031];
	mad.wide.u32 	%rd3074, %r7107, %r2524, %rd4033;
	shr.u64 	%rd4033, %rd3074, 32;
	st.local.u32 	[%rd4032], %rd3074;
	add.s32 	%r8946, %r8946, 1;
	add.s64 	%rd4032, %rd4032, 4;
	add.s64 	%rd4031, %rd4031, 4;
	setp.ne.s32 	%p1522, %r8946, 6;
	@%p1522 bra 	$L__BB1_1612;
	shr.u32 	%r7108, %r2523, 23;
	st.local.u32 	[%rd1+24], %rd4033;
	and.b32  	%r2527, %r7108, 31;
	and.b32  	%r7109, %r7108, 224;
	add.s32 	%r7110, %r7109, -128;
	shr.u32 	%r7111, %r7110, 5;
	mul.wide.u32 	%rd3075, %r7111, 4;
	sub.s64 	%rd1269, %rd1, %rd3075;
	ld.local.u32 	%r8947, [%rd1269+24];
	ld.local.u32 	%r8948, [%rd1269+20];
	setp.eq.s32 	%p1523, %r2527, 0;
	@%p1523 bra 	$L__BB1_1615;
	shf.l.wrap.b32 	%r8947, %r8948, %r8947, %r2527;
	ld.local.u32 	%r7112, [%rd1269+16];
	shf.l.wrap.b32 	%r8948, %r7112, %r8948, %r2527;
$L__BB1_1615:
	shr.u32 	%r7113, %r8947, 30;
	shf.l.wrap.b32 	%r7114, %r8948, %r8947, 2;
	shl.b32 	%r7115, %r8948, 2;
	shr.u32 	%r7116, %r7114, 31;
	add.s32 	%r7117, %r7116, %r7113;
	neg.s32 	%r7118, %r7117;
	setp.lt.s32 	%p1524, %r2523, 0;
	selp.b32 	%r8949, %r7118, %r7117, %p1524;
	xor.b32  	%r7119, %r7114, %r2523;
	shr.s32 	%r7120, %r7114, 31;
	xor.b32  	%r7121, %r7120, %r7114;
	xor.b32  	%r7122, %r7120, %r7115;
	cvt.u64.u32 	%rd3076, %r7121;
	shl.b64 	%rd3077, %rd3076, 32;
	cvt.u64.u32 	%rd3078, %r7122;
	or.b64  	%rd3079, %rd3077, %rd3078;
	cvt.rn.f64.s64 	%fd361, %rd3079;
	mul.f64 	%fd362, %fd361, 0d3BF921FB54442D19;
	cvt.rn.f32.f64 	%f4942, %fd362;
	neg.f32 	%f4943, %f4942;
	setp.lt.s32 	%p1525, %r7119, 0;
	selp.f32 	%f6190, %f4943, %f4942, %p1525;
$L__BB1_1616:
	mul.rn.f32 	%f4945, %f6190, %f6190;
	and.b32  	%r7124, %r8949, 1;
	setp.eq.b32 	%p1526, %r7124, 1;
	selp.f32 	%f4946, 0f3F800000, %f6190, %p1526;
	fma.rn.f32 	%f4947, %f4945, %f4946, 0f00000000;
	fma.rn.f32 	%f4948, %f4945, 0f37CBAC00, 0fBAB607ED;
	selp.f32 	%f4949, %f4948, 0fB94D4153, %p1526;
	selp.f32 	%f4950, 0f3D2AAABB, 0f3C0885E4, %p1526;
	fma.rn.f32 	%f4951, %f4949, %f4945, %f4950;
	selp.f32 	%f4952, 0fBEFFFFFF, 0fBE2AAAA8, %p1526;
	fma.rn.f32 	%f4953, %f4951, %f4945, %f4952;
	fma.rn.f32 	%f4954, %f4953, %f4947, %f4946;
	and.b32  	%r7125, %r8949, 2;
	setp.eq.s32 	%p1527, %r7125, 0;
	mov.f32 	%f4955, 0f00000000;
	sub.f32 	%f4956, %f4955, %f4954;
	selp.f32 	%f6191, %f4954, %f4956, %p1527;
$L__BB1_1617:
	setp.leu.f32 	%p1528, %f6197, %f6191;
	@%p1528 bra 	$L__BB1_1627;
	mul.f32 	%f4957, %f6191, 0f3F22F983;
	cvt.rni.s32.f32 	%r8953, %f4957;
	cvt.rn.f32.s32 	%f4958, %r8953;
	fma.rn.f32 	%f4959, %f4958, 0fBFC90FDA, %f6191;
	fma.rn.f32 	%f4960, %f4958, 0fB3A22168, %f4959;
	fma.rn.f32 	%f6192, %f4958, 0fA7C234C5, %f4960;
	abs.f32 	%f1181, %f6191;
	setp.ltu.f32 	%p1529, %f1181, 0f47CE4780;
	@%p1529 bra 	$L__BB1_1626;
	setp.neu.f32 	%p1530, %f1181, 0f7F800000;
	@%p1530 bra 	$L__BB1_1621;
	mov.f32 	%f4963, 0f00000000;
	mul.rn.f32 	%f6192, %f6191, %f4963;
	mov.b32 	%r8953, 0;
	bra.uni 	$L__BB1_1626;
$L__BB1_1621:
	mov.b32 	%r2537, %f6191;
	shl.b32 	%r7127, %r2537, 8;
	or.b32  	%r2538, %r7127, -2147483648;
	mov.b64 	%rd4036, 0;
	mov.b32 	%r8950, 0;
	mov.u64 	%rd4034, __cudart_i2opi_f;
	mov.u64 	%rd4035, %rd1;
$L__BB1_1622:
	.pragma "nounroll";
	ld.global.nc.u32 	%r7128, [%rd4034];
	mad.wide.u32 	%rd3082, %r7128, %r2538, %rd4036;
	shr.u64 	%rd4036, %rd3082, 32;
	st.local.u32 	[%rd4035], %rd3082;
	add.s32 	%r8950, %r8950, 1;
	add.s64 	%rd4035, %rd4035, 4;
	add.s64 	%rd4034, %rd4034, 4;
	setp.ne.s32 	%p1531, %r8950, 6;
	@%p1531 bra 	$L__BB1_1622;
	shr.u32 	%r7129, %r2537, 23;
	st.local.u32 	[%rd1+24], %rd4036;
	and.b32  	%r2541, %r7129, 31;
	and.b32  	%r7130, %r7129, 224;
	add.s32 	%r7131, %r7130, -128;
	shr.u32 	%r7132, %r7131, 5;
	mul.wide.u32 	%rd3083, %r7132, 4;
	sub.s64 	%rd1276, %rd1, %rd3083;
	ld.local.u32 	%r8951, [%rd1276+24];
	ld.local.u32 	%r8952, [%rd1276+20];
	setp.eq.s32 	%p1532, %r2541, 0;
	@%p1532 bra 	$L__BB1_1625;
	shf.l.wrap.b32 	%r8951, %r8952, %r8951, %r2541;
	ld.local.u32 	%r7133, [%rd1276+16];
	shf.l.wrap.b32 	%r8952, %r7133, %r8952, %r2541;
$L__BB1_1625:
	shr.u32 	%r7134, %r8951, 30;
	shf.l.wrap.b32 	%r7135, %r8952, %r8951, 2;
	shl.b32 	%r7136, %r8952, 2;
	shr.u32 	%r7137, %r7135, 31;
	add.s32 	%r7138, %r7137, %r7134;
	neg.s32 	%r7139, %r7138;
	setp.lt.s32 	%p1533, %r2537, 0;
	selp.b32 	%r8953, %r7139, %r7138, %p1533;
	xor.b32  	%r7140, %r7135, %r2537;
	shr.s32 	%r7141, %r7135, 31;
	xor.b32  	%r7142, %r7141, %r7135;
	xor.b32  	%r7143, %r7141, %r7136;
	cvt.u64.u32 	%rd3084, %r7142;
	shl.b64 	%rd3085, %rd3084, 32;
	cvt.u64.u32 	%rd3086, %r7143;
	or.b64  	%rd3087, %rd3085, %rd3086;
	cvt.rn.f64.s64 	%fd363, %rd3087;
	mul.f64 	%fd364, %fd363, 0d3BF921FB54442D19;
	cvt.rn.f32.f64 	%f4961, %fd364;
	neg.f32 	%f4962, %f4961;
	setp.lt.s32 	%p1534, %r7140, 0;
	selp.f32 	%f6192, %f4962, %f4961, %p1534;
$L__BB1_1626:
	add.s32 	%r7145, %r8953, 1;
	mul.rn.f32 	%f4964, %f6192, %f6192;
	and.b32  	%r7146, %r8953, 1;
	setp.eq.b32 	%p1535, %r7146, 1;
	selp.f32 	%f4965, %f6192, 0f3F800000, %p1535;
	fma.rn.f32 	%f4966, %f4964, %f4965, 0f00000000;
	fma.rn.f32 	%f4967, %f4964, 0f37CBAC00, 0fBAB607ED;
	selp.f32 	%f4968, 0fB94D4153, %f4967, %p1535;
	selp.f32 	%f4969, 0f3C0885E4, 0f3D2AAABB, %p1535;
	fma.rn.f32 	%f4970, %f4968, %f4964, %f4969;
	selp.f32 	%f4971, 0fBE2AAAA8, 0fBEFFFFFF, %p1535;
	fma.rn.f32 	%f4972, %f4970, %f4964, %f4971;
	fma.rn.f32 	%f4973, %f4972, %f4966, %f4965;
	and.b32  	%r7147, %r7145, 2;
	setp.eq.s32 	%p1536, %r7147, 0;
	mov.f32 	%f4974, 0f00000000;
	sub.f32 	%f4975, %f4974, %f4973;
	selp.f32 	%f6191, %f4973, %f4975, %p1536;
$L__BB1_1627:
	setp.geu.f32 	%p1537, %f6197, 0f41000000;
	@%p1537 bra 	$L__BB1_1637;
	mul.f32 	%f4976, %f6191, 0f3F22F983;
	cvt.rni.s32.f32 	%r8957, %f4976;
	cvt.rn.f32.s32 	%f4977, %r8957;
	fma.rn.f32 	%f4978, %f4977, 0fBFC90FDA, %f6191;
	fma.rn.f32 	%f4979, %f4977, 0fB3A22168, %f4978;
	fma.rn.f32 	%f6194, %f4977, 0fA7C234C5, %f4979;
	abs.f32 	%f1188, %f6191;
	setp.ltu.f32 	%p1538, %f1188, 0f47CE4780;
	@%p1538 bra 	$L__BB1_1636;
	setp.neu.f32 	%p1539, %f1188, 0f7F800000;
	@%p1539 bra 	$L__BB1_1631;
	mov.f32 	%f4982, 0f00000000;
	mul.rn.f32 	%f6194, %f6191, %f4982;
	mov.b32 	%r8957, 0;
	bra.uni 	$L__BB1_1636;
$L__BB1_1631:
	mov.b32 	%r2551, %f6191;
	shl.b32 	%r7149, %r2551, 8;
	or.b32  	%r2552, %r7149, -2147483648;
	mov.b64 	%rd4039, 0;
	mov.b32 	%r8954, 0;
	mov.u64 	%rd4037, __cudart_i2opi_f;
	mov.u64 	%rd4038, %rd1;
$L__BB1_1632:
	.pragma "nounroll";
	ld.global.nc.u32 	%r7150, [%rd4037];
	mad.wide.u32 	%rd3090, %r7150, %r2552, %rd4039;
	shr.u64 	%rd4039, %rd3090, 32;
	st.local.u32 	[%rd4038], %rd3090;
	add.s32 	%r8954, %r8954, 1;
	add.s64 	%rd4038, %rd4038, 4;
	add.s64 	%rd4037, %rd4037, 4;
	setp.ne.s32 	%p1540, %r8954, 6;
	@%p1540 bra 	$L__BB1_1632;
	shr.u32 	%r7151, %r2551, 23;
	st.local.u32 	[%rd1+24], %rd4039;
	and.b32  	%r2555, %r7151, 31;
	and.b32  	%r7152, %r7151, 224;
	add.s32 	%r7153, %r7152, -128;
	shr.u32 	%r7154, %r7153, 5;
	mul.wide.u32 	%rd3091, %r7154, 4;
	sub.s64 	%rd1283, %rd1, %rd3091;
	ld.local.u32 	%r8955, [%rd1283+24];
	ld.local.u32 	%r8956, [%rd1283+20];
	setp.eq.s32 	%p1541, %r2555, 0;
	@%p1541 bra 	$L__BB1_1635;
	shf.l.wrap.b32 	%r8955, %r8956, %r8955, %r2555;
	ld.local.u32 	%r7155, [%rd1283+16];
	shf.l.wrap.b32 	%r8956, %r7155, %r8956, %r2555;
$L__BB1_1635:
	shr.u32 	%r7156, %r8955, 30;
	shf.l.wrap.b32 	%r7157, %r8956, %r8955, 2;
	shl.b32 	%r7158, %r8956, 2;
	shr.u32 	%r7159, %r7157, 31;
	add.s32 	%r7160, %r7159, %r7156;
	neg.s32 	%r7161, %r7160;
	setp.lt.s32 	%p1542, %r2551, 0;
	selp.b32 	%r8957, %r7161, %r7160, %p1542;
	xor.b32  	%r7162, %r7157, %r2551;
	shr.s32 	%r7163, %r7157, 31;
	xor.b32  	%r7164, %r7163, %r7157;
	xor.b32  	%r7165, %r7163, %r7158;
	cvt.u64.u32 	%rd3092, %r7164;
	shl.b64 	%rd3093, %rd3092, 32;
	cvt.u64.u32 	%rd3094, %r7165;
	or.b64  	%rd3095, %rd3093, %rd3094;
	cvt.rn.f64.s64 	%fd365, %rd3095;
	mul.f64 	%fd366, %fd365, 0d3BF921FB54442D19;
	cvt.rn.f32.f64 	%f4980, %fd366;
	neg.f32 	%f4981, %f4980;
	setp.lt.s32 	%p1543, %r7162, 0;
	selp.f32 	%f6194, %f4981, %f4980, %p1543;
$L__BB1_1636:
	add.s32 	%r7167, %r8957, 1;
	mul.rn.f32 	%f4983, %f6194, %f6194;
	and.b32  	%r7168, %r8957, 1;
	setp.eq.b32 	%p1544, %r7168, 1;
	selp.f32 	%f4984, %f6194, 0f3F800000, %p1544;
	fma.rn.f32 	%f4985, %f4983, %f4984, 0f00000000;
	fma.rn.f32 	%f4986, %f4983, 0f37CBAC00, 0fBAB607ED;
	selp.f32 	%f4987, 0fB94D4153, %f4986, %p1544;
	selp.f32 	%f4988, 0f3C0885E4, 0f3D2AAABB, %p1544;
	fma.rn.f32 	%f4989, %f4987, %f4983, %f4988;
	selp.f32 	%f4990, 0fBE2AAAA8, 0fBEFFFFFF, %p1544;
	fma.rn.f32 	%f4991, %f4989, %f4983, %f4990;
	fma.rn.f32 	%f4992, %f4991, %f4985, %f4984;
	and.b32  	%r7169, %r7167, 2;
	setp.eq.s32 	%p1545, %r7169, 0;
	mov.f32 	%f4993, 0f00000000;
	sub.f32 	%f4994, %f4993, %f4992;
	selp.f32 	%f6191, %f4992, %f4994, %p1545;
$L__BB1_1637:
	setp.geu.f32 	%p1546, %f985, 0f40E00000;
	@%p1546 bra 	$L__BB1_1647;
	mul.f32 	%f4995, %f6191, 0f3F22F983;
	cvt.rni.s32.f32 	%r8961, %f4995;
	cvt.rn.f32.s32 	%f4996, %r8961;
	fma.rn.f32 	%f4997, %f4996, 0fBFC90FDA, %f6191;
	fma.rn.f32 	%f4998, %f4996, 0fB3A22168, %f4997;
	fma.rn.f32 	%f6196, %f4996, 0fA7C234C5, %f4998;
	abs.f32 	%f1195, %f6191;
	setp.ltu.f32 	%p1547, %f1195, 0f47CE4780;
	@%p1547 bra 	$L__BB1_1646;
	setp.neu.f32 	%p1548, %f1195, 0f7F800000;
	@%p1548 bra 	$L__BB1_1641;
	mov.f32 	%f5001, 0f00000000;
	mul.rn.f32 	%f6196, %f6191, %f5001;
	mov.b32 	%r8961, 0;
	bra.uni 	$L__BB1_1646;
$L__BB1_1641:
	mov.b32 	%r2565, %f6191;
	shl.b32 	%r7171, %r2565, 8;
	or.b32  	%r2566, %r7171, -2147483648;
	mov.b64 	%rd4042, 0;
	mov.b32 	%r8958, 0;
	mov.u64 	%rd4040, __cudart_i2opi_f;
	mov.u64 	%rd4041, %rd1;
$L__BB1_1642:
	.pragma "nounroll";
	ld.global.nc.u32 	%r7172, [%rd4040];
	mad.wide.u32 	%rd3098, %r7172, %r2566, %rd4042;
	shr.u64 	%rd4042, %rd3098, 32;
	st.local.u32 	[%rd4041], %rd3098;
	add.s32 	%r8958, %r8958, 1;
	add.s64 	%rd4041, %rd4041, 4;
	add.s64 	%rd4040, %rd4040, 4;
	setp.ne.s32 	%p1549, %r8958, 6;
	@%p1549 bra 	$L__BB1_1642;
	shr.u32 	%r7173, %r2565, 23;
	st.local.u32 	[%rd1+24], %rd4042;
	and.b32  	%r2569, %r7173, 31;
	and.b32  	%r7174, %r7173, 224;
	add.s32 	%r7175, %r7174, -128;
	shr.u32 	%r7176, %r7175, 5;
	mul.wide.u32 	%rd3099, %r7176, 4;
	sub.s64 	%rd1290, %rd1, %rd3099;
	ld.local.u32 	%r8959, [%rd1290+24];
	ld.local.u32 	%r8960, [%rd1290+20];
	setp.eq.s32 	%p1550, %r2569, 0;
	@%p1550 bra 	$L__BB1_1645;
	shf.l.wrap.b32 	%r8959, %r8960, %r8959, %r2569;
	ld.local.u32 	%r7177, [%rd1290+16];
	shf.l.wrap.b32 	%r8960, %r7177, %r8960, %r2569;
$L__BB1_1645:
	shr.u32 	%r7178, %r8959, 30;
	shf.l.wrap.b32 	%r7179, %r8960, %r8959, 2;
	shl.b32 	%r7180, %r8960, 2;
	shr.u32 	%r7181, %r7179, 31;
	add.s32 	%r7182, %r7181, %r7178;
	neg.s32 	%r7183, %r7182;
	setp.lt.s32 	%p1551, %r2565, 0;
	selp.b32 	%r8961, %r7183, %r7182, %p1551;
	xor.b32  	%r7184, %r7179, %r2565;
	shr.s32 	%r7185, %r7179, 31;
	xor.b32  	%r7186, %r7185, %r7179;
	xor.b32  	%r7187, %r7185, %r7180;
	cvt.u64.u32 	%rd3100, %r7186;
	shl.b64 	%rd3101, %rd3100, 32;
	cvt.u64.u32 	%rd3102, %r7187;
	or.b64  	%rd3103, %rd3101, %rd3102;
	cvt.rn.f64.s64 	%fd367, %rd3103;
	mul.f64 	%fd368, %fd367, 0d3BF921FB54442D19;
	cvt.rn.f32.f64 	%f4999, %fd368;
	neg.f32 	%f5000, %f4999;
	setp.lt.s32 	%p1552, %r7184, 0;
	selp.f32 	%f6196, %f5000, %f4999, %p1552;
$L__BB1_1646:
	mul.rn.f32 	%f5002, %f6196, %f6196;
	and.b32  	%r7189, %r8961, 1;
	setp.eq.b32 	%p1553, %r7189, 1;
	selp.f32 	%f5003, 0f3F800000, %f6196, %p1553;
	fma.rn.f32 	%f5004, %f5002, %f5003, 0f00000000;
	fma.rn.f32 	%f5005, %f5002, 0f37CBAC00, 0fBAB607ED;
	selp.f32 	%f5006, %f5005, 0fB94D4153, %p1553;
	selp.f32 	%f5007, 0f3D2AAABB, 0f3C0885E4, %p1553;
	fma.rn.f32 	%f5008, %f5006, %f5002, %f5007;
	selp.f32 	%f5009, 0fBEFFFFFF, 0fBE2AAAA8, %p1553;
	fma.rn.f32 	%f5010, %f5008, %f5002, %f5009;
	fma.rn.f32 	%f5011, %f5010, %f5004, %f5003;
	and.b32  	%r7190, %r8961, 2;
	setp.eq.s32 	%p1554, %r7190, 0;
	mov.f32 	%f5012, 0f00000000;
	sub.f32 	%f5013, %f5012, %f5011;
	selp.f32 	%f6191, %f5011, %f5013, %p1554;
	ld.global.f32 	%f6197, [%rd2];
$L__BB1_1647:
	setp.leu.f32 	%p1555, %f6197, 0f41100000;
	@%p1555 bra 	$L__BB1_1657;
	mul.f32 	%f5014, %f6191, 0f3F22F983;
	cvt.rni.s32.f32 	%r8965, %f5014;
	cvt.rn.f32.s32 	%f5015, %r8965;
	fma.rn.f32 	%f5016, %f5015, 0fBFC90FDA, %f6191;
	fma.rn.f32 	%f5017, %f5015, 0fB3A22168, %f5016;
	fma.rn.f32 	%f6199, %f5015, 0fA7C234C5, %f5017;
	abs.f32 	%f1204, %f6191;
	setp.ltu.f32 	%p1556, %f1204, 0f47CE4780;
	@%p1556 bra 	$L__BB1_1656;
	setp.neu.f32 	%p1557, %f1204, 0f7F800000;
	@%p1557 bra 	$L__BB1_1651;
	mov.f32 	%f5020, 0f00000000;
	mul.rn.f32 	%f6199, %f6191, %f5020;
	mov.b32 	%r8965, 0;
	bra.uni 	$L__BB1_1656;
$L__BB1_1651:
	mov.b32 	%r2579, %f6191;
	shl.b32 	%r7192, %r2579, 8;
	or.b32  	%r2580, %r7192, -2147483648;
	mov.b64 	%rd4045, 0;
	mov.b32 	%r8962, 0;
	mov.u64 	%rd4043, __cudart_i2opi_f;
	mov.u64 	%rd4044, %rd1;
$L__BB1_1652:
	.pragma "nounroll";
	ld.global.nc.u32 	%r7193, [%rd4043];
	mad.wide.u32 	%rd3106, %r7193, %r2580, %rd4045;
	shr.u64 	%rd4045, %rd3106, 32;
	st.local.u32 	[%rd4044], %rd3106;
	add.s32 	%r8962, %r8962, 1;
	add.s64 	%rd4044, %rd4044, 4;
	add.s64 	%rd4043, %rd4043, 4;
	setp.ne.s32 	%p1558, %r8962, 6;
	@%p1558 bra 	$L__BB1_1652;
	shr.u32 	%r7194, %r2579, 23;
	st.local.u32 	[%rd1+24], %rd4045;
	and.b32  	%r2583, %r7194, 31;
	and.b32  	%r7195, %r7194, 224;
	add.s32 	%r7196, %r7195, -128;
	shr.u32 	%r7197, %r7196, 5;
	mul.wide.u32 	%rd3107, %r7197, 4;
	sub.s64 	%rd1297, %rd1, %rd3107;
	ld.local.u32 	%r8963, [%rd1297+24];
	ld.local.u32 	%r8964, [%rd1297+20];
	setp.eq.s32 	%p1559, %r2583, 0;
	@%p1559 bra 	$L__BB1_1655;
	shf.l.wrap.b32 	%r8963, %r8964, %r8963, %r2583;
	ld.local.u32 	%r7198, [%rd1297+16];
	shf.l.wrap.b32 	%r8964, %r7198, %r8964, %r2583;
$L__BB1_1655:
	shr.u32 	%r7199, %r8963, 30;
	shf.l.wrap.b32 	%r7200, %r8964, %r8963, 2;
	shl.b32 	%r7201, %r8964, 2;
	shr.u32 	%r7202, %r7200, 31;
	add.s32 	%r7203, %r7202, %r7199;
	neg.s32 	%r7204, %r7203;
	setp.lt.s32 	%p1560, %r2579, 0;
	selp.b32 	%r8965, %r7204, %r7203, %p1560;
	xor.b32  	%r7205, %r7200, %r2579;
	shr.s32 	%r7206, %r7200, 31;
	xor.b32  	%r7207, %r7206, %r7200;
	xor.b32  	%r7208, %r7206, %r7201;
	cvt.u64.u32 	%rd3108, %r7207;
	shl.b64 	%rd3109, %rd3108, 32;
	cvt.u64.u32 	%rd3110, %r7208;
	or.b64  	%rd3111, %rd3109, %rd3110;
	cvt.rn.f64.s64 	%fd369, %rd3111;
	mul.f64 	%fd370, %fd369, 0d3BF921FB54442D19;
	cvt.rn.f32.f64 	%f5018, %fd370;
	neg.f32 	%f5019, %f5018;
	setp.lt.s32 	%p1561, %r7205, 0;
	selp.f32 	%f6199, %f5019, %f5018, %p1561;
$L__BB1_1656:
	add.s32 	%r7210, %r8965, 1;
	mul.rn.f32 	%f5021, %f6199, %f6199;
	and.b32  	%r7211, %r8965, 1;
	setp.eq.b32 	%p1562, %r7211, 1;
	selp.f32 	%f5022, %f6199, 0f3F800000, %p1562;
	fma.rn.f32 	%f5023, %f5021, %f5022, 0f00000000;
	fma.rn.f32 	%f5024, %f5021, 0f37CBAC00, 0fBAB607ED;
	selp.f32 	%f5025, 0fB94D4153, %f5024, %p1562;
	selp.f32 	%f5026, 0f3C0885E4, 0f3D2AAABB, %p1562;
	fma.rn.f32 	%f5027, %f5025, %f5021, %f5026;
	selp.f32 	%f5028, 0fBE2AAAA8, 0fBEFFFFFF, %p1562;
	fma.rn.f32 	%f5029, %f5027, %f5021, %f5028;
	fma.rn.f32 	%f5030, %f5029, %f5023, %f5022;
	and.b32  	%r7212, %r7210, 2;
	setp.eq.s32 	%p1563, %r7212, 0;
	mov.f32 	%f5031, 0f00000000;
	sub.f32 	%f5032, %f5031, %f5030;
	selp.f32 	%f6191, %f5030, %f5032, %p1563;
$L__BB1_1657:
	setp.geu.f32 	%p1564, %f2, 0f3F800000;
	@%p1564 bra 	$L__BB1_1667;
	mul.f32 	%f5033, %f6191, 0f3F22F983;
	cvt.rni.s32.f32 	%r8969, %f5033;
	cvt.rn.f32.s32 	%f5034, %r8969;
	fma.rn.f32 	%f5035, %f5034, 0fBFC90FDA, %f6191;
	fma.rn.f32 	%f5036, %f5034, 0fB3A22168, %f5035;
	fma.rn.f32 	%f6201, %f5034, 0fA7C234C5, %f5036;
	abs.f32 	%f1211, %f6191;
	setp.ltu.f32 	%p1565, %f1211, 0f47CE4780;
	@%p1565 bra 	$L__BB1_1666;
	setp.neu.f32 	%p1566, %f1211, 0f7F800000;
	@%p1566 bra 	$L__BB1_1661;
	mov.f32 	%f5039, 0f00000000;
	mul.rn.f32 	%f6201, %f6191, %f5039;
	mov.b32 	%r8969, 0;
	bra.uni 	$L__BB1_1666;
$L__BB1_1661:
	mov.b32 	%r2593, %f6191;
	shl.b32 	%r7214, %r2593, 8;
	or.b32  	%r2594, %r7214, -2147483648;
	mov.b64 	%rd4048, 0;
	mov.b32 	%r8966, 0;
	mov.u64 	%rd4046, __cudart_i2opi_f;
	mov.u64 	%rd4047, %rd1;
$L__BB1_1662:
	.pragma "nounroll";
	ld.global.nc.u32 	%r7215, [%rd4046];
	mad.wide.u32 	%rd3114, %r7215, %r2594, %rd4048;
	shr.u64 	%rd4048, %rd3114, 32;
	st.local.u32 	[%rd4047], %rd3114;
	add.s32 	%r8966, %r8966, 1;
	add.s64 	%rd4047, %rd4047, 4;
	add.s64 	%rd4046, %rd4046, 4;
	setp.ne.s32 	%p1567, %r8966, 6;
	@%p1567 bra 	$L__BB1_1662;
	shr.u32 	%r7216, %r2593, 23;
	st.local.u32 	[%rd1+24], %rd4048;
	and.b32  	%r2597, %r7216, 31;
	and.b32  	%r7217, %r7216, 224;
	add.s32 	%r7218, %r7217, -128;
	shr.u32 	%r7219, %r7218, 5;
	mul.wide.u32 	%rd3115, %r7219, 4;
	sub.s64 	%rd1304, %rd1, %rd3115;
	ld.local.u32 	%r8967, [%rd1304+24];
	ld.local.u32 	%r8968, [%rd1304+20];
	setp.eq.s32 	%p1568, %r2597, 0;
	@%p1568 bra 	$L__BB1_1665;
	shf.l.wrap.b32 	%r8967, %r8968, %r8967, %r2597;
	ld.local.u32 	%r7220, [%rd1304+16];
	shf.l.wrap.b32 	%r8968, %r7220, %r8968, %r2597;
$L__BB1_1665:
	shr.u32 	%r7221, %r8967, 30;
	shf.l.wrap.b32 	%r7222, %r8968, %r8967, 2;
	shl.b32 	%r7223, %r8968, 2;
	shr.u32 	%r7224, %r7222, 31;
	add.s32 	%r7225, %r7224, %r7221;
	neg.s32 	%r7226, %r7225;
	setp.lt.s32 	%p1569, %r2593, 0;
	selp.b32 	%r8969, %r7226, %r7225, %p1569;
	xor.b32  	%r7227, %r7222, %r2593;
	shr.s32 	%r7228, %r7222, 31;
	xor.b32  	%r7229, %r7228, %r7222;
	xor.b32  	%r7230, %r7228, %r7223;
	cvt.u64.u32 	%rd3116, %r7229;
	shl.b64 	%rd3117, %rd3116, 32;
	cvt.u64.u32 	%rd3118, %r7230;
	or.b64  	%rd3119, %rd3117, %rd3118;
	cvt.rn.f64.s64 	%fd371, %rd3119;
	mul.f64 	%fd372, %fd371, 0d3BF921FB54442D19;
	cvt.rn.f32.f64 	%f5037, %fd372;
	neg.f32 	%f5038, %f5037;
	setp.lt.s32 	%p1570, %r7227, 0;
	selp.f32 	%f6201, %f5038, %f5037, %p1570;
$L__BB1_1666:
	mul.rn.f32 	%f5040, %f6201, %f6201;
	and.b32  	%r7232, %r8969, 1;
	setp.eq.b32 	%p1571, %r7232, 1;
	selp.f32 	%f5041, 0f3F800000, %f6201, %p1571;
	fma.rn.f32 	%f5042, %f5040, %f5041, 0f00000000;
	fma.rn.f32 	%f5043, %f5040, 0f37CBAC00, 0fBAB607ED;
	selp.f32 	%f5044, %f5043, 0fB94D4153, %p1571;
	selp.f32 	%f5045, 0f3D2AAABB, 0f3C0885E4, %p1571;
	fma.rn.f32 	%f5046, %f5044, %f5040, %f5045;
	selp.f32 	%f5047, 0fBEFFFFFF, 0fBE2AAAA8, %p1571;
	fma.rn.f32 	%f5048, %f5046, %f5040, %f5047;
	fma.rn.f32 	%f5049, %f5048, %f5042, %f5041;
	and.b32  	%r7233, %r8969, 2;
	setp.eq.s32 	%p1572, %r7233, 0;
	mov.f32 	%f5050, 0f00000000;
	sub.f32 	%f5051, %f5050, %f5049;
	selp.f32 	%f6191, %f5049, %f5051, %p1572;
$L__BB1_1667:
	mul.f32 	%f5052, %f6191, 0f3F22F983;
	cvt.rni.s32.f32 	%r8973, %f5052;
	cvt.rn.f32.s32 	%f5053, %r8973;
	fma.rn.f32 	%f5054, %f5053, 0fBFC90FDA, %f6191;
	fma.rn.f32 	%f5055, %f5053, 0fB3A22168, %f5054;
	fma.rn.f32 	%f6203, %f5053, 0fA7C234C5, %f5055;
	abs.f32 	%f1218, %f6191;
	setp.ltu.f32 	%p1573, %f1218, 0f47CE4780;
	@%p1573 bra 	$L__BB1_1675;
	setp.neu.f32 	%p1574, %f1218, 0f7F800000;
	@%p1574 bra 	$L__BB1_1670;
	mov.f32 	%f5058, 0f00000000;
	mul.rn.f32 	%f6203, %f6191, %f5058;
	mov.b32 	%r8973, 0;
	bra.uni 	$L__BB1_1675;
$L__BB1_1670:
	mov.b32 	%r2607, %f6191;
	shl.b32 	%r7235, %r2607, 8;
	or.b32  	%r2608, %r7235, -2147483648;
	mov.b64 	%rd4051, 0;
	mov.b32 	%r8970, 0;
	mov.u64 	%rd4049, __cudart_i2opi_f;
	mov.u64 	%rd4050, %rd1;
$L__BB1_1671:
	.pragma "nounroll";
	ld.global.nc.u32 	%r7236, [%rd4049];
	mad.wide.u32 	%rd3122, %r7236, %r2608, %rd4051;
	shr.u64 	%rd4051, %rd3122, 32;
	st.local.u32 	[%rd4050], %rd3122;
	add.s32 	%r8970, %r8970, 1;
	add.s64 	%rd4050, %rd4050, 4;
	add.s64 	%rd4049, %rd4049, 4;
	setp.ne.s32 	%p1575, %r8970, 6;
	@%p1575 bra 	$L__BB1_1671;
	shr.u32 	%r7237, %r2607, 23;
	st.local.u32 	[%rd1+24], %rd4051;
	and.b32  	%r2611, %r7237, 31;
	and.b32  	%r7238, %r7237, 224;
	add.s32 	%r7239, %r7238, -128;
	shr.u32 	%r7240, %r7239, 5;
	mul.wide.u32 	%rd3123, %r7240, 4;
	sub.s64 	%rd1311, %rd1, %rd3123;
	ld.local.u32 	%r8971, [%rd1311+24];
	ld.local.u32 	%r8972, [%rd1311+20];
	setp.eq.s32 	%p1576, %r2611, 0;
	@%p1576 bra 	$L__BB1_1674;
	shf.l.wrap.b32 	%r8971, %r8972, %r8971, %r2611;
	ld.local.u32 	%r7241, [%rd1311+16];
	shf.l.wrap.b32 	%r8972, %r7241, %r8972, %r2611;
$L__BB1_1674:
	shr.u32 	%r7242, %r8971, 30;
	shf.l.wrap.b32 	%r7243, %r8972, %r8971, 2;
	shl.b32 	%r7244, %r8972, 2;
	shr.u32 	%r7245, %r7243, 31;
	add.s32 	%r7246, %r7245, %r7242;
	neg.s32 	%r7247, %r7246;
	setp.lt.s32 	%p1577, %r2607, 0;
	selp.b32 	%r8973, %r7247, %r7246, %p1577;
	xor.b32  	%r7248, %r7243, %r2607;
	shr.s32 	%r7249, %r7243, 31;
	xor.b32  	%r7250, %r7249, %r7243;
	xor.b32  	%r7251, %r7249, %r7244;
	cvt.u64.u32 	%rd3124, %r7250;
	shl.b64 	%rd3125, %rd3124, 32;
	cvt.u64.u32 	%rd3126, %r7251;
	or.b64  	%rd3127, %rd3125, %rd3126;
	cvt.rn.f64.s64 	%fd373, %rd3127;
	mul.f64 	%fd374, %fd373, 0d3BF921FB54442D19;
	cvt.rn.f32.f64 	%f5056, %fd374;
	neg.f32 	%f5057, %f5056;
	setp.lt.s32 	%p1578, %r7248, 0;
	selp.f32 	%f6203, %f5057, %f5056, %p1578;
$L__BB1_1675:
	add.s32 	%r7253, %r8973, 1;
	mul.rn.f32 	%f5059, %f6203, %f6203;
	and.b32  	%r7254, %r8973, 1;
	setp.eq.b32 	%p1579, %r7254, 1;
	selp.f32 	%f5060, %f6203, 0f3F800000, %p1579;
	fma.rn.f32 	%f5061, %f5059, %f5060, 0f00000000;
	fma.rn.f32 	%f5062, %f5059, 0f37CBAC00, 0fBAB607ED;
	selp.f32 	%f5063, 0fB94D4153, %f5062, %p1579;
	selp.f32 	%f5064, 0f3C0885E4, 0f3D2AAABB, %p1579;
	fma.rn.f32 	%f5065, %f5063, %f5059, %f5064;
	selp.f32 	%f5066, 0fBE2AAAA8, 0fBEFFFFFF, %p1579;
	fma.rn.f32 	%f5067, %f5065, %f5059, %f5066;
	fma.rn.f32 	%f5068, %f5067, %f5061, %f5060;
	and.b32  	%r7255, %r7253, 2;
	setp.eq.s32 	%p1580, %r7255, 0;
	mov.f32 	%f5069, 0f00000000;
	sub.f32 	%f5070, %f5069, %f5068;
	selp.f32 	%f6205, %f5068, %f5070, %p1580;
	ld.global.f32 	%f1223, [%rd2];
	setp.geu.f32 	%p1581, %f1223, 0f40E00000;
	@%p1581 bra 	$L__BB1_1685;
	mul.f32 	%f5071, %f6205, 0f3F22F983;
	cvt.rni.s32.f32 	%r8977, %f5071;
	cvt.rn.f32.s32 	%f5072, %r8977;
	fma.rn.f32 	%f5073, %f5072, 0fBFC90FDA, %f6205;
	fma.rn.f32 	%f5074, %f5072, 0fB3A22168, %f5073;
	fma.rn.f32 	%f6204, %f5072, 0fA7C234C5, %f5074;
	abs.f32 	%f1225, %f6205;
	setp.ltu.f32 	%p1582, %f1225, 0f47CE4780;
	@%p1582 bra 	$L__BB1_1684;
	setp.neu.f32 	%p1583, %f1225, 0f7F800000;
	@%p1583 bra 	$L__BB1_1679;
	mov.f32 	%f5077, 0f00000000;
	mul.rn.f32 	%f6204, %f6205, %f5077;
	mov.b32 	%r8977, 0;
	bra.uni 	$L__BB1_1684;
$L__BB1_1679:
	mov.b32 	%r2621, %f6205;
	shl.b32 	%r7257, %r2621, 8;
	or.b32  	%r2622, %r7257, -2147483648;
	mov.b64 	%rd4054, 0;
	mov.b32 	%r8974, 0;
	mov.u64 	%rd4052, __cudart_i2opi_f;
	mov.u64 	%rd4053, %rd1;
$L__BB1_1680:
	.pragma "nounroll";
	ld.global.nc.u32 	%r7258, [%rd4052];
	mad.wide.u32 	%rd3130, %r7258, %r2622, %rd4054;
	shr.u64 	%rd4054, %rd3130, 32;
	st.local.u32 	[%rd4053], %rd3130;
	add.s32 	%r8974, %r8974, 1;
	add.s64 	%rd4053, %rd4053, 4;
	add.s64 	%rd4052, %rd4052, 4;
	setp.ne.s32 	%p1584, %r8974, 6;
	@%p1584 bra 	$L__BB1_1680;
	shr.u32 	%r7259, %r2621, 23;
	st.local.u32 	[%rd1+24], %rd4054;
	and.b32  	%r2625, %r7259, 31;
	and.b32  	%r7260, %r7259, 224;
	add.s32 	%r7261, %r7260, -128;
	shr.u32 	%r7262, %r7261, 5;
	mul.wide.u32 	%rd3131, %r7262, 4;
	sub.s64 	%rd1318, %rd1, %rd3131;
	ld.local.u32 	%r8975, [%rd1318+24];
	ld.local.u32 	%r8976, [%rd1318+20];
	setp.eq.s32 	%p1585, %r2625, 0;
	@%p1585 bra 	$L__BB1_1683;
	shf.l.wrap.b32 	%r8975, %r8976, %r8975, %r2625;
	ld.local.u32 	%r7263, [%rd1318+16];
	shf.l.wrap.b32 	%r8976, %r7263, %r8976, %r2625;
$L__BB1_1683:
	shr.u32 	%r7264, %r8975, 30;
	shf.l.wrap.b32 	%r7265, %r8976, %r8975, 2;
	shl.b32 	%r7266, %r8976, 2;
	shr.u32 	%r7267, %r7265, 31;
	add.s32 	%r7268, %r7267, %r7264;
	neg.s32 	%r7269, %r7268;
	setp.lt.s32 	%p1586, %r2621, 0;
	selp.b32 	%r8977, %r7269, %r7268, %p1586;
	xor.b32  	%r7270, %r7265, %r2621;
	shr.s32 	%r7271, %r7265, 31;
	xor.b32  	%r7272, %r7271, %r7265;
	xor.b32  	%r7273, %r7271, %r7266;
	cvt.u64.u32 	%rd3132, %r7272;
	shl.b64 	%rd3133, %rd3132, 32;
	cvt.u64.u32 	%rd3134, %r7273;
	or.b64  	%rd3135, %rd3133, %rd3134;
	cvt.rn.f64.s64 	%fd375, %rd3135;
	mul.f64 	%fd376, %fd375, 0d3BF921FB54442D19;
	cvt.rn.f32.f64 	%f5075, %fd376;
	neg.f32 	%f5076, %f5075;
	setp.lt.s32 	%p1587, %r7270, 0;
	selp.f32 	%f6204, %f5076, %f5075, %p1587;
$L__BB1_1684:
	mul.rn.f32 	%f5078, %f6204, %f6204;
	and.b32  	%r7275, %r8977, 1;
	setp.eq.b32 	%p1588, %r7275, 1;
	selp.f32 	%f5079, 0f3F800000, %f6204, %p1588;
	fma.rn.f32 	%f5080, %f5078, %f5079, 0f00000000;
	fma.rn.f32 	%f5081, %f5078, 0f37CBAC00, 0fBAB607ED;
	selp.f32 	%f5082, %f5081, 0fB94D4153, %p1588;
	selp.f32 	%f5083, 0f3D2AAABB, 0f3C0885E4, %p1588;
	fma.rn.f32 	%f5084, %f5082, %f5078, %f5083;
	selp.f32 	%f5085, 0fBEFFFFFF, 0fBE2AAAA8, %p1588;
	fma.rn.f32 	%f5086, %f5084, %f5078, %f5085;
	fma.rn.f32 	%f5087, %f5086, %f5080, %f5079;
	and.b32  	%r7276, %r8977, 2;
	setp.eq.s32 	%p1589, %r7276, 0;
	mov.f32 	%f5088, 0f00000000;
	sub.f32 	%f5089, %f5088, %f5087;
	selp.f32 	%f6205, %f5087, %f5089, %p1589;
$L__BB1_1685:
	setp.leu.f32 	%p1590, %f1223, %f2;
	@%p1590 bra 	$L__BB1_1695;
	mul.f32 	%f5090, %f6205, 0f3F22F983;
	cvt.rni.s32.f32 	%r8981, %f5090;
	cvt.rn.f32.s32 	%f5091, %r8981;
	fma.rn.f32 	%f5092, %f5091, 0fBFC90FDA, %f6205;
	fma.rn.f32 	%f5093, %f5091, 0fB3A22168, %f5092;
	fma.rn.f32 	%f6206, %f5091, 0fA7C234C5, %f5093;
	abs.f32 	%f1232, %f6205;
	setp.ltu.f32 	%p1591, %f1232, 0f47CE4780;
	@%p1591 bra 	$L__BB1_1694;
	setp.neu.f32 	%p1592, %f1232, 0f7F800000;
	@%p1592 bra 	$L__BB1_1689;
	mov.f32 	%f5096, 0f00000000;
	mul.rn.f32 	%f6206, %f6205, %f5096;
	mov.b32 	%r8981, 0;
	bra.uni 	$L__BB1_1694;
$L__BB1_1689:
	mov.b32 	%r2635, %f6205;
	shl.b32 	%r7278, %r2635, 8;
	or.b32  	%r2636, %r7278, -2147483648;
	mov.b64 	%rd4057, 0;
	mov.b32 	%r8978, 0;
	mov.u64 	%rd4055, __cudart_i2opi_f;
	mov.u64 	%rd4056, %rd1;
$L__BB1_1690:
	.pragma "nounroll";
	ld.global.nc.u32 	%r7279, [%rd4055];
	mad.wide.u32 	%rd3138, %r7279, %r2636, %rd4057;
	shr.u64 	%rd4057, %rd3138, 32;
	st.local.u32 	[%rd4056], %rd3138;
	add.s32 	%r8978, %r8978, 1;
	add.s64 	%rd4056, %rd4056, 4;
	add.s64 	%rd4055, %rd4055, 4;
	setp.ne.s32 	%p1593, %r8978, 6;
	@%p1593 bra 	$L__BB1_1690;
	shr.u32 	%r7280, %r2635, 23;
	st.local.u32 	[%rd1+24], %rd4057;
	and.b32  	%r2639, %r7280, 31;
	and.b32  	%r7281, %r7280, 224;
	add.s32 	%r7282, %r7281, -128;
	shr.u32 	%r7283, %r7282, 5;
	mul.wide.u32 	%rd3139, %r7283, 4;
	sub.s64 	%rd1325, %rd1, %rd3139;
	ld.local.u32 	%r8979, [%rd1325+24];
	ld.local.u32 	%r8980, [%rd1325+20];
	setp.eq.s32 	%p1594, %r2639, 0;
	@%p1594 bra 	$L__BB1_1693;
	shf.l.wrap.b32 	%r8979, %r8980, %r8979, %r2639;
	ld.local.u32 	%r7284, [%rd1325+16];
	shf.l.wrap.b32 	%r8980, %r7284, %r8980, %r2639;
$L__BB1_1693:
	shr.u32 	%r7285, %r8979, 30;
	shf.l.wrap.b32 	%r7286, %r8980, %r8979, 2;
	shl.b32 	%r7287, %r8980, 2;
	shr.u32 	%r7288, %r7286, 31;
	add.s32 	%r7289, %r7288, %r7285;
	neg.s32 	%r7290, %r7289;
	setp.lt.s32 	%p1595, %r2635, 0;
	selp.b32 	%r8981, %r7290, %r7289, %p1595;
	xor.b32  	%r7291, %r7286, %r2635;
	shr.s32 	%r7292, %r7286, 31;
	xor.b32  	%r7293, %r7292, %r7286;
	xor.b32  	%r7294, %r7292, %r7287;
	cvt.u64.u32 	%rd3140, %r7293;
	shl.b64 	%rd3141, %rd3140, 32;
	cvt.u64.u32 	%rd3142, %r7294;
	or.b64  	%rd3143, %rd3141, %rd3142;
	cvt.rn.f64.s64 	%fd377, %rd3143;
	mul.f64 	%fd378, %fd377, 0d3BF921FB54442D19;
	cvt.rn.f32.f64 	%f5094, %fd378;
	neg.f32 	%f5095, %f5094;
	setp.lt.s32 	%p1596, %r7291, 0;
	selp.f32 	%f6206, %f5095, %f5094, %p1596;
$L__BB1_1694:
	mul.rn.f32 	%f5097, %f6206, %f6206;
	and.b32  	%r7296, %r8981, 1;
	setp.eq.b32 	%p1597, %r7296, 1;
	selp.f32 	%f5098, 0f3F800000, %f6206, %p1597;
	fma.rn.f32 	%f5099, %f5097, %f5098, 0f00000000;
	fma.rn.f32 	%f5100, %f5097, 0f37CBAC00, 0fBAB607ED;
	selp.f32 	%f5101, %f5100, 0fB94D4153, %p1597;
	selp.f32 	%f5102, 0f3D2AAABB, 0f3C0885E4, %p1597;
	fma.rn.f32 	%f5103, %f5101, %f5097, %f5102;
	selp.f32 	%f5104, 0fBEFFFFFF, 0fBE2AAAA8, %p1597;
	fma.rn.f32 	%f5105, %f5103, %f5097, %f5104;
	fma.rn.f32 	%f5106, %f5105, %f5099, %f5098;
	and.b32  	%r7297, %r8981, 2;
	setp.eq.s32 	%p1598, %r7297, 0;
	mov.f32 	%f5107, 0f00000000;
	sub.f32 	%f5108, %f5107, %f5106;
	selp.f32 	%f6205, %f5106, %f5108, %p1598;
$L__BB1_1695:
	mul.f32 	%f5109, %f6205, 0f3F22F983;
	cvt.rni.s32.f32 	%r8985, %f5109;
	cvt.rn.f32.s32 	%f5110, %r8985;
	fma.rn.f32 	%f5111, %f5110, 0fBFC90FDA, %f6205;
	fma.rn.f32 	%f5112, %f5110, 0fB3A22168, %f5111;
	fma.rn.f32 	%f6208, %f5110, 0fA7C234C5, %f5112;
	abs.f32 	%f1239, %f6205;
	setp.ltu.f32 	%p1599, %f1239, 0f47CE4780;
	@%p1599 bra 	$L__BB1_1703;
	setp.neu.f32 	%p1600, %f1239, 0f7F800000;
	@%p1600 bra 	$L__BB1_1698;
	mov.f32 	%f5115, 0f00000000;
	mul.rn.f32 	%f6208, %f6205, %f5115;
	mov.b32 	%r8985, 0;
	bra.uni 	$L__BB1_1703;
$L__BB1_1698:
	mov.b32 	%r2649, %f6205;
	shl.b32 	%r7299, %r2649, 8;
	or.b32  	%r2650, %r7299, -2147483648;
	mov.b64 	%rd4060, 0;
	mov.b32 	%r8982, 0;
	mov.u64 	%rd4058, __cudart_i2opi_f;
	mov.u64 	%rd4059, %rd1;
$L__BB1_1699:
	.pragma "nounroll";
	ld.global.nc.u32 	%r7300, [%rd4058];
	mad.wide.u32 	%rd3146, %r7300, %r2650, %rd4060;
	shr.u64 	%rd4060, %rd3146, 32;
	st.local.u32 	[%rd4059], %rd3146;
	add.s32 	%r8982, %r8982, 1;
	add.s64 	%rd4059, %rd4059, 4;
	add.s64 	%rd4058, %rd4058, 4;
	setp.ne.s32 	%p1601, %r8982, 6;
	@%p1601 bra 	$L__BB1_1699;
	shr.u32 	%r7301, %r2649, 23;
	st.local.u32 	[%rd1+24], %rd4060;
	and.b32  	%r2653, %r7301, 31;
	and.b32  	%r7302, %r7301, 224;
	add.s32 	%r7303, %r7302, -128;
	shr.u32 	%r7304, %r7303, 5;
	mul.wide.u32 	%rd3147, %r7304, 4;
	sub.s64 	%rd1332, %rd1, %rd3147;
	ld.local.u32 	%r8983, [%rd1332+24];
	ld.local.u32 	%r8984, [%rd1332+20];
	setp.eq.s32 	%p1602, %r2653, 0;
	@%p1602 bra 	$L__BB1_1702;
	shf.l.wrap.b32 	%r8983, %r8984, %r8983, %r2653;
	ld.local.u32 	%r7305, [%rd1332+16];
	shf.l.wrap.b32 	%r8984, %r7305, %r8984, %r2653;
$L__BB1_1702:
	shr.u32 	%r7306, %r8983, 30;
	shf.l.wrap.b32 	%r7307, %r8984, %r8983, 2;
	shl.b32 	%r7308, %r8984, 2;
	shr.u32 	%r7309, %r7307, 31;
	add.s32 	%r7310, %r7309, %r7306;
	neg.s32 	%r7311, %r7310;
	setp.lt.s32 	%p1603, %r2649, 0;
	selp.b32 	%r8985, %r7311, %r7310, %p1603;
	xor.b32  	%r7312, %r7307, %r2649;
	shr.s32 	%r7313, %r7307, 31;
	xor.b32  	%r7314, %r7313, %r7307;
	xor.b32  	%r7315, %r7313, %r7308;
	cvt.u64.u32 	%rd3148, %r7314;
	shl.b64 	%rd3149, %rd3148, 32;
	cvt.u64.u32 	%rd3150, %r7315;
	or.b64  	%rd3151, %rd3149, %rd3150;
	cvt.rn.f64.s64 	%fd379, %rd3151;
	mul.f64 	%fd380, %fd379, 0d3BF921FB54442D19;
	cvt.rn.f32.f64 	%f5113, %fd380;
	neg.f32 	%f5114, %f5113;
	setp.lt.s32 	%p1604, %r7312, 0;
	selp.f32 	%f6208, %f5114, %f5113, %p1604;
$L__BB1_1703:
	add.s32 	%r7317, %r8985, 1;
	mul.rn.f32 	%f5116, %f6208, %f6208;
	and.b32  	%r7318, %r8985, 1;
	setp.eq.b32 	%p1605, %r7318, 1;
	selp.f32 	%f5117, %f6208, 0f3F800000, %p1605;
	fma.rn.f32 	%f5118, %f5116, %f5117, 0f00000000;
	fma.rn.f32 	%f5119, %f5116, 0f37CBAC00, 0fBAB607ED;
	selp.f32 	%f5120, 0fB94D4153, %f5119, %p1605;
	selp.f32 	%f5121, 0f3C0885E4, 0f3D2AAABB, %p1605;
	fma.rn.f32 	%f5122, %f5120, %f5116, %f5121;
	selp.f32 	%f5123, 0fBE2AAAA8, 0fBEFFFFFF, %p1605;
	fma.rn.f32 	%f5124, %f5122, %f5116, %f5123;
	fma.rn.f32 	%f5125, %f5124, %f5118, %f5117;
	and.b32  	%r7319, %r7317, 2;
	setp.eq.s32 	%p1606, %r7319, 0;
	mov.f32 	%f5126, 0f00000000;
	sub.f32 	%f5127, %f5126, %f5125;
	selp.f32 	%f6210, %f5125, %f5127, %p1606;
	setp.geu.f32 	%p1607, %f985, 0f40C00000;
	@%p1607 bra 	$L__BB1_1713;
	mul.f32 	%f5128, %f6210, 0f3F22F983;
	cvt.rni.s32.f32 	%r8989, %f5128;
	cvt.rn.f32.s32 	%f5129, %r8989;
	fma.rn.f32 	%f5130, %f5129, 0fBFC90FDA, %f6210;
	fma.rn.f32 	%f5131, %f5129, 0fB3A22168, %f5130;
	fma.rn.f32 	%f6209, %f5129, 0fA7C234C5, %f5131;
	abs.f32 	%f1245, %f6210;
	setp.ltu.f32 	%p1608, %f1245, 0f47CE4780;
	@%p1608 bra 	$L__BB1_1712;
	setp.neu.f32 	%p1609, %f1245, 0f7F800000;
	@%p1609 bra 	$L__BB1_1707;
	mov.f32 	%f5134, 0f00000000;
	mul.rn.f32 	%f6209, %f6210, %f5134;
	mov.b32 	%r8989, 0;
	bra.uni 	$L__BB1_1712;
$L__BB1_1707:
	mov.b32 	%r2663, %f6210;
	shl.b32 	%r7321, %r2663, 8;
	or.b32  	%r2664, %r7321, -2147483648;
	mov.b64 	%rd4063, 0;
	mov.b32 	%r8986, 0;
	mov.u64 	%rd4061, __cudart_i2opi_f;
	mov.u64 	%rd4062, %rd1;
$L__BB1_1708:
	.pragma "nounroll";
	ld.global.nc.u32 	%r7322, [%rd4061];
	mad.wide.u32 	%rd3154, %r7322, %r2664, %rd4063;
	shr.u64 	%rd4063, %rd3154, 32;
	st.local.u32 	[%rd4062], %rd3154;
	add.s32 	%r8986, %r8986, 1;
	add.s64 	%rd4062, %rd4062, 4;
	add.s64 	%rd4061, %rd4061, 4;
	setp.ne.s32 	%p1610, %r8986, 6;
	@%p1610 bra 	$L__BB1_1708;
	shr.u32 	%r7323, %r2663, 23;
	st.local.u32 	[%rd1+24], %rd4063;
	and.b32  	%r2667, %r7323, 31;
	and.b32  	%r7324, %r7323, 224;
	add.s32 	%r7325, %r7324, -128;
	shr.u32 	%r7326, %r7325, 5;
	mul.wide.u32 	%rd3155, %r7326, 4;
	sub.s64 	%rd1339, %rd1, %rd3155;
	ld.local.u32 	%r8987, [%rd1339+24];
	ld.local.u32 	%r8988, [%rd1339+20];
	setp.eq.s32 	%p1611, %r2667, 0;
	@%p1611 bra 	$L__BB1_1711;
	shf.l.wrap.b32 	%r8987, %r8988, %r8987, %r2667;
	ld.local.u32 	%r7327, [%rd1339+16];
	shf.l.wrap.b32 	%r8988, %r7327, %r8988, %r2667;
$L__BB1_1711:
	shr.u32 	%r7328, %r8987, 30;
	shf.l.wrap.b32 	%r7329, %r8988, %r8987, 2;
	shl.b32 	%r7330, %r8988, 2;
	shr.u32 	%r7331, %r7329, 31;
	add.s32 	%r7332, %r7331, %r7328;
	neg.s32 	%r7333, %r7332;
	setp.lt.s32 	%p1612, %r2663, 0;
	selp.b32 	%r8989, %r7333, %r7332, %p1612;
	xor.b32  	%r7334, %r7329, %r2663;
	shr.s32 	%r7335, %r7329, 31;
	xor.b32  	%r7336, %r7335, %r7329;
	xor.b32  	%r7337, %r7335, %r7330;
	cvt.u64.u32 	%rd3156, %r7336;
	shl.b64 	%rd3157, %rd3156, 32;
	cvt.u64.u32 	%rd3158, %r7337;
	or.b64  	%rd3159, %rd3157, %rd3158;
	cvt.rn.f64.s64 	%fd381, %rd3159;
	mul.f64 	%fd382, %fd381, 0d3BF921FB54442D19;
	cvt.rn.f32.f64 	%f5132, %fd382;
	neg.f32 	%f5133, %f5132;
	setp.lt.s32 	%p1613, %r7334, 0;
	selp.f32 	%f6209, %f5133, %f5132, %p1613;
$L__BB1_1712:
	mul.rn.f32 	%f5135, %f6209, %f6209;
	and.b32  	%r7339, %r8989, 1;
	setp.eq.b32 	%p1614, %r7339, 1;
	selp.f32 	%f5136, 0f3F800000, %f6209, %p1614;
	fma.rn.f32 	%f5137, %f5135, %f5136, 0f00000000;
	fma.rn.f32 	%f5138, %f5135, 0f37CBAC00, 0fBAB607ED;
	selp.f32 	%f5139, %f5138, 0fB94D4153, %p1614;
	selp.f32 	%f5140, 0f3D2AAABB, 0f3C0885E4, %p1614;
	fma.rn.f32 	%f5141, %f5139, %f5135, %f5140;
	selp.f32 	%f5142, 0fBEFFFFFF, 0fBE2AAAA8, %p1614;
	fma.rn.f32 	%f5143, %f5141, %f5135, %f5142;
	fma.rn.f32 	%f5144, %f5143, %f5137, %f5136;
	and.b32  	%r7340, %r8989, 2;
	setp.eq.s32 	%p1615, %r7340, 0;
	mov.f32 	%f5145, 0f00000000;
	sub.f32 	%f5146, %f5145, %f5144;
	selp.f32 	%f6210, %f5144, %f5146, %p1615;
$L__BB1_1713:
	setp.leu.f32 	%p1616, %f985, %f2;
	@%p1616 bra 	$L__BB1_1723;
	mul.f32 	%f5147, %f6210, 0f3F22F983;
	cvt.rni.s32.f32 	%r8993, %f5147;
	cvt.rn.f32.s32 	%f5148, %r8993;
	fma.rn.f32 	%f5149, %f5148, 0fBFC90FDA, %f6210;
	fma.rn.f32 	%f5150, %f5148, 0fB3A22168, %f5149;
	fma.rn.f32 	%f6211, %f5148, 0fA7C234C5, %f5150;
	abs.f32 	%f1252, %f6210;
	setp.ltu.f32 	%p1617, %f1252, 0f47CE4780;
	@%p1617 bra 	$L__BB1_1722;
	setp.neu.f32 	%p1618, %f1252, 0f7F800000;
	@%p1618 bra 	$L__BB1_1717;
	mov.f32 	%f5153, 0f00000000;
	mul.rn.f32 	%f6211, %f6210, %f5153;
	mov.b32 	%r8993, 0;
	bra.uni 	$L__BB1_1722;
$L__BB1_1717:
	mov.b32 	%r2677, %f6210;
	shl.b32 	%r7342, %r2677, 8;
	or.b32  	%r2678, %r7342, -2147483648;
	mov.b64 	%rd4066, 0;
	mov.b32 	%r8990, 0;
	mov.u64 	%rd4064, __cudart_i2opi_f;
	mov.u64 	%rd4065, %rd1;
$L__BB1_1718:
	.pragma "nounroll";
	ld.global.nc.u32 	%r7343, [%rd4064];
	mad.wide.u32 	%rd3162, %r7343, %r2678, %rd4066;
	shr.u64 	%rd4066, %rd3162, 32;
	st.local.u32 	[%rd4065], %rd3162;
	add.s32 	%r8990, %r8990, 1;
	add.s64 	%rd4065, %rd4065, 4;
	add.s64 	%rd4064, %rd4064, 4;
	setp.ne.s32 	%p1619, %r8990, 6;
	@%p1619 bra 	$L__BB1_1718;
	shr.u32 	%r7344, %r2677, 23;
	st.local.u32 	[%rd1+24], %rd4066;
	and.b32  	%r2681, %r7344, 31;
	and.b32  	%r7345, %r7344, 224;
	add.s32 	%r7346, %r7345, -128;
	shr.u32 	%r7347, %r7346, 5;
	mul.wide.u32 	%rd3163, %r7347, 4;
	sub.s64 	%rd1346, %rd1, %rd3163;
	ld.local.u32 	%r8991, [%rd1346+24];
	ld.local.u32 	%r8992, [%rd1346+20];
	setp.eq.s32 	%p1620, %r2681, 0;
	@%p1620 bra 	$L__BB1_1721;
	shf.l.wrap.b32 	%r8991, %r8992, %r8991, %r2681;
	ld.local.u32 	%r7348, [%rd1346+16];
	shf.l.wrap.b32 	%r8992, %r7348, %r8992, %r2681;
$L__BB1_1721:
	shr.u32 	%r7349, %r8991, 30;
	shf.l.wrap.b32 	%r7350, %r8992, %r8991, 2;
	shl.b32 	%r7351, %r8992, 2;
	shr.u32 	%r7352, %r7350, 31;
	add.s32 	%r7353, %r7352, %r7349;
	neg.s32 	%r7354, %r7353;
	setp.lt.s32 	%p1621, %r2677, 0;
	selp.b32 	%r8993, %r7354, %r7353, %p1621;
	xor.b32  	%r7355, %r7350, %r2677;
	shr.s32 	%r7356, %r7350, 31;
	xor.b32  	%r7357, %r7356, %r7350;
	xor.b32  	%r7358, %r7356, %r7351;
	cvt.u64.u32 	%rd3164, %r7357;
	shl.b64 	%rd3165, %rd3164, 32;
	cvt.u64.u32 	%rd3166, %r7358;
	or.b64  	%rd3167, %rd3165, %rd3166;
	cvt.rn.f64.s64 	%fd383, %rd3167;
	mul.f64 	%fd384, %fd383, 0d3BF921FB54442D19;
	cvt.rn.f32.f64 	%f5151, %fd384;
	neg.f32 	%f5152, %f5151;
	setp.lt.s32 	%p1622, %r7355, 0;
	selp.f32 	%f6211, %f5152, %f5151, %p1622;
$L__BB1_1722:
	mul.rn.f32 	%f5154, %f6211, %f6211;
	and.b32  	%r7360, %r8993, 1;
	setp.eq.b32 	%p1623, %r7360, 1;
	selp.f32 	%f5155, 0f3F800000, %f6211, %p1623;
	fma.rn.f32 	%f5156, %f5154, %f5155, 0f00000000;
	fma.rn.f32 	%f5157, %f5154, 0f37CBAC00, 0fBAB607ED;
	selp.f32 	%f5158, %f5157, 0fB94D4153, %p1623;
	selp.f32 	%f5159, 0f3D2AAABB, 0f3C0885E4, %p1623;
	fma.rn.f32 	%f5160, %f5158, %f5154, %f5159;
	selp.f32 	%f5161, 0fBEFFFFFF, 0fBE2AAAA8, %p1623;
	fma.rn.f32 	%f5162, %f5160, %f5154, %f5161;
	fma.rn.f32 	%f5163, %f5162, %f5156, %f5155;
	and.b32  	%r7361, %r8993, 2;
	setp.eq.s32 	%p1624, %r7361, 0;
	mov.f32 	%f5164, 0f00000000;
	sub.f32 	%f5165, %f5164, %f5163;
	selp.f32 	%f6210, %f5163, %f5165, %p1624;
$L__BB1_1723:
	mul.f32 	%f5166, %f6210, 0f3F22F983;
	cvt.rni.s32.f32 	%r8997, %f5166;
	cvt.rn.f32.s32 	%f5167, %r8997;
	fma.rn.f32 	%f5168, %f5167, 0fBFC90FDA, %f6210;
	fma.rn.f32 	%f5169, %f5167, 0fB3A22168, %f5168;
	fma.rn.f32 	%f6213, %f5167, 0fA7C234C5, %f5169;
	abs.f32 	%f1259, %f6210;
	setp.ltu.f32 	%p1625, %f1259, 0f47CE4780;
	@%p1625 bra 	$L__BB1_1731;
	setp.neu.f32 	%p1626, %f1259, 0f7F800000;
	@%p1626 bra 	$L__BB1_1726;
	mov.f32 	%f5172, 0f00000000;
	mul.rn.f32 	%f6213, %f6210, %f5172;
	mov.b32 	%r8997, 0;
	bra.uni 	$L__BB1_1731;
$L__BB1_1726:
	mov.b32 	%r2691, %f6210;
	shl.b32 	%r7363, %r2691, 8;
	or.b32  	%r2692, %r7363, -2147483648;
	mov.b64 	%rd4069, 0;
	mov.b32 	%r8994, 0;
	mov.u64 	%rd4067, __cudart_i2opi_f;
	mov.u64 	%rd4068, %rd1;
$L__BB1_1727:
	.pragma "nounroll";
	ld.global.nc.u32 	%r7364, [%rd4067];
	mad.wide.u32 	%rd3170, %r7364, %r2692, %rd4069;
	shr.u64 	%rd4069, %rd3170, 32;
	st.local.u32 	[%rd4068], %rd3170;
	add.s32 	%r8994, %r8994, 1;
	add.s64 	%rd4068, %rd4068, 4;
	add.s64 	%rd4067, %rd4067, 4;
	setp.ne.s32 	%p1627, %r8994, 6;
	@%p1627 bra 	$L__BB1_1727;
	shr.u32 	%r7365, %r2691, 23;
	st.local.u32 	[%rd1+24], %rd4069;
	and.b32  	%r2695, %r7365, 31;
	and.b32  	%r7366, %r7365, 224;
	add.s32 	%r7367, %r7366, -128;
	shr.u32 	%r7368, %r7367, 5;
	mul.wide.u32 	%rd3171, %r7368, 4;
	sub.s64 	%rd1353, %rd1, %rd3171;
	ld.local.u32 	%r8995, [%rd1353+24];
	ld.local.u32 	%r8996, [%rd1353+20];
	setp.eq.s32 	%p1628, %r2695, 0;
	@%p1628 bra 	$L__BB1_1730;
	shf.l.wrap.b32 	%r8995, %r8996, %r8995, %r2695;
	ld.local.u32 	%r7369, [%rd1353+16];
	shf.l.wrap.b32 	%r8996, %r7369, %r8996, %r2695;
$L__BB1_1730:
	shr.u32 	%r7370, %r8995, 30;
	shf.l.wrap.b32 	%r7371, %r8996, %r8995, 2;
	shl.b32 	%r7372, %r8996, 2;
	shr.u32 	%r7373, %r7371, 31;
	add.s32 	%r7374, %r7373, %r7370;
	neg.s32 	%r7375, %r7374;
	setp.lt.s32 	%p1629, %r2691, 0;
	selp.b32 	%r8997, %r7375, %r7374, %p1629;
	xor.b32  	%r7376, %r7371, %r2691;
	shr.s32 	%r7377, %r7371, 31;
	xor.b32  	%r7378, %r7377, %r7371;
	xor.b32  	%r7379, %r7377, %r7372;
	cvt.u64.u32 	%rd3172, %r7378;
	shl.b64 	%rd3173, %rd3172, 32;
	cvt.u64.u32 	%rd3174, %r7379;
	or.b64  	%rd3175, %rd3173, %rd3174;
	cvt.rn.f64.s64 	%fd385, %rd3175;
	mul.f64 	%fd386, %fd385, 0d3BF921FB54442D19;
	cvt.rn.f32.f64 	%f5170, %fd386;
	neg.f32 	%f5171, %f5170;
	setp.lt.s32 	%p1630, %r7376, 0;
	selp.f32 	%f6213, %f5171, %f5170, %p1630;
$L__BB1_1731:
	add.s32 	%r7381, %r8997, 1;
	mul.rn.f32 	%f5173, %f6213, %f6213;
	and.b32  	%r7382, %r8997, 1;
	setp.eq.b32 	%p1631, %r7382, 1;
	selp.f32 	%f5174, %f6213, 0f3F800000, %p1631;
	fma.rn.f32 	%f5175, %f5173, %f5174, 0f00000000;
	fma.rn.f32 	%f5176, %f5173, 0f37CBAC00, 0fBAB607ED;
	selp.f32 	%f5177, 0fB94D4153, %f5176, %p1631;
	selp.f32 	%f5178, 0f3C0885E4, 0f3D2AAABB, %p1631;
	fma.rn.f32 	%f5179, %f5177, %f5173, %f5178;
	selp.f32 	%f5180, 0fBE2AAAA8, 0fBEFFFFFF, %p1631;
	fma.rn.f32 	%f5181, %f5179, %f5173, %f5180;
	fma.rn.f32 	%f5182, %f5181, %f5175, %f5174;
	and.b32  	%r7383, %r7381, 2;
	setp.eq.s32 	%p1632, %r7383, 0;
	mov.f32 	%f5183, 0f00000000;
	sub.f32 	%f5184, %f5183, %f5182;
	selp.f32 	%f6215, %f5182, %f5184, %p1632;
	setp.leu.f32 	%p1633, %f6215, %f1223;
	@%p1633 bra 	$L__BB1_1741;
	mul.f32 	%f5185, %f6215, 0f3F22F983;
	cvt.rni.s32.f32 	%r9001, %f5185;
	cvt.rn.f32.s32 	%f5186, %r9001;
	fma.rn.f32 	%f5187, %f5186, 0fBFC90FDA, %f6215;
	fma.rn.f32 	%f5188, %f5186, 0fB3A22168, %f5187;
	fma.rn.f32 	%f6214, %f5186, 0fA7C234C5, %f5188;
	abs.f32 	%f1265, %f6215;
	setp.ltu.f32 	%p1634, %f1265, 0f47CE4780;
	@%p1634 bra 	$L__BB1_1740;
	setp.neu.f32 	%p1635, %f1265, 0f7F800000;
	@%p1635 bra 	$L__BB1_1735;
	mov.f32 	%f5191, 0f00000000;
	mul.rn.f32 	%f6214, %f6215, %f5191;
	mov.b32 	%r9001, 0;
	bra.uni 	$L__BB1_1740;
$L__BB1_1735:
	mov.b32 	%r2705, %f6215;
	shl.b32 	%r7385, %r2705, 8;
	or.b32  	%r2706, %r7385, -2147483648;
	mov.b64 	%rd4072, 0;
	mov.b32 	%r8998, 0;
	mov.u64 	%rd4070, __cudart_i2opi_f;
	mov.u64 	%rd4071, %rd1;
$L__BB1_1736:
	.pragma "nounroll";
	ld.global.nc.u32 	%r7386, [%rd4070];
	mad.wide.u32 	%rd3178, %r7386, %r2706, %rd4072;
	shr.u64 	%rd4072, %rd3178, 32;
	st.local.u32 	[%rd4071], %rd3178;
	add.s32 	%r8998, %r8998, 1;
	add.s64 	%rd4071, %rd4071, 4;
	add.s64 	%rd4070, %rd4070, 4;
	setp.ne.s32 	%p1636, %r8998, 6;
	@%p1636 bra 	$L__BB1_1736;
	shr.u32 	%r7387, %r2705, 23;
	st.local.u32 	[%rd1+24], %rd4072;
	and.b32  	%r2709, %r7387, 31;
	and.b32  	%r7388, %r7387, 224;
	add.s32 	%r7389, %r7388, -128;
	shr.u32 	%r7390, %r7389, 5;
	mul.wide.u32 	%rd3179, %r7390, 4;
	sub.s64 	%rd1360, %rd1, %rd3179;
	ld.local.u32 	%r8999, [%rd1360+24];
	ld.local.u32 	%r9000, [%rd1360+20];
	setp.eq.s32 	%p1637, %r2709, 0;
	@%p1637 bra 	$L__BB1_1739;
	shf.l.wrap.b32 	%r8999, %r9000, %r8999, %r2709;
	ld.local.u32 	%r7391, [%rd1360+16];
	shf.l.wrap.b32 	%r9000, %r7391, %r9000, %r2709;
$L__BB1_1739:
	shr.u32 	%r7392, %r8999, 30;
	shf.l.wrap.b32 	%r7393, %r9000, %r8999, 2;
	shl.b32 	%r7394, %r9000, 2;
	shr.u32 	%r7395, %r7393, 31;
	add.s32 	%r7396, %r7395, %r7392;
	neg.s32 	%r7397, %r7396;
	setp.lt.s32 	%p1638, %r2705, 0;
	selp.b32 	%r9001, %r7397, %r7396, %p1638;
	xor.b32  	%r7398, %r7393, %r2705;
	shr.s32 	%r7399, %r7393, 31;
	xor.b32  	%r7400, %r7399, %r7393;
	xor.b32  	%r7401, %r7399, %r7394;
	cvt.u64.u32 	%rd3180, %r7400;
	shl.b64 	%rd3181, %rd3180, 32;
	cvt.u64.u32 	%rd3182, %r7401;
	or.b64  	%rd3183, %rd3181, %rd3182;
	cvt.rn.f64.s64 	%fd387, %rd3183;
	mul.f64 	%fd388, %fd387, 0d3BF921FB54442D19;
	cvt.rn.f32.f64 	%f5189, %fd388;
	neg.f32 	%f5190, %f5189;
	setp.lt.s32 	%p1639, %r7398, 0;
	selp.f32 	%f6214, %f5190, %f5189, %p1639;
$L__BB1_1740:
	add.s32 	%r7403, %r9001, 1;
	mul.rn.f32 	%f5192, %f6214, %f6214;
	and.b32  	%r7404, %r9001, 1;
	setp.eq.b32 	%p1640, %r7404, 1;
	selp.f32 	%f5193, %f6214, 0f3F800000, %p1640;
	fma.rn.f32 	%f5194, %f5192, %f5193, 0f00000000;
	fma.rn.f32 	%f5195, %f5192, 0f37CBAC00, 0fBAB607ED;
	selp.f32 	%f5196, 0fB94D4153, %f5195, %p1640;
	selp.f32 	%f5197, 0f3C0885E4, 0f3D2AAABB, %p1640;
	fma.rn.f32 	%f5198, %f5196, %f5192, %f5197;
	selp.f32 	%f5199, 0fBE2AAAA8, 0fBEFFFFFF, %p1640;
	fma.rn.f32 	%f5200, %f5198, %f5192, %f5199;
	fma.rn.f32 	%f5201, %f5200, %f5194, %f5193;
	and.b32  	%r7405, %r7403, 2;
	setp.eq.s32 	%p1641, %r7405, 0;
	mov.f32 	%f5202, 0f00000000;
	sub.f32 	%f5203, %f5202, %f5201;
	selp.f32 	%f6215, %f5201, %f5203, %p1641;
$L__BB1_1741:
	mul.f32 	%f5204, %f6215, 0f3F22F983;
	cvt.rni.s32.f32 	%r9005, %f5204;
	cvt.rn.f32.s32 	%f5205, %r9005;
	fma.rn.f32 	%f5206, %f5205, 0fBFC90FDA, %f6215;
	fma.rn.f32 	%f5207, %f5205, 0fB3A22168, %f5206;
	fma.rn.f32 	%f6216, %f5205, 0fA7C234C5, %f5207;
	abs.f32 	%f1272, %f6215;
	setp.ltu.f32 	%p1642, %f1272, 0f47CE4780;
	@%p1642 bra 	$L__BB1_1749;
	setp.neu.f32 	%p1643, %f1272, 0f7F800000;
	@%p1643 bra 	$L__BB1_1744;
	mov.f32 	%f5210, 0f00000000;
	mul.rn.f32 	%f6216, %f6215, %f5210;
	mov.b32 	%r9005, 0;
	bra.uni 	$L__BB1_1749;
$L__BB1_1744:
	mov.b32 	%r2719, %f6215;
	shl.b32 	%r7407, %r2719, 8;
	or.b32  	%r2720, %r7407, -2147483648;
	mov.b64 	%rd4075, 0;
	mov.b32 	%r9002, 0;
	mov.u64 	%rd4073, __cudart_i2opi_f;
	mov.u64 	%rd4074, %rd1;
$L__BB1_1745:
	.pragma "nounroll";
	ld.global.nc.u32 	%r7408, [%rd4073];
	mad.wide.u32 	%rd3186, %r7408, %r2720, %rd4075;
	shr.u64 	%rd4075, %rd3186, 32;
	st.local.u32 	[%rd4074], %rd3186;
	add.s32 	%r9002, %r9002, 1;
	add.s64 	%rd4074, %rd4074, 4;
	add.s64 	%rd4073, %rd4073, 4;
	setp.ne.s32 	%p1644, %r9002, 6;
	@%p1644 bra 	$L__BB1_1745;
	shr.u32 	%r7409, %r2719, 23;
	st.local.u32 	[%rd1+24], %rd4075;
	and.b32  	%r2723, %r7409, 31;
	and.b32  	%r7410, %r7409, 224;
	add.s32 	%r7411, %r7410, -128;
	shr.u32 	%r7412, %r7411, 5;
	mul.wide.u32 	%rd3187, %r7412, 4;
	sub.s64 	%rd1367, %rd1, %rd3187;
	ld.local.u32 	%r9003, [%rd1367+24];
	ld.local.u32 	%r9004, [%rd1367+20];
	setp.eq.s32 	%p1645, %r2723, 0;
	@%p1645 bra 	$L__BB1_1748;
	shf.l.wrap.b32 	%r9003, %r9004, %r9003, %r2723;
	ld.local.u32 	%r7413, [%rd1367+16];
	shf.l.wrap.b32 	%r9004, %r7413, %r9004, %r2723;
$L__BB1_1748:
	shr.u32 	%r7414, %r9003, 30;
	shf.l.wrap.b32 	%r7415, %r9004, %r9003, 2;
	shl.b32 	%r7416, %r9004, 2;
	shr.u32 	%r7417, %r7415, 31;
	add.s32 	%r7418, %r7417, %r7414;
	neg.s32 	%r7419, %r7418;
	setp.lt.s32 	%p1646, %r2719, 0;
	selp.b32 	%r9005, %r7419, %r7418, %p1646;
	xor.b32  	%r7420, %r7415, %r2719;
	shr.s32 	%r7421, %r7415, 31;
	xor.b32  	%r7422, %r7421, %r7415;
	xor.b32  	%r7423, %r7421, %r7416;
	cvt.u64.u32 	%rd3188, %r7422;
	shl.b64 	%rd3189, %rd3188, 32;
	cvt.u64.u32 	%rd3190, %r7423;
	or.b64  	%rd3191, %rd3189, %rd3190;
	cvt.rn.f64.s64 	%fd389, %rd3191;
	mul.f64 	%fd390, %fd389, 0d3BF921FB54442D19;
	cvt.rn.f32.f64 	%f5208, %fd390;
	neg.f32 	%f5209, %f5208;
	setp.lt.s32 	%p1647, %r7420, 0;
	selp.f32 	%f6216, %f5209, %f5208, %p1647;
$L__BB1_1749:
	mul.rn.f32 	%f5211, %f6216, %f6216;
	and.b32  	%r7425, %r9005, 1;
	setp.eq.b32 	%p1648, %r7425, 1;
	selp.f32 	%f5212, 0f3F800000, %f6216, %p1648;
	fma.rn.f32 	%f5213, %f5211, %f5212, 0f00000000;
	fma.rn.f32 	%f5214, %f5211, 0f37CBAC00, 0fBAB607ED;
	selp.f32 	%f5215, %f5214, 0fB94D4153, %p1648;
	selp.f32 	%f5216, 0f3D2AAABB, 0f3C0885E4, %p1648;
	fma.rn.f32 	%f5217, %f5215, %f5211, %f5216;
	selp.f32 	%f5218, 0fBEFFFFFF, 0fBE2AAAA8, %p1648;
	fma.rn.f32 	%f5219, %f5217, %f5211, %f5218;
	fma.rn.f32 	%f5220, %f5219, %f5213, %f5212;
	and.b32  	%r7426, %r9005, 2;
	setp.eq.s32 	%p1649, %r7426, 0;
	mov.f32 	%f5221, 0f00000000;
	sub.f32 	%f5222, %f5221, %f5220;
	selp.f32 	%f1276, %f5220, %f5222, %p1649;
	mul.f32 	%f5223, %f1276, 0f3F22F983;
	cvt.rni.s32.f32 	%r9009, %f5223;
	cvt.rn.f32.s32 	%f5224, %r9009;
	fma.rn.f32 	%f5225, %f5224, 0fBFC90FDA, %f1276;
	fma.rn.f32 	%f5226, %f5224, 0fB3A22168, %f5225;
	fma.rn.f32 	%f6217, %f5224, 0fA7C234C5, %f5226;
	abs.f32 	%f1278, %f1276;
	setp.ltu.f32 	%p1650, %f1278, 0f47CE4780;
	@%p1650 bra 	$L__BB1_1757;
	setp.neu.f32 	%p1651, %f1278, 0f7F800000;
	@%p1651 bra 	$L__BB1_1752;
	mov.f32 	%f5229, 0f00000000;
	mul.rn.f32 	%f6217, %f1276, %f5229;
	mov.b32 	%r9009, 0;
	bra.uni 	$L__BB1_1757;
$L__BB1_1752:
	mov.b32 	%r2733, %f1276;
	shl.b32 	%r7428, %r2733, 8;
	or.b32  	%r2734, %r7428, -2147483648;
	mov.b64 	%rd4078, 0;
	mov.b32 	%r9006, 0;
	mov.u64 	%rd4076, __cudart_i2opi_f;
	mov.u64 	%rd4077, %rd1;
$L__BB1_1753:
	.pragma "nounroll";
	ld.global.nc.u32 	%r7429, [%rd4076];
	mad.wide.u32 	%rd3194, %r7429, %r2734, %rd4078;
	shr.u64 	%rd4078, %rd3194, 32;
	st.local.u32 	[%rd4077], %rd3194;
	add.s32 	%r9006, %r9006, 1;
	add.s64 	%rd4077, %rd4077, 4;
	add.s64 	%rd4076, %rd4076, 4;
	setp.ne.s32 	%p1652, %r9006, 6;
	@%p1652 bra 	$L__BB1_1753;
	shr.u32 	%r7430, %r2733, 23;
	st.local.u32 	[%rd1+24], %rd4078;
	and.b32  	%r2737, %r7430, 31;
	and.b32  	%r7431, %r7430, 224;
	add.s32 	%r7432, %r7431, -128;
	shr.u32 	%r7433, %r7432, 5;
	mul.wide.u32 	%rd3195, %r7433, 4;
	sub.s64 	%rd1374, %rd1, %rd3195;
	ld.local.u32 	%r9007, [%rd1374+24];
	ld.local.u32 	%r9008, [%rd1374+20];
	setp.eq.s32 	%p1653, %r2737, 0;
	@%p1653 bra 	$L__BB1_1756;
	shf.l.wrap.b32 	%r9007, %r9008, %r9007, %r2737;
	ld.local.u32 	%r7434, [%rd1374+16];
	shf.l.wrap.b32 	%r9008, %r7434, %r9008, %r2737;
$L__BB1_1756:
	shr.u32 	%r7435, %r9007, 30;
	shf.l.wrap.b32 	%r7436, %r9008, %r9007, 2;
	shl.b32 	%r7437, %r9008, 2;
	shr.u32 	%r7438, %r7436, 31;
	add.s32 	%r7439, %r7438, %r7435;
	neg.s32 	%r7440, %r7439;
	setp.lt.s32 	%p1654, %r2733, 0;
	selp.b32 	%r9009, %r7440, %r7439, %p1654;
	xor.b32  	%r7441, %r7436, %r2733;
	shr.s32 	%r7442, %r7436, 31;
	xor.b32  	%r7443, %r7442, %r7436;
	xor.b32  	%r7444, %r7442, %r7437;
	cvt.u64.u32 	%rd3196, %r7443;
	shl.b64 	%rd3197, %rd3196, 32;
	cvt.u64.u32 	%rd3198, %r7444;
	or.b64  	%rd3199, %rd3197, %rd3198;
	cvt.rn.f64.s64 	%fd391, %rd3199;
	mul.f64 	%fd392, %fd391, 0d3BF921FB54442D19;
	cvt.rn.f32.f64 	%f5227, %fd392;
	neg.f32 	%f5228, %f5227;
	setp.lt.s32 	%p1655, %r7441, 0;
	selp.f32 	%f6217, %f5228, %f5227, %p1655;
$L__BB1_1757:
	add.s32 	%r7446, %r9009, 1;
	mul.rn.f32 	%f5230, %f6217, %f6217;
	and.b32  	%r7447, %r9009, 1;
	setp.eq.b32 	%p1656, %r7447, 1;
	selp.f32 	%f5231, %f6217, 0f3F800000, %p1656;
	fma.rn.f32 	%f5232, %f5230, %f5231, 0f00000000;
	fma.rn.f32 	%f5233, %f5230, 0f37CBAC00, 0fBAB607ED;
	selp.f32 	%f5234, 0fB94D4153, %f5233, %p1656;
	selp.f32 	%f5235, 0f3C0885E4, 0f3D2AAABB, %p1656;
	fma.rn.f32 	%f5236, %f5234, %f5230, %f5235;
	selp.f32 	%f5237, 0fBE2AAAA8, 0fBEFFFFFF, %p1656;
	fma.rn.f32 	%f5238, %f5236, %f5230, %f5237;
	fma.rn.f32 	%f5239, %f5238, %f5232, %f5231;
	and.b32  	%r7448, %r7446, 2;
	setp.eq.s32 	%p1657, %r7448, 0;
	mov.f32 	%f5240, 0f00000000;
	sub.f32 	%f5241, %f5240, %f5239;
	selp.f32 	%f6219, %f5239, %f5241, %p1657;
	ld.global.f32 	%f1283, [%rd2+4];
	setp.leu.f32 	%p1658, %f2, %f1283;
	@%p1658 bra 	$L__BB1_1767;
	mul.f32 	%f5242, %f6219, 0f3F22F983;
	cvt.rni.s32.f32 	%r9013, %f5242;
	cvt.rn.f32.s32 	%f5243, %r9013;
	fma.rn.f32 	%f5244, %f5243, 0fBFC90FDA, %f6219;
	fma.rn.f32 	%f5245, %f5243, 0fB3A22168, %f5244;
	fma.rn.f32 	%f6218, %f5243, 0fA7C234C5, %f5245;
	abs.f32 	%f1285, %f6219;
	setp.ltu.f32 	%p1659, %f1285, 0f47CE4780;
	@%p1659 bra 	$L__BB1_1766;
	setp.neu.f32 	%p1660, %f1285, 0f7F800000;
	@%p1660 bra 	$L__BB1_1761;
	mov.f32 	%f5248, 0f00000000;
	mul.rn.f32 	%f6218, %f6219, %f5248;
	mov.b32 	%r9013, 0;
	bra.uni 	$L__BB1_1766;
$L__BB1_1761:
	mov.b32 	%r2747, %f6219;
	shl.b32 	%r7450, %r2747, 8;
	or.b32  	%r2748, %r7450, -2147483648;
	mov.b64 	%rd4081, 0;
	mov.b32 	%r9010, 0;
	mov.u64 	%rd4079, __cudart_i2opi_f;
	mov.u64 	%rd4080, %rd1;
$L__BB1_1762:
	.pragma "nounroll";
	ld.global.nc.u32 	%r7451, [%rd4079];
	mad.wide.u32 	%rd3202, %r7451, %r2748, %rd4081;
	shr.u64 	%rd4081, %rd3202, 32;
	st.local.u32 	[%rd4080], %rd3202;
	add.s32 	%r9010, %r9010, 1;
	add.s64 	%rd4080, %rd4080, 4;
	add.s64 	%rd4079, %rd4079, 4;
	setp.ne.s32 	%p1661, %r9010, 6;
	@%p1661 bra 	$L__BB1_1762;
	shr.u32 	%r7452, %r2747, 23;
	st.local.u32 	[%rd1+24], %rd4081;
	and.b32  	%r2751, %r7452, 31;
	and.b32  	%r7453, %r7452, 224;
	add.s32 	%r7454, %r7453, -128;
	shr.u32 	%r7455, %r7454, 5;
	mul.wide.u32 	%rd3203, %r7455, 4;
	sub.s64 	%rd1381, %rd1, %rd3203;
	ld.local.u32 	%r9011, [%rd1381+24];
	ld.local.u32 	%r9012, [%rd1381+20];
	setp.eq.s32 	%p1662, %r2751, 0;
	@%p1662 bra 	$L__BB1_1765;
	shf.l.wrap.b32 	%r9011, %r9012, %r9011, %r2751;
	ld.local.u32 	%r7456, [%rd1381+16];
	shf.l.wrap.b32 	%r9012, %r7456, %r9012, %r2751;
$L__BB1_1765:
	shr.u32 	%r7457, %r9011, 30;
	shf.l.wrap.b32 	%r7458, %r9012, %r9011, 2;
	shl.b32 	%r7459, %r9012, 2;
	shr.u32 	%r7460, %r7458, 31;
	add.s32 	%r7461, %r7460, %r7457;
	neg.s32 	%r7462, %r7461;
	setp.lt.s32 	%p1663, %r2747, 0;
	selp.b32 	%r9013, %r7462, %r7461, %p1663;
	xor.b32  	%r7463, %r7458, %r2747;
	shr.s32 	%r7464, %r7458, 31;
	xor.b32  	%r7465, %r7464, %r7458;
	xor.b32  	%r7466, %r7464, %r7459;
	cvt.u64.u32 	%rd3204, %r7465;
	shl.b64 	%rd3205, %rd3204, 32;
	cvt.u64.u32 	%rd3206, %r7466;
	or.b64  	%rd3207, %rd3205, %rd3206;
	cvt.rn.f64.s64 	%fd393, %rd3207;
	mul.f64 	%fd394, %fd393, 0d3BF921FB54442D19;
	cvt.rn.f32.f64 	%f5246, %fd394;
	neg.f32 	%f5247, %f5246;
	setp.lt.s32 	%p1664, %r7463, 0;
	selp.f32 	%f6218, %f5247, %f5246, %p1664;
$L__BB1_1766:
	add.s32 	%r7468, %r9013, 1;
	mul.rn.f32 	%f5249, %f6218, %f6218;
	and.b32  	%r7469, %r9013, 1;
	setp.eq.b32 	%p1665, %r7469, 1;
	selp.f32 	%f5250, %f6218, 0f3F800000, %p1665;
	fma.rn.f32 	%f5251, %f5249, %f5250, 0f00000000;
	fma.rn.f32 	%f5252, %f5249, 0f37CBAC00, 0fBAB607ED;
	selp.f32 	%f5253, 0fB94D4153, %f5252, %p1665;
	selp.f32 	%f5254, 0f3C0885E4, 0f3D2AAABB, %p1665;
	fma.rn.f32 	%f5255, %f5253, %f5249, %f5254;
	selp.f32 	%f5256, 0fBE2AAAA8, 0fBEFFFFFF, %p1665;
	fma.rn.f32 	%f5257, %f5255, %f5249, %f5256;
	fma.rn.f32 	%f5258, %f5257, %f5251, %f5250;
	and.b32  	%r7470, %r7468, 2;
	setp.eq.s32 	%p1666, %r7470, 0;
	mov.f32 	%f5259, 0f00000000;
	sub.f32 	%f5260, %f5259, %f5258;
	selp.f32 	%f6219, %f5258, %f5260, %p1666;
$L__BB1_1767:
	setp.leu.f32 	%p1667, %f2, %f1283;
	@%p1667 bra 	$L__BB1_1777;
	mul.f32 	%f5261, %f6219, 0f3F22F983;
	cvt.rni.s32.f32 	%r9017, %f5261;
	cvt.rn.f32.s32 	%f5262, %r9017;
	fma.rn.f32 	%f5263, %f5262, 0fBFC90FDA, %f6219;
	fma.rn.f32 	%f5264, %f5262, 0fB3A22168, %f5263;
	fma.rn.f32 	%f6220, %f5262, 0fA7C234C5, %f5264;
	abs.f32 	%f1292, %f6219;
	setp.ltu.f32 	%p1668, %f1292, 0f47CE4780;
	@%p1668 bra 	$L__BB1_1776;
	setp.neu.f32 	%p1669, %f1292, 0f7F800000;
	@%p1669 bra 	$L__BB1_1771;
	mov.f32 	%f5267, 0f00000000;
	mul.rn.f32 	%f6220, %f6219, %f5267;
	mov.b32 	%r9017, 0;
	bra.uni 	$L__BB1_1776;
$L__BB1_1771:
	mov.b32 	%r2761, %f6219;
	shl.b32 	%r7472, %r2761, 8;
	or.b32  	%r2762, %r7472, -2147483648;
	mov.b64 	%rd4084, 0;
	mov.b32 	%r9014, 0;
	mov.u64 	%rd4082, __cudart_i2opi_f;
	mov.u64 	%rd4083, %rd1;
$L__BB1_1772:
	.pragma "nounroll";
	ld.global.nc.u32 	%r7473, [%rd4082];
	mad.wide.u32 	%rd3210, %r7473, %r2762, %rd4084;
	shr.u64 	%rd4084, %rd3210, 32;
	st.local.u32 	[%rd4083], %rd3210;
	add.s32 	%r9014, %r9014, 1;
	add.s64 	%rd4083, %rd4083, 4;
	add.s64 	%rd4082, %rd4082, 4;
	setp.ne.s32 	%p1670, %r9014, 6;
	@%p1670 bra 	$L__BB1_1772;
	shr.u32 	%r7474, %r2761, 23;
	st.local.u32 	[%rd1+24], %rd4084;
	and.b32  	%r2765, %r7474, 31;
	and.b32  	%r7475, %r7474, 224;
	add.s32 	%r7476, %r7475, -128;
	shr.u32 	%r7477, %r7476, 5;
	mul.wide.u32 	%rd3211, %r7477, 4;
	sub.s64 	%rd1388, %rd1, %rd3211;
	ld.local.u32 	%r9015, [%rd1388+24];
	ld.local.u32 	%r9016, [%rd1388+20];
	setp.eq.s32 	%p1671, %r2765, 0;
	@%p1671 bra 	$L__BB1_1775;
	shf.l.wrap.b32 	%r9015, %r9016, %r9015, %r2765;
	ld.local.u32 	%r7478, [%rd1388+16];
	shf.l.wrap.b32 	%r9016, %r7478, %r9016, %r2765;
$L__BB1_1775:
	shr.u32 	%r7479, %r9015, 30;
	shf.l.wrap.b32 	%r7480, %r9016, %r9015, 2;
	shl.b32 	%r7481, %r9016, 2;
	shr.u32 	%r7482, %r7480, 31;
	add.s32 	%r7483, %r7482, %r7479;
	neg.s32 	%r7484, %r7483;
	setp.lt.s32 	%p1672, %r2761, 0;
	selp.b32 	%r9017, %r7484, %r7483, %p1672;
	xor.b32  	%r7485, %r7480, %r2761;
	shr.s32 	%r7486, %r7480, 31;
	xor.b32  	%r7487, %r7486, %r7480;
	xor.b32  	%r7488, %r7486, %r7481;
	cvt.u64.u32 	%rd3212, %r7487;
	shl.b64 	%rd3213, %rd3212, 32;
	cvt.u64.u32 	%rd3214, %r7488;
	or.b64  	%rd3215, %rd3213, %rd3214;
	cvt.rn.f64.s64 	%fd395, %rd3215;
	mul.f64 	%fd396, %fd395, 0d3BF921FB54442D19;
	cvt.rn.f32.f64 	%f5265, %fd396;
	neg.f32 	%f5266, %f5265;
	setp.lt.s32 	%p1673, %r7485, 0;
	selp.f32 	%f6220, %f5266, %f5265, %p1673;
$L__BB1_1776:
	add.s32 	%r7490, %r9017, 1;
	mul.rn.f32 	%f5268, %f6220, %f6220;
	and.b32  	%r7491, %r9017, 1;
	setp.eq.b32 	%p1674, %r7491, 1;
	selp.f32 	%f5269, %f6220, 0f3F800000, %p1674;
	fma.rn.f32 	%f5270, %f5268, %f5269, 0f00000000;
	fma.rn.f32 	%f5271, %f5268, 0f37CBAC00, 0fBAB607ED;
	selp.f32 	%f5272, 0fB94D4153, %f5271, %p1674;
	selp.f32 	%f5273, 0f3C0885E4, 0f3D2AAABB, %p1674;
	fma.rn.f32 	%f5274, %f5272, %f5268, %f5273;
	selp.f32 	%f5275, 0fBE2AAAA8, 0fBEFFFFFF, %p1674;
	fma.rn.f32 	%f5276, %f5274, %f5268, %f5275;
	fma.rn.f32 	%f5277, %f5276, %f5270, %f5269;
	and.b32  	%r7492, %r7490, 2;
	setp.eq.s32 	%p1675, %r7492, 0;
	mov.f32 	%f5278, 0f00000000;
	sub.f32 	%f5279, %f5278, %f5277;
	selp.f32 	%f6219, %f5277, %f5279, %p1675;
$L__BB1_1777:
	mul.f32 	%f5280, %f6219, 0f3F22F983;
	cvt.rni.s32.f32 	%r9021, %f5280;
	cvt.rn.f32.s32 	%f5281, %r9021;
	fma.rn.f32 	%f5282, %f5281, 0fBFC90FDA, %f6219;
	fma.rn.f32 	%f5283, %f5281, 0fB3A22168, %f5282;
	fma.rn.f32 	%f6222, %f5281, 0fA7C234C5, %f5283;
	abs.f32 	%f1299, %f6219;
	setp.ltu.f32 	%p1676, %f1299, 0f47CE4780;
	@%p1676 bra 	$L__BB1_1785;
	setp.neu.f32 	%p1677, %f1299, 0f7F800000;
	@%p1677 bra 	$L__BB1_1780;
	mov.f32 	%f5286, 0f00000000;
	mul.rn.f32 	%f6222, %f6219, %f5286;
	mov.b32 	%r9021, 0;
	bra.uni 	$L__BB1_1785;
$L__BB1_1780:
	mov.b32 	%r2775, %f6219;
	shl.b32 	%r7494, %r2775, 8;
	or.b32  	%r2776, %r7494, -2147483648;
	mov.b64 	%rd4087, 0;
	mov.b32 	%r9018, 0;
	mov.u64 	%rd4085, __cudart_i2opi_f;
	mov.u64 	%rd4086, %rd1;
$L__BB1_1781:
	.pragma "nounroll";
	ld.global.nc.u32 	%r7495, [%rd4085];
	mad.wide.u32 	%rd3218, %r7495, %r2776, %rd4087;
	shr.u64 	%rd4087, %rd3218, 32;
	st.local.u32 	[%rd4086], %rd3218;
	add.s32 	%r9018, %r9018, 1;
	add.s64 	%rd4086, %rd4086, 4;
	add.s64 	%rd4085, %rd4085, 4;
	setp.ne.s32 	%p1678, %r9018, 6;
	@%p1678 bra 	$L__BB1_1781;
	shr.u32 	%r7496, %r2775, 23;
	st.local.u32 	[%rd1+24], %rd4087;
	and.b32  	%r2779, %r7496, 31;
	and.b32  	%r7497, %r7496, 224;
	add.s32 	%r7498, %r7497, -128;
	shr.u32 	%r7499, %r7498, 5;
	mul.wide.u32 	%rd3219, %r7499, 4;
	sub.s64 	%rd1395, %rd1, %rd3219;
	ld.local.u32 	%r9019, [%rd1395+24];
	ld.local.u32 	%r9020, [%rd1395+20];
	setp.eq.s32 	%p1679, %r2779, 0;
	@%p1679 bra 	$L__BB1_1784;
	shf.l.wrap.b32 	%r9019, %r9020, %r9019, %r2779;
	ld.local.u32 	%r7500, [%rd1395+16];
	shf.l.wrap.b32 	%r9020, %r7500, %r9020, %r2779;
$L__BB1_1784:
	shr.u32 	%r7501, %r9019, 30;
	shf.l.wrap.b32 	%r7502, %r9020, %r9019, 2;
	shl.b32 	%r7503, %r9020, 2;
	shr.u32 	%r7504, %r7502, 31;
	add.s32 	%r7505, %r7504, %r7501;
	neg.s32 	%r7506, %r7505;
	setp.lt.s32 	%p1680, %r2775, 0;
	selp.b32 	%r9021, %r7506, %r7505, %p1680;
	xor.b32  	%r7507, %r7502, %r2775;
	shr.s32 	%r7508, %r7502, 31;
	xor.b32  	%r7509, %r7508, %r7502;
	xor.b32  	%r7510, %r7508, %r7503;
	cvt.u64.u32 	%rd3220, %r7509;
	shl.b64 	%rd3221, %rd3220, 32;
	cvt.u64.u32 	%rd3222, %r7510;
	or.b64  	%rd3223, %rd3221, %rd3222;
	cvt.rn.f64.s64 	%fd397, %rd3223;
	mul.f64 	%fd398, %fd397, 0d3BF921FB54442D19;
	cvt.rn.f32.f64 	%f5284, %fd398;
	neg.f32 	%f5285, %f5284;
	setp.lt.s32 	%p1681, %r7507, 0;
	selp.f32 	%f6222, %f5285, %f5284, %p1681;
$L__BB1_1785:
	add.s32 	%r7512, %r9021, 1;
	mul.rn.f32 	%f5287, %f6222, %f6222;
	and.b32  	%r7513, %r9021, 1;
	setp.eq.b32 	%p1682, %r7513, 1;
	selp.f32 	%f5288, %f6222, 0f3F800000, %p1682;
	fma.rn.f32 	%f5289, %f5287, %f5288, 0f00000000;
	fma.rn.f32 	%f5290, %f5287, 0f37CBAC00, 0fBAB607ED;
	selp.f32 	%f5291, 0fB94D4153, %f5290, %p1682;
	selp.f32 	%f5292, 0f3C0885E4, 0f3D2AAABB, %p1682;
	fma.rn.f32 	%f5293, %f5291, %f5287, %f5292;
	selp.f32 	%f5294, 0fBE2AAAA8, 0fBEFFFFFF, %p1682;
	fma.rn.f32 	%f5295, %f5293, %f5287, %f5294;
	fma.rn.f32 	%f5296, %f5295, %f5289, %f5288;
	and.b32  	%r7514, %r7512, 2;
	setp.eq.s32 	%p1683, %r7514, 0;
	mov.f32 	%f5297, 0f00000000;
	sub.f32 	%f5298, %f5297, %f5296;
	selp.f32 	%f6224, %f5296, %f5298, %p1683;
	setp.leu.f32 	%p1684, %f6224, %f1223;
	@%p1684 bra 	$L__BB1_1795;
	mul.f32 	%f5299, %f6224, 0f3F22F983;
	cvt.rni.s32.f32 	%r9025, %f5299;
	cvt.rn.f32.s32 	%f5300, %r9025;
	fma.rn.f32 	%f5301, %f5300, 0fBFC90FDA, %f6224;
	fma.rn.f32 	%f5302, %f5300, 0fB3A22168, %f5301;
	fma.rn.f32 	%f6223, %f5300, 0fA7C234C5, %f5302;
	abs.f32 	%f1305, %f6224;
	setp.ltu.f32 	%p1685, %f1305, 0f47CE4780;
	@%p1685 bra 	$L__BB1_1794;
	setp.neu.f32 	%p1686, %f1305, 0f7F800000;
	@%p1686 bra 	$L__BB1_1789;
	mov.f32 	%f5305, 0f00000000;
	mul.rn.f32 	%f6223, %f6224, %f5305;
	mov.b32 	%r9025, 0;
	bra.uni 	$L__BB1_1794;
$L__BB1_1789:
	mov.b32 	%r2789, %f6224;
	shl.b32 	%r7516, %r2789, 8;
	or.b32  	%r2790, %r7516, -2147483648;
	mov.b64 	%rd4090, 0;
	mov.b32 	%r9022, 0;
	mov.u64 	%rd4088, __cudart_i2opi_f;
	mov.u64 	%rd4089, %rd1;
$L__BB1_1790:
	.pragma "nounroll";
	ld.global.nc.u32 	%r7517, [%rd4088];
	mad.wide.u32 	%rd3226, %r7517, %r2790, %rd4090;
	shr.u64 	%rd4090, %rd3226, 32;
	st.local.u32 	[%rd4089], %rd3226;
	add.s32 	%r9022, %r9022, 1;
	add.s64 	%rd4089, %rd4089, 4;
	add.s64 	%rd4088, %rd4088, 4;
	setp.ne.s32 	%p1687, %r9022, 6;
	@%p1687 bra 	$L__BB1_1790;
	shr.u32 	%r7518, %r2789, 23;
	st.local.u32 	[%rd1+24], %rd4090;
	and.b32  	%r2793, %r7518, 31;
	and.b32  	%r7519, %r7518, 224;
	add.s32 	%r7520, %r7519, -128;
	shr.u32 	%r7521, %r7520, 5;
	mul.wide.u32 	%rd3227, %r7521, 4;
	sub.s64 	%rd1402, %rd1, %rd3227;
	ld.local.u32 	%r9023, [%rd1402+24];
	ld.local.u32 	%r9024, [%rd1402+20];
	setp.eq.s32 	%p1688, %r2793, 0;
	@%p1688 bra 	$L__BB1_1793;
	shf.l.wrap.b32 	%r9023, %r9024, %r9023, %r2793;
	ld.local.u32 	%r7522, [%rd1402+16];
	shf.l.wrap.b32 	%r9024, %r7522, %r9024, %r2793;
$L__BB1_1793:
	shr.u32 	%r7523, %r9023, 30;
	shf.l.wrap.b32 	%r7524, %r9024, %r9023, 2;
	shl.b32 	%r7525, %r9024, 2;
	shr.u32 	%r7526, %r7524, 31;
	add.s32 	%r7527, %r7526, %r7523;
	neg.s32 	%r7528, %r7527;
	setp.lt.s32 	%p1689, %r2789, 0;
	selp.b32 	%r9025, %r7528, %r7527, %p1689;
	xor.b32  	%r7529, %r7524, %r2789;
	shr.s32 	%r7530, %r7524, 31;
	xor.b32  	%r7531, %r7530, %r7524;
	xor.b32  	%r7532, %r7530, %r7525;
	cvt.u64.u32 	%rd3228, %r7531;
	shl.b64 	%rd3229, %rd3228, 32;
	cvt.u64.u32 	%rd3230, %r7532;
	or.b64  	%rd3231, %rd3229, %rd3230;
	cvt.rn.f64.s64 	%fd399, %rd3231;
	mul.f64 	%fd400, %fd399, 0d3BF921FB54442D19;
	cvt.rn.f32.f64 	%f5303, %fd400;
	neg.f32 	%f5304, %f5303;
	setp.lt.s32 	%p1690, %r7529, 0;
	selp.f32 	%f6223, %f5304, %f5303, %p1690;
$L__BB1_1794:
	mul.rn.f32 	%f5306, %f6223, %f6223;
	and.b32  	%r7534, %r9025, 1;
	setp.eq.b32 	%p1691, %r7534, 1;
	selp.f32 	%f5307, 0f3F800000, %f6223, %p1691;
	fma.rn.f32 	%f5308, %f5306, %f5307, 0f00000000;
	fma.rn.f32 	%f5309, %f5306, 0f37CBAC00, 0fBAB607ED;
	selp.f32 	%f5310, %f5309, 0fB94D4153, %p1691;
	selp.f32 	%f5311, 0f3D2AAABB, 0f3C0885E4, %p1691;
	fma.rn.f32 	%f5312, %f5310, %f5306, %f5311;
	selp.f32 	%f5313, 0fBEFFFFFF, 0fBE2AAAA8, %p1691;
	fma.rn.f32 	%f5314, %f5312, %f5306, %f5313;
	fma.rn.f32 	%f5315, %f5314, %f5308, %f5307;
	and.b32  	%r7535, %r9025, 2;
	setp.eq.s32 	%p1692, %r7535, 0;
	mov.f32 	%f5316, 0f00000000;
	sub.f32 	%f5317, %f5316, %f5315;
	selp.f32 	%f6224, %f5315, %f5317, %p1692;
$L__BB1_1795:
	mul.f32 	%f5318, %f6224, 0f3F22F983;
	cvt.rni.s32.f32 	%r9029, %f5318;
	cvt.rn.f32.s32 	%f5319, %r9029;
	fma.rn.f32 	%f5320, %f5319, 0fBFC90FDA, %f6224;
	fma.rn.f32 	%f5321, %f5319, 0fB3A22168, %f5320;
	fma.rn.f32 	%f6225, %f5319, 0fA7C234C5, %f5321;
	abs.f32 	%f1312, %f6224;
	setp.ltu.f32 	%p1693, %f1312, 0f47CE4780;
	@%p1693 bra 	$L__BB1_1803;
	setp.neu.f32 	%p1694, %f1312, 0f7F800000;
	@%p1694 bra 	$L__BB1_1798;
	mov.f32 	%f5324, 0f00000000;
	mul.rn.f32 	%f6225, %f6224, %f5324;
	mov.b32 	%r9029, 0;
	bra.uni 	$L__BB1_1803;
$L__BB1_1798:
	mov.b32 	%r2803, %f6224;
	shl.b32 	%r7537, %r2803, 8;
	or.b32  	%r2804, %r7537, -2147483648;
	mov.b64 	%rd4093, 0;
	mov.b32 	%r9026, 0;
	mov.u64 	%rd4091, __cudart_i2opi_f;
	mov.u64 	%rd4092, %rd1;
$L__BB1_1799:
	.pragma "nounroll";
	ld.global.nc.u32 	%r7538, [%rd4091];
	mad.wide.u32 	%rd3234, %r7538, %r2804, %rd4093;
	shr.u64 	%rd4093, %rd3234, 32;
	st.local.u32 	[%rd4092], %rd3234;
	add.s32 	%r9026, %r9026, 1;
	add.s64 	%rd4092, %rd4092, 4;
	add.s64 	%rd4091, %rd4091, 4;
	setp.ne.s32 	%p1695, %r9026, 6;
	@%p1695 bra 	$L__BB1_1799;
	shr.u32 	%r7539, %r2803, 23;
	st.local.u32 	[%rd1+24], %rd4093;
	and.b32  	%r2807, %r7539, 31;
	and.b32  	%r7540, %r7539, 224;
	add.s32 	%r7541, %r7540, -128;
	shr.u32 	%r7542, %r7541, 5;
	mul.wide.u32 	%rd3235, %r7542, 4;
	sub.s64 	%rd1409, %rd1, %rd3235;
	ld.local.u32 	%r9027, [%rd1409+24];
	ld.local.u32 	%r9028, [%rd1409+20];
	setp.eq.s32 	%p1696, %r2807, 0;
	@%p1696 bra 	$L__BB1_1802;
	shf.l.wrap.b32 	%r9027, %r9028, %r9027, %r2807;
	ld.local.u32 	%r7543, [%rd1409+16];
	shf.l.wrap.b32 	%r9028, %r7543, %r9028, %r2807;
$L__BB1_1802:
	shr.u32 	%r7544, %r9027, 30;
	shf.l.wrap.b32 	%r7545, %r9028, %r9027, 2;
	shl.b32 	%r7546, %r9028, 2;
	shr.u32 	%r7547, %r7545, 31;
	add.s32 	%r7548, %r7547, %r7544;
	neg.s32 	%r7549, %r7548;
	setp.lt.s32 	%p1697, %r2803, 0;
	selp.b32 	%r9029, %r7549, %r7548, %p1697;
	xor.b32  	%r7550, %r7545, %r2803;
	shr.s32 	%r7551, %r7545, 31;
	xor.b32  	%r7552, %r7551, %r7545;
	xor.b32  	%r7553, %r7551, %r7546;
	cvt.u64.u32 	%rd3236, %r7552;
	shl.b64 	%rd3237, %rd3236, 32;
	cvt.u64.u32 	%rd3238, %r7553;
	or.b64  	%rd3239, %rd3237, %rd3238;
	cvt.rn.f64.s64 	%fd401, %rd3239;
	mul.f64 	%fd402, %fd401, 0d3BF921FB54442D19;
	cvt.rn.f32.f64 	%f5322, %fd402;
	neg.f32 	%f5323, %f5322;
	setp.lt.s32 	%p1698, %r7550, 0;
	selp.f32 	%f6225, %f5323, %f5322, %p1698;
$L__BB1_1803:
	add.s32 	%r7555, %r9029, 1;
	mul.rn.f32 	%f5325, %f6225, %f6225;
	and.b32  	%r7556, %r9029, 1;
	setp.eq.b32 	%p1699, %r7556, 1;
	selp.f32 	%f5326, %f6225, 0f3F800000, %p1699;
	fma.rn.f32 	%f5327, %f5325, %f5326, 0f00000000;
	fma.rn.f32 	%f5328, %f5325, 0f37CBAC00, 0fBAB607ED;
	selp.f32 	%f5329, 0fB94D4153, %f5328, %p1699;
	selp.f32 	%f5330, 0f3C0885E4, 0f3D2AAABB, %p1699;
	fma.rn.f32 	%f5331, %f5329, %f5325, %f5330;
	selp.f32 	%f5332, 0fBE2AAAA8, 0fBEFFFFFF, %p1699;
	fma.rn.f32 	%f5333, %f5331, %f5325, %f5332;
	fma.rn.f32 	%f5334, %f5333, %f5327, %f5326;
	and.b32  	%r7557, %r7555, 2;
	setp.eq.s32 	%p1700, %r7557, 0;
	mov.f32 	%f5335, 0f00000000;
	sub.f32 	%f5336, %f5335, %f5334;
	selp.f32 	%f6227, %f5334, %f5336, %p1700;
	setp.leu.f32 	%p1701, %f2, %f6227;
	@%p1701 bra 	$L__BB1_1813;
	mul.f32 	%f5337, %f6227, 0f3F22F983;
	cvt.rni.s32.f32 	%r9033, %f5337;
	cvt.rn.f32.s32 	%f5338, %r9033;
	fma.rn.f32 	%f5339, %f5338, 0fBFC90FDA, %f6227;
	fma.rn.f32 	%f5340, %f5338, 0fB3A22168, %f5339;
	fma.rn.f32 	%f6226, %f5338, 0fA7C234C5, %f5340;
	abs.f32 	%f1318, %f6227;
	setp.ltu.f32 	%p1702, %f1318, 0f47CE4780;
	@%p1702 bra 	$L__BB1_1812;
	setp.neu.f32 	%p1703, %f1318, 0f7F800000;
	@%p1703 bra 	$L__BB1_1807;
	mov.f32 	%f5343, 0f00000000;
	mul.rn.f32 	%f6226, %f6227, %f5343;
	mov.b32 	%r9033, 0;
	bra.uni 	$L__BB1_1812;
$L__BB1_1807:
	mov.b32 	%r2817, %f6227;
	shl.b32 	%r7559, %r2817, 8;
	or.b32  	%r2818, %r7559, -2147483648;
	mov.b64 	%rd4096, 0;
	mov.b32 	%r9030, 0;
	mov.u64 	%rd4094, __cudart_i2opi_f;
	mov.u64 	%rd4095, %rd1;
$L__BB1_1808:
	.pragma "nounroll";
	ld.global.nc.u32 	%r7560, [%rd4094];
	mad.wide.u32 	%rd3242, %r7560, %r2818, %rd4096;
	shr.u64 	%rd4096, %rd3242, 32;
	st.local.u32 	[%rd4095], %rd3242;
	add.s32 	%r9030, %r9030, 1;
	add.s64 	%rd4095, %rd4095, 4;
	add.s64 	%rd4094, %rd4094, 4;
	setp.ne.s32 	%p1704, %r9030, 6;
	@%p1704 bra 	$L__BB1_1808;
	shr.u32 	%r7561, %r2817, 23;
	st.local.u32 	[%rd1+24], %rd4096;
	and.b32  	%r2821, %r7561, 31;
	and.b32  	%r7562, %r7561, 224;
	add.s32 	%r7563, %r7562, -128;
	shr.u32 	%r7564, %r7563, 5;
	mul.wide.u32 	%rd3243, %r7564, 4;
	sub.s64 	%rd1416, %rd1, %rd3243;
	ld.local.u32 	%r9031, [%rd1416+24];
	ld.local.u32 	%r9032, [%rd1416+20];
	setp.eq.s32 	%p1705, %r2821, 0;
	@%p1705 bra 	$L__BB1_1811;
	shf.l.wrap.b32 	%r9031, %r9032, %r9031, %r2821;
	ld.local.u32 	%r7565, [%rd1416+16];
	shf.l.wrap.b32 	%r9032, %r7565, %r9032, %r2821;
$L__BB1_1811:
	shr.u32 	%r7566, %r9031, 30;
	shf.l.wrap.b32 	%r7567, %r9032, %r9031, 2;
	shl.b32 	%r7568, %r9032, 2;
	shr.u32 	%r7569, %r7567, 31;
	add.s32 	%r7570, %r7569, %r7566;
	neg.s32 	%r7571, %r7570;
	setp.lt.s32 	%p1706, %r2817, 0;
	selp.b32 	%r9033, %r7571, %r7570, %p1706;
	xor.b32  	%r7572, %r7567, %r2817;
	shr.s32 	%r7573, %r7567, 31;
	xor.b32  	%r7574, %r7573, %r7567;
	xor.b32  	%r7575, %r7573, %r7568;
	cvt.u64.u32 	%rd3244, %r7574;
	shl.b64 	%rd3245, %rd3244, 32;
	cvt.u64.u32 	%rd3246, %r7575;
	or.b64  	%rd3247, %rd3245, %rd3246;
	cvt.rn.f64.s64 	%fd403, %rd3247;
	mul.f64 	%fd404, %fd403, 0d3BF921FB54442D19;
	cvt.rn.f32.f64 	%f5341, %fd404;
	neg.f32 	%f5342, %f5341;
	setp.lt.s32 	%p1707, %r7572, 0;
	selp.f32 	%f6226, %f5342, %f5341, %p1707;
$L__BB1_1812:
	add.s32 	%r7577, %r9033, 1;
	mul.rn.f32 	%f5344, %f6226, %f6226;
	and.b32  	%r7578, %r9033, 1;
	setp.eq.b32 	%p1708, %r7578, 1;
	selp.f32 	%f5345, %f6226, 0f3F800000, %p1708;
	fma.rn.f32 	%f5346, %f5344, %f5345, 0f00000000;
	fma.rn.f32 	%f5347, %f5344, 0f37CBAC00, 0fBAB607ED;
	selp.f32 	%f5348, 0fB94D4153, %f5347, %p1708;
	selp.f32 	%f5349, 0f3C0885E4, 0f3D2AAABB, %p1708;
	fma.rn.f32 	%f5350, %f5348, %f5344, %f5349;
	selp.f32 	%f5351, 0fBE2AAAA8, 0fBEFFFFFF, %p1708;
	fma.rn.f32 	%f5352, %f5350, %f5344, %f5351;
	fma.rn.f32 	%f5353, %f5352, %f5346, %f5345;
	and.b32  	%r7579, %r7577, 2;
	setp.eq.s32 	%p1709, %r7579, 0;
	mov.f32 	%f5354, 0f00000000;
	sub.f32 	%f5355, %f5354, %f5353;
	selp.f32 	%f6227, %f5353, %f5355, %p1709;
$L__BB1_1813:
	setp.leu.f32 	%p1710, %f6227, %f1223;
	@%p1710 bra 	$L__BB1_1823;
	mul.f32 	%f5356, %f6227, 0f3F22F983;
	cvt.rni.s32.f32 	%r9037, %f5356;
	cvt.rn.f32.s32 	%f5357, %r9037;
	fma.rn.f32 	%f5358, %f5357, 0fBFC90FDA, %f6227;
	fma.rn.f32 	%f5359, %f5357, 0fB3A22168, %f5358;
	fma.rn.f32 	%f6228, %f5357, 0fA7C234C5, %f5359;
	abs.f32 	%f1325, %f6227;
	setp.ltu.f32 	%p1711, %f1325, 0f47CE4780;
	@%p1711 bra 	$L__BB1_1822;
	setp.neu.f32 	%p1712, %f1325, 0f7F800000;
	@%p1712 bra 	$L__BB1_1817;
	mov.f32 	%f5362, 0f00000000;
	mul.rn.f32 	%f6228, %f6227, %f5362;
	mov.b32 	%r9037, 0;
	bra.uni 	$L__BB1_1822;
$L__BB1_1817:
	mov.b32 	%r2831, %f6227;
	shl.b32 	%r7581, %r2831, 8;
	or.b32  	%r2832, %r7581, -2147483648;
	mov.b64 	%rd4099, 0;
	mov.b32 	%r9034, 0;
	mov.u64 	%rd4097, __cudart_i2opi_f;
	mov.u64 	%rd4098, %rd1;
$L__BB1_1818:
	.pragma "nounroll";
	ld.global.nc.u32 	%r7582, [%rd4097];
	mad.wide.u32 	%rd3250, %r7582, %r2832, %rd4099;
	shr.u64 	%rd4099, %rd3250, 32;
	st.local.u32 	[%rd4098], %rd3250;
	add.s32 	%r9034, %r9034, 1;
	add.s64 	%rd4098, %rd4098, 4;
	add.s64 	%rd4097, %rd4097, 4;
	setp.ne.s32 	%p1713, %r9034, 6;
	@%p1713 bra 	$L__BB1_1818;
	shr.u32 	%r7583, %r2831, 23;
	st.local.u32 	[%rd1+24], %rd4099;
	and.b32  	%r2835, %r7583, 31;
	and.b32  	%r7584, %r7583, 224;
	add.s32 	%r7585, %r7584, -128;
	shr.u32 	%r7586, %r7585, 5;
	mul.wide.u32 	%rd3251, %r7586, 4;
	sub.s64 	%rd1423, %rd1, %rd3251;
	ld.local.u32 	%r9035, [%rd1423+24];
	ld.local.u32 	%r9036, [%rd1423+20];
	setp.eq.s32 	%p1714, %r2835, 0;
	@%p1714 bra 	$L__BB1_1821;
	shf.l.wrap.b32 	%r9035, %r9036, %r9035, %r2835;
	ld.local.u32 	%r7587, [%rd1423+16];
	shf.l.wrap.b32 	%r9036, %r7587, %r9036, %r2835;
$L__BB1_1821:
	shr.u32 	%r7588, %r9035, 30;
	shf.l.wrap.b32 	%r7589, %r9036, %r9035, 2;
	shl.b32 	%r7590, %r9036, 2;
	shr.u32 	%r7591, %r7589, 31;
	add.s32 	%r7592, %r7591, %r7588;
	neg.s32 	%r7593, %r7592;
	setp.lt.s32 	%p1715, %r2831, 0;
	selp.b32 	%r9037, %r7593, %r7592, %p1715;
	xor.b32  	%r7594, %r7589, %r2831;
	shr.s32 	%r7595, %r7589, 31;
	xor.b32  	%r7596, %r7595, %r7589;
	xor.b32  	%r7597, %r7595, %r7590;
	cvt.u64.u32 	%rd3252, %r7596;
	shl.b64 	%rd3253, %rd3252, 32;
	cvt.u64.u32 	%rd3254, %r7597;
	or.b64  	%rd3255, %rd3253, %rd3254;
	cvt.rn.f64.s64 	%fd405, %rd3255;
	mul.f64 	%fd406, %fd405, 0d3BF921FB54442D19;
	cvt.rn.f32.f64 	%f5360, %fd406;
	neg.f32 	%f5361, %f5360;
	setp.lt.s32 	%p1716, %r7594, 0;
	selp.f32 	%f6228, %f5361, %f5360, %p1716;
$L__BB1_1822:
	add.s32 	%r7599, %r9037, 1;
	mul.rn.f32 	%f5363, %f6228, %f6228;
	and.b32  	%r7600, %r9037, 1;
	setp.eq.b32 	%p1717, %r7600, 1;
	selp.f32 	%f5364, %f6228, 0f3F800000, %p1717;
	fma.rn.f32 	%f5365, %f5363, %f5364, 0f00000000;
	fma.rn.f32 	%f5366, %f5363, 0f37CBAC00, 0fBAB607ED;
	selp.f32 	%f5367, 0fB94D4153, %f5366, %p1717;
	selp.f32 	%f5368, 0f3C0885E4, 0f3D2AAABB, %p1717;
	fma.rn.f32 	%f5369, %f5367, %f5363, %f5368;
	selp.f32 	%f5370, 0fBE2AAAA8, 0fBEFFFFFF, %p1717;
	fma.rn.f32 	%f5371, %f5369, %f5363, %f5370;
	fma.rn.f32 	%f5372, %f5371, %f5365, %f5364;
	and.b32  	%r7601, %r7599, 2;
	setp.eq.s32 	%p1718, %r7601, 0;
	mov.f32 	%f5373, 0f00000000;
	sub.f32 	%f5374, %f5373, %f5372;
	selp.f32 	%f6227, %f5372, %f5374, %p1718;
$L__BB1_1823:
	setp.leu.f32 	%p1719, %f1283, %f6227;
	@%p1719 bra 	$L__BB1_1833;
	mul.f32 	%f5375, %f6227, 0f3F22F983;
	cvt.rni.s32.f32 	%r9041, %f5375;
	cvt.rn.f32.s32 	%f5376, %r9041;
	fma.rn.f32 	%f5377, %f5376, 0fBFC90FDA, %f6227;
	fma.rn.f32 	%f5378, %f5376, 0fB3A22168, %f5377;
	fma.rn.f32 	%f6230, %f5376, 0fA7C234C5, %f5378;
	abs.f32 	%f1332, %f6227;
	setp.ltu.f32 	%p1720, %f1332, 0f47CE4780;
	@%p1720 bra 	$L__BB1_1832;
	setp.neu.f32 	%p1721, %f1332, 0f7F800000;
	@%p1721 bra 	$L__BB1_1827;
	mov.f32 	%f5381, 0f00000000;
	mul.rn.f32 	%f6230, %f6227, %f5381;
	mov.b32 	%r9041, 0;
	bra.uni 	$L__BB1_1832;
$L__BB1_1827:
	mov.b32 	%r2845, %f6227;
	shl.b32 	%r7603, %r2845, 8;
	or.b32  	%r2846, %r7603, -2147483648;
	mov.b64 	%rd4102, 0;
	mov.b32 	%r9038, 0;
	mov.u64 	%rd4100, __cudart_i2opi_f;
	mov.u64 	%rd4101, %rd1;
$L__BB1_1828:
	.pragma "nounroll";
	ld.global.nc.u32 	%r7604, [%rd4100];
	mad.wide.u32 	%rd3258, %r7604, %r2846, %rd4102;
	shr.u64 	%rd4102, %rd3258, 32;
	st.local.u32 	[%rd4101], %rd3258;
	add.s32 	%r9038, %r9038, 1;
	add.s64 	%rd4101, %rd4101, 4;
	add.s64 	%rd4100, %rd4100, 4;
	setp.ne.s32 	%p1722, %r9038, 6;
	@%p1722 bra 	$L__BB1_1828;
	shr.u32 	%r7605, %r2845, 23;
	st.local.u32 	[%rd1+24], %rd4102;
	and.b32  	%r2849, %r7605, 31;
	and.b32  	%r7606, %r7605, 224;
	add.s32 	%r7607, %r7606, -128;
	shr.u32 	%r7608, %r7607, 5;
	mul.wide.u32 	%rd3259, %r7608, 4;
	sub.s64 	%rd1430, %rd1, %rd3259;
	ld.local.u32 	%r9039, [%rd1430+24];
	ld.local.u32 	%r9040, [%rd1430+20];
	setp.eq.s32 	%p1723, %r2849, 0;
	@%p1723 bra 	$L__BB1_1831;
	shf.l.wrap.b32 	%r9039, %r9040, %r9039, %r2849;
	ld.local.u32 	%r7609, [%rd1430+16];
	shf.l.wrap.b32 	%r9040, %r7609, %r9040, %r2849;
$L__BB1_1831:
	shr.u32 	%r7610, %r9039, 30;
	shf.l.wrap.b32 	%r7611, %r9040, %r9039, 2;
	shl.b32 	%r7612, %r9040, 2;
	shr.u32 	%r7613, %r7611, 31;
	add.s32 	%r7614, %r7613, %r7610;
	neg.s32 	%r7615, %r7614;
	setp.lt.s32 	%p1724, %r2845, 0;
	selp.b32 	%r9041, %r7615, %r7614, %p1724;
	xor.b32  	%r7616, %r7611, %r2845;
	shr.s32 	%r7617, %r7611, 31;
	xor.b32  	%r7618, %r7617, %r7611;
	xor.b32  	%r7619, %r7617, %r7612;
	cvt.u64.u32 	%rd3260, %r7618;
	shl.b64 	%rd3261, %rd3260, 32;
	cvt.u64.u32 	%rd3262, %r7619;
	or.b64  	%rd3263, %rd3261, %rd3262;
	cvt.rn.f64.s64 	%fd407, %rd3263;
	mul.f64 	%fd408, %fd407, 0d3BF921FB54442D19;
	cvt.rn.f32.f64 	%f5379, %fd408;
	neg.f32 	%f5380, %f5379;
	setp.lt.s32 	%p1725, %r7616, 0;
	selp.f32 	%f6230, %f5380, %f5379, %p1725;
$L__BB1_1832:
	mul.rn.f32 	%f5382, %f6230, %f6230;
	and.b32  	%r7621, %r9041, 1;
	setp.eq.b32 	%p1726, %r7621, 1;
	selp.f32 	%f5383, 0f3F800000, %f6230, %p1726;
	fma.rn.f32 	%f5384, %f5382, %f5383, 0f00000000;
	fma.rn.f32 	%f5385, %f5382, 0f37CBAC00, 0fBAB607ED;
	selp.f32 	%f5386, %f5385, 0fB94D4153, %p1726;
	selp.f32 	%f5387, 0f3D2AAABB, 0f3C0885E4, %p1726;
	fma.rn.f32 	%f5388, %f5386, %f5382, %f5387;
	selp.f32 	%f5389, 0fBEFFFFFF, 0fBE2AAAA8, %p1726;
	fma.rn.f32 	%f5390, %f5388, %f5382, %f5389;
	fma.rn.f32 	%f5391, %f5390, %f5384, %f5383;
	and.b32  	%r7622, %r9041, 2;
	setp.eq.s32 	%p1727, %r7622, 0;
	mov.f32 	%f5392, 0f00000000;
	sub.f32 	%f5393, %f5392, %f5391;
	selp.f32 	%f6227, %f5391, %f5393, %p1727;
$L__BB1_1833:
	mul.f32 	%f5394, %f6227, 0f3F22F983;
	cvt.rni.s32.f32 	%r9045, %f5394;
	cvt.rn.f32.s32 	%f5395, %r9045;
	fma.rn.f32 	%f5396, %f5395, 0fBFC90FDA, %f6227;
	fma.rn.f32 	%f5397, %f5395, 0fB3A22168, %f5396;
	fma.rn.f32 	%f6232, %f5395, 0fA7C234C5, %f5397;
	abs.f32 	%f1339, %f6227;
	setp.ltu.f32 	%p1728, %f1339, 0f47CE4780;
	@%p1728 bra 	$L__BB1_1841;
	setp.neu.f32 	%p1729, %f1339, 0f7F800000;
	@%p1729 bra 	$L__BB1_1836;
	mov.f32 	%f5400, 0f00000000;
	mul.rn.f32 	%f6232, %f6227, %f5400;
	mov.b32 	%r9045, 0;
	bra.uni 	$L__BB1_1841;
$L__BB1_1836:
	mov.b32 	%r2859, %f6227;
	shl.b32 	%r7624, %r2859, 8;
	or.b32  	%r2860, %r7624, -2147483648;
	mov.b64 	%rd4105, 0;
	mov.b32 	%r9042, 0;
	mov.u64 	%rd4103, __cudart_i2opi_f;
	mov.u64 	%rd4104, %rd1;
$L__BB1_1837:
	.pragma "nounroll";
	ld.global.nc.u32 	%r7625, [%rd4103];
	mad.wide.u32 	%rd3266, %r7625, %r2860, %rd4105;
	shr.u64 	%rd4105, %rd3266, 32;
	st.local.u32 	[%rd4104], %rd3266;
	add.s32 	%r9042, %r9042, 1;
	add.s64 	%rd4104, %rd4104, 4;
	add.s64 	%rd4103, %rd4103, 4;
	setp.ne.s32 	%p1730, %r9042, 6;
	@%p1730 bra 	$L__BB1_1837;
	shr.u32 	%r7626, %r2859, 23;
	st.local.u32 	[%rd1+24], %rd4105;
	and.b32  	%r2863, %r7626, 31;
	and.b32  	%r7627, %r7626, 224;
	add.s32 	%r7628, %r7627, -128;
	shr.u32 	%r7629, %r7628, 5;
	mul.wide.u32 	%rd3267, %r7629, 4;
	sub.s64 	%rd1437, %rd1, %rd3267;
	ld.local.u32 	%r9043, [%rd1437+24];
	ld.local.u32 	%r9044, [%rd1437+20];
	setp.eq.s32 	%p1731, %r2863, 0;
	@%p1731 bra 	$L__BB1_1840;
	shf.l.wrap.b32 	%r9043, %r9044, %r9043, %r2863;
	ld.local.u32 	%r7630, [%rd1437+16];
	shf.l.wrap.b32 	%r9044, %r7630, %r9044, %r2863;
$L__BB1_1840:
	shr.u32 	%r7631, %r9043, 30;
	shf.l.wrap.b32 	%r7632, %r9044, %r9043, 2;
	shl.b32 	%r7633, %r9044, 2;
	shr.u32 	%r7634, %r7632, 31;
	add.s32 	%r7635, %r7634, %r7631;
	neg.s32 	%r7636, %r7635;
	setp.lt.s32 	%p1732, %r2859, 0;
	selp.b32 	%r9045, %r7636, %r7635, %p1732;
	xor.b32  	%r7637, %r7632, %r2859;
	shr.s32 	%r7638, %r7632, 31;
	xor.b32  	%r7639, %r7638, %r7632;
	xor.b32  	%r7640, %r7638, %r7633;
	cvt.u64.u32 	%rd3268, %r7639;
	shl.b64 	%rd3269, %rd3268, 32;
	cvt.u64.u32 	%rd3270, %r7640;
	or.b64  	%rd3271, %rd3269, %rd3270;
	cvt.rn.f64.s64 	%fd409, %rd3271;
	mul.f64 	%fd410, %fd409, 0d3BF921FB54442D19;
	cvt.rn.f32.f64 	%f5398, %fd410;
	neg.f32 	%f5399, %f5398;
	setp.lt.s32 	%p1733, %r7637, 0;
	selp.f32 	%f6232, %f5399, %f5398, %p1733;
$L__BB1_1841:
	add.s32 	%r7642, %r9045, 1;
	mul.rn.f32 	%f5401, %f6232, %f6232;
	and.b32  	%r7643, %r9045, 1;
	setp.eq.b32 	%p1734, %r7643, 1;
	selp.f32 	%f5402, %f6232, 0f3F800000, %p1734;
	fma.rn.f32 	%f5403, %f5401, %f5402, 0f00000000;
	fma.rn.f32 	%f5404, %f5401, 0f37CBAC00, 0fBAB607ED;
	selp.f32 	%f5405, 0fB94D4153, %f5404, %p1734;
	selp.f32 	%f5406, 0f3C0885E4, 0f3D2AAABB, %p1734;
	fma.rn.f32 	%f5407, %f5405, %f5401, %f5406;
	selp.f32 	%f5408, 0fBE2AAAA8, 0fBEFFFFFF, %p1734;
	fma.rn.f32 	%f5409, %f5407, %f5401, %f5408;
	fma.rn.f32 	%f5410, %f5409, %f5403, %f5402;
	and.b32  	%r7644, %r7642, 2;
	setp.eq.s32 	%p1735, %r7644, 0;
	mov.f32 	%f5411, 0f00000000;
	sub.f32 	%f5412, %f5411, %f5410;
	selp.f32 	%f6234, %f5410, %f5412, %p1735;
	setp.leu.f32 	%p1736, %f6234, %f1223;
	@%p1736 bra 	$L__BB1_1851;
	mul.f32 	%f5413, %f6234, 0f3F22F983;
	cvt.rni.s32.f32 	%r9049, %f5413;
	cvt.rn.f32.s32 	%f5414, %r9049;
	fma.rn.f32 	%f5415, %f5414, 0fBFC90FDA, %f6234;
	fma.rn.f32 	%f5416, %f5414, 0fB3A22168, %f5415;
	fma.rn.f32 	%f6233, %f5414, 0fA7C234C5, %f5416;
	abs.f32 	%f1345, %f6234;
	setp.ltu.f32 	%p1737, %f1345, 0f47CE4780;
	@%p1737 bra 	$L__BB1_1850;
	setp.neu.f32 	%p1738, %f1345, 0f7F800000;
	@%p1738 bra 	$L__BB1_1845;
	mov.f32 	%f5419, 0f00000000;
	mul.rn.f32 	%f6233, %f6234, %f5419;
	mov.b32 	%r9049, 0;
	bra.uni 	$L__BB1_1850;
$L__BB1_1845:
	mov.b32 	%r2873, %f6234;
	shl.b32 	%r7646, %r2873, 8;
	or.b32  	%r2874, %r7646, -2147483648;
	mov.b64 	%rd4108, 0;
	mov.b32 	%r9046, 0;
	mov.u64 	%rd4106, __cudart_i2opi_f;
	mov.u64 	%rd4107, %rd1;
$L__BB1_1846:
	.pragma "nounroll";
	ld.global.nc.u32 	%r7647, [%rd4106];
	mad.wide.u32 	%rd3274, %r7647, %r2874, %rd4108;
	shr.u64 	%rd4108, %rd3274, 32;
	st.local.u32 	[%rd4107], %rd3274;
	add.s32 	%r9046, %r9046, 1;
	add.s64 	%rd4107, %rd4107, 4;
	add.s64 	%rd4106, %rd4106, 4;
	setp.ne.s32 	%p1739, %r9046, 6;
	@%p1739 bra 	$L__BB1_1846;
	shr.u32 	%r7648, %r2873, 23;
	st.local.u32 	[%rd1+24], %rd4108;
	and.b32  	%r2877, %r7648, 31;
	and.b32  	%r7649, %r7648, 224;
	add.s32 	%r7650, %r7649, -128;
	shr.u32 	%r7651, %r7650, 5;
	mul.wide.u32 	%rd3275, %r7651, 4;
	sub.s64 	%rd1444, %rd1, %rd3275;
	ld.local.u32 	%r9047, [%rd1444+24];
	ld.local.u32 	%r9048, [%rd1444+20];
	setp.eq.s32 	%p1740, %r2877, 0;
	@%p1740 bra 	$L__BB1_1849;
	shf.l.wrap.b32 	%r9047, %r9048, %r9047, %r2877;
	ld.local.u32 	%r7652, [%rd1444+16];
	shf.l.wrap.b32 	%r9048, %r7652, %r9048, %r2877;
$L__BB1_1849:
	shr.u32 	%r7653, %r9047, 30;
	shf.l.wrap.b32 	%r7654, %r9048, %r9047, 2;
	shl.b32 	%r7655, %r9048, 2;
	shr.u32 	%r7656, %r7654, 31;
	add.s32 	%r7657, %r7656, %r7653;
	neg.s32 	%r7658, %r7657;
	setp.lt.s32 	%p1741, %r2873, 0;
	selp.b32 	%r9049, %r7658, %r7657, %p1741;
	xor.b32  	%r7659, %r7654, %r2873;
	shr.s32 	%r7660, %r7654, 31;
	xor.b32  	%r7661, %r7660, %r7654;
	xor.b32  	%r7662, %r7660, %r7655;
	cvt.u64.u32 	%rd3276, %r7661;
	shl.b64 	%rd3277, %rd3276, 32;
	cvt.u64.u32 	%rd3278, %r7662;
	or.b64  	%rd3279, %rd3277, %rd3278;
	cvt.rn.f64.s64 	%fd411, %rd3279;
	mul.f64 	%fd412, %fd411, 0d3BF921FB54442D19;
	cvt.rn.f32.f64 	%f5417, %fd412;
	neg.f32 	%f5418, %f5417;
	setp.lt.s32 	%p1742, %r7659, 0;
	selp.f32 	%f6233, %f5418, %f5417, %p1742;
$L__BB1_1850:
	add.s32 	%r7664, %r9049, 1;
	mul.rn.f32 	%f5420, %f6233, %f6233;
	and.b32  	%r7665, %r9049, 1;
	setp.eq.b32 	%p1743, %r7665, 1;
	selp.f32 	%f5421, %f6233, 0f3F800000, %p1743;
	fma.rn.f32 	%f5422, %f5420, %f5421, 0f00000000;
	fma.rn.f32 	%f5423, %f5420, 0f37CBAC00, 0fBAB607ED;
	selp.f32 	%f5424, 0fB94D4153, %f5423, %p1743;
	selp.f32 	%f5425, 0f3C0885E4, 0f3D2AAABB, %p1743;
	fma.rn.f32 	%f5426, %f5424, %f5420, %f5425;
	selp.f32 	%f5427, 0fBE2AAAA8, 0fBEFFFFFF, %p1743;
	fma.rn.f32 	%f5428, %f5426, %f5420, %f5427;
	fma.rn.f32 	%f5429, %f5428, %f5422, %f5421;
	and.b32  	%r7666, %r7664, 2;
	setp.eq.s32 	%p1744, %r7666, 0;
	mov.f32 	%f5430, 0f00000000;
	sub.f32 	%f5431, %f5430, %f5429;
	selp.f32 	%f6234, %f5429, %f5431, %p1744;
$L__BB1_1851:
	mul.f32 	%f5432, %f6234, 0f3F22F983;
	cvt.rni.s32.f32 	%r9053, %f5432;
	cvt.rn.f32.s32 	%f5433, %r9053;
	fma.rn.f32 	%f5434, %f5433, 0fBFC90FDA, %f6234;
	fma.rn.f32 	%f5435, %f5433, 0fB3A22168, %f5434;
	fma.rn.f32 	%f6235, %f5433, 0fA7C234C5, %f5435;
	abs.f32 	%f1352, %f6234;
	setp.ltu.f32 	%p1745, %f1352, 0f47CE4780;
	@%p1745 bra 	$L__BB1_1859;
	setp.neu.f32 	%p1746, %f1352, 0f7F800000;
	@%p1746 bra 	$L__BB1_1854;
	mov.f32 	%f5438, 0f00000000;
	mul.rn.f32 	%f6235, %f6234, %f5438;
	mov.b32 	%r9053, 0;
	bra.uni 	$L__BB1_1859;
$L__BB1_1854:
	mov.b32 	%r2887, %f6234;
	shl.b32 	%r7668, %r2887, 8;
	or.b32  	%r2888, %r7668, -2147483648;
	mov.b64 	%rd4111, 0;
	mov.b32 	%r9050, 0;
	mov.u64 	%rd4109, __cudart_i2opi_f;
	mov.u64 	%rd4110, %rd1;
$L__BB1_1855:
	.pragma "nounroll";
	ld.global.nc.u32 	%r7669, [%rd4109];
	mad.wide.u32 	%rd3282, %r7669, %r2888, %rd4111;
	shr.u64 	%rd4111, %rd3282, 32;
	st.local.u32 	[%rd4110], %rd3282;
	add.s32 	%r9050, %r9050, 1;
	add.s64 	%rd4110, %rd4110, 4;
	add.s64 	%rd4109, %rd4109, 4;
	setp.ne.s32 	%p1747, %r9050, 6;
	@%p1747 bra 	$L__BB1_1855;
	shr.u32 	%r7670, %r2887, 23;
	st.local.u32 	[%rd1+24], %rd4111;
	and.b32  	%r2891, %r7670, 31;
	and.b32  	%r7671, %r7670, 224;
	add.s32 	%r7672, %r7671, -128;
	shr.u32 	%r7673, %r7672, 5;
	mul.wide.u32 	%rd3283, %r7673, 4;
	sub.s64 	%rd1451, %rd1, %rd3283;
	ld.local.u32 	%r9051, [%rd1451+24];
	ld.local.u32 	%r9052, [%rd1451+20];
	setp.eq.s32 	%p1748, %r2891, 0;
	@%p1748 bra 	$L__BB1_1858;
	shf.l.wrap.b32 	%r9051, %r9052, %r9051, %r2891;
	ld.local.u32 	%r7674, [%rd1451+16];
	shf.l.wrap.b32 	%r9052, %r7674, %r9052, %r2891;
$L__BB1_1858:
	shr.u32 	%r7675, %r9051, 30;
	shf.l.wrap.b32 	%r7676, %r9052, %r9051, 2;
	shl.b32 	%r7677, %r9052, 2;
	shr.u32 	%r7678, %r7676, 31;
	add.s32 	%r7679, %r7678, %r7675;
	neg.s32 	%r7680, %r7679;
	setp.lt.s32 	%p1749, %r2887, 0;
	selp.b32 	%r9053, %r7680, %r7679, %p1749;
	xor.b32  	%r7681, %r7676, %r2887;
	shr.s32 	%r7682, %r7676, 31;
	xor.b32  	%r7683, %r7682, %r7676;
	xor.b32  	%r7684, %r7682, %r7677;
	cvt.u64.u32 	%rd3284, %r7683;
	shl.b64 	%rd3285, %rd3284, 32;
	cvt.u64.u32 	%rd3286, %r7684;
	or.b64  	%rd3287, %rd3285, %rd3286;
	cvt.rn.f64.s64 	%fd413, %rd3287;
	mul.f64 	%fd414, %fd413, 0d3BF921FB54442D19;
	cvt.rn.f32.f64 	%f5436, %fd414;
	neg.f32 	%f5437, %f5436;
	setp.lt.s32 	%p1750, %r7681, 0;
	selp.f32 	%f6235, %f5437, %f5436, %p1750;
$L__BB1_1859:
	add.s32 	%r7686, %r9053, 1;
	mul.rn.f32 	%f5439, %f6235, %f6235;
	and.b32  	%r7687, %r9053, 1;
	setp.eq.b32 	%p1751, %r7687, 1;
	selp.f32 	%f5440, %f6235, 0f3F800000, %p1751;
	fma.rn.f32 	%f5441, %f5439, %f5440, 0f00000000;
	fma.rn.f32 	%f5442, %f5439, 0f37CBAC00, 0fBAB607ED;
	selp.f32 	%f5443, 0fB94D4153, %f5442, %p1751;
	selp.f32 	%f5444, 0f3C0885E4, 0f3D2AAABB, %p1751;
	fma.rn.f32 	%f5445, %f5443, %f5439, %f5444;
	selp.f32 	%f5446, 0fBE2AAAA8, 0fBEFFFFFF, %p1751;
	fma.rn.f32 	%f5447, %f5445, %f5439, %f5446;
	fma.rn.f32 	%f5448, %f5447, %f5441, %f5440;
	and.b32  	%r7688, %r7686, 2;
	setp.eq.s32 	%p1752, %r7688, 0;
	mov.f32 	%f5449, 0f00000000;
	sub.f32 	%f5450, %f5449, %f5448;
	selp.f32 	%f1356, %f5448, %f5450, %p1752;
	mul.f32 	%f5451, %f1356, 0f3F22F983;
	cvt.rni.s32.f32 	%r9057, %f5451;
	cvt.rn.f32.s32 	%f5452, %r9057;
	fma.rn.f32 	%f5453, %f5452, 0fBFC90FDA, %f1356;
	fma.rn.f32 	%f5454, %f5452, 0fB3A22168, %f5453;
	fma.rn.f32 	%f6236, %f5452, 0fA7C234C5, %f5454;
	abs.f32 	%f1358, %f1356;
	setp.ltu.f32 	%p1753, %f1358, 0f47CE4780;
	@%p1753 bra 	$L__BB1_1867;
	setp.neu.f32 	%p1754, %f1358, 0f7F800000;
	@%p1754 bra 	$L__BB1_1862;
	mov.f32 	%f5457, 0f00000000;
	mul.rn.f32 	%f6236, %f1356, %f5457;
	mov.b32 	%r9057, 0;
	bra.uni 	$L__BB1_1867;
$L__BB1_1862:
	mov.b32 	%r2901, %f1356;
	shl.b32 	%r7690, %r2901, 8;
	or.b32  	%r2902, %r7690, -2147483648;
	mov.b64 	%rd4114, 0;
	mov.b32 	%r9054, 0;
	mov.u64 	%rd4112, __cudart_i2opi_f;
	mov.u64 	%rd4113, %rd1;
$L__BB1_1863:
	.pragma "nounroll";
	ld.global.nc.u32 	%r7691, [%rd4112];
	mad.wide.u32 	%rd3290, %r7691, %r2902, %rd4114;
	shr.u64 	%rd4114, %rd3290, 32;
	st.local.u32 	[%rd4113], %rd3290;
	add.s32 	%r9054, %r9054, 1;
	add.s64 	%rd4113, %rd4113, 4;
	add.s64 	%rd4112, %rd4112, 4;
	setp.ne.s32 	%p1755, %r9054, 6;
	@%p1755 bra 	$L__BB1_1863;
	shr.u32 	%r7692, %r2901, 23;
	st.local.u32 	[%rd1+24], %rd4114;
	and.b32  	%r2905, %r7692, 31;
	and.b32  	%r7693, %r7692, 224;
	add.s32 	%r7694, %r7693, -128;
	shr.u32 	%r7695, %r7694, 5;
	mul.wide.u32 	%rd3291, %r7695, 4;
	sub.s64 	%rd1458, %rd1, %rd3291;
	ld.local.u32 	%r9055, [%rd1458+24];
	ld.local.u32 	%r9056, [%rd1458+20];
	setp.eq.s32 	%p1756, %r2905, 0;
	@%p1756 bra 	$L__BB1_1866;
	shf.l.wrap.b32 	%r9055, %r9056, %r9055, %r2905;
	ld.local.u32 	%r7696, [%rd1458+16];
	shf.l.wrap.b32 	%r9056, %r7696, %r9056, %r2905;
$L__BB1_1866:
	shr.u32 	%r7697, %r9055, 30;
	shf.l.wrap.b32 	%r7698, %r9056, %r9055, 2;
	shl.b32 	%r7699, %r9056, 2;
	shr.u32 	%r7700, %r7698, 31;
	add.s32 	%r7701, %r7700, %r7697;
	neg.s32 	%r7702, %r7701;
	setp.lt.s32 	%p1757, %r2901, 0;
	selp.b32 	%r9057, %r7702, %r7701, %p1757;
	xor.b32  	%r7703, %r7698, %r2901;
	shr.s32 	%r7704, %r7698, 31;
	xor.b32  	%r7705, %r7704, %r7698;
	xor.b32  	%r7706, %r7704, %r7699;
	cvt.u64.u32 	%rd3292, %r7705;
	shl.b64 	%rd3293, %rd3292, 32;
	cvt.u64.u32 	%rd3294, %r7706;
	or.b64  	%rd3295, %rd3293, %rd3294;
	cvt.rn.f64.s64 	%fd415, %rd3295;
	mul.f64 	%fd416, %fd415, 0d3BF921FB54442D19;
	cvt.rn.f32.f64 	%f5455, %fd416;
	neg.f32 	%f5456, %f5455;
	setp.lt.s32 	%p1758, %r7703, 0;
	selp.f32 	%f6236, %f5456, %f5455, %p1758;
$L__BB1_1867:
	add.s32 	%r7708, %r9057, 1;
	mul.rn.f32 	%f5458, %f6236, %f6236;
	and.b32  	%r7709, %r9057, 1;
	setp.eq.b32 	%p1759, %r7709, 1;
	selp.f32 	%f5459, %f6236, 0f3F800000, %p1759;
	fma.rn.f32 	%f5460, %f5458, %f5459, 0f00000000;
	fma.rn.f32 	%f5461, %f5458, 0f37CBAC00, 0fBAB607ED;
	selp.f32 	%f5462, 0fB94D4153, %f5461, %p1759;
	selp.f32 	%f5463, 0f3C0885E4, 0f3D2AAABB, %p1759;
	fma.rn.f32 	%f5464, %f5462, %f5458, %f5463;
	selp.f32 	%f5465, 0fBE2AAAA8, 0fBEFFFFFF, %p1759;
	fma.rn.f32 	%f5466, %f5464, %f5458, %f5465;
	fma.rn.f32 	%f5467, %f5466, %f5460, %f5459;
	and.b32  	%r7710, %r7708, 2;
	setp.eq.s32 	%p1760, %r7710, 0;
	mov.f32 	%f5468, 0f00000000;
	sub.f32 	%f5469, %f5468, %f5467;
	selp.f32 	%f1362, %f5467, %f5469, %p1760;
	mul.f32 	%f5470, %f1362, 0f3F22F983;
	cvt.rni.s32.f32 	%r9061, %f5470;
	cvt.rn.f32.s32 	%f5471, %r9061;
	fma.rn.f32 	%f5472, %f5471, 0fBFC90FDA, %f1362;
	fma.rn.f32 	%f5473, %f5471, 0fB3A22168, %f5472;
	fma.rn.f32 	%f6237, %f5471, 0fA7C234C5, %f5473;
	abs.f32 	%f1364, %f1362;
	setp.ltu.f32 	%p1761, %f1364, 0f47CE4780;
	@%p1761 bra 	$L__BB1_1875;
	setp.neu.f32 	%p1762, %f1364, 0f7F800000;
	@%p1762 bra 	$L__BB1_1870;
	mov.f32 	%f5476, 0f00000000;
	mul.rn.f32 	%f6237, %f1362, %f5476;
	mov.b32 	%r9061, 0;
	bra.uni 	$L__BB1_1875;
$L__BB1_1870:
	mov.b32 	%r2915, %f1362;
	shl.b32 	%r7712, %r2915, 8;
	or.b32  	%r2916, %r7712, -2147483648;
	mov.b64 	%rd4117, 0;
	mov.b32 	%r9058, 0;
	mov.u64 	%rd4115, __cudart_i2opi_f;
	mov.u64 	%rd4116, %rd1;
$L__BB1_1871:
	.pragma "nounroll";
	ld.global.nc.u32 	%r7713, [%rd4115];
	mad.wide.u32 	%rd3298, %r7713, %r2916, %rd4117;
	shr.u64 	%rd4117, %rd3298, 32;
	st.local.u32 	[%rd4116], %rd3298;
	add.s32 	%r9058, %r9058, 1;
	add.s64 	%rd4116, %rd4116, 4;
	add.s64 	%rd4115, %rd4115, 4;
	setp.ne.s32 	%p1763, %r9058, 6;
	@%p1763 bra 	$L__BB1_1871;
	shr.u32 	%r7714, %r2915, 23;
	st.local.u32 	[%rd1+24], %rd4117;
	and.b32  	%r2919, %r7714, 31;
	and.b32  	%r7715, %r7714, 224;
	add.s32 	%r7716, %r7715, -128;
	shr.u32 	%r7717, %r7716, 5;
	mul.wide.u32 	%rd3299, %r7717, 4;
	sub.s64 	%rd1465, %rd1, %rd3299;
	ld.local.u32 	%r9059, [%rd1465+24];
	ld.local.u32 	%r9060, [%rd1465+20];
	setp.eq.s32 	%p1764, %r2919, 0;
	@%p1764 bra 	$L__BB1_1874;
	shf.l.wrap.b32 	%r9059, %r9060, %r9059, %r2919;
	ld.local.u32 	%r7718, [%rd1465+16];
	shf.l.wrap.b32 	%r9060, %r7718, %r9060, %r2919;
$L__BB1_1874:
	shr.u32 	%r7719, %r9059, 30;
	shf.l.wrap.b32 	%r7720, %r9060, %r9059, 2;
	shl.b32 	%r7721, %r9060, 2;
	shr.u32 	%r7722, %r7720, 31;
	add.s32 	%r7723, %r7722, %r7719;
	neg.s32 	%r7724, %r7723;
	setp.lt.s32 	%p1765, %r2915, 0;
	selp.b32 	%r9061, %r7724, %r7723, %p1765;
	xor.b32  	%r7725, %r7720, %r2915;
	shr.s32 	%r7726, %r7720, 31;
	xor.b32  	%r7727, %r7726, %r7720;
	xor.b32  	%r7728, %r7726, %r7721;
	cvt.u64.u32 	%rd3300, %r7727;
	shl.b64 	%rd3301, %rd3300, 32;
	cvt.u64.u32 	%rd3302, %r7728;
	or.b64  	%rd3303, %rd3301, %rd3302;
	cvt.rn.f64.s64 	%fd417, %rd3303;
	mul.f64 	%fd418, %fd417, 0d3BF921FB54442D19;
	cvt.rn.f32.f64 	%f5474, %fd418;
	neg.f32 	%f5475, %f5474;
	setp.lt.s32 	%p1766, %r7725, 0;
	selp.f32 	%f6237, %f5475, %f5474, %p1766;
$L__BB1_1875:
	add.s32 	%r7730, %r9061, 1;
	mul.rn.f32 	%f5477, %f6237, %f6237;
	and.b32  	%r7731, %r9061, 1;
	setp.eq.b32 	%p1767, %r7731, 1;
	selp.f32 	%f5478, %f6237, 0f3F800000, %p1767;
	fma.rn.f32 	%f5479, %f5477, %f5478, 0f00000000;
	fma.rn.f32 	%f5480, %f5477, 0f37CBAC00, 0fBAB607ED;
	selp.f32 	%f5481, 0fB94D4153, %f5480, %p1767;
	selp.f32 	%f5482, 0f3C0885E4, 0f3D2AAABB, %p1767;
	fma.rn.f32 	%f5483, %f5481, %f5477, %f5482;
	selp.f32 	%f5484, 0fBE2AAAA8, 0fBEFFFFFF, %p1767;
	fma.rn.f32 	%f5485, %f5483, %f5477, %f5484;
	fma.rn.f32 	%f5486, %f5485, %f5479, %f5478;
	and.b32  	%r7732, %r7730, 2;
	setp.eq.s32 	%p1768, %r7732, 0;
	mov.f32 	%f5487, 0f00000000;
	sub.f32 	%f5488, %f5487, %f5486;
	selp.f32 	%f6239, %f5486, %f5488, %p1768;
	setp.leu.f32 	%p1769, %f1223, %f1283;
	@%p1769 bra 	$L__BB1_1885;
	mul.f32 	%f5489, %f6239, 0f3F22F983;
	cvt.rni.s32.f32 	%r9065, %f5489;
	cvt.rn.f32.s32 	%f5490, %r9065;
	fma.rn.f32 	%f5491, %f5490, 0fBFC90FDA, %f6239;
	fma.rn.f32 	%f5492, %f5490, 0fB3A22168, %f5491;
	fma.rn.f32 	%f6238, %f5490, 0fA7C234C5, %f5492;
	abs.f32 	%f1370, %f6239;
	setp.ltu.f32 	%p1770, %f1370, 0f47CE4780;
	@%p1770 bra 	$L__BB1_1884;
	setp.neu.f32 	%p1771, %f1370, 0f7F800000;
	@%p1771 bra 	$L__BB1_1879;
	mov.f32 	%f5495, 0f00000000;
	mul.rn.f32 	%f6238, %f6239, %f5495;
	mov.b32 	%r9065, 0;
	bra.uni 	$L__BB1_1884;
$L__BB1_1879:
	mov.b32 	%r2929, %f6239;
	shl.b32 	%r7734, %r2929, 8;
	or.b32  	%r2930, %r7734, -2147483648;
	mov.b64 	%rd4120, 0;
	mov.b32 	%r9062, 0;
	mov.u64 	%rd4118, __cudart_i2opi_f;
	mov.u64 	%rd4119, %rd1;
$L__BB1_1880:
	.pragma "nounroll";
	ld.global.nc.u32 	%r7735, [%rd4118];
	mad.wide.u32 	%rd3306, %r7735, %r2930, %rd4120;
	shr.u64 	%rd4120, %rd3306, 32;
	st.local.u32 	[%rd4119], %rd3306;
	add.s32 	%r9062, %r9062, 1;
	add.s64 	%rd4119, %rd4119, 4;
	add.s64 	%rd4118, %rd4118, 4;
	setp.ne.s32 	%p1772, %r9062, 6;
	@%p1772 bra 	$L__BB1_1880;
	shr.u32 	%r7736, %r2929, 23;
	st.local.u32 	[%rd1+24], %rd4120;
	and.b32  	%r2933, %r7736, 31;
	and.b32  	%r7737, %r7736, 224;
	add.s32 	%r7738, %r7737, -128;
	shr.u32 	%r7739, %r7738, 5;
	mul.wide.u32 	%rd3307, %r7739, 4;
	sub.s64 	%rd1472, %rd1, %rd3307;
	ld.local.u32 	%r9063, [%rd1472+24];
	ld.local.u32 	%r9064, [%rd1472+20];
	setp.eq.s32 	%p1773, %r2933, 0;
	@%p1773 bra 	$L__BB1_1883;
	shf.l.wrap.b32 	%r9063, %r9064, %r9063, %r2933;
	ld.local.u32 	%r7740, [%rd1472+16];
	shf.l.wrap.b32 	%r9064, %r7740, %r9064, %r2933;
$L__BB1_1883:
	shr.u32 	%r7741, %r9063, 30;
	shf.l.wrap.b32 	%r7742, %r9064, %r9063, 2;
	shl.b32 	%r7743, %r9064, 2;
	shr.u32 	%r7744, %r7742, 31;
	add.s32 	%r7745, %r7744, %r7741;
	neg.s32 	%r7746, %r7745;
	setp.lt.s32 	%p1774, %r2929, 0;
	selp.b32 	%r9065, %r7746, %r7745, %p1774;
	xor.b32  	%r7747, %r7742, %r2929;
	shr.s32 	%r7748, %r7742, 31;
	xor.b32  	%r7749, %r7748, %r7742;
	xor.b32  	%r7750, %r7748, %r7743;
	cvt.u64.u32 	%rd3308, %r7749;
	shl.b64 	%rd3309, %rd3308, 32;
	cvt.u64.u32 	%rd3310, %r7750;
	or.b64  	%rd3311, %rd3309, %rd3310;
	cvt.rn.f64.s64 	%fd419, %rd3311;
	mul.f64 	%fd420, %fd419, 0d3BF921FB54442D19;
	cvt.rn.f32.f64 	%f5493, %fd420;
	neg.f32 	%f5494, %f5493;
	setp.lt.s32 	%p1775, %r7747, 0;
	selp.f32 	%f6238, %f5494, %f5493, %p1775;
$L__BB1_1884:
	add.s32 	%r7752, %r9065, 1;
	mul.rn.f32 	%f5496, %f6238, %f6238;
	and.b32  	%r7753, %r9065, 1;
	setp.eq.b32 	%p1776, %r7753, 1;
	selp.f32 	%f5497, %f6238, 0f3F800000, %p1776;
	fma.rn.f32 	%f5498, %f5496, %f5497, 0f00000000;
	fma.rn.f32 	%f5499, %f5496, 0f37CBAC00, 0fBAB607ED;
	selp.f32 	%f5500, 0fB94D4153, %f5499, %p1776;
	selp.f32 	%f5501, 0f3C0885E4, 0f3D2AAABB, %p1776;
	fma.rn.f32 	%f5502, %f5500, %f5496, %f5501;
	selp.f32 	%f5503, 0fBE2AAAA8, 0fBEFFFFFF, %p1776;
	fma.rn.f32 	%f5504, %f5502, %f5496, %f5503;
	fma.rn.f32 	%f5505, %f5504, %f5498, %f5497;
	and.b32  	%r7754, %r7752, 2;
	setp.eq.s32 	%p1777, %r7754, 0;
	mov.f32 	%f5506, 0f00000000;
	sub.f32 	%f5507, %f5506, %f5505;
	selp.f32 	%f6239, %f5505, %f5507, %p1777;
$L__BB1_1885:
	mul.f32 	%f5508, %f6239, 0f3F22F983;
	cvt.rni.s32.f32 	%r9069, %f5508;
	cvt.rn.f32.s32 	%f5509, %r9069;
	fma.rn.f32 	%f5510, %f5509, 0fBFC90FDA, %f6239;
	fma.rn.f32 	%f5511, %f5509, 0fB3A22168, %f5510;
	fma.rn.f32 	%f6240, %f5509, 0fA7C234C5, %f5511;
	abs.f32 	%f1377, %f6239;
	setp.ltu.f32 	%p1778, %f1377, 0f47CE4780;
	@%p1778 bra 	$L__BB1_1893;
	setp.neu.f32 	%p1779, %f1377, 0f7F800000;
	@%p1779 bra 	$L__BB1_1888;
	mov.f32 	%f5514, 0f00000000;
	mul.rn.f32 	%f6240, %f6239, %f5514;
	mov.b32 	%r9069, 0;
	bra.uni 	$L__BB1_1893;
$L__BB1_1888:
	mov.b32 	%r2943, %f6239;
	shl.b32 	%r7756, %r2943, 8;
	or.b32  	%r2944, %r7756, -2147483648;
	mov.b64 	%rd4123, 0;
	mov.b32 	%r9066, 0;
	mov.u64 	%rd4121, __cudart_i2opi_f;
	mov.u64 	%rd4122, %rd1;
$L__BB1_1889:
	.pragma "nounroll";
	ld.global.nc.u32 	%r7757, [%rd4121];
	mad.wide.u32 	%rd3314, %r7757, %r2944, %rd4123;
	shr.u64 	%rd4123, %rd3314, 32;
	st.local.u32 	[%rd4122], %rd3314;
	add.s32 	%r9066, %r9066, 1;
	add.s64 	%rd4122, %rd4122, 4;
	add.s64 	%rd4121, %rd4121, 4;
	setp.ne.s32 	%p1780, %r9066, 6;
	@%p1780 bra 	$L__BB1_1889;
	shr.u32 	%r7758, %r2943, 23;
	st.local.u32 	[%rd1+24], %rd4123;
	and.b32  	%r2947, %r7758, 31;
	and.b32  	%r7759, %r7758, 224;
	add.s32 	%r7760, %r7759, -128;
	shr.u32 	%r7761, %r7760, 5;
	mul.wide.u32 	%rd3315, %r7761, 4;
	sub.s64 	%rd1479, %rd1, %rd3315;
	ld.local.u32 	%r9067, [%rd1479+24];
	ld.local.u32 	%r9068, [%rd1479+20];
	setp.eq.s32 	%p1781, %r2947, 0;
	@%p1781 bra 	$L__BB1_1892;
	shf.l.wrap.b32 	%r9067, %r9068, %r9067, %r2947;
	ld.local.u32 	%r7762, [%rd1479+16];
	shf.l.wrap.b32 	%r9068, %r7762, %r9068, %r2947;
$L__BB1_1892:
	shr.u32 	%r7763, %r9067, 30;
	shf.l.wrap.b32 	%r7764, %r9068, %r9067, 2;
	shl.b32 	%r7765, %r9068, 2;
	shr.u32 	%r7766, %r7764, 31;
	add.s32 	%r7767, %r7766, %r7763;
	neg.s32 	%r7768, %r7767;
	setp.lt.s32 	%p1782, %r2943, 0;
	selp.b32 	%r9069, %r7768, %r7767, %p1782;
	xor.b32  	%r7769, %r7764, %r2943;
	shr.s32 	%r7770, %r7764, 31;
	xor.b32  	%r7771, %r7770, %r7764;
	xor.b32  	%r7772, %r7770, %r7765;
	cvt.u64.u32 	%rd3316, %r7771;
	shl.b64 	%rd3317, %rd3316, 32;
	cvt.u64.u32 	%rd3318, %r7772;
	or.b64  	%rd3319, %rd3317, %rd3318;
	cvt.rn.f64.s64 	%fd421, %rd3319;
	mul.f64 	%fd422, %fd421, 0d3BF921FB54442D19;
	cvt.rn.f32.f64 	%f5512, %fd422;
	neg.f32 	%f5513, %f5512;
	setp.lt.s32 	%p1783, %r7769, 0;
	selp.f32 	%f6240, %f5513, %f5512, %p1783;
$L__BB1_1893:
	mul.rn.f32 	%f5515, %f6240, %f6240;
	and.b32  	%r7774, %r9069, 1;
	setp.eq.b32 	%p1784, %r7774, 1;
	selp.f32 	%f5516, 0f3F800000, %f6240, %p1784;
	fma.rn.f32 	%f5517, %f5515, %f5516, 0f00000000;
	fma.rn.f32 	%f5518, %f5515, 0f37CBAC00, 0fBAB607ED;
	selp.f32 	%f5519, %f5518, 0fB94D4153, %p1784;
	selp.f32 	%f5520, 0f3D2AAABB, 0f3C0885E4, %p1784;
	fma.rn.f32 	%f5521, %f5519, %f5515, %f5520;
	selp.f32 	%f5522, 0fBEFFFFFF, 0fBE2AAAA8, %p1784;
	fma.rn.f32 	%f5523, %f5521, %f5515, %f5522;
	fma.rn.f32 	%f5524, %f5523, %f5517, %f5516;
	and.b32  	%r7775, %r9069, 2;
	setp.eq.s32 	%p1785, %r7775, 0;
	mov.f32 	%f5525, 0f00000000;
	sub.f32 	%f5526, %f5525, %f5524;
	selp.f32 	%f6242, %f5524, %f5526, %p1785;
	setp.leu.f32 	%p1786, %f1283, 0f3F800000;
	@%p1786 bra 	$L__BB1_1903;
	mul.f32 	%f5527, %f6242, 0f3F22F983;
	cvt.rni.s32.f32 	%r9073, %f5527;
	cvt.rn.f32.s32 	%f5528, %r9073;
	fma.rn.f32 	%f5529, %f5528, 0fBFC90FDA, %f6242;
	fma.rn.f32 	%f5530, %f5528, 0fB3A22168, %f5529;
	fma.rn.f32 	%f6241, %f5528, 0fA7C234C5, %f5530;
	abs.f32 	%f1383, %f6242;
	setp.ltu.f32 	%p1787, %f1383, 0f47CE4780;
	@%p1787 bra 	$L__BB1_1902;
	setp.neu.f32 	%p1788, %f1383, 0f7F800000;
	@%p1788 bra 	$L__BB1_1897;
	mov.f32 	%f5533, 0f00000000;
	mul.rn.f32 	%f6241, %f6242, %f5533;
	mov.b32 	%r9073, 0;
	bra.uni 	$L__BB1_1902;
$L__BB1_1897:
	mov.b32 	%r2957, %f6242;
	shl.b32 	%r7777, %r2957, 8;
	or.b32  	%r2958, %r7777, -2147483648;
	mov.b64 	%rd4126, 0;
	mov.b32 	%r9070, 0;
	mov.u64 	%rd4124, __cudart_i2opi_f;
	mov.u64 	%rd4125, %rd1;
$L__BB1_1898:
	.pragma "nounroll";
	ld.global.nc.u32 	%r7778, [%rd4124];
	mad.wide.u32 	%rd3322, %r7778, %r2958, %rd4126;
	shr.u64 	%rd4126, %rd3322, 32;
	st.local.u32 	[%rd4125], %rd3322;
	add.s32 	%r9070, %r9070, 1;
	add.s64 	%rd4125, %rd4125, 4;
	add.s64 	%rd4124, %rd4124, 4;
	setp.ne.s32 	%p1789, %r9070, 6;
	@%p1789 bra 	$L__BB1_1898;
	shr.u32 	%r7779, %r2957, 23;
	st.local.u32 	[%rd1+24], %rd4126;
	and.b32  	%r2961, %r7779, 31;
	and.b32  	%r7780, %r7779, 224;
	add.s32 	%r7781, %r7780, -128;
	shr.u32 	%r7782, %r7781, 5;
	mul.wide.u32 	%rd3323, %r7782, 4;
	sub.s64 	%rd1486, %rd1, %rd3323;
	ld.local.u32 	%r9071, [%rd1486+24];
	ld.local.u32 	%r9072, [%rd1486+20];
	setp.eq.s32 	%p1790, %r2961, 0;
	@%p1790 bra 	$L__BB1_1901;
	shf.l.wrap.b32 	%r9071, %r9072, %r9071, %r2961;
	ld.local.u32 	%r7783, [%rd1486+16];
	shf.l.wrap.b32 	%r9072, %r7783, %r9072, %r2961;
$L__BB1_1901:
	shr.u32 	%r7784, %r9071, 30;
	shf.l.wrap.b32 	%r7785, %r9072, %r9071, 2;
	shl.b32 	%r7786, %r9072, 2;
	shr.u32 	%r7787, %r7785, 31;
	add.s32 	%r7788, %r7787, %r7784;
	neg.s32 	%r7789, %r7788;
	setp.lt.s32 	%p1791, %r2957, 0;
	selp.b32 	%r9073, %r7789, %r7788, %p1791;
	xor.b32  	%r7790, %r7785, %r2957;
	shr.s32 	%r7791, %r7785, 31;
	xor.b32  	%r7792, %r7791, %r7785;
	xor.b32  	%r7793, %r7791, %r7786;
	cvt.u64.u32 	%rd3324, %r7792;
	shl.b64 	%rd3325, %rd3324, 32;
	cvt.u64.u32 	%rd3326, %r7793;
	or.b64  	%rd3327, %rd3325, %rd3326;
	cvt.rn.f64.s64 	%fd423, %rd3327;
	mul.f64 	%fd424, %fd423, 0d3BF921FB54442D19;
	cvt.rn.f32.f64 	%f5531, %fd424;
	neg.f32 	%f5532, %f5531;
	setp.lt.s32 	%p1792, %r7790, 0;
	selp.f32 	%f6241, %f5532, %f5531, %p1792;
$L__BB1_1902:
	mul.rn.f32 	%f5534, %f6241, %f6241;
	and.b32  	%r7795, %r9073, 1;
	setp.eq.b32 	%p1793, %r7795, 1;
	selp.f32 	%f5535, 0f3F800000, %f6241, %p1793;
	fma.rn.f32 	%f5536, %f5534, %f5535, 0f00000000;
	fma.rn.f32 	%f5537, %f5534, 0f37CBAC00, 0fBAB607ED;
	selp.f32 	%f5538, %f5537, 0fB94D4153, %p1793;
	selp.f32 	%f5539, 0f3D2AAABB, 0f3C0885E4, %p1793;
	fma.rn.f32 	%f5540, %f5538, %f5534, %f5539;
	selp.f32 	%f5541, 0fBEFFFFFF, 0fBE2AAAA8, %p1793;
	fma.rn.f32 	%f5542, %f5540, %f5534, %f5541;
	fma.rn.f32 	%f5543, %f5542, %f5536, %f5535;
	and.b32  	%r7796, %r9073, 2;
	setp.eq.s32 	%p1794, %r7796, 0;
	mov.f32 	%f5544, 0f00000000;
	sub.f32 	%f5545, %f5544, %f5543;
	selp.f32 	%f6242, %f5543, %f5545, %p1794;
$L__BB1_1903:
	mul.f32 	%f5546, %f6242, 0f3F22F983;
	cvt.rni.s32.f32 	%r9077, %f5546;
	cvt.rn.f32.s32 	%f5547, %r9077;
	fma.rn.f32 	%f5548, %f5547, 0fBFC90FDA, %f6242;
	fma.rn.f32 	%f5549, %f5547, 0fB3A22168, %f5548;
	fma.rn.f32 	%f6243, %f5547, 0fA7C234C5, %f5549;
	abs.f32 	%f1390, %f6242;
	setp.ltu.f32 	%p1795, %f1390, 0f47CE4780;
	@%p1795 bra 	$L__BB1_1911;
	setp.neu.f32 	%p1796, %f1390, 0f7F800000;
	@%p1796 bra 	$L__BB1_1906;
	mov.f32 	%f5552, 0f00000000;
	mul.rn.f32 	%f6243, %f6242, %f5552;
	mov.b32 	%r9077, 0;
	bra.uni 	$L__BB1_1911;
$L__BB1_1906:
	mov.b32 	%r2971, %f6242;
	shl.b32 	%r7798, %r2971, 8;
	or.b32  	%r2972, %r7798, -2147483648;
	mov.b64 	%rd4129, 0;
	mov.b32 	%r9074, 0;
	mov.u64 	%rd4127, __cudart_i2opi_f;
	mov.u64 	%rd4128, %rd1;
$L__BB1_1907:
	.pragma "nounroll";
	ld.global.nc.u32 	%r7799, [%rd4127];
	mad.wide.u32 	%rd3330, %r7799, %r2972, %rd4129;
	shr.u64 	%rd4129, %rd3330, 32;
	st.local.u32 	[%rd4128], %rd3330;
	add.s32 	%r9074, %r9074, 1;
	add.s64 	%rd4128, %rd4128, 4;
	add.s64 	%rd4127, %rd4127, 4;
	setp.ne.s32 	%p1797, %r9074, 6;
	@%p1797 bra 	$L__BB1_1907;
	shr.u32 	%r7800, %r2971, 23;
	st.local.u32 	[%rd1+24], %rd4129;
	and.b32  	%r2975, %r7800, 31;
	and.b32  	%r7801, %r7800, 224;
	add.s32 	%r7802, %r7801, -128;
	shr.u32 	%r7803, %r7802, 5;
	mul.wide.u32 	%rd3331, %r7803, 4;
	sub.s64 	%rd1493, %rd1, %rd3331;
	ld.local.u32 	%r9075, [%rd1493+24];
	ld.local.u32 	%r9076, [%rd1493+20];
	setp.eq.s32 	%p1798, %r2975, 0;
	@%p1798 bra 	$L__BB1_1910;
	shf.l.wrap.b32 	%r9075, %r9076, %r9075, %r2975;
	ld.local.u32 	%r7804, [%rd1493+16];
	shf.l.wrap.b32 	%r9076, %r7804, %r9076, %r2975;
$L__BB1_1910:
	shr.u32 	%r7805, %r9075, 30;
	shf.l.wrap.b32 	%r7806, %r9076, %r9075, 2;
	shl.b32 	%r7807, %r9076, 2;
	shr.u32 	%r7808, %r7806, 31;
	add.s32 	%r7809, %r7808, %r7805;
	neg.s32 	%r7810, %r7809;
	setp.lt.s32 	%p1799, %r2971, 0;
	selp.b32 	%r9077, %r7810, %r7809, %p1799;
	xor.b32  	%r7811, %r7806, %r2971;
	shr.s32 	%r7812, %r7806, 31;
	xor.b32  	%r7813, %r7812, %r7806;
	xor.b32  	%r7814, %r7812, %r7807;
	cvt.u64.u32 	%rd3332, %r7813;
	shl.b64 	%rd3333, %rd3332, 32;
	cvt.u64.u32 	%rd3334, %r7814;
	or.b64  	%rd3335, %rd3333, %rd3334;
	cvt.rn.f64.s64 	%fd425, %rd3335;
	mul.f64 	%fd426, %fd425, 0d3BF921FB54442D19;
	cvt.rn.f32.f64 	%f5550, %fd426;
	neg.f32 	%f5551, %f5550;
	setp.lt.s32 	%p1800, %r7811, 0;
	selp.f32 	%f6243, %f5551, %f5550, %p1800;
$L__BB1_1911:
	add.s32 	%r7816, %r9077, 1;
	mul.rn.f32 	%f5553, %f6243, %f6243;
	and.b32  	%r7817, %r9077, 1;
	setp.eq.b32 	%p1801, %r7817, 1;
	selp.f32 	%f5554, %f6243, 0f3F800000, %p1801;
	fma.rn.f32 	%f5555, %f5553, %f5554, 0f00000000;
	fma.rn.f32 	%f5556, %f5553, 0f37CBAC00, 0fBAB607ED;
	selp.f32 	%f5557, 0fB94D4153, %f5556, %p1801;
	selp.f32 	%f5558, 0f3C0885E4, 0f3D2AAABB, %p1801;
	fma.rn.f32 	%f5559, %f5557, %f5553, %f5558;
	selp.f32 	%f5560, 0fBE2AAAA8, 0fBEFFFFFF, %p1801;
	fma.rn.f32 	%f5561, %f5559, %f5553, %f5560;
	fma.rn.f32 	%f5562, %f5561, %f5555, %f5554;
	and.b32  	%r7818, %r7816, 2;
	setp.eq.s32 	%p1802, %r7818, 0;
	mov.f32 	%f5563, 0f00000000;
	sub.f32 	%f5564, %f5563, %f5562;
	selp.f32 	%f1394, %f5562, %f5564, %p1802;
	mul.f32 	%f5565, %f1394, 0f3F22F983;
	cvt.rni.s32.f32 	%r9081, %f5565;
	cvt.rn.f32.s32 	%f5566, %r9081;
	fma.rn.f32 	%f5567, %f5566, 0fBFC90FDA, %f1394;
	fma.rn.f32 	%f5568, %f5566, 0fB3A22168, %f5567;
	fma.rn.f32 	%f6244, %f5566, 0fA7C234C5, %f5568;
	abs.f32 	%f1396, %f1394;
	setp.ltu.f32 	%p1803, %f1396, 0f47CE4780;
	@%p1803 bra 	$L__BB1_1919;
	setp.neu.f32 	%p1804, %f1396, 0f7F800000;
	@%p1804 bra 	$L__BB1_1914;
	mov.f32 	%f5571, 0f00000000;
	mul.rn.f32 	%f6244, %f1394, %f5571;
	mov.b32 	%r9081, 0;
	bra.uni 	$L__BB1_1919;
$L__BB1_1914:
	mov.b32 	%r2985, %f1394;
	shl.b32 	%r7820, %r2985, 8;
	or.b32  	%r2986, %r7820, -2147483648;
	mov.b64 	%rd4132, 0;
	mov.b32 	%r9078, 0;
	mov.u64 	%rd4130, __cudart_i2opi_f;
	mov.u64 	%rd4131, %rd1;
$L__BB1_1915:
	.pragma "nounroll";
	ld.global.nc.u32 	%r7821, [%rd4130];
	mad.wide.u32 	%rd3338, %r7821, %r2986, %rd4132;
	shr.u64 	%rd4132, %rd3338, 32;
	st.local.u32 	[%rd4131], %rd3338;
	add.s32 	%r9078, %r9078, 1;
	add.s64 	%rd4131, %rd4131, 4;
	add.s64 	%rd4130, %rd4130, 4;
	setp.ne.s32 	%p1805, %r9078, 6;
	@%p1805 bra 	$L__BB1_1915;
	shr.u32 	%r7822, %r2985, 23;
	st.local.u32 	[%rd1+24], %rd4132;
	and.b32  	%r2989, %r7822, 31;
	and.b32  	%r7823, %r7822, 224;
	add.s32 	%r7824, %r7823, -128;
	shr.u32 	%r7825, %r7824, 5;
	mul.wide.u32 	%rd3339, %r7825, 4;
	sub.s64 	%rd1500, %rd1, %rd3339;
	ld.local.u32 	%r9079, [%rd1500+24];
	ld.local.u32 	%r9080, [%rd1500+20];
	setp.eq.s32 	%p1806, %r2989, 0;
	@%p1806 bra 	$L__BB1_1918;
	shf.l.wrap.b32 	%r9079, %r9080, %r9079, %r2989;
	ld.local.u32 	%r7826, [%rd1500+16];
	shf.l.wrap.b32 	%r9080, %r7826, %r9080, %r2989;
$L__BB1_1918:
	shr.u32 	%r7827, %r9079, 30;
	shf.l.wrap.b32 	%r7828, %r9080, %r9079, 2;
	shl.b32 	%r7829, %r9080, 2;
	shr.u32 	%r7830, %r7828, 31;
	add.s32 	%r7831, %r7830, %r7827;
	neg.s32 	%r7832, %r7831;
	setp.lt.s32 	%p1807, %r2985, 0;
	selp.b32 	%r9081, %r7832, %r7831, %p1807;
	xor.b32  	%r7833, %r7828, %r2985;
	shr.s32 	%r7834, %r7828, 31;
	xor.b32  	%r7835, %r7834, %r7828;
	xor.b32  	%r7836, %r7834, %r7829;
	cvt.u64.u32 	%rd3340, %r7835;
	shl.b64 	%rd3341, %rd3340, 32;
	cvt.u64.u32 	%rd3342, %r7836;
	or.b64  	%rd3343, %rd3341, %rd3342;
	cvt.rn.f64.s64 	%fd427, %rd3343;
	mul.f64 	%fd428, %fd427, 0d3BF921FB54442D19;
	cvt.rn.f32.f64 	%f5569, %fd428;
	neg.f32 	%f5570, %f5569;
	setp.lt.s32 	%p1808, %r7833, 0;
	selp.f32 	%f6244, %f5570, %f5569, %p1808;
$L__BB1_1919:
	mul.rn.f32 	%f5572, %f6244, %f6244;
	and.b32  	%r7838, %r9081, 1;
	setp.eq.b32 	%p1809, %r7838, 1;
	selp.f32 	%f5573, 0f3F800000, %f6244, %p1809;
	fma.rn.f32 	%f5574, %f5572, %f5573, 0f00000000;
	fma.rn.f32 	%f5575, %f5572, 0f37CBAC00, 0fBAB607ED;
	selp.f32 	%f5576, %f5575, 0fB94D4153, %p1809;
	selp.f32 	%f5577, 0f3D2AAABB, 0f3C0885E4, %p1809;
	fma.rn.f32 	%f5578, %f5576, %f5572, %f5577;
	selp.f32 	%f5579, 0fBEFFFFFF, 0fBE2AAAA8, %p1809;
	fma.rn.f32 	%f5580, %f5578, %f5572, %f5579;
	fma.rn.f32 	%f5581, %f5580, %f5574, %f5573;
	and.b32  	%r7839, %r9081, 2;
	setp.eq.s32 	%p1810, %r7839, 0;
	mov.f32 	%f5582, 0f00000000;
	sub.f32 	%f5583, %f5582, %f5581;
	selp.f32 	%f1400, %f5581, %f5583, %p1810;
	mul.f32 	%f5584, %f1400, 0f3F22F983;
	cvt.rni.s32.f32 	%r9085, %f5584;
	cvt.rn.f32.s32 	%f5585, %r9085;
	fma.rn.f32 	%f5586, %f5585, 0fBFC90FDA, %f1400;
	fma.rn.f32 	%f5587, %f5585, 0fB3A22168, %f5586;
	fma.rn.f32 	%f6245, %f5585, 0fA7C234C5, %f5587;
	abs.f32 	%f1402, %f1400;
	setp.ltu.f32 	%p1811, %f1402, 0f47CE4780;
	@%p1811 bra 	$L__BB1_1927;
	setp.neu.f32 	%p1812, %f1402, 0f7F800000;
	@%p1812 bra 	$L__BB1_1922;
	mov.f32 	%f5590, 0f00000000;
	mul.rn.f32 	%f6245, %f1400, %f5590;
	mov.b32 	%r9085, 0;
	bra.uni 	$L__BB1_1927;
$L__BB1_1922:
	mov.b32 	%r2999, %f1400;
	shl.b32 	%r7841, %r2999, 8;
	or.b32  	%r3000, %r7841, -2147483648;
	mov.b64 	%rd4135, 0;
	mov.b32 	%r9082, 0;
	mov.u64 	%rd4133, __cudart_i2opi_f;
	mov.u64 	%rd4134, %rd1;
$L__BB1_1923:
	.pragma "nounroll";
	ld.global.nc.u32 	%r7842, [%rd4133];
	mad.wide.u32 	%rd3346, %r7842, %r3000, %rd4135;
	shr.u64 	%rd4135, %rd3346, 32;
	st.local.u32 	[%rd4134], %rd3346;
	add.s32 	%r9082, %r9082, 1;
	add.s64 	%rd4134, %rd4134, 4;
	add.s64 	%rd4133, %rd4133, 4;
	setp.ne.s32 	%p1813, %r9082, 6;
	@%p1813 bra 	$L__BB1_1923;
	shr.u32 	%r7843, %r2999, 23;
	st.local.u32 	[%rd1+24], %rd4135;
	and.b32  	%r3003, %r7843, 31;
	and.b32  	%r7844, %r7843, 224;
	add.s32 	%r7845, %r7844, -128;
	shr.u32 	%r7846, %r7845, 5;
	mul.wide.u32 	%rd3347, %r7846, 4;
	sub.s64 	%rd1507, %rd1, %rd3347;
	ld.local.u32 	%r9083, [%rd1507+24];
	ld.local.u32 	%r9084, [%rd1507+20];
	setp.eq.s32 	%p1814, %r3003, 0;
	@%p1814 bra 	$L__BB1_1926;
	shf.l.wrap.b32 	%r9083, %r9084, %r9083, %r3003;
	ld.local.u32 	%r7847, [%rd1507+16];
	shf.l.wrap.b32 	%r9084, %r7847, %r9084, %r3003;
$L__BB1_1926:
	shr.u32 	%r7848, %r9083, 30;
	shf.l.wrap.b32 	%r7849, %r9084, %r9083, 2;
	shl.b32 	%r7850, %r9084, 2;
	shr.u32 	%r7851, %r7849, 31;
	add.s32 	%r7852, %r7851, %r7848;
	neg.s32 	%r7853, %r7852;
	setp.lt.s32 	%p1815, %r2999, 0;
	selp.b32 	%r9085, %r7853, %r7852, %p1815;
	xor.b32  	%r7854, %r7849, %r2999;
	shr.s32 	%r7855, %r7849, 31;
	xor.b32  	%r7856, %r7855, %r7849;
	xor.b32  	%r7857, %r7855, %r7850;
	cvt.u64.u32 	%rd3348, %r7856;
	shl.b64 	%rd3349, %rd3348, 32;
	cvt.u64.u32 	%rd3350, %r7857;
	or.b64  	%rd3351, %rd3349, %rd3350;
	cvt.rn.f64.s64 	%fd429, %rd3351;
	mul.f64 	%fd430, %fd429, 0d3BF921FB54442D19;
	cvt.rn.f32.f64 	%f5588, %fd430;
	neg.f32 	%f5589, %f5588;
	setp.lt.s32 	%p1816, %r7854, 0;
	selp.f32 	%f6245, %f5589, %f5588, %p1816;
$L__BB1_1927:
	add.s32 	%r7859, %r9085, 1;
	mul.rn.f32 	%f5591, %f6245, %f6245;
	and.b32  	%r7860, %r9085, 1;
	setp.eq.b32 	%p1817, %r7860, 1;
	selp.f32 	%f5592, %f6245, 0f3F800000, %p1817;
	fma.rn.f32 	%f5593, %f5591, %f5592, 0f00000000;
	fma.rn.f32 	%f5594, %f5591, 0f37CBAC00, 0fBAB607ED;
	selp.f32 	%f5595, 0fB94D4153, %f5594, %p1817;
	selp.f32 	%f5596, 0f3C0885E4, 0f3D2AAABB, %p1817;
	fma.rn.f32 	%f5597, %f5595, %f5591, %f5596;
	selp.f32 	%f5598, 0fBE2AAAA8, 0fBEFFFFFF, %p1817;
	fma.rn.f32 	%f5599, %f5597, %f5591, %f5598;
	fma.rn.f32 	%f5600, %f5599, %f5593, %f5592;
	and.b32  	%r7861, %r7859, 2;
	setp.eq.s32 	%p1818, %r7861, 0;
	mov.f32 	%f5601, 0f00000000;
	sub.f32 	%f5602, %f5601, %f5600;
	selp.f32 	%f1406, %f5600, %f5602, %p1818;
	mul.f32 	%f5603, %f1406, 0f3F22F983;
	cvt.rni.s32.f32 	%r9089, %f5603;
	cvt.rn.f32.s32 	%f5604, %r9089;
	fma.rn.f32 	%f5605, %f5604, 0fBFC90FDA, %f1406;
	fma.rn.f32 	%f5606, %f5604, 0fB3A22168, %f5605;
	fma.rn.f32 	%f6246, %f5604, 0fA7C234C5, %f5606;
	abs.f32 	%f1408, %f1406;
	setp.ltu.f32 	%p1819, %f1408, 0f47CE4780;
	@%p1819 bra 	$L__BB1_1935;
	setp.neu.f32 	%p1820, %f1408, 0f7F800000;
	@%p1820 bra 	$L__BB1_1930;
	mov.f32 	%f5609, 0f00000000;
	mul.rn.f32 	%f6246, %f1406, %f5609;
	mov.b32 	%r9089, 0;
	bra.uni 	$L__BB1_1935;
$L__BB1_1930:
	mov.b32 	%r3013, %f1406;
	shl.b32 	%r7863, %r3013, 8;
	or.b32  	%r3014, %r7863, -2147483648;
	mov.b64 	%rd4138, 0;
	mov.b32 	%r9086, 0;
	mov.u64 	%rd4136, __cudart_i2opi_f;
	mov.u64 	%rd4137, %rd1;
$L__BB1_1931:
	.pragma "nounroll";
	ld.global.nc.u32 	%r7864, [%rd4136];
	mad.wide.u32 	%rd3354, %r7864, %r3014, %rd4138;
	shr.u64 	%rd4138, %rd3354, 32;
	st.local.u32 	[%rd4137], %rd3354;
	add.s32 	%r9086, %r9086, 1;
	add.s64 	%rd4137, %rd4137, 4;
	add.s64 	%rd4136, %rd4136, 4;
	setp.ne.s32 	%p1821, %r9086, 6;
	@%p1821 bra 	$L__BB1_1931;
	shr.u32 	%r7865, %r3013, 23;
	st.local.u32 	[%rd1+24], %rd4138;
	and.b32  	%r3017, %r7865, 31;
	and.b32  	%r7866, %r7865, 224;
	add.s32 	%r7867, %r7866, -128;
	shr.u32 	%r7868, %r7867, 5;
	mul.wide.u32 	%rd3355, %r7868, 4;
	sub.s64 	%rd1514, %rd1, %rd3355;
	ld.local.u32 	%r9087, [%rd1514+24];
	ld.local.u32 	%r9088, [%rd1514+20];
	setp.eq.s32 	%p1822, %r3017, 0;
	@%p1822 bra 	$L__BB1_1934;
	shf.l.wrap.b32 	%r9087, %r9088, %r9087, %r3017;
	ld.local.u32 	%r7869, [%rd1514+16];
	shf.l.wrap.b32 	%r9088, %r7869, %r9088, %r3017;
$L__BB1_1934:
	shr.u32 	%r7870, %r9087, 30;
	shf.l.wrap.b32 	%r7871, %r9088, %r9087, 2;
	shl.b32 	%r7872, %r9088, 2;
	shr.u32 	%r7873, %r7871, 31;
	add.s32 	%r7874, %r7873, %r7870;
	neg.s32 	%r7875, %r7874;
	setp.lt.s32 	%p1823, %r3013, 0;
	selp.b32 	%r9089, %r7875, %r7874, %p1823;
	xor.b32  	%r7876, %r7871, %r3013;
	shr.s32 	%r7877, %r7871, 31;
	xor.b32  	%r7878, %r7877, %r7871;
	xor.b32  	%r7879, %r7877, %r7872;
	cvt.u64.u32 	%rd3356, %r7878;
	shl.b64 	%rd3357, %rd3356, 32;
	cvt.u64.u32 	%rd3358, %r7879;
	or.b64  	%rd3359, %rd3357, %rd3358;
	cvt.rn.f64.s64 	%fd431, %rd3359;
	mul.f64 	%fd432, %fd431, 0d3BF921FB54442D19;
	cvt.rn.f32.f64 	%f5607, %fd432;
	neg.f32 	%f5608, %f5607;
	setp.lt.s32 	%p1824, %r7876, 0;
	selp.f32 	%f6246, %f5608, %f5607, %p1824;
$L__BB1_1935:
	mul.rn.f32 	%f5610, %f6246, %f6246;
	and.b32  	%r7881, %r9089, 1;
	setp.eq.b32 	%p1825, %r7881, 1;
	selp.f32 	%f5611, 0f3F800000, %f6246, %p1825;
	fma.rn.f32 	%f5612, %f5610, %f5611, 0f00000000;
	fma.rn.f32 	%f5613, %f5610, 0f37CBAC00, 0fBAB607ED;
	selp.f32 	%f5614, %f5613, 0fB94D4153, %p1825;
	selp.f32 	%f5615, 0f3D2AAABB, 0f3C0885E4, %p1825;
	fma.rn.f32 	%f5616, %f5614, %f5610, %f5615;
	selp.f32 	%f5617, 0fBEFFFFFF, 0fBE2AAAA8, %p1825;
	fma.rn.f32 	%f5618, %f5616, %f5610, %f5617;
	fma.rn.f32 	%f5619, %f5618, %f5612, %f5611;
	and.b32  	%r7882, %r9089, 2;
	setp.eq.s32 	%p1826, %r7882, 0;
	mov.f32 	%f5620, 0f00000000;
	sub.f32 	%f5621, %f5620, %f5619;
	selp.f32 	%f1412, %f5619, %f5621, %p1826;
	mul.f32 	%f5622, %f1412, 0f3F22F983;
	cvt.rni.s32.f32 	%r9093, %f5622;
	cvt.rn.f32.s32 	%f5623, %r9093;
	fma.rn.f32 	%f5624, %f5623, 0fBFC90FDA, %f1412;
	fma.rn.f32 	%f5625, %f5623, 0fB3A22168, %f5624;
	fma.rn.f32 	%f6247, %f5623, 0fA7C234C5, %f5625;
	abs.f32 	%f1414, %f1412;
	setp.ltu.f32 	%p1827, %f1414, 0f47CE4780;
	@%p1827 bra 	$L__BB1_1943;
	setp.neu.f32 	%p1828, %f1414, 0f7F800000;
	@%p1828 bra 	$L__BB1_1938;
	mov.f32 	%f5628, 0f00000000;
	mul.rn.f32 	%f6247, %f1412, %f5628;
	mov.b32 	%r9093, 0;
	bra.uni 	$L__BB1_1943;
$L__BB1_1938:
	mov.b32 	%r3027, %f1412;
	shl.b32 	%r7884, %r3027, 8;
	or.b32  	%r3028, %r7884, -2147483648;
	mov.b64 	%rd4141, 0;
	mov.b32 	%r9090, 0;
	mov.u64 	%rd4139, __cudart_i2opi_f;
	mov.u64 	%rd4140, %rd1;
$L__BB1_1939:
	.pragma "nounroll";
	ld.global.nc.u32 	%r7885, [%rd4139];
	mad.wide.u32 	%rd3362, %r7885, %r3028, %rd4141;
	shr.u64 	%rd4141, %rd3362, 32;
	st.local.u32 	[%rd4140], %rd3362;
	add.s32 	%r9090, %r9090, 1;
	add.s64 	%rd4140, %rd4140, 4;
	add.s64 	%rd4139, %rd4139, 4;
	setp.ne.s32 	%p1829, %r9090, 6;
	@%p1829 bra 	$L__BB1_1939;
	shr.u32 	%r7886, %r3027, 23;
	st.local.u32 	[%rd1+24], %rd4141;
	and.b32  	%r3031, %r7886, 31;
	and.b32  	%r7887, %r7886, 224;
	add.s32 	%r7888, %r7887, -128;
	shr.u32 	%r7889, %r7888, 5;
	mul.wide.u32 	%rd3363, %r7889, 4;
	sub.s64 	%rd1521, %rd1, %rd3363;
	ld.local.u32 	%r9091, [%rd1521+24];
	ld.local.u32 	%r9092, [%rd1521+20];
	setp.eq.s32 	%p1830, %r3031, 0;
	@%p1830 bra 	$L__BB1_1942;
	shf.l.wrap.b32 	%r9091, %r9092, %r9091, %r3031;
	ld.local.u32 	%r7890, [%rd1521+16];
	shf.l.wrap.b32 	%r9092, %r7890, %r9092, %r3031;
$L__BB1_1942:
	shr.u32 	%r7891, %r9091, 30;
	shf.l.wrap.b32 	%r7892, %r9092, %r9091, 2;
	shl.b32 	%r7893, %r9092, 2;
	shr.u32 	%r7894, %r7892, 31;
	add.s32 	%r7895, %r7894, %r7891;
	neg.s32 	%r7896, %r7895;
	setp.lt.s32 	%p1831, %r3027, 0;
	selp.b32 	%r9093, %r7896, %r7895, %p1831;
	xor.b32  	%r7897, %r7892, %r3027;
	shr.s32 	%r7898, %r7892, 31;
	xor.b32  	%r7899, %r7898, %r7892;
	xor.b32  	%r7900, %r7898, %r7893;
	cvt.u64.u32 	%rd3364, %r7899;
	shl.b64 	%rd3365, %rd3364, 32;
	cvt.u64.u32 	%rd3366, %r7900;
	or.b64  	%rd3367, %rd3365, %rd3366;
	cvt.rn.f64.s64 	%fd433, %rd3367;
	mul.f64 	%fd434, %fd433, 0d3BF921FB54442D19;
	cvt.rn.f32.f64 	%f5626, %fd434;
	neg.f32 	%f5627, %f5626;
	setp.lt.s32 	%p1832, %r7897, 0;
	selp.f32 	%f6247, %f5627, %f5626, %p1832;
$L__BB1_1943:
	mul.rn.f32 	%f5629, %f6247, %f6247;
	and.b32  	%r7902, %r9093, 1;
	setp.eq.b32 	%p1833, %r7902, 1;
	selp.f32 	%f5630, 0f3F800000, %f6247, %p1833;
	fma.rn.f32 	%f5631, %f5629, %f5630, 0f00000000;
	fma.rn.f32 	%f5632, %f5629, 0f37CBAC00, 0fBAB607ED;
	selp.f32 	%f5633, %f5632, 0fB94D4153, %p1833;
	selp.f32 	%f5634, 0f3D2AAABB, 0f3C0885E4, %p1833;
	fma.rn.f32 	%f5635, %f5633, %f5629, %f5634;
	selp.f32 	%f5636, 0fBEFFFFFF, 0fBE2AAAA8, %p1833;
	fma.rn.f32 	%f5637, %f5635, %f5629, %f5636;
	fma.rn.f32 	%f5638, %f5637, %f5631, %f5630;
	and.b32  	%r7903, %r9093, 2;
	setp.eq.s32 	%p1834, %r7903, 0;
	mov.f32 	%f5639, 0f00000000;
	sub.f32 	%f5640, %f5639, %f5638;
	selp.f32 	%f1418, %f5638, %f5640, %p1834;
	mul.f32 	%f5641, %f1418, 0f3F22F983;
	cvt.rni.s32.f32 	%r9097, %f5641;
	cvt.rn.f32.s32 	%f5642, %r9097;
	fma.rn.f32 	%f5643, %f5642, 0fBFC90FDA, %f1418;
	fma.rn.f32 	%f5644, %f5642, 0fB3A22168, %f5643;
	fma.rn.f32 	%f6248, %f5642, 0fA7C234C5, %f5644;
	abs.f32 	%f1420, %f1418;
	setp.ltu.f32 	%p1835, %f1420, 0f47CE4780;
	@%p1835 bra 	$L__BB1_1951;
	setp.neu.f32 	%p1836, %f1420, 0f7F800000;
	@%p1836 bra 	$L__BB1_1946;
	mov.f32 	%f5647, 0f00000000;
	mul.rn.f32 	%f6248, %f1418, %f5647;
	mov.b32 	%r9097, 0;
	bra.uni 	$L__BB1_1951;
$L__BB1_1946:
	mov.b32 	%r3041, %f1418;
	shl.b32 	%r7905, %r3041, 8;
	or.b32  	%r3042, %r7905, -2147483648;
	mov.b64 	%rd4144, 0;
	mov.b32 	%r9094, 0;
	mov.u64 	%rd4142, __cudart_i2opi_f;
	mov.u64 	%rd4143, %rd1;
$L__BB1_1947:
	.pragma "nounroll";
	ld.global.nc.u32 	%r7906, [%rd4142];
	mad.wide.u32 	%rd3370, %r7906, %r3042, %rd4144;
	shr.u64 	%rd4144, %rd3370, 32;
	st.local.u32 	[%rd4143], %rd3370;
	add.s32 	%r9094, %r9094, 1;
	add.s64 	%rd4143, %rd4143, 4;
	add.s64 	%rd4142, %rd4142, 4;
	setp.ne.s32 	%p1837, %r9094, 6;
	@%p1837 bra 	$L__BB1_1947;
	shr.u32 	%r7907, %r3041, 23;
	st.local.u32 	[%rd1+24], %rd4144;
	and.b32  	%r3045, %r7907, 31;
	and.b32  	%r7908, %r7907, 224;
	add.s32 	%r7909, %r7908, -128;
	shr.u32 	%r7910, %r7909, 5;
	mul.wide.u32 	%rd3371, %r7910, 4;
	sub.s64 	%rd1528, %rd1, %rd3371;
	ld.local.u32 	%r9095, [%rd1528+24];
	ld.local.u32 	%r9096, [%rd1528+20];
	setp.eq.s32 	%p1838, %r3045, 0;
	@%p1838 bra 	$L__BB1_1950;
	shf.l.wrap.b32 	%r9095, %r9096, %r9095, %r3045;
	ld.local.u32 	%r7911, [%rd1528+16];
	shf.l.wrap.b32 	%r9096, %r7911, %r9096, %r3045;
$L__BB1_1950:
	shr.u32 	%r7912, %r9095, 30;
	shf.l.wrap.b32 	%r7913, %r9096, %r9095, 2;
	shl.b32 	%r7914, %r9096, 2;
	shr.u32 	%r7915, %r7913, 31;
	add.s32 	%r7916, %r7915, %r7912;
	neg.s32 	%r7917, %r7916;
	setp.lt.s32 	%p1839, %r3041, 0;
	selp.b32 	%r9097, %r7917, %r7916, %p1839;
	xor.b32  	%r7918, %r7913, %r3041;
	shr.s32 	%r7919, %r7913, 31;
	xor.b32  	%r7920, %r7919, %r7913;
	xor.b32  	%r7921, %r7919, %r7914;
	cvt.u64.u32 	%rd3372, %r7920;
	shl.b64 	%rd3373, %rd3372, 32;
	cvt.u64.u32 	%rd3374, %r7921;
	or.b64  	%rd3375, %rd3373, %rd3374;
	cvt.rn.f64.s64 	%fd435, %rd3375;
	mul.f64 	%fd436, %fd435, 0d3BF921FB54442D19;
	cvt.rn.f32.f64 	%f5645, %fd436;
	neg.f32 	%f5646, %f5645;
	setp.lt.s32 	%p1840, %r7918, 0;
	selp.f32 	%f6248, %f5646, %f5645, %p1840;
$L__BB1_1951:
	add.s32 	%r7923, %r9097, 1;
	mul.rn.f32 	%f5648, %f6248, %f6248;
	and.b32  	%r7924, %r9097, 1;
	setp.eq.b32 	%p1841, %r7924, 1;
	selp.f32 	%f5649, %f6248, 0f3F800000, %p1841;
	fma.rn.f32 	%f5650, %f5648, %f5649, 0f00000000;
	fma.rn.f32 	%f5651, %f5648, 0f37CBAC00, 0fBAB607ED;
	selp.f32 	%f5652, 0fB94D4153, %f5651, %p1841;
	selp.f32 	%f5653, 0f3C0885E4, 0f3D2AAABB, %p1841;
	fma.rn.f32 	%f5654, %f5652, %f5648, %f5653;
	selp.f32 	%f5655, 0fBE2AAAA8, 0fBEFFFFFF, %p1841;
	fma.rn.f32 	%f5656, %f5654, %f5648, %f5655;
	fma.rn.f32 	%f5657, %f5656, %f5650, %f5649;
	and.b32  	%r7925, %r7923, 2;
	setp.eq.s32 	%p1842, %r7925, 0;
	mov.f32 	%f5658, 0f00000000;
	sub.f32 	%f5659, %f5658, %f5657;
	selp.f32 	%f6250, %f5657, %f5659, %p1842;
	setp.leu.f32 	%p1843, %f6250, %f1223;
	@%p1843 bra 	$L__BB1_1961;
	mul.f32 	%f5660, %f6250, 0f3F22F983;
	cvt.rni.s32.f32 	%r9101, %f5660;
	cvt.rn.f32.s32 	%f5661, %r9101;
	fma.rn.f32 	%f5662, %f5661, 0fBFC90FDA, %f6250;
	fma.rn.f32 	%f5663, %f5661, 0fB3A22168, %f5662;
	fma.rn.f32 	%f6249, %f5661, 0fA7C234C5, %f5663;
	abs.f32 	%f1426, %f6250;
	setp.ltu.f32 	%p1844, %f1426, 0f47CE4780;
	@%p1844 bra 	$L__BB1_1960;
	setp.neu.f32 	%p1845, %f1426, 0f7F800000;
	@%p1845 bra 	$L__BB1_1955;
	mov.f32 	%f5666, 0f00000000;
	mul.rn.f32 	%f6249, %f6250, %f5666;
	mov.b32 	%r9101, 0;
	bra.uni 	$L__BB1_1960;
$L__BB1_1955:
	mov.b32 	%r3055, %f6250;
	shl.b32 	%r7927, %r3055, 8;
	or.b32  	%r3056, %r7927, -2147483648;
	mov.b64 	%rd4147, 0;
	mov.b32 	%r9098, 0;
	mov.u64 	%rd4145, __cudart_i2opi_f;
	mov.u64 	%rd4146, %rd1;
$L__BB1_1956:
	.pragma "nounroll";
	ld.global.nc.u32 	%r7928, [%rd4145];
	mad.wide.u32 	%rd3378, %r7928, %r3056, %rd4147;
	shr.u64 	%rd4147, %rd3378, 32;
	st.local.u32 	[%rd4146], %rd3378;
	add.s32 	%r9098, %r9098, 1;
	add.s64 	%rd4146, %rd4146, 4;
	add.s64 	%rd4145, %rd4145, 4;
	setp.ne.s32 	%p1846, %r9098, 6;
	@%p1846 bra 	$L__BB1_1956;
	shr.u32 	%r7929, %r3055, 23;
	st.local.u32 	[%rd1+24], %rd4147;
	and.b32  	%r3059, %r7929, 31;
	and.b32  	%r7930, %r7929, 224;
	add.s32 	%r7931, %r7930, -128;
	shr.u32 	%r7932, %r7931, 5;
	mul.wide.u32 	%rd3379, %r7932, 4;
	sub.s64 	%rd1535, %rd1, %rd3379;
	ld.local.u32 	%r9099, [%rd1535+24];
	ld.local.u32 	%r9100, [%rd1535+20];
	setp.eq.s32 	%p1847, %r3059, 0;
	@%p1847 bra 	$L__BB1_1959;
	shf.l.wrap.b32 	%r9099, %r9100, %r9099, %r3059;
	ld.local.u32 	%r7933, [%rd1535+16];
	shf.l.wrap.b32 	%r9100, %r7933, %r9100, %r3059;
$L__BB1_1959:
	shr.u32 	%r7934, %r9099, 30;
	shf.l.wrap.b32 	%r7935, %r9100, %r9099, 2;
	shl.b32 	%r7936, %r9100, 2;
	shr.u32 	%r7937, %r7935, 31;
	add.s32 	%r7938, %r7937, %r7934;
	neg.s32 	%r7939, %r7938;
	setp.lt.s32 	%p1848, %r3055, 0;
	selp.b32 	%r9101, %r7939, %r7938, %p1848;
	xor.b32  	%r7940, %r7935, %r3055;
	shr.s32 	%r7941, %r7935, 31;
	xor.b32  	%r7942, %r7941, %r7935;
	xor.b32  	%r7943, %r7941, %r7936;
	cvt.u64.u32 	%rd3380, %r7942;
	shl.b64 	%rd3381, %rd3380, 32;
	cvt.u64.u32 	%rd3382, %r7943;
	or.b64  	%rd3383, %rd3381, %rd3382;
	cvt.rn.f64.s64 	%fd437, %rd3383;
	mul.f64 	%fd438, %fd437, 0d3BF921FB54442D19;
	cvt.rn.f32.f64 	%f5664, %fd438;
	neg.f32 	%f5665, %f5664;
	setp.lt.s32 	%p1849, %r7940, 0;
	selp.f32 	%f6249, %f5665, %f5664, %p1849;
$L__BB1_1960:
	mul.rn.f32 	%f5667, %f6249, %f6249;
	and.b32  	%r7945, %r9101, 1;
	setp.eq.b32 	%p1850, %r7945, 1;
	selp.f32 	%f5668, 0f3F800000, %f6249, %p1850;
	fma.rn.f32 	%f5669, %f5667, %f5668, 0f00000000;
	fma.rn.f32 	%f5670, %f5667, 0f37CBAC00, 0fBAB607ED;
	selp.f32 	%f5671, %f5670, 0fB94D4153, %p1850;
	selp.f32 	%f5672, 0f3D2AAABB, 0f3C0885E4, %p1850;
	fma.rn.f32 	%f5673, %f5671, %f5667, %f5672;
	selp.f32 	%f5674, 0fBEFFFFFF, 0fBE2AAAA8, %p1850;
	fma.rn.f32 	%f5675, %f5673, %f5667, %f5674;
	fma.rn.f32 	%f5676, %f5675, %f5669, %f5668;
	and.b32  	%r7946, %r9101, 2;
	setp.eq.s32 	%p1851, %r7946, 0;
	mov.f32 	%f5677, 0f00000000;
	sub.f32 	%f5678, %f5677, %f5676;
	selp.f32 	%f6250, %f5676, %f5678, %p1851;
$L__BB1_1961:
	setp.leu.f32 	%p1852, %f6250, %f1283;
	@%p1852 bra 	$L__BB1_1971;
	mul.f32 	%f5679, %f6250, 0f3F22F983;
	cvt.rni.s32.f32 	%r9105, %f5679;
	cvt.rn.f32.s32 	%f5680, %r9105;
	fma.rn.f32 	%f5681, %f5680, 0fBFC90FDA, %f6250;
	fma.rn.f32 	%f5682, %f5680, 0fB3A22168, %f5681;
	fma.rn.f32 	%f6251, %f5680, 0fA7C234C5, %f5682;
	abs.f32 	%f1433, %f6250;
	setp.ltu.f32 	%p1853, %f1433, 0f47CE4780;
	@%p1853 bra 	$L__BB1_1970;
	setp.neu.f32 	%p1854, %f1433, 0f7F800000;
	@%p1854 bra 	$L__BB1_1965;
	mov.f32 	%f5685, 0f00000000;
	mul.rn.f32 	%f6251, %f6250, %f5685;
	mov.b32 	%r9105, 0;
	bra.uni 	$L__BB1_1970;
$L__BB1_1965:
	mov.b32 	%r3069, %f6250;
	shl.b32 	%r7948, %r3069, 8;
	or.b32  	%r3070, %r7948, -2147483648;
	mov.b64 	%rd4150, 0;
	mov.b32 	%r9102, 0;
	mov.u64 	%rd4148, __cudart_i2opi_f;
	mov.u64 	%rd4149, %rd1;
$L__BB1_1966:
	.pragma "nounroll";
	ld.global.nc.u32 	%r7949, [%rd4148];
	mad.wide.u32 	%rd3386, %r7949, %r3070, %rd4150;
	shr.u64 	%rd4150, %rd3386, 32;
	st.local.u32 	[%rd4149], %rd3386;
	add.s32 	%r9102, %r9102, 1;
	add.s64 	%rd4149, %rd4149, 4;
	add.s64 	%rd4148, %rd4148, 4;
	setp.ne.s32 	%p1855, %r9102, 6;
	@%p1855 bra 	$L__BB1_1966;
	shr.u32 	%r7950, %r3069, 23;
	st.local.u32 	[%rd1+24], %rd4150;
	and.b32  	%r3073, %r7950, 31;
	and.b32  	%r7951, %r7950, 224;
	add.s32 	%r7952, %r7951, -128;
	shr.u32 	%r7953, %r7952, 5;
	mul.wide.u32 	%rd3387, %r7953, 4;
	sub.s64 	%rd1542, %rd1, %rd3387;
	ld.local.u32 	%r9103, [%rd1542+24];
	ld.local.u32 	%r9104, [%rd1542+20];
	setp.eq.s32 	%p1856, %r3073, 0;
	@%p1856 bra 	$L__BB1_1969;
	shf.l.wrap.b32 	%r9103, %r9104, %r9103, %r3073;
	ld.local.u32 	%r7954, [%rd1542+16];
	shf.l.wrap.b32 	%r9104, %r7954, %r9104, %r3073;
$L__BB1_1969:
	shr.u32 	%r7955, %r9103, 30;
	shf.l.wrap.b32 	%r7956, %r9104, %r9103, 2;
	shl.b32 	%r7957, %r9104, 2;
	shr.u32 	%r7958, %r7956, 31;
	add.s32 	%r7959, %r7958, %r7955;
	neg.s32 	%r7960, %r7959;
	setp.lt.s32 	%p1857, %r3069, 0;
	selp.b32 	%r9105, %r7960, %r7959, %p1857;
	xor.b32  	%r7961, %r7956, %r3069;
	shr.s32 	%r7962, %r7956, 31;
	xor.b32  	%r7963, %r7962, %r7956;
	xor.b32  	%r7964, %r7962, %r7957;
	cvt.u64.u32 	%rd3388, %r7963;
	shl.b64 	%rd3389, %rd3388, 32;
	cvt.u64.u32 	%rd3390, %r7964;
	or.b64  	%rd3391, %rd3389, %rd3390;
	cvt.rn.f64.s64 	%fd439, %rd3391;
	mul.f64 	%fd440, %fd439, 0d3BF921FB54442D19;
	cvt.rn.f32.f64 	%f5683, %fd440;
	neg.f32 	%f5684, %f5683;
	setp.lt.s32 	%p1858, %r7961, 0;
	selp.f32 	%f6251, %f5684, %f5683, %p1858;
$L__BB1_1970:
	add.s32 	%r7966, %r9105, 1;
	mul.rn.f32 	%f5686, %f6251, %f6251;
	and.b32  	%r7967, %r9105, 1;
	setp.eq.b32 	%p1859, %r7967, 1;
	selp.f32 	%f5687, %f6251, 0f3F800000, %p1859;
	fma.rn.f32 	%f5688, %f5686, %f5687, 0f00000000;
	fma.rn.f32 	%f5689, %f5686, 0f37CBAC00, 0fBAB607ED;
	selp.f32 	%f5690, 0fB94D4153, %f5689, %p1859;
	selp.f32 	%f5691, 0f3C0885E4, 0f3D2AAABB, %p1859;
	fma.rn.f32 	%f5692, %f5690, %f5686, %f5691;
	selp.f32 	%f5693, 0fBE2AAAA8, 0fBEFFFFFF, %p1859;
	fma.rn.f32 	%f5694, %f5692, %f5686, %f5693;
	fma.rn.f32 	%f5695, %f5694, %f5688, %f5687;
	and.b32  	%r7968, %r7966, 2;
	setp.eq.s32 	%p1860, %r7968, 0;
	mov.f32 	%f5696, 0f00000000;
	sub.f32 	%f5697, %f5696, %f5695;
	selp.f32 	%f6250, %f5695, %f5697, %p1860;
$L__BB1_1971:
	mul.f32 	%f5698, %f6250, 0f3F22F983;
	cvt.rni.s32.f32 	%r9109, %f5698;
	cvt.rn.f32.s32 	%f5699, %r9109;
	fma.rn.f32 	%f5700, %f5699, 0fBFC90FDA, %f6250;
	fma.rn.f32 	%f5701, %f5699, 0fB3A22168, %f5700;
	fma.rn.f32 	%f6253, %f5699, 0fA7C234C5, %f5701;
	abs.f32 	%f1440, %f6250;
	setp.ltu.f32 	%p1861, %f1440, 0f47CE4780;
	@%p1861 bra 	$L__BB1_1979;
	setp.neu.f32 	%p1862, %f1440, 0f7F800000;
	@%p1862 bra 	$L__BB1_1974;
	mov.f32 	%f5704, 0f00000000;
	mul.rn.f32 	%f6253, %f6250, %f5704;
	mov.b32 	%r9109, 0;
	bra.uni 	$L__BB1_1979;
$L__BB1_1974:
	mov.b32 	%r3083, %f6250;
	shl.b32 	%r7970, %r3083, 8;
	or.b32  	%r3084, %r7970, -2147483648;
	mov.b64 	%rd4153, 0;
	mov.b32 	%r9106, 0;
	mov.u64 	%rd4151, __cudart_i2opi_f;
	mov.u64 	%rd4152, %rd1;
$L__BB1_1975:
	.pragma "nounroll";
	ld.global.nc.u32 	%r7971, [%rd4151];
	mad.wide.u32 	%rd3394, %r7971, %r3084, %rd4153;
	shr.u64 	%rd4153, %rd3394, 32;
	st.local.u32 	[%rd4152], %rd3394;
	add.s32 	%r9106, %r9106, 1;
	add.s64 	%rd4152, %rd4152, 4;
	add.s64 	%rd4151, %rd4151, 4;
	setp.ne.s32 	%p1863, %r9106, 6;
	@%p1863 bra 	$L__BB1_1975;
	shr.u32 	%r7972, %r3083, 23;
	st.local.u32 	[%rd1+24], %rd4153;
	and.b32  	%r3087, %r7972, 31;
	and.b32  	%r7973, %r7972, 224;
	add.s32 	%r7974, %r7973, -128;
	shr.u32 	%r7975, %r7974, 5;
	mul.wide.u32 	%rd3395, %r7975, 4;
	sub.s64 	%rd1549, %rd1, %rd3395;
	ld.local.u32 	%r9107, [%rd1549+24];
	ld.local.u32 	%r9108, [%rd1549+20];
	setp.eq.s32 	%p1864, %r3087, 0;
	@%p1864 bra 	$L__BB1_1978;
	shf.l.wrap.b32 	%r9107, %r9108, %r9107, %r3087;
	ld.local.u32 	%r7976, [%rd1549+16];
	shf.l.wrap.b32 	%r9108, %r7976, %r9108, %r3087;
$L__BB1_1978:
	shr.u32 	%r7977, %r9107, 30;
	shf.l.wrap.b32 	%r7978, %r9108, %r9107, 2;
	shl.b32 	%r7979, %r9108, 2;
	shr.u32 	%r7980, %r7978, 31;
	add.s32 	%r7981, %r7980, %r7977;
	neg.s32 	%r7982, %r7981;
	setp.lt.s32 	%p1865, %r3083, 0;
	selp.b32 	%r9109, %r7982, %r7981, %p1865;
	xor.b32  	%r7983, %r7978, %r3083;
	shr.s32 	%r7984, %r7978, 31;
	xor.b32  	%r7985, %r7984, %r7978;
	xor.b32  	%r7986, %r7984, %r7979;
	cvt.u64.u32 	%rd3396, %r7985;
	shl.b64 	%rd3397, %rd3396, 32;
	cvt.u64.u32 	%rd3398, %r7986;
	or.b64  	%rd3399, %rd3397, %rd3398;
	cvt.rn.f64.s64 	%fd441, %rd3399;
	mul.f64 	%fd442, %fd441, 0d3BF921FB54442D19;
	cvt.rn.f32.f64 	%f5702, %fd442;
	neg.f32 	%f5703, %f5702;
	setp.lt.s32 	%p1866, %r7983, 0;
	selp.f32 	%f6253, %f5703, %f5702, %p1866;
$L__BB1_1979:
	add.s32 	%r7988, %r9109, 1;
	mul.rn.f32 	%f5705, %f6253, %f6253;
	and.b32  	%r7989, %r9109, 1;
	setp.eq.b32 	%p1867, %r7989, 1;
	selp.f32 	%f5706, %f6253, 0f3F800000, %p1867;
	fma.rn.f32 	%f5707, %f5705, %f5706, 0f00000000;
	fma.rn.f32 	%f5708, %f5705, 0f37CBAC00, 0fBAB607ED;
	selp.f32 	%f5709, 0fB94D4153, %f5708, %p1867;
	selp.f32 	%f5710, 0f3C0885E4, 0f3D2AAABB, %p1867;
	fma.rn.f32 	%f5711, %f5709, %f5705, %f5710;
	selp.f32 	%f5712, 0fBE2AAAA8, 0fBEFFFFFF, %p1867;
	fma.rn.f32 	%f5713, %f5711, %f5705, %f5712;
	fma.rn.f32 	%f5714, %f5713, %f5707, %f5706;
	and.b32  	%r7990, %r7988, 2;
	setp.eq.s32 	%p1868, %r7990, 0;
	mov.f32 	%f5715, 0f00000000;
	sub.f32 	%f5716, %f5715, %f5714;
	selp.f32 	%f1444, %f5714, %f5716, %p1868;
	mul.f32 	%f5717, %f1444, 0f3F22F983;
	cvt.rni.s32.f32 	%r9113, %f5717;
	cvt.rn.f32.s32 	%f5718, %r9113;
	fma.rn.f32 	%f5719, %f5718, 0fBFC90FDA, %f1444;
	fma.rn.f32 	%f5720, %f5718, 0fB3A22168, %f5719;
	fma.rn.f32 	%f6254, %f5718, 0fA7C234C5, %f5720;
	abs.f32 	%f1446, %f1444;
	setp.ltu.f32 	%p1869, %f1446, 0f47CE4780;
	@%p1869 bra 	$L__BB1_1987;
	setp.neu.f32 	%p1870, %f1446, 0f7F800000;
	@%p1870 bra 	$L__BB1_1982;
	mov.f32 	%f5723, 0f00000000;
	mul.rn.f32 	%f6254, %f1444, %f5723;
	mov.b32 	%r9113, 0;
	bra.uni 	$L__BB1_1987;
$L__BB1_1982:
	mov.b32 	%r3097, %f1444;
	shl.b32 	%r7992, %r3097, 8;
	or.b32  	%r3098, %r7992, -2147483648;
	mov.b64 	%rd4156, 0;
	mov.b32 	%r9110, 0;
	mov.u64 	%rd4154, __cudart_i2opi_f;
	mov.u64 	%rd4155, %rd1;
$L__BB1_1983:
	.pragma "nounroll";
	ld.global.nc.u32 	%r7993, [%rd4154];
	mad.wide.u32 	%rd3402, %r7993, %r3098, %rd4156;
	shr.u64 	%rd4156, %rd3402, 32;
	st.local.u32 	[%rd4155], %rd3402;
	add.s32 	%r9110, %r9110, 1;
	add.s64 	%rd4155, %rd4155, 4;
	add.s64 	%rd4154, %rd4154, 4;
	setp.ne.s32 	%p1871, %r9110, 6;
	@%p1871 bra 	$L__BB1_1983;
	shr.u32 	%r7994, %r3097, 23;
	st.local.u32 	[%rd1+24], %rd4156;
	and.b32  	%r3101, %r7994, 31;
	and.b32  	%r7995, %r7994, 224;
	add.s32 	%r7996, %r7995, -128;
	shr.u32 	%r7997, %r7996, 5;
	mul.wide.u32 	%rd3403, %r7997, 4;
	sub.s64 	%rd1556, %rd1, %rd3403;
	ld.local.u32 	%r9111, [%rd1556+24];
	ld.local.u32 	%r9112, [%rd1556+20];
	setp.eq.s32 	%p1872, %r3101, 0;
	@%p1872 bra 	$L__BB1_1986;
	shf.l.wrap.b32 	%r9111, %r9112, %r9111, %r3101;
	ld.local.u32 	%r7998, [%rd1556+16];
	shf.l.wrap.b32 	%r9112, %r7998, %r9112, %r3101;
$L__BB1_1986:
	shr.u32 	%r7999, %r9111, 30;
	shf.l.wrap.b32 	%r8000, %r9112, %r9111, 2;
	shl.b32 	%r8001, %r9112, 2;
	shr.u32 	%r8002, %r8000, 31;
	add.s32 	%r8003, %r8002, %r7999;
	neg.s32 	%r8004, %r8003;
	setp.lt.s32 	%p1873, %r3097, 0;
	selp.b32 	%r9113, %r8004, %r8003, %p1873;
	xor.b32  	%r8005, %r8000, %r3097;
	shr.s32 	%r8006, %r8000, 31;
	xor.b32  	%r8007, %r8006, %r8000;
	xor.b32  	%r8008, %r8006, %r8001;
	cvt.u64.u32 	%rd3404, %r8007;
	shl.b64 	%rd3405, %rd3404, 32;
	cvt.u64.u32 	%rd3406, %r8008;
	or.b64  	%rd3407, %rd3405, %rd3406;
	cvt.rn.f64.s64 	%fd443, %rd3407;
	mul.f64 	%fd444, %fd443, 0d3BF921FB54442D19;
	cvt.rn.f32.f64 	%f5721, %fd444;
	neg.f32 	%f5722, %f5721;
	setp.lt.s32 	%p1874, %r8005, 0;
	selp.f32 	%f6254, %f5722, %f5721, %p1874;
$L__BB1_1987:
	mul.rn.f32 	%f5724, %f6254, %f6254;
	and.b32  	%r8010, %r9113, 1;
	setp.eq.b32 	%p1875, %r8010, 1;
	selp.f32 	%f5725, 0f3F800000, %f6254, %p1875;
	fma.rn.f32 	%f5726, %f5724, %f5725, 0f00000000;
	fma.rn.f32 	%f5727, %f5724, 0f37CBAC00, 0fBAB607ED;
	selp.f32 	%f5728, %f5727, 0fB94D4153, %p1875;
	selp.f32 	%f5729, 0f3D2AAABB, 0f3C0885E4, %p1875;
	fma.rn.f32 	%f5730, %f5728, %f5724, %f5729;
	selp.f32 	%f5731, 0fBEFFFFFF, 0fBE2AAAA8, %p1875;
	fma.rn.f32 	%f5732, %f5730, %f5724, %f5731;
	fma.rn.f32 	%f5733, %f5732, %f5726, %f5725;
	and.b32  	%r8011, %r9113, 2;
	setp.eq.s32 	%p1876, %r8011, 0;
	mov.f32 	%f5734, 0f00000000;
	sub.f32 	%f5735, %f5734, %f5733;
	selp.f32 	%f6256, %f5733, %f5735, %p1876;
	setp.leu.f32 	%p1877, %f1283, %f1223;
	@%p1877 bra 	$L__BB1_1997;
	mul.f32 	%f5736, %f6256, 0f3F22F983;
	cvt.rni.s32.f32 	%r9117, %f5736;
	cvt.rn.f32.s32 	%f5737, %r9117;
	fma.rn.f32 	%f5738, %f5737, 0fBFC90FDA, %f6256;
	fma.rn.f32 	%f5739, %f5737, 0fB3A22168, %f5738;
	fma.rn.f32 	%f6255, %f5737, 0fA7C234C5, %f5739;
	abs.f32 	%f1452, %f6256;
	setp.ltu.f32 	%p1878, %f1452, 0f47CE4780;
	@%p1878 bra 	$L__BB1_1996;
	setp.neu.f32 	%p1879, %f1452, 0f7F800000;
	@%p1879 bra 	$L__BB1_1991;
	mov.f32 	%f5742, 0f00000000;
	mul.rn.f32 	%f6255, %f6256, %f5742;
	mov.b32 	%r9117, 0;
	bra.uni 	$L__BB1_1996;
$L__BB1_1991:
	mov.b32 	%r3111, %f6256;
	shl.b32 	%r8013, %r3111, 8;
	or.b32  	%r3112, %r8013, -2147483648;
	mov.b64 	%rd4159, 0;
	mov.b32 	%r9114, 0;
	mov.u64 	%rd4157, __cudart_i2opi_f;
	mov.u64 	%rd4158, %rd1;
$L__BB1_1992:
	.pragma "nounroll";
	ld.global.nc.u32 	%r8014, [%rd4157];
	mad.wide.u32 	%rd3410, %r8014, %r3112, %rd4159;
	shr.u64 	%rd4159, %rd3410, 32;
	st.local.u32 	[%rd4158], %rd3410;
	add.s32 	%r9114, %r9114, 1;
	add.s64 	%rd4158, %rd4158, 4;
	add.s64 	%rd4157, %rd4157, 4;
	setp.ne.s32 	%p1880, %r9114, 6;
	@%p1880 bra 	$L__BB1_1992;
	shr.u32 	%r8015, %r3111, 23;
	st.local.u32 	[%rd1+24], %rd4159;
	and.b32  	%r3115, %r8015, 31;
	and.b32  	%r8016, %r8015, 224;
	add.s32 	%r8017, %r8016, -128;
	shr.u32 	%r8018, %r8017, 5;
	mul.wide.u32 	%rd3411, %r8018, 4;
	sub.s64 	%rd1563, %rd1, %rd3411;
	ld.local.u32 	%r9115, [%rd1563+24];
	ld.local.u32 	%r9116, [%rd1563+20];
	setp.eq.s32 	%p1881, %r3115, 0;
	@%p1881 bra 	$L__BB1_1995;
	shf.l.wrap.b32 	%r9115, %r9116, %r9115, %r3115;
	ld.local.u32 	%r8019, [%rd1563+16];
	shf.l.wrap.b32 	%r9116, %r8019, %r9116, %r3115;
$L__BB1_1995:
	shr.u32 	%r8020, %r9115, 30;
	shf.l.wrap.b32 	%r8021, %r9116, %r9115, 2;
	shl.b32 	%r8022, %r9116, 2;
	shr.u32 	%r8023, %r8021, 31;
	add.s32 	%r8024, %r8023, %r8020;
	neg.s32 	%r8025, %r8024;
	setp.lt.s32 	%p1882, %r3111, 0;
	selp.b32 	%r9117, %r8025, %r8024, %p1882;
	xor.b32  	%r8026, %r8021, %r3111;
	shr.s32 	%r8027, %r8021, 31;
	xor.b32  	%r8028, %r8027, %r8021;
	xor.b32  	%r8029, %r8027, %r8022;
	cvt.u64.u32 	%rd3412, %r8028;
	shl.b64 	%rd3413, %rd3412, 32;
	cvt.u64.u32 	%rd3414, %r8029;
	or.b64  	%rd3415, %rd3413, %rd3414;
	cvt.rn.f64.s64 	%fd445, %rd3415;
	mul.f64 	%fd446, %fd445, 0d3BF921FB54442D19;
	cvt.rn.f32.f64 	%f5740, %fd446;
	neg.f32 	%f5741, %f5740;
	setp.lt.s32 	%p1883, %r8026, 0;
	selp.f32 	%f6255, %f5741, %f5740, %p1883;
$L__BB1_1996:
	mul.rn.f32 	%f5743, %f6255, %f6255;
	and.b32  	%r8031, %r9117, 1;
	setp.eq.b32 	%p1884, %r8031, 1;
	selp.f32 	%f5744, 0f3F800000, %f6255, %p1884;
	fma.rn.f32 	%f5745, %f5743, %f5744, 0f00000000;
	fma.rn.f32 	%f5746, %f5743, 0f37CBAC00, 0fBAB607ED;
	selp.f32 	%f5747, %f5746, 0fB94D4153, %p1884;
	selp.f32 	%f5748, 0f3D2AAABB, 0f3C0885E4, %p1884;
	fma.rn.f32 	%f5749, %f5747, %f5743, %f5748;
	selp.f32 	%f5750, 0fBEFFFFFF, 0fBE2AAAA8, %p1884;
	fma.rn.f32 	%f5751, %f5749, %f5743, %f5750;
	fma.rn.f32 	%f5752, %f5751, %f5745, %f5744;
	and.b32  	%r8032, %r9117, 2;
	setp.eq.s32 	%p1885, %r8032, 0;
	mov.f32 	%f5753, 0f00000000;
	sub.f32 	%f5754, %f5753, %f5752;
	selp.f32 	%f6256, %f5752, %f5754, %p1885;
$L__BB1_1997:
	setp.leu.f32 	%p1886, %f2, %f6256;
	@%p1886 bra 	$L__BB1_2007;
	mul.f32 	%f5755, %f6256, 0f3F22F983;
	cvt.rni.s32.f32 	%r9121, %f5755;
	cvt.rn.f32.s32 	%f5756, %r9121;
	fma.rn.f32 	%f5757, %f5756, 0fBFC90FDA, %f6256;
	fma.rn.f32 	%f5758, %f5756, 0fB3A22168, %f5757;
	fma.rn.f32 	%f6257, %f5756, 0fA7C234C5, %f5758;
	abs.f32 	%f1459, %f6256;
	setp.ltu.f32 	%p1887, %f1459, 0f47CE4780;
	@%p1887 bra 	$L__BB1_2006;
	setp.neu.f32 	%p1888, %f1459, 0f7F800000;
	@%p1888 bra 	$L__BB1_2001;
	mov.f32 	%f5761, 0f00000000;
	mul.rn.f32 	%f6257, %f6256, %f5761;
	mov.b32 	%r9121, 0;
	bra.uni 	$L__BB1_2006;
$L__BB1_2001:
	mov.b32 	%r3125, %f6256;
	shl.b32 	%r8034, %r3125, 8;
	or.b32  	%r3126, %r8034, -2147483648;
	mov.b64 	%rd4162, 0;
	mov.b32 	%r9118, 0;
	mov.u64 	%rd4160, __cudart_i2opi_f;
	mov.u64 	%rd4161, %rd1;
$L__BB1_2002:
	.pragma "nounroll";
	ld.global.nc.u32 	%r8035, [%rd4160];
	mad.wide.u32 	%rd3418, %r8035, %r3126, %rd4162;
	shr.u64 	%rd4162, %rd3418, 32;
	st.local.u32 	[%rd4161], %rd3418;
	add.s32 	%r9118, %r9118, 1;
	add.s64 	%rd4161, %rd4161, 4;
	add.s64 	%rd4160, %rd4160, 4;
	setp.ne.s32 	%p1889, %r9118, 6;
	@%p1889 bra 	$L__BB1_2002;
	shr.u32 	%r8036, %r3125, 23;
	st.local.u32 	[%rd1+24], %rd4162;
	and.b32  	%r3129, %r8036, 31;
	and.b32  	%r8037, %r8036, 224;
	add.s32 	%r8038, %r8037, -128;
	shr.u32 	%r8039, %r8038, 5;
	mul.wide.u32 	%rd3419, %r8039, 4;
	sub.s64 	%rd1570, %rd1, %rd3419;
	ld.local.u32 	%r9119, [%rd1570+24];
	ld.local.u32 	%r9120, [%rd1570+20];
	setp.eq.s32 	%p1890, %r3129, 0;
	@%p1890 bra 	$L__BB1_2005;
	shf.l.wrap.b32 	%r9119, %r9120, %r9119, %r3129;
	ld.local.u32 	%r8040, [%rd1570+16];
	shf.l.wrap.b32 	%r9120, %r8040, %r9120, %r3129;
$L__BB1_2005:
	shr.u32 	%r8041, %r9119, 30;
	shf.l.wrap.b32 	%r8042, %r9120, %r9119, 2;
	shl.b32 	%r8043, %r9120, 2;
	shr.u32 	%r8044, %r8042, 31;
	add.s32 	%r8045, %r8044, %r8041;
	neg.s32 	%r8046, %r8045;
	setp.lt.s32 	%p1891, %r3125, 0;
	selp.b32 	%r9121, %r8046, %r8045, %p1891;
	xor.b32  	%r8047, %r8042, %r3125;
	shr.s32 	%r8048, %r8042, 31;
	xor.b32  	%r8049, %r8048, %r8042;
	xor.b32  	%r8050, %r8048, %r8043;
	cvt.u64.u32 	%rd3420, %r8049;
	shl.b64 	%rd3421, %rd3420, 32;
	cvt.u64.u32 	%rd3422, %r8050;
	or.b64  	%rd3423, %rd3421, %rd3422;
	cvt.rn.f64.s64 	%fd447, %rd3423;
	mul.f64 	%fd448, %fd447, 0d3BF921FB54442D19;
	cvt.rn.f32.f64 	%f5759, %fd448;
	neg.f32 	%f5760, %f5759;
	setp.lt.s32 	%p1892, %r8047, 0;
	selp.f32 	%f6257, %f5760, %f5759, %p1892;
$L__BB1_2006:
	mul.rn.f32 	%f5762, %f6257, %f6257;
	and.b32  	%r8052, %r9121, 1;
	setp.eq.b32 	%p1893, %r8052, 1;
	selp.f32 	%f5763, 0f3F800000, %f6257, %p1893;
	fma.rn.f32 	%f5764, %f5762, %f5763, 0f00000000;
	fma.rn.f32 	%f5765, %f5762, 0f37CBAC00, 0fBAB607ED;
	selp.f32 	%f5766, %f5765, 0fB94D4153, %p1893;
	selp.f32 	%f5767, 0f3D2AAABB, 0f3C0885E4, %p1893;
	fma.rn.f32 	%f5768, %f5766, %f5762, %f5767;
	selp.f32 	%f5769, 0fBEFFFFFF, 0fBE2AAAA8, %p1893;
	fma.rn.f32 	%f5770, %f5768, %f5762, %f5769;
	fma.rn.f32 	%f5771, %f5770, %f5764, %f5763;
	and.b32  	%r8053, %r9121, 2;
	setp.eq.s32 	%p1894, %r8053, 0;
	mov.f32 	%f5772, 0f00000000;
	sub.f32 	%f5773, %f5772, %f5771;
	selp.f32 	%f6256, %f5771, %f5773, %p1894;
$L__BB1_2007:
	setp.geu.f32 	%p1895, %f2, 0f40A00000;
	@%p1895 bra 	$L__BB1_2017;
	mul.f32 	%f5774, %f6256, 0f3F22F983;
	cvt.rni.s32.f32 	%r9125, %f5774;
	cvt.rn.f32.s32 	%f5775, %r9125;
	fma.rn.f32 	%f5776, %f5775, 0fBFC90FDA, %f6256;
	fma.rn.f32 	%f5777, %f5775, 0fB3A22168, %f5776;
	fma.rn.f32 	%f6259, %f5775, 0fA7C234C5, %f5777;
	abs.f32 	%f1466, %f6256;
	setp.ltu.f32 	%p1896, %f1466, 0f47CE4780;
	@%p1896 bra 	$L__BB1_2016;
	setp.neu.f32 	%p1897, %f1466, 0f7F800000;
	@%p1897 bra 	$L__BB1_2011;
	mov.f32 	%f5780, 0f00000000;
	mul.rn.f32 	%f6259, %f6256, %f5780;
	mov.b32 	%r9125, 0;
	bra.uni 	$L__BB1_2016;
$L__BB1_2011:
	mov.b32 	%r3139, %f6256;
	shl.b32 	%r8055, %r3139, 8;
	or.b32  	%r3140, %r8055, -2147483648;
	mov.b64 	%rd4165, 0;
	mov.b32 	%r9122, 0;
	mov.u64 	%rd4163, __cudart_i2opi_f;
	mov.u64 	%rd4164, %rd1;
$L__BB1_2012:
	.pragma "nounroll";
	ld.global.nc.u32 	%r8056, [%rd4163];
	mad.wide.u32 	%rd3426, %r8056, %r3140, %rd4165;
	shr.u64 	%rd4165, %rd3426, 32;
	st.local.u32 	[%rd4164], %rd3426;
	add.s32 	%r9122, %r9122, 1;
	add.s64 	%rd4164, %rd4164, 4;
	add.s64 	%rd4163, %rd4163, 4;
	setp.ne.s32 	%p1898, %r9122, 6;
	@%p1898 bra 	$L__BB1_2012;
	shr.u32 	%r8057, %r3139, 23;
	st.local.u32 	[%rd1+24], %rd4165;
	and.b32  	%r3143, %r8057, 31;
	and.b32  	%r8058, %r8057, 224;
	add.s32 	%r8059, %r8058, -128;
	shr.u32 	%r8060, %r8059, 5;
	mul.wide.u32 	%rd3427, %r8060, 4;
	sub.s64 	%rd1577, %rd1, %rd3427;
	ld.local.u32 	%r9123, [%rd1577+24];
	ld.local.u32 	%r9124, [%rd1577+20];
	setp.eq.s32 	%p1899, %r3143, 0;
	@%p1899 bra 	$L__BB1_2015;
	shf.l.wrap.b32 	%r9123, %r9124, %r9123, %r3143;
	ld.local.u32 	%r8061, [%rd1577+16];
	shf.l.wrap.b32 	%r9124, %r8061, %r9124, %r3143;
$L__BB1_2015:
	shr.u32 	%r8062, %r9123, 30;
	shf.l.wrap.b32 	%r8063, %r9124, %r9123, 2;
	shl.b32 	%r8064, %r9124, 2;
	shr.u32 	%r8065, %r8063, 31;
	add.s32 	%r8066, %r8065, %r8062;
	neg.s32 	%r8067, %r8066;
	setp.lt.s32 	%p1900, %r3139, 0;
	selp.b32 	%r9125, %r8067, %r8066, %p1900;
	xor.b32  	%r8068, %r8063, %r3139;
	shr.s32 	%r8069, %r8063, 31;
	xor.b32  	%r8070, %r8069, %r8063;
	xor.b32  	%r8071, %r8069, %r8064;
	cvt.u64.u32 	%rd3428, %r8070;
	shl.b64 	%rd3429, %rd3428, 32;
	cvt.u64.u32 	%rd3430, %r8071;
	or.b64  	%rd3431, %rd3429, %rd3430;
	cvt.rn.f64.s64 	%fd449, %rd3431;
	mul.f64 	%fd450, %fd449, 0d3BF921FB54442D19;
	cvt.rn.f32.f64 	%f5778, %fd450;
	neg.f32 	%f5779, %f5778;
	setp.lt.s32 	%p1901, %r8068, 0;
	selp.f32 	%f6259, %f5779, %f5778, %p1901;
$L__BB1_2016:
	add.s32 	%r8073, %r9125, 1;
	mul.rn.f32 	%f5781, %f6259, %f6259;
	and.b32  	%r8074, %r9125, 1;
	setp.eq.b32 	%p1902, %r8074, 1;
	selp.f32 	%f5782, %f6259, 0f3F800000, %p1902;
	fma.rn.f32 	%f5783, %f5781, %f5782, 0f00000000;
	fma.rn.f32 	%f5784, %f5781, 0f37CBAC00, 0fBAB607ED;
	selp.f32 	%f5785, 0fB94D4153, %f5784, %p1902;
	selp.f32 	%f5786, 0f3C0885E4, 0f3D2AAABB, %p1902;
	fma.rn.f32 	%f5787, %f5785, %f5781, %f5786;
	selp.f32 	%f5788, 0fBE2AAAA8, 0fBEFFFFFF, %p1902;
	fma.rn.f32 	%f5789, %f5787, %f5781, %f5788;
	fma.rn.f32 	%f5790, %f5789, %f5783, %f5782;
	and.b32  	%r8075, %r8073, 2;
	setp.eq.s32 	%p1903, %r8075, 0;
	mov.f32 	%f5791, 0f00000000;
	sub.f32 	%f5792, %f5791, %f5790;
	selp.f32 	%f6256, %f5790, %f5792, %p1903;
$L__BB1_2017:
	mul.f32 	%f5793, %f6256, 0f3F22F983;
	cvt.rni.s32.f32 	%r9129, %f5793;
	cvt.rn.f32.s32 	%f5794, %r9129;
	fma.rn.f32 	%f5795, %f5794, 0fBFC90FDA, %f6256;
	fma.rn.f32 	%f5796, %f5794, 0fB3A22168, %f5795;
	fma.rn.f32 	%f6261, %f5794, 0fA7C234C5, %f5796;
	abs.f32 	%f1473, %f6256;
	setp.ltu.f32 	%p1904, %f1473, 0f47CE4780;
	@%p1904 bra 	$L__BB1_2025;
	setp.neu.f32 	%p1905, %f1473, 0f7F800000;
	@%p1905 bra 	$L__BB1_2020;
	mov.f32 	%f5799, 0f00000000;
	mul.rn.f32 	%f6261, %f6256, %f5799;
	mov.b32 	%r9129, 0;
	bra.uni 	$L__BB1_2025;
$L__BB1_2020:
	mov.b32 	%r3153, %f6256;
	shl.b32 	%r8077, %r3153, 8;
	or.b32  	%r3154, %r8077, -2147483648;
	mov.b64 	%rd4168, 0;
	mov.b32 	%r9126, 0;
	mov.u64 	%rd4166, __cudart_i2opi_f;
	mov.u64 	%rd4167, %rd1;
$L__BB1_2021:
	.pragma "nounroll";
	ld.global.nc.u32 	%r8078, [%rd4166];
	mad.wide.u32 	%rd3434, %r8078, %r3154, %rd4168;
	shr.u64 	%rd4168, %rd3434, 32;
	st.local.u32 	[%rd4167], %rd3434;
	add.s32 	%r9126, %r9126, 1;
	add.s64 	%rd4167, %rd4167, 4;
	add.s64 	%rd4166, %rd4166, 4;
	setp.ne.s32 	%p1906, %r9126, 6;
	@%p1906 bra 	$L__BB1_2021;
	shr.u32 	%r8079, %r3153, 23;
	st.local.u32 	[%rd1+24], %rd4168;
	and.b32  	%r3157, %r8079, 31;
	and.b32  	%r8080, %r8079, 224;
	add.s32 	%r8081, %r8080, -128;
	shr.u32 	%r8082, %r8081, 5;
	mul.wide.u32 	%rd3435, %r8082, 4;
	sub.s64 	%rd1584, %rd1, %rd3435;
	ld.local.u32 	%r9127, [%rd1584+24];
	ld.local.u32 	%r9128, [%rd1584+20];
	setp.eq.s32 	%p1907, %r3157, 0;
	@%p1907 bra 	$L__BB1_2024;
	shf.l.wrap.b32 	%r9127, %r9128, %r9127, %r3157;
	ld.local.u32 	%r8083, [%rd1584+16];
	shf.l.wrap.b32 	%r9128, %r8083, %r9128, %r3157;
$L__BB1_2024:
	shr.u32 	%r8084, %r9127, 30;
	shf.l.wrap.b32 	%r8085, %r9128, %r9127, 2;
	shl.b32 	%r8086, %r9128, 2;
	shr.u32 	%r8087, %r8085, 31;
	add.s32 	%r8088, %r8087, %r8084;
	neg.s32 	%r8089, %r8088;
	setp.lt.s32 	%p1908, %r3153, 0;
	selp.b32 	%r9129, %r8089, %r8088, %p1908;
	xor.b32  	%r8090, %r8085, %r3153;
	shr.s32 	%r8091, %r8085, 31;
	xor.b32  	%r8092, %r8091, %r8085;
	xor.b32  	%r8093, %r8091, %r8086;
	cvt.u64.u32 	%rd3436, %r8092;
	shl.b64 	%rd3437, %rd3436, 32;
	cvt.u64.u32 	%rd3438, %r8093;
	or.b64  	%rd3439, %rd3437, %rd3438;
	cvt.rn.f64.s64 	%fd451, %rd3439;
	mul.f64 	%fd452, %fd451, 0d3BF921FB54442D19;
	cvt.rn.f32.f64 	%f5797, %fd452;
	neg.f32 	%f5798, %f5797;
	setp.lt.s32 	%p1909, %r8090, 0;
	selp.f32 	%f6261, %f5798, %f5797, %p1909;
$L__BB1_2025:
	add.s32 	%r8095, %r9129, 1;
	mul.rn.f32 	%f5800, %f6261, %f6261;
	and.b32  	%r8096, %r9129, 1;
	setp.eq.b32 	%p1910, %r8096, 1;
	selp.f32 	%f5801, %f6261, 0f3F800000, %p1910;
	fma.rn.f32 	%f5802, %f5800, %f5801, 0f00000000;
	fma.rn.f32 	%f5803, %f5800, 0f37CBAC00, 0fBAB607ED;
	selp.f32 	%f5804, 0fB94D4153, %f5803, %p1910;
	selp.f32 	%f5805, 0f3C0885E4, 0f3D2AAABB, %p1910;
	fma.rn.f32 	%f5806, %f5804, %f5800, %f5805;
	selp.f32 	%f5807, 0fBE2AAAA8, 0fBEFFFFFF, %p1910;
	fma.rn.f32 	%f5808, %f5806, %f5800, %f5807;
	fma.rn.f32 	%f5809, %f5808, %f5802, %f5801;
	and.b32  	%r8097, %r8095, 2;
	setp.eq.s32 	%p1911, %r8097, 0;
	mov.f32 	%f5810, 0f00000000;
	sub.f32 	%f5811, %f5810, %f5809;
	selp.f32 	%f1477, %f5809, %f5811, %p1911;
	mul.f32 	%f5812, %f1477, 0f3F22F983;
	cvt.rni.s32.f32 	%r9133, %f5812;
	cvt.rn.f32.s32 	%f5813, %r9133;
	fma.rn.f32 	%f5814, %f5813, 0fBFC90FDA, %f1477;
	fma.rn.f32 	%f5815, %f5813, 0fB3A22168, %f5814;
	fma.rn.f32 	%f6262, %f5813, 0fA7C234C5, %f5815;
	abs.f32 	%f1479, %f1477;
	setp.ltu.f32 	%p1912, %f1479, 0f47CE4780;
	@%p1912 bra 	$L__BB1_2033;
	setp.neu.f32 	%p1913, %f1479, 0f7F800000;
	@%p1913 bra 	$L__BB1_2028;
	mov.f32 	%f5818, 0f00000000;
	mul.rn.f32 	%f6262, %f1477, %f5818;
	mov.b32 	%r9133, 0;
	bra.uni 	$L__BB1_2033;
$L__BB1_2028:
	mov.b32 	%r3167, %f1477;
	shl.b32 	%r8099, %r3167, 8;
	or.b32  	%r3168, %r8099, -2147483648;
	mov.b64 	%rd4171, 0;
	mov.b32 	%r9130, 0;
	mov.u64 	%rd4169, __cudart_i2opi_f;
	mov.u64 	%rd4170, %rd1;
$L__BB1_2029:
	.pragma "nounroll";
	ld.global.nc.u32 	%r8100, [%rd4169];
	mad.wide.u32 	%rd3442, %r8100, %r3168, %rd4171;
	shr.u64 	%rd4171, %rd3442, 32;
	st.local.u32 	[%rd4170], %rd3442;
	add.s32 	%r9130, %r9130, 1;
	add.s64 	%rd4170, %rd4170, 4;
	add.s64 	%rd4169, %rd4169, 4;
	setp.ne.s32 	%p1914, %r9130, 6;
	@%p1914 bra 	$L__BB1_2029;
	shr.u32 	%r8101, %r3167, 23;
	st.local.u32 	[%rd1+24], %rd4171;
	and.b32  	%r3171, %r8101, 31;
	and.b32  	%r8102, %r8101, 224;
	add.s32 	%r8103, %r8102, -128;
	shr.u32 	%r8104, %r8103, 5;
	mul.wide.u32 	%rd3443, %r8104, 4;
	sub.s64 	%rd1591, %rd1, %rd3443;
	ld.local.u32 	%r9131, [%rd1591+24];
	ld.local.u32 	%r9132, [%rd1591+20];
	setp.eq.s32 	%p1915, %r3171, 0;
	@%p1915 bra 	$L__BB1_2032;
	shf.l.wrap.b32 	%r9131, %r9132, %r9131, %r3171;
	ld.local.u32 	%r8105, [%rd1591+16];
	shf.l.wrap.b32 	%r9132, %r8105, %r9132, %r3171;
$L__BB1_2032:
	shr.u32 	%r8106, %r9131, 30;
	shf.l.wrap.b32 	%r8107, %r9132, %r9131, 2;
	shl.b32 	%r8108, %r9132, 2;
	shr.u32 	%r8109, %r8107, 31;
	add.s32 	%r8110, %r8109, %r8106;
	neg.s32 	%r8111, %r8110;
	setp.lt.s32 	%p1916, %r3167, 0;
	selp.b32 	%r9133, %r8111, %r8110, %p1916;
	xor.b32  	%r8112, %r8107, %r3167;
	shr.s32 	%r8113, %r8107, 31;
	xor.b32  	%r8114, %r8113, %r8107;
	xor.b32  	%r8115, %r8113, %r8108;
	cvt.u64.u32 	%rd3444, %r8114;
	shl.b64 	%rd3445, %rd3444, 32;
	cvt.u64.u32 	%rd3446, %r8115;
	or.b64  	%rd3447, %rd3445, %rd3446;
	cvt.rn.f64.s64 	%fd453, %rd3447;
	mul.f64 	%fd454, %fd453, 0d3BF921FB54442D19;
	cvt.rn.f32.f64 	%f5816, %fd454;
	neg.f32 	%f5817, %f5816;
	setp.lt.s32 	%p1917, %r8112, 0;
	selp.f32 	%f6262, %f5817, %f5816, %p1917;
$L__BB1_2033:
	add.s32 	%r8117, %r9133, 1;
	mul.rn.f32 	%f5819, %f6262, %f6262;
	and.b32  	%r8118, %r9133, 1;
	setp.eq.b32 	%p1918, %r8118, 1;
	selp.f32 	%f5820, %f6262, 0f3F800000, %p1918;
	fma.rn.f32 	%f5821, %f5819, %f5820, 0f00000000;
	fma.rn.f32 	%f5822, %f5819, 0f37CBAC00, 0fBAB607ED;
	selp.f32 	%f5823, 0fB94D4153, %f5822, %p1918;
	selp.f32 	%f5824, 0f3C0885E4, 0f3D2AAABB, %p1918;
	fma.rn.f32 	%f5825, %f5823, %f5819, %f5824;
	selp.f32 	%f5826, 0fBE2AAAA8, 0fBEFFFFFF, %p1918;
	fma.rn.f32 	%f5827, %f5825, %f5819, %f5826;
	fma.rn.f32 	%f5828, %f5827, %f5821, %f5820;
	and.b32  	%r8119, %r8117, 2;
	setp.eq.s32 	%p1919, %r8119, 0;
	mov.f32 	%f5829, 0f00000000;
	sub.f32 	%f5830, %f5829, %f5828;
	selp.f32 	%f6264, %f5828, %f5830, %p1919;
	setp.leu.f32 	%p1920, %f6264, 0f3F800000;
	@%p1920 bra 	$L__BB1_2043;
	mul.f32 	%f5831, %f6264, 0f3F22F983;
	cvt.rni.s32.f32 	%r9137, %f5831;
	cvt.rn.f32.s32 	%f5832, %r9137;
	fma.rn.f32 	%f5833, %f5832, 0fBFC90FDA, %f6264;
	fma.rn.f32 	%f5834, %f5832, 0fB3A22168, %f5833;
	fma.rn.f32 	%f6263, %f5832, 0fA7C234C5, %f5834;
	abs.f32 	%f1485, %f6264;
	setp.ltu.f32 	%p1921, %f1485, 0f47CE4780;
	@%p1921 bra 	$L__BB1_2042;
	setp.neu.f32 	%p1922, %f1485, 0f7F800000;
	@%p1922 bra 	$L__BB1_2037;
	mov.f32 	%f5837, 0f00000000;
	mul.rn.f32 	%f6263, %f6264, %f5837;
	mov.b32 	%r9137, 0;
	bra.uni 	$L__BB1_2042;
$L__BB1_2037:
	mov.b32 	%r3181, %f6264;
	shl.b32 	%r8121, %r3181, 8;
	or.b32  	%r3182, %r8121, -2147483648;
	mov.b64 	%rd4174, 0;
	mov.b32 	%r9134, 0;
	mov.u64 	%rd4172, __cudart_i2opi_f;
	mov.u64 	%rd4173, %rd1;
$L__BB1_2038:
	.pragma "nounroll";
	ld.global.nc.u32 	%r8122, [%rd4172];
	mad.wide.u32 	%rd3450, %r8122, %r3182, %rd4174;
	shr.u64 	%rd4174, %rd3450, 32;
	st.local.u32 	[%rd4173], %rd3450;
	add.s32 	%r9134, %r9134, 1;
	add.s64 	%rd4173, %rd4173, 4;
	add.s64 	%rd4172, %rd4172, 4;
	setp.ne.s32 	%p1923, %r9134, 6;
	@%p1923 bra 	$L__BB1_2038;
	shr.u32 	%r8123, %r3181, 23;
	st.local.u32 	[%rd1+24], %rd4174;
	and.b32  	%r3185, %r8123, 31;
	add.s32 	%r8124, %r8123, -128;
	shr.u32 	%r8125, %r8124, 5;
	mul.wide.u32 	%rd3451, %r8125, 4;
	sub.s64 	%rd1598, %rd1, %rd3451;
	ld.local.u32 	%r9135, [%rd1598+24];
	ld.local.u32 	%r9136, [%rd1598+20];
	setp.eq.s32 	%p1924, %r3185, 0;
	@%p1924 bra 	$L__BB1_2041;
	shf.l.wrap.b32 	%r9135, %r9136, %r9135, %r3185;
	ld.local.u32 	%r8126, [%rd1598+16];
	shf.l.wrap.b32 	%r9136, %r8126, %r9136, %r3185;
$L__BB1_2041:
	shr.u32 	%r8127, %r9135, 30;
	shf.l.wrap.b32 	%r8128, %r9136, %r9135, 2;
	shl.b32 	%r8129, %r9136, 2;
	shr.u32 	%r8130, %r8128, 31;
	add.s32 	%r9137, %r8130, %r8127;
	xor.b32  	%r8131, %r8128, %r3181;
	shr.s32 	%r8132, %r8128, 31;
	xor.b32  	%r8133, %r8132, %r8128;
	xor.b32  	%r8134, %r8132, %r8129;
	cvt.u64.u32 	%rd3452, %r8133;
	shl.b64 	%rd3453, %rd3452, 32;
	cvt.u64.u32 	%rd3454, %r8134;
	or.b64  	%rd3455, %rd3453, %rd3454;
	cvt.rn.f64.s64 	%fd455, %rd3455;
	mul.f64 	%fd456, %fd455, 0d3BF921FB54442D19;
	cvt.rn.f32.f64 	%f5835, %fd456;
	neg.f32 	%f5836, %f5835;
	setp.lt.s32 	%p1925, %r8131, 0;
	selp.f32 	%f6263, %f5836, %f5835, %p1925;
$L__BB1_2042:
	add.s32 	%r8136, %r9137, 1;
	mul.rn.f32 	%f5838, %f6263, %f6263;
	and.b32  	%r8137, %r9137, 1;
	setp.eq.b32 	%p1926, %r8137, 1;
	selp.f32 	%f5839, %f6263, 0f3F800000, %p1926;
	fma.rn.f32 	%f5840, %f5838, %f5839, 0f00000000;
	fma.rn.f32 	%f5841, %f5838, 0f37CBAC00, 0fBAB607ED;
	selp.f32 	%f5842, 0fB94D4153, %f5841, %p1926;
	selp.f32 	%f5843, 0f3C0885E4, 0f3D2AAABB, %p1926;
	fma.rn.f32 	%f5844, %f5842, %f5838, %f5843;
	selp.f32 	%f5845, 0fBE2AAAA8, 0fBEFFFFFF, %p1926;
	fma.rn.f32 	%f5846, %f5844, %f5838, %f5845;
	fma.rn.f32 	%f5847, %f5846, %f5840, %f5839;
	and.b32  	%r8138, %r8136, 2;
	setp.eq.s32 	%p1927, %r8138, 0;
	mov.f32 	%f5848, 0f00000000;
	sub.f32 	%f5849, %f5848, %f5847;
	selp.f32 	%f6264, %f5847, %f5849, %p1927;
$L__BB1_2043:
	setp.leu.f32 	%p1928, %f1283, 0f40C00000;
	@%p1928 bra 	$L__BB1_2053;
	mul.f32 	%f5850, %f6264, 0f3F22F983;
	cvt.rni.s32.f32 	%r9141, %f5850;
	cvt.rn.f32.s32 	%f5851, %r9141;
	fma.rn.f32 	%f5852, %f5851, 0fBFC90FDA, %f6264;
	fma.rn.f32 	%f5853, %f5851, 0fB3A22168, %f5852;
	fma.rn.f32 	%f6265, %f5851, 0fA7C234C5, %f5853;
	abs.f32 	%f1492, %f6264;
	setp.ltu.f32 	%p1929, %f1492, 0f47CE4780;
	@%p1929 bra 	$L__BB1_2052;
	setp.neu.f32 	%p1930, %f1492, 0f7F800000;
	@%p1930 bra 	$L__BB1_2047;
	mov.f32 	%f5856, 0f00000000;
	mul.rn.f32 	%f6265, %f6264, %f5856;
	mov.b32 	%r9141, 0;
	bra.uni 	$L__BB1_2052;
$L__BB1_2047:
	mov.b32 	%r3195, %f6264;
	shl.b32 	%r8140, %r3195, 8;
	or.b32  	%r3196, %r8140, -2147483648;
	mov.b64 	%rd4177, 0;
	mov.b32 	%r9138, 0;
	mov.u64 	%rd4175, __cudart_i2opi_f;
	mov.u64 	%rd4176, %rd1;
$L__BB1_2048:
	.pragma "nounroll";
	ld.global.nc.u32 	%r8141, [%rd4175];
	mad.wide.u32 	%rd3458, %r8141, %r3196, %rd4177;
	shr.u64 	%rd4177, %rd3458, 32;
	st.local.u32 	[%rd4176], %rd3458;
	add.s32 	%r9138, %r9138, 1;
	add.s64 	%rd4176, %rd4176, 4;
	add.s64 	%rd4175, %rd4175, 4;
	setp.ne.s32 	%p1931, %r9138, 6;
	@%p1931 bra 	$L__BB1_2048;
	shr.u32 	%r8142, %r3195, 23;
	st.local.u32 	[%rd1+24], %rd4177;
	and.b32  	%r3199, %r8142, 31;
	and.b32  	%r8143, %r8142, 224;
	add.s32 	%r8144, %r8143, -128;
	shr.u32 	%r8145, %r8144, 5;
	mul.wide.u32 	%rd3459, %r8145, 4;
	sub.s64 	%rd1605, %rd1, %rd3459;
	ld.local.u32 	%r9139, [%rd1605+24];
	ld.local.u32 	%r9140, [%rd1605+20];
	setp.eq.s32 	%p1932, %r3199, 0;
	@%p1932 bra 	$L__BB1_2051;
	shf.l.wrap.b32 	%r9139, %r9140, %r9139, %r3199;
	ld.local.u32 	%r8146, [%rd1605+16];
	shf.l.wrap.b32 	%r9140, %r8146, %r9140, %r3199;
$L__BB1_2051:
	shr.u32 	%r8147, %r9139, 30;
	shf.l.wrap.b32 	%r8148, %r9140, %r9139, 2;
	shl.b32 	%r8149, %r9140, 2;
	shr.u32 	%r8150, %r8148, 31;
	add.s32 	%r8151, %r8150, %r8147;
	neg.s32 	%r8152, %r8151;
	setp.lt.s32 	%p1933, %r3195, 0;
	selp.b32 	%r9141, %r8152, %r8151, %p1933;
	xor.b32  	%r8153, %r8148, %r3195;
	shr.s32 	%r8154, %r8148, 31;
	xor.b32  	%r8155, %r8154, %r8148;
	xor.b32  	%r8156, %r8154, %r8149;
	cvt.u64.u32 	%rd3460, %r8155;
	shl.b64 	%rd3461, %rd3460, 32;
	cvt.u64.u32 	%rd3462, %r8156;
	or.b64  	%rd3463, %rd3461, %rd3462;
	cvt.rn.f64.s64 	%fd457, %rd3463;
	mul.f64 	%fd458, %fd457, 0d3BF921FB54442D19;
	cvt.rn.f32.f64 	%f5854, %fd458;
	neg.f32 	%f5855, %f5854;
	setp.lt.s32 	%p1934, %r8153, 0;
	selp.f32 	%f6265, %f5855, %f5854, %p1934;
$L__BB1_2052:
	add.s32 	%r8158, %r9141, 1;
	mul.rn.f32 	%f5857, %f6265, %f6265;
	and.b32  	%r8159, %r9141, 1;
	setp.eq.b32 	%p1935, %r8159, 1;
	selp.f32 	%f5858, %f6265, 0f3F800000, %p1935;
	fma.rn.f32 	%f5859, %f5857, %f5858, 0f00000000;
	fma.rn.f32 	%f5860, %f5857, 0f37CBAC00, 0fBAB607ED;
	selp.f32 	%f5861, 0fB94D4153, %f5860, %p1935;
	selp.f32 	%f5862, 0f3C0885E4, 0f3D2AAABB, %p1935;
	fma.rn.f32 	%f5863, %f5861, %f5857, %f5862;
	selp.f32 	%f5864, 0fBE2AAAA8, 0fBEFFFFFF, %p1935;
	fma.rn.f32 	%f5865, %f5863, %f5857, %f5864;
	fma.rn.f32 	%f5866, %f5865, %f5859, %f5858;
	and.b32  	%r8160, %r8158, 2;
	setp.eq.s32 	%p1936, %r8160, 0;
	mov.f32 	%f5867, 0f00000000;
	sub.f32 	%f5868, %f5867, %f5866;
	selp.f32 	%f6264, %f5866, %f5868, %p1936;
$L__BB1_2053:
	mul.f32 	%f5869, %f6264, 0f3F22F983;
	cvt.rni.s32.f32 	%r9145, %f5869;
	cvt.rn.f32.s32 	%f5870, %r9145;
	fma.rn.f32 	%f5871, %f5870, 0fBFC90FDA, %f6264;
	fma.rn.f32 	%f5872, %f5870, 0fB3A22168, %f5871;
	fma.rn.f32 	%f6267, %f5870, 0fA7C234C5, %f5872;
	abs.f32 	%f1499, %f6264;
	setp.ltu.f32 	%p1937, %f1499, 0f47CE4780;
	@%p1937 bra 	$L__BB1_2061;
	setp.neu.f32 	%p1938, %f1499, 0f7F800000;
	@%p1938 bra 	$L__BB1_2056;
	mov.f32 	%f5875, 0f00000000;
	mul.rn.f32 	%f6267, %f6264, %f5875;
	mov.b32 	%r9145, 0;
	bra.uni 	$L__BB1_2061;
$L__BB1_2056:
	mov.b32 	%r3209, %f6264;
	shl.b32 	%r8162, %r3209, 8;
	or.b32  	%r3210, %r8162, -2147483648;
	mov.b64 	%rd4180, 0;
	mov.b32 	%r9142, 0;
	mov.u64 	%rd4178, __cudart_i2opi_f;
	mov.u64 	%rd4179, %rd1;
$L__BB1_2057:
	.pragma "nounroll";
	ld.global.nc.u32 	%r8163, [%rd4178];
	mad.wide.u32 	%rd3466, %r8163, %r3210, %rd4180;
	shr.u64 	%rd4180, %rd3466, 32;
	st.local.u32 	[%rd4179], %rd3466;
	add.s32 	%r9142, %r9142, 1;
	add.s64 	%rd4179, %rd4179, 4;
	add.s64 	%rd4178, %rd4178, 4;
	setp.ne.s32 	%p1939, %r9142, 6;
	@%p1939 bra 	$L__BB1_2057;
	shr.u32 	%r8164, %r3209, 23;
	st.local.u32 	[%rd1+24], %rd4180;
	and.b32  	%r3213, %r8164, 31;
	and.b32  	%r8165, %r8164, 224;
	add.s32 	%r8166, %r8165, -128;
	shr.u32 	%r8167, %r8166, 5;
	mul.wide.u32 	%rd3467, %r8167, 4;
	sub.s64 	%rd1612, %rd1, %rd3467;
	ld.local.u32 	%r9143, [%rd1612+24];
	ld.local.u32 	%r9144, [%rd1612+20];
	setp.eq.s32 	%p1940, %r3213, 0;
	@%p1940 bra 	$L__BB1_2060;
	shf.l.wrap.b32 	%r9143, %r9144, %r9143, %r3213;
	ld.local.u32 	%r8168, [%rd1612+16];
	shf.l.wrap.b32 	%r9144, %r8168, %r9144, %r3213;
$L__BB1_2060:
	shr.u32 	%r8169, %r9143, 30;
	shf.l.wrap.b32 	%r8170, %r9144, %r9143, 2;
	shl.b32 	%r8171, %r9144, 2;
	shr.u32 	%r8172, %r8170, 31;
	add.s32 	%r8173, %r8172, %r8169;
	neg.s32 	%r8174, %r8173;
	setp.lt.s32 	%p1941, %r3209, 0;
	selp.b32 	%r9145, %r8174, %r8173, %p1941;
	xor.b32  	%r8175, %r8170, %r3209;
	shr.s32 	%r8176, %r8170, 31;
	xor.b32  	%r8177, %r8176, %r8170;
	xor.b32  	%r8178, %r8176, %r8171;
	cvt.u64.u32 	%rd3468, %r8177;
	shl.b64 	%rd3469, %rd3468, 32;
	cvt.u64.u32 	%rd3470, %r8178;
	or.b64  	%rd3471, %rd3469, %rd3470;
	cvt.rn.f64.s64 	%fd459, %rd3471;
	mul.f64 	%fd460, %fd459, 0d3BF921FB54442D19;
	cvt.rn.f32.f64 	%f5873, %fd460;
	neg.f32 	%f5874, %f5873;
	setp.lt.s32 	%p1942, %r8175, 0;
	selp.f32 	%f6267, %f5874, %f5873, %p1942;
$L__BB1_2061:
	setp.leu.f32 	%p1943, %f1283, 0f40C00000;
	add.s32 	%r8180, %r9145, 1;
	mul.rn.f32 	%f5876, %f6267, %f6267;
	and.b32  	%r8181, %r9145, 1;
	setp.eq.b32 	%p1944, %r8181, 1;
	selp.f32 	%f5877, %f6267, 0f3F800000, %p1944;
	fma.rn.f32 	%f5878, %f5876, %f5877, 0f00000000;
	fma.rn.f32 	%f5879, %f5876, 0f37CBAC00, 0fBAB607ED;
	selp.f32 	%f5880, 0fB94D4153, %f5879, %p1944;
	selp.f32 	%f5881, 0f3C0885E4, 0f3D2AAABB, %p1944;
	fma.rn.f32 	%f5882, %f5880, %f5876, %f5881;
	selp.f32 	%f5883, 0fBE2AAAA8, 0fBEFFFFFF, %p1944;
	fma.rn.f32 	%f5884, %f5882, %f5876, %f5883;
	fma.rn.f32 	%f5885, %f5884, %f5878, %f5877;
	and.b32  	%r8182, %r8180, 2;
	setp.eq.s32 	%p1945, %r8182, 0;
	mov.f32 	%f5886, 0f00000000;
	sub.f32 	%f5887, %f5886, %f5885;
	selp.f32 	%f6269, %f5885, %f5887, %p1945;
	@%p1943 bra 	$L__BB1_2071;
	mul.f32 	%f5888, %f6269, 0f3F22F983;
	cvt.rni.s32.f32 	%r9149, %f5888;
	cvt.rn.f32.s32 	%f5889, %r9149;
	fma.rn.f32 	%f5890, %f5889, 0fBFC90FDA, %f6269;
	fma.rn.f32 	%f5891, %f5889, 0fB3A22168, %f5890;
	fma.rn.f32 	%f6268, %f5889, 0fA7C234C5, %f5891;
	abs.f32 	%f1505, %f6269;
	setp.ltu.f32 	%p1946, %f1505, 0f47CE4780;
	@%p1946 bra 	$L__BB1_2070;
	setp.neu.f32 	%p1947, %f1505, 0f7F800000;
	@%p1947 bra 	$L__BB1_2065;
	mov.f32 	%f5894, 0f00000000;
	mul.rn.f32 	%f6268, %f6269, %f5894;
	mov.b32 	%r9149, 0;
	bra.uni 	$L__BB1_2070;
$L__BB1_2065:
	mov.b32 	%r3223, %f6269;
	shl.b32 	%r8184, %r3223, 8;
	or.b32  	%r3224, %r8184, -2147483648;
	mov.b64 	%rd4183, 0;
	mov.b32 	%r9146, 0;
	mov.u64 	%rd4181, __cudart_i2opi_f;
	mov.u64 	%rd4182, %rd1;
$L__BB1_2066:
	.pragma "nounroll";
	ld.global.nc.u32 	%r8185, [%rd4181];
	mad.wide.u32 	%rd3474, %r8185, %r3224, %rd4183;
	shr.u64 	%rd4183, %rd3474, 32;
	st.local.u32 	[%rd4182], %rd3474;
	add.s32 	%r9146, %r9146, 1;
	add.s64 	%rd4182, %rd4182, 4;
	add.s64 	%rd4181, %rd4181, 4;
	setp.ne.s32 	%p1948, %r9146, 6;
	@%p1948 bra 	$L__BB1_2066;
	shr.u32 	%r8186, %r3223, 23;
	st.local.u32 	[%rd1+24], %rd4183;
	and.b32  	%r3227, %r8186, 31;
	and.b32  	%r8187, %r8186, 224;
	add.s32 	%r8188, %r8187, -128;
	shr.u32 	%r8189, %r8188, 5;
	mul.wide.u32 	%rd3475, %r8189, 4;
	sub.s64 	%rd1619, %rd1, %rd3475;
	ld.local.u32 	%r9147, [%rd1619+24];
	ld.local.u32 	%r9148, [%rd1619+20];
	setp.eq.s32 	%p1949, %r3227, 0;
	@%p1949 bra 	$L__BB1_2069;
	shf.l.wrap.b32 	%r9147, %r9148, %r9147, %r3227;
	ld.local.u32 	%r8190, [%rd1619+16];
	shf.l.wrap.b32 	%r9148, %r8190, %r9148, %r3227;
$L__BB1_2069:
	shr.u32 	%r8191, %r9147, 30;
	shf.l.wrap.b32 	%r8192, %r9148, %r9147, 2;
	shl.b32 	%r8193, %r9148, 2;
	shr.u32 	%r8194, %r8192, 31;
	add.s32 	%r8195, %r8194, %r8191;
	neg.s32 	%r8196, %r8195;
	setp.lt.s32 	%p1950, %r3223, 0;
	selp.b32 	%r9149, %r8196, %r8195, %p1950;
	xor.b32  	%r8197, %r8192, %r3223;
	shr.s32 	%r8198, %r8192, 31;
	xor.b32  	%r8199, %r8198, %r8192;
	xor.b32  	%r8200, %r8198, %r8193;
	cvt.u64.u32 	%rd3476, %r8199;
	shl.b64 	%rd3477, %rd3476, 32;
	cvt.u64.u32 	%rd3478, %r8200;
	or.b64  	%rd3479, %rd3477, %rd3478;
	cvt.rn.f64.s64 	%fd461, %rd3479;
	mul.f64 	%fd462, %fd461, 0d3BF921FB54442D19;
	cvt.rn.f32.f64 	%f5892, %fd462;
	neg.f32 	%f5893, %f5892;
	setp.lt.s32 	%p1951, %r8197, 0;
	selp.f32 	%f6268, %f5893, %f5892, %p1951;
$L__BB1_2070:
	mul.rn.f32 	%f5895, %f6268, %f6268;
	and.b32  	%r8202, %r9149, 1;
	setp.eq.b32 	%p1952, %r8202, 1;
	selp.f32 	%f5896, 0f3F800000, %f6268, %p1952;
	fma.rn.f32 	%f5897, %f5895, %f5896, 0f00000000;
	fma.rn.f32 	%f5898, %f5895, 0f37CBAC00, 0fBAB607ED;
	selp.f32 	%f5899, %f5898, 0fB94D4153, %p1952;
	selp.f32 	%f5900, 0f3D2AAABB, 0f3C0885E4, %p1952;
	fma.rn.f32 	%f5901, %f5899, %f5895, %f5900;
	selp.f32 	%f5902, 0fBEFFFFFF, 0fBE2AAAA8, %p1952;
	fma.rn.f32 	%f5903, %f5901, %f5895, %f5902;
	fma.rn.f32 	%f5904, %f5903, %f5897, %f5896;
	and.b32  	%r8203, %r9149, 2;
	setp.eq.s32 	%p1953, %r8203, 0;
	mov.f32 	%f5905, 0f00000000;
	sub.f32 	%f5906, %f5905, %f5904;
	selp.f32 	%f6269, %f5904, %f5906, %p1953;
$L__BB1_2071:
	setp.geu.f32 	%p1954, %f6269, 0f40800000;
	@%p1954 bra 	$L__BB1_2081;
	mul.f32 	%f5907, %f6269, 0f3F22F983;
	cvt.rni.s32.f32 	%r9153, %f5907;
	cvt.rn.f32.s32 	%f5908, %r9153;
	fma.rn.f32 	%f5909, %f5908, 0fBFC90FDA, %f6269;
	fma.rn.f32 	%f5910, %f5908, 0fB3A22168, %f5909;
	fma.rn.f32 	%f6270, %f5908, 0fA7C234C5, %f5910;
	abs.f32 	%f1512, %f6269;
	setp.ltu.f32 	%p1955, %f1512, 0f47CE4780;
	@%p1955 bra 	$L__BB1_2080;
	setp.neu.f32 	%p1956, %f1512, 0f7F800000;
	@%p1956 bra 	$L__BB1_2075;
	mov.f32 	%f5913, 0f00000000;
	mul.rn.f32 	%f6270, %f6269, %f5913;
	mov.b32 	%r9153, 0;
	bra.uni 	$L__BB1_2080;
$L__BB1_2075:
	mov.b32 	%r3237, %f6269;
	shl.b32 	%r8205, %r3237, 8;
	or.b32  	%r3238, %r8205, -2147483648;
	mov.b64 	%rd4186, 0;
	mov.b32 	%r9150, 0;
	mov.u64 	%rd4184, __cudart_i2opi_f;
	mov.u64 	%rd4185, %rd1;
$L__BB1_2076:
	.pragma "nounroll";
	ld.global.nc.u32 	%r8206, [%rd4184];
	mad.wide.u32 	%rd3482, %r8206, %r3238, %rd4186;
	shr.u64 	%rd4186, %rd3482, 32;
	st.local.u32 	[%rd4185], %rd3482;
	add.s32 	%r9150, %r9150, 1;
	add.s64 	%rd4185, %rd4185, 4;
	add.s64 	%rd4184, %rd4184, 4;
	setp.ne.s32 	%p1957, %r9150, 6;
	@%p1957 bra 	$L__BB1_2076;
	shr.u32 	%r8207, %r3237, 23;
	st.local.u32 	[%rd1+24], %rd4186;
	and.b32  	%r3241, %r8207, 31;
	and.b32  	%r8208, %r8207, 224;
	add.s32 	%r8209, %r8208, -128;
	shr.u32 	%r8210, %r8209, 5;
	mul.wide.u32 	%rd3483, %r8210, 4;
	sub.s64 	%rd1626, %rd1, %rd3483;
	ld.local.u32 	%r9151, [%rd1626+24];
	ld.local.u32 	%r9152, [%rd1626+20];
	setp.eq.s32 	%p1958, %r3241, 0;
	@%p1958 bra 	$L__BB1_2079;
	shf.l.wrap.b32 	%r9151, %r9152, %r9151, %r3241;
	ld.local.u32 	%r8211, [%rd1626+16];
	shf.l.wrap.b32 	%r9152, %r8211, %r9152, %r3241;
$L__BB1_2079:
	shr.u32 	%r8212, %r9151, 30;
	shf.l.wrap.b32 	%r8213, %r9152, %r9151, 2;
	shl.b32 	%r8214, %r9152, 2;
	shr.u32 	%r8215, %r8213, 31;
	add.s32 	%r8216, %r8215, %r8212;
	neg.s32 	%r8217, %r8216;
	setp.lt.s32 	%p1959, %r3237, 0;
	selp.b32 	%r9153, %r8217, %r8216, %p1959;
	xor.b32  	%r8218, %r8213, %r3237;
	shr.s32 	%r8219, %r8213, 31;
	xor.b32  	%r8220, %r8219, %r8213;
	xor.b32  	%r8221, %r8219, %r8214;
	cvt.u64.u32 	%rd3484, %r8220;
	shl.b64 	%rd3485, %rd3484, 32;
	cvt.u64.u32 	%rd3486, %r8221;
	or.b64  	%rd3487, %rd3485, %rd3486;
	cvt.rn.f64.s64 	%fd463, %rd3487;
	mul.f64 	%fd464, %fd463, 0d3BF921FB54442D19;
	cvt.rn.f32.f64 	%f5911, %fd464;
	neg.f32 	%f5912, %f5911;
	setp.lt.s32 	%p1960, %r8218, 0;
	selp.f32 	%f6270, %f5912, %f5911, %p1960;
$L__BB1_2080:
	add.s32 	%r8223, %r9153, 1;
	mul.rn.f32 	%f5914, %f6270, %f6270;
	and.b32  	%r8224, %r9153, 1;
	setp.eq.b32 	%p1961, %r8224, 1;
	selp.f32 	%f5915, %f6270, 0f3F800000, %p1961;
	fma.rn.f32 	%f5916, %f5914, %f5915, 0f00000000;
	fma.rn.f32 	%f5917, %f5914, 0f37CBAC00, 0fBAB607ED;
	selp.f32 	%f5918, 0fB94D4153, %f5917, %p1961;
	selp.f32 	%f5919, 0f3C0885E4, 0f3D2AAABB, %p1961;
	fma.rn.f32 	%f5920, %f5918, %f5914, %f5919;
	selp.f32 	%f5921, 0fBE2AAAA8, 0fBEFFFFFF, %p1961;
	fma.rn.f32 	%f5922, %f5920, %f5914, %f5921;
	fma.rn.f32 	%f5923, %f5922, %f5916, %f5915;
	and.b32  	%r8225, %r8223, 2;
	setp.eq.s32 	%p1962, %r8225, 0;
	mov.f32 	%f5924, 0f00000000;
	sub.f32 	%f5925, %f5924, %f5923;
	selp.f32 	%f6269, %f5923, %f5925, %p1962;
$L__BB1_2081:
	cvta.to.global.u64 	%rd3488, %rd1628;
	mul.wide.s32 	%rd3489, %r1, 4;
	add.s64 	%rd3490, %rd3488, %rd3489;
	st.global.f32 	[%rd3490+40], %f6269;
$L__BB1_2082:
	ret;

}
	// .globl	_Z9evaluate2PfS_
.visible .entry _Z9evaluate2PfS_(
	.param .u64 .ptr .align 1 _Z9evaluate2PfS__param_0,
	.param .u64 .ptr .align 1 _Z9evaluate2PfS__param_1
)
{
	.local .align 4 .b8 	__local_depot2[28];
	.reg .b64 	%SP;
	.reg .b64 	%SPL;
	.reg .pred 	%p<1988>;
	.reg .b32 	%r<9348>;
	.reg .b32 	%f<6373>;
	.reg .b64 	%rd<4277>;
	.reg .b64 	%fd<475>;

	mov.u64 	%SPL, __local_depot2;
	ld.param.u64 	%rd1662, [_Z9evaluate2PfS__param_0];
	ld.param.u64 	%rd1663, [_Z9evaluate2PfS__param_1];
	add.u64 	%rd1, %SPL, 0;
	mov.u32 	%r3320, %ctaid.x;
	mov.u32 	%r3321, %ntid.x;
	mov.u32 	%r3322, %tid.x;
	mad.lo.s32 	%r1, %r3320, %r3321, %r3322;
	setp.gt.s32 	%p1, %r1, 9;
	@%p1 bra 	$L__BB2_2092;
	cvta.to.global.u64 	%rd1665, %rd1662;
	shl.b32 	%r3323, %r1, 1;
	mul.wide.s32 	%rd1666, %r3323, 4;
	add.s64 	%rd2, %rd1665, %rd1666;
	ld.global.f32 	%f1, [%rd2];
	ld.global.f32 	%f2, [%rd2+4];
	mul.f32 	%f1534, %f1, 0f3F22F983;
	cvt.rni.s32.f32 	%r8403, %f1534;
	cvt.rn.f32.s32 	%f1535, %r8403;
	fma.rn.f32 	%f1536, %f1535, 0fBFC90FDA, %f1;
	fma.rn.f32 	%f1537, %f1535, 0fB3A22168, %f1536;
	fma.rn.f32 	%f6037, %f1535, 0fA7C234C5, %f1537;
	abs.f32 	%f4, %f1;
	setp.ltu.f32 	%p2, %f4, 0f47CE4780;
	@%p2 bra 	$L__BB2_9;
	setp.neu.f32 	%p3, %f4, 0f7F800000;
	@%p3 bra 	$L__BB2_4;
	mov.f32 	%f1540, 0f00000000;
	mul.rn.f32 	%f6037, %f1, %f1540;
	mov.b32 	%r8403, 0;
	bra.uni 	$L__BB2_9;
$L__BB2_4:
	mov.b32 	%r3, %f1;
	shl.b32 	%r3325, %r3, 8;
	or.b32  	%r4, %r3325, -2147483648;
	mov.b64 	%rd3568, 0;
	mov.b32 	%r8400, 0;
	mov.u64 	%rd3566, __cudart_i2opi_f;
	mov.u64 	%rd3567, %rd1;
$L__BB2_5:
	.pragma "nounroll";
	ld.global.nc.u32 	%r3326, [%rd3566];
	mad.wide.u32 	%rd1669, %r3326, %r4, %rd3568;
	shr.u64 	%rd3568, %rd1669, 32;
	st.local.u32 	[%rd3567], %rd1669;
	add.s32 	%r8400, %r8400, 1;
	add.s64 	%rd3567, %rd3567, 4;
	add.s64 	%rd3566, %rd3566, 4;
	setp.ne.s32 	%p4, %r8400, 6;
	@%p4 bra 	$L__BB2_5;
	shr.u32 	%r3327, %r3, 23;
	st.local.u32 	[%rd1+24], %rd3568;
	and.b32  	%r7, %r3327, 31;
	and.b32  	%r3328, %r3327, 224;
	add.s32 	%r3329, %r3328, -128;
	shr.u32 	%r3330, %r3329, 5;
	mul.wide.u32 	%rd1670, %r3330, 4;
	sub.s64 	%rd9, %rd1, %rd1670;
	ld.local.u32 	%r8401, [%rd9+24];
	ld.local.u32 	%r8402, [%rd9+20];
	setp.eq.s32 	%p5, %r7, 0;
	@%p5 bra 	$L__BB2_8;
	shf.l.wrap.b32 	%r8401, %r8402, %r8401, %r7;
	ld.local.u32 	%r3331, [%rd9+16];
	shf.l.wrap.b32 	%r8402, %r3331, %r8402, %r7;
$L__BB2_8:
	shr.u32 	%r3332, %r8401, 30;
	shf.l.wrap.b32 	%r3333, %r8402, %r8401, 2;
	shl.b32 	%r3334, %r8402, 2;
	shr.u32 	%r3335, %r3333, 31;
	add.s32 	%r3336, %r3335, %r3332;
	neg.s32 	%r3337, %r3336;
	setp.lt.s32 	%p6, %r3, 0;
	selp.b32 	%r8403, %r3337, %r3336, %p6;
	xor.b32  	%r3338, %r3333, %r3;
	shr.s32 	%r3339, %r3333, 31;
	xor.b32  	%r3340, %r3339, %r3333;
	xor.b32  	%r3341, %r3339, %r3334;
	cvt.u64.u32 	%rd1671, %r3340;
	shl.b64 	%rd1672, %rd1671, 32;
	cvt.u64.u32 	%rd1673, %r3341;
	or.b64  	%rd1674, %rd1672, %rd1673;
	cvt.rn.f64.s64 	%fd1, %rd1674;
	mul.f64 	%fd2, %fd1, 0d3BF921FB54442D19;
	cvt.rn.f32.f64 	%f1538, %fd2;
	neg.f32 	%f1539, %f1538;
	setp.lt.s32 	%p7, %r3338, 0;
	selp.f32 	%f6037, %f1539, %f1538, %p7;
$L__BB2_9:
	mul.rn.f32 	%f1541, %f6037, %f6037;
	and.b32  	%r3343, %r8403, 1;
	setp.eq.b32 	%p8, %r3343, 1;
	selp.f32 	%f1542, 0f3F800000, %f6037, %p8;
	fma.rn.f32 	%f1543, %f1541, %f1542, 0f00000000;
	fma.rn.f32 	%f1544, %f1541, 0f37CBAC00, 0fBAB607ED;
	selp.f32 	%f1545, %f1544, 0fB94D4153, %p8;
	selp.f32 	%f1546, 0f3D2AAABB, 0f3C0885E4, %p8;
	fma.rn.f32 	%f1547, %f1545, %f1541, %f1546;
	selp.f32 	%f1548, 0fBEFFFFFF, 0fBE2AAAA8, %p8;
	fma.rn.f32 	%f1549, %f1547, %f1541, %f1548;
	fma.rn.f32 	%f1550, %f1549, %f1543, %f1542;
	and.b32  	%r3344, %r8403, 2;
	setp.eq.s32 	%p9, %r3344, 0;
	mov.f32 	%f1551, 0f00000000;
	sub.f32 	%f1552, %f1551, %f1550;
	selp.f32 	%f6039, %f1550, %f1552, %p9;
	setp.leu.f32 	%p10, %f1, 0f41100000;
	@%p10 bra 	$L__BB2_19;
	mul.f32 	%f1553, %f6039, 0f3F22F983;
	cvt.rni.s32.f32 	%r8407, %f1553;
	cvt.rn.f32.s32 	%f1554, %r8407;
	fma.rn.f32 	%f1555, %f1554, 0fBFC90FDA, %f6039;
	fma.rn.f32 	%f1556, %f1554, 0fB3A22168, %f1555;
	fma.rn.f32 	%f6038, %f1554, 0fA7C234C5, %f1556;
	abs.f32 	%f10, %f6039;
	setp.ltu.f32 	%p11, %f10, 0f47CE4780;
	@%p11 bra 	$L__BB2_18;
	setp.neu.f32 	%p12, %f10, 0f7F800000;
	@%p12 bra 	$L__BB2_13;
	mov.f32 	%f1559, 0f00000000;
	mul.rn.f32 	%f6038, %f6039, %f1559;
	mov.b32 	%r8407, 0;
	bra.uni 	$L__BB2_18;
$L__BB2_13:
	mov.b32 	%r17, %f6039;
	shl.b32 	%r3346, %r17, 8;
	or.b32  	%r18, %r3346, -2147483648;
	mov.b64 	%rd3571, 0;
	mov.b32 	%r8404, 0;
	mov.u64 	%rd3569, __cudart_i2opi_f;
	mov.u64 	%rd3570, %rd1;
$L__BB2_14:
	.pragma "nounroll";
	ld.global.nc.u32 	%r3347, [%rd3569];
	mad.wide.u32 	%rd1677, %r3347, %r18, %rd3571;
	shr.u64 	%rd3571, %rd1677, 32;
	st.local.u32 	[%rd3570], %rd1677;
	add.s32 	%r8404, %r8404, 1;
	add.s64 	%rd3570, %rd3570, 4;
	add.s64 	%rd3569, %rd3569, 4;
	setp.ne.s32 	%p13, %r8404, 6;
	@%p13 bra 	$L__BB2_14;
	shr.u32 	%r3348, %r17, 23;
	st.local.u32 	[%rd1+24], %rd3571;
	and.b32  	%r21, %r3348, 31;
	and.b32  	%r3349, %r3348, 224;
	add.s32 	%r3350, %r3349, -128;
	shr.u32 	%r3351, %r3350, 5;
	mul.wide.u32 	%rd1678, %r3351, 4;
	sub.s64 	%rd16, %rd1, %rd1678;
	ld.local.u32 	%r8405, [%rd16+24];
	ld.local.u32 	%r8406, [%rd16+20];
	setp.eq.s32 	%p14, %r21, 0;
	@%p14 bra 	$L__BB2_17;
	shf.l.wrap.b32 	%r8405, %r8406, %r8405, %r21;
	ld.local.u32 	%r3352, [%rd16+16];
	shf.l.wrap.b32 	%r8406, %r3352, %r8406, %r21;
$L__BB2_17:
	shr.u32 	%r3353, %r8405, 30;
	shf.l.wrap.b32 	%r3354, %r8406, %r8405, 2;
	shl.b32 	%r3355, %r8406, 2;
	shr.u32 	%r3356, %r3354, 31;
	add.s32 	%r3357, %r3356, %r3353;
	neg.s32 	%r3358, %r3357;
	setp.lt.s32 	%p15, %r17, 0;
	selp.b32 	%r8407, %r3358, %r3357, %p15;
	xor.b32  	%r3359, %r3354, %r17;
	shr.s32 	%r3360, %r3354, 31;
	xor.b32  	%r3361, %r3360, %r3354;
	xor.b32  	%r3362, %r3360, %r3355;
	cvt.u64.u32 	%rd1679, %r3361;
	shl.b64 	%rd1680, %rd1679, 32;
	cvt.u64.u32 	%rd1681, %r3362;
	or.b64  	%rd1682, %rd1680, %rd1681;
	cvt.rn.f64.s64 	%fd3, %rd1682;
	mul.f64 	%fd4, %fd3, 0d3BF921FB54442D19;
	cvt.rn.f32.f64 	%f1557, %fd4;
	neg.f32 	%f1558, %f1557;
	setp.lt.s32 	%p16, %r3359, 0;
	selp.f32 	%f6038, %f1558, %f1557, %p16;
$L__BB2_18:
	add.s32 	%r3364, %r8407, 1;
	mul.rn.f32 	%f1560, %f6038, %f6038;
	and.b32  	%r3365, %r8407, 1;
	setp.eq.b32 	%p17, %r3365, 1;
	selp.f32 	%f1561, %f6038, 0f3F800000, %p17;
	fma.rn.f32 	%f1562, %f1560, %f1561, 0f00000000;
	fma.rn.f32 	%f1563, %f1560, 0f37CBAC00, 0fBAB607ED;
	selp.f32 	%f1564, 0fB94D4153, %f1563, %p17;
	selp.f32 	%f1565, 0f3C0885E4, 0f3D2AAABB, %p17;
	fma.rn.f32 	%f1566, %f1564, %f1560, %f1565;
	selp.f32 	%f1567, 0fBE2AAAA8, 0fBEFFFFFF, %p17;
	fma.rn.f32 	%f1568, %f1566, %f1560, %f1567;
	fma.rn.f32 	%f1569, %f1568, %f1562, %f1561;
	and.b32  	%r3366, %r3364, 2;
	setp.eq.s32 	%p18, %r3366, 0;
	mov.f32 	%f1570, 0f00000000;
	sub.f32 	%f1571, %f1570, %f1569;
	selp.f32 	%f6039, %f1569, %f1571, %p18;
$L__BB2_19:
	mul.f32 	%f1572, %f6039, 0f3F22F983;
	cvt.rni.s32.f32 	%r8411, %f1572;
	cvt.rn.f32.s32 	%f1573, %r8411;
	fma.rn.f32 	%f1574, %f1573, 0fBFC90FDA, %f6039;
	fma.rn.f32 	%f1575, %f1573, 0fB3A22168, %f1574;
	fma.rn.f32 	%f6040, %f1573, 0fA7C234C5, %f1575;
	abs.f32 	%f17, %f6039;
	setp.ltu.f32 	%p19, %f17, 0f47CE4780;
	@%p19 bra 	$L__BB2_27;
	setp.neu.f32 	%p20, %f17, 0f7F800000;
	@%p20 bra 	$L__BB2_22;
	mov.f32 	%f1578, 0f00000000;
	mul.rn.f32 	%f6040, %f6039, %f1578;
	mov.b32 	%r8411, 0;
	bra.uni 	$L__BB2_27;
$L__BB2_22:
	mov.b32 	%r31, %f6039;
	shl.b32 	%r3368, %r31, 8;
	or.b32  	%r32, %r3368, -2147483648;
	mov.b64 	%rd3574, 0;
	mov.b32 	%r8408, 0;
	mov.u64 	%rd3572, __cudart_i2opi_f;
	mov.u64 	%rd3573, %rd1;
$L__BB2_23:
	.pragma "nounroll";
	ld.global.nc.u32 	%r3369, [%rd3572];
	mad.wide.u32 	%rd1685, %r3369, %r32, %rd3574;
	shr.u64 	%rd3574, %rd1685, 32;
	st.local.u32 	[%rd3573], %rd1685;
	add.s32 	%r8408, %r8408, 1;
	add.s64 	%rd3573, %rd3573, 4;
	add.s64 	%rd3572, %rd3572, 4;
	setp.ne.s32 	%p21, %r8408, 6;
	@%p21 bra 	$L__BB2_23;
	shr.u32 	%r3370, %r31, 23;
	st.local.u32 	[%rd1+24], %rd3574;
	and.b32  	%r35, %r3370, 31;
	and.b32  	%r3371, %r3370, 224;
	add.s32 	%r3372, %r3371, -128;
	shr.u32 	%r3373, %r3372, 5;
	mul.wide.u32 	%rd1686, %r3373, 4;
	sub.s64 	%rd23, %rd1, %rd1686;
	ld.local.u32 	%r8409, [%rd23+24];
	ld.local.u32 	%r8410, [%rd23+20];
	setp.eq.s32 	%p22, %r35, 0;
	@%p22 bra 	$L__BB2_26;
	shf.l.wrap.b32 	%r8409, %r8410, %r8409, %r35;
	ld.local.u32 	%r3374, [%rd23+16];
	shf.l.wrap.b32 	%r8410, %r3374, %r8410, %r35;
$L__BB2_26:
	shr.u32 	%r3375, %r8409, 30;
	shf.l.wrap.b32 	%r3376, %r8410, %r8409, 2;
	shl.b32 	%r3377, %r8410, 2;
	shr.u32 	%r3378, %r3376, 31;
	add.s32 	%r3379, %r3378, %r3375;
	neg.s32 	%r3380, %r3379;
	setp.lt.s32 	%p23, %r31, 0;
	selp.b32 	%r8411, %r3380, %r3379, %p23;
	xor.b32  	%r3381, %r3376, %r31;
	shr.s32 	%r3382, %r3376, 31;
	xor.b32  	%r3383, %r3382, %r3376;
	xor.b32  	%r3384, %r3382, %r3377;
	cvt.u64.u32 	%rd1687, %r3383;
	shl.b64 	%rd1688, %rd1687, 32;
	cvt.u64.u32 	%rd1689, %r3384;
	or.b64  	%rd1690, %rd1688, %rd1689;
	cvt.rn.f64.s64 	%fd5, %rd1690;
	mul.f64 	%fd6, %fd5, 0d3BF921FB54442D19;
	cvt.rn.f32.f64 	%f1576, %fd6;
	neg.f32 	%f1577, %f1576;
	setp.lt.s32 	%p24, %r3381, 0;
	selp.f32 	%f6040, %f1577, %f1576, %p24;
$L__BB2_27:
	add.s32 	%r3386, %r8411, 1;
	mul.rn.f32 	%f1579, %f6040, %f6040;
	and.b32  	%r3387, %r8411, 1;
	setp.eq.b32 	%p25, %r3387, 1;
	selp.f32 	%f1580, %f6040, 0f3F800000, %p25;
	fma.rn.f32 	%f1581, %f1579, %f1580, 0f00000000;
	fma.rn.f32 	%f1582, %f1579, 0f37CBAC00, 0fBAB607ED;
	selp.f32 	%f1583, 0fB94D4153, %f1582, %p25;
	selp.f32 	%f1584, 0f3C0885E4, 0f3D2AAABB, %p25;
	fma.rn.f32 	%f1585, %f1583, %f1579, %f1584;
	selp.f32 	%f1586, 0fBE2AAAA8, 0fBEFFFFFF, %p25;
	fma.rn.f32 	%f1587, %f1585, %f1579, %f1586;
	fma.rn.f32 	%f1588, %f1587, %f1581, %f1580;
	and.b32  	%r3388, %r3386, 2;
	setp.eq.s32 	%p26, %r3388, 0;
	mov.f32 	%f1589, 0f00000000;
	sub.f32 	%f1590, %f1589, %f1588;
	selp.f32 	%f21, %f1588, %f1590, %p26;
	mul.f32 	%f1591, %f21, 0f3F22F983;
	cvt.rni.s32.f32 	%r8415, %f1591;
	cvt.rn.f32.s32 	%f1592, %r8415;
	fma.rn.f32 	%f1593, %f1592, 0fBFC90FDA, %f21;
	fma.rn.f32 	%f1594, %f1592, 0fB3A22168, %f1593;
	fma.rn.f32 	%f6041, %f1592, 0fA7C234C5, %f1594;
	abs.f32 	%f23, %f21;
	setp.ltu.f32 	%p27, %f23, 0f47CE4780;
	@%p27 bra 	$L__BB2_35;
	setp.neu.f32 	%p28, %f23, 0f7F800000;
	@%p28 bra 	$L__BB2_30;
	mov.f32 	%f1597, 0f00000000;
	mul.rn.f32 	%f6041, %f21, %f1597;
	mov.b32 	%r8415, 0;
	bra.uni 	$L__BB2_35;
$L__BB2_30:
	mov.b32 	%r45, %f21;
	shl.b32 	%r3390, %r45, 8;
	or.b32  	%r46, %r3390, -2147483648;
	mov.b64 	%rd3577, 0;
	mov.b32 	%r8412, 0;
	mov.u64 	%rd3575, __cudart_i2opi_f;
	mov.u64 	%rd3576, %rd1;
$L__BB2_31:
	.pragma "nounroll";
	ld.global.nc.u32 	%r3391, [%rd3575];
	mad.wide.u32 	%rd1693, %r3391, %r46, %rd3577;
	shr.u64 	%rd3577, %rd1693, 32;
	st.local.u32 	[%rd3576], %rd1693;
	add.s32 	%r8412, %r8412, 1;
	add.s64 	%rd3576, %rd3576, 4;
	add.s64 	%rd3575, %rd3575, 4;
	setp.ne.s32 	%p29, %r8412, 6;
	@%p29 bra 	$L__BB2_31;
	shr.u32 	%r3392, %r45, 23;
	st.local.u32 	[%rd1+24], %rd3577;
	and.b32  	%r49, %r3392, 31;
	and.b32  	%r3393, %r3392, 224;
	add.s32 	%r3394, %r3393, -128;
	shr.u32 	%r3395, %r3394, 5;
	mul.wide.u32 	%rd1694, %r3395, 4;
	sub.s64 	%rd30, %rd1, %rd1694;
	ld.local.u32 	%r8413, [%rd30+24];
	ld.local.u32 	%r8414, [%rd30+20];
	setp.eq.s32 	%p30, %r49, 0;
	@%p30 bra 	$L__BB2_34;
	shf.l.wrap.b32 	%r8413, %r8414, %r8413, %r49;
	ld.local.u32 	%r3396, [%rd30+16];
	shf.l.wrap.b32 	%r8414, %r3396, %r8414, %r49;
$L__BB2_34:
	shr.u32 	%r3397, %r8413, 30;
	shf.l.wrap.b32 	%r3398, %r8414, %r8413, 2;
	shl.b32 	%r3399, %r8414, 2;
	shr.u32 	%r3400, %r3398, 31;
	add.s32 	%r3401, %r3400, %r3397;
	neg.s32 	%r3402, %r3401;
	setp.lt.s32 	%p31, %r45, 0;
	selp.b32 	%r8415, %r3402, %r3401, %p31;
	xor.b32  	%r3403, %r3398, %r45;
	shr.s32 	%r3404, %r3398, 31;
	xor.b32  	%r3405, %r3404, %r3398;
	xor.b32  	%r3406, %r3404, %r3399;
	cvt.u64.u32 	%rd1695, %r3405;
	shl.b64 	%rd1696, %rd1695, 32;
	cvt.u64.u32 	%rd1697, %r3406;
	or.b64  	%rd1698, %rd1696, %rd1697;
	cvt.rn.f64.s64 	%fd7, %rd1698;
	mul.f64 	%fd8, %fd7, 0d3BF921FB54442D19;
	cvt.rn.f32.f64 	%f1595, %fd8;
	neg.f32 	%f1596, %f1595;
	setp.lt.s32 	%p32, %r3403, 0;
	selp.f32 	%f6041, %f1596, %f1595, %p32;
$L__BB2_35:
	setp.leu.f32 	%p33, %f1, 0f41100000;
	mul.rn.f32 	%f1598, %f6041, %f6041;
	and.b32  	%r3408, %r8415, 1;
	setp.eq.b32 	%p34, %r3408, 1;
	selp.f32 	%f1599, 0f3F800000, %f6041, %p34;
	fma.rn.f32 	%f1600, %f1598, %f1599, 0f00000000;
	fma.rn.f32 	%f1601, %f1598, 0f37CBAC00, 0fBAB607ED;
	selp.f32 	%f1602, %f1601, 0fB94D4153, %p34;
	selp.f32 	%f1603, 0f3D2AAABB, 0f3C0885E4, %p34;
	fma.rn.f32 	%f1604, %f1602, %f1598, %f1603;
	selp.f32 	%f1605, 0fBEFFFFFF, 0fBE2AAAA8, %p34;
	fma.rn.f32 	%f1606, %f1604, %f1598, %f1605;
	fma.rn.f32 	%f1607, %f1606, %f1600, %f1599;
	and.b32  	%r3409, %r8415, 2;
	setp.eq.s32 	%p35, %r3409, 0;
	mov.f32 	%f1608, 0f00000000;
	sub.f32 	%f1609, %f1608, %f1607;
	selp.f32 	%f6043, %f1607, %f1609, %p35;
	@%p33 bra 	$L__BB2_45;
	mul.f32 	%f1610, %f6043, 0f3F22F983;
	cvt.rni.s32.f32 	%r8419, %f1610;
	cvt.rn.f32.s32 	%f1611, %r8419;
	fma.rn.f32 	%f1612, %f1611, 0fBFC90FDA, %f6043;
	fma.rn.f32 	%f1613, %f1611, 0fB3A22168, %f1612;
	fma.rn.f32 	%f6042, %f1611, 0fA7C234C5, %f1613;
	abs.f32 	%f29, %f6043;
	setp.ltu.f32 	%p36, %f29, 0f47CE4780;
	@%p36 bra 	$L__BB2_44;
	setp.neu.f32 	%p37, %f29, 0f7F800000;
	@%p37 bra 	$L__BB2_39;
	mov.f32 	%f1616, 0f00000000;
	mul.rn.f32 	%f6042, %f6043, %f1616;
	mov.b32 	%r8419, 0;
	bra.uni 	$L__BB2_44;
$L__BB2_39:
	mov.b32 	%r59, %f6043;
	shl.b32 	%r3411, %r59, 8;
	or.b32  	%r60, %r3411, -2147483648;
	mov.b64 	%rd3580, 0;
	mov.b32 	%r8416, 0;
	mov.u64 	%rd3578, __cudart_i2opi_f;
	mov.u64 	%rd3579, %rd1;
$L__BB2_40:
	.pragma "nounroll";
	ld.global.nc.u32 	%r3412, [%rd3578];
	mad.wide.u32 	%rd1701, %r3412, %r60, %rd3580;
	shr.u64 	%rd3580, %rd1701, 32;
	st.local.u32 	[%rd3579], %rd1701;
	add.s32 	%r8416, %r8416, 1;
	add.s64 	%rd3579, %rd3579, 4;
	add.s64 	%rd3578, %rd3578, 4;
	setp.ne.s32 	%p38, %r8416, 6;
	@%p38 bra 	$L__BB2_40;
	shr.u32 	%r3413, %r59, 23;
	st.local.u32 	[%rd1+24], %rd3580;
	and.b32  	%r63, %r3413, 31;
	and.b32  	%r3414, %r3413, 224;
	add.s32 	%r3415, %r3414, -128;
	shr.u32 	%r3416, %r3415, 5;
	mul.wide.u32 	%rd1702, %r3416, 4;
	sub.s64 	%rd37, %rd1, %rd1702;
	ld.local.u32 	%r8417, [%rd37+24];
	ld.local.u32 	%r8418, [%rd37+20];
	setp.eq.s32 	%p39, %r63, 0;
	@%p39 bra 	$L__BB2_43;
	shf.l.wrap.b32 	%r8417, %r8418, %r8417, %r63;
	ld.local.u32 	%r3417, [%rd37+16];
	shf.l.wrap.b32 	%r8418, %r3417, %r8418, %r63;
$L__BB2_43:
	shr.u32 	%r3418, %r8417, 30;
	shf.l.wrap.b32 	%r3419, %r8418, %r8417, 2;
	shl.b32 	%r3420, %r8418, 2;
	shr.u32 	%r3421, %r3419, 31;
	add.s32 	%r3422, %r3421, %r3418;
	neg.s32 	%r3423, %r3422;
	setp.lt.s32 	%p40, %r59, 0;
	selp.b32 	%r8419, %r3423, %r3422, %p40;
	xor.b32  	%r3424, %r3419, %r59;
	shr.s32 	%r3425, %r3419, 31;
	xor.b32  	%r3426, %r3425, %r3419;
	xor.b32  	%r3427, %r3425, %r3420;
	cvt.u64.u32 	%rd1703, %r3426;
	shl.b64 	%rd1704, %rd1703, 32;
	cvt.u64.u32 	%rd1705, %r3427;
	or.b64  	%rd1706, %rd1704, %rd1705;
	cvt.rn.f64.s64 	%fd9, %rd1706;
	mul.f64 	%fd10, %fd9, 0d3BF921FB54442D19;
	cvt.rn.f32.f64 	%f1614, %fd10;
	neg.f32 	%f1615, %f1614;
	setp.lt.s32 	%p41, %r3424, 0;
	selp.f32 	%f6042, %f1615, %f1614, %p41;
$L__BB2_44:
	mul.rn.f32 	%f1617, %f6042, %f6042;
	and.b32  	%r3429, %r8419, 1;
	setp.eq.b32 	%p42, %r3429, 1;
	selp.f32 	%f1618, 0f3F800000, %f6042, %p42;
	fma.rn.f32 	%f1619, %f1617, %f1618, 0f00000000;
	fma.rn.f32 	%f1620, %f1617, 0f37CBAC00, 0fBAB607ED;
	selp.f32 	%f1621, %f1620, 0fB94D4153, %p42;
	selp.f32 	%f1622, 0f3D2AAABB, 0f3C0885E4, %p42;
	fma.rn.f32 	%f1623, %f1621, %f1617, %f1622;
	selp.f32 	%f1624, 0fBEFFFFFF, 0fBE2AAAA8, %p42;
	fma.rn.f32 	%f1625, %f1623, %f1617, %f1624;
	fma.rn.f32 	%f1626, %f1625, %f1619, %f1618;
	and.b32  	%r3430, %r8419, 2;
	setp.eq.s32 	%p43, %r3430, 0;
	mov.f32 	%f1627, 0f00000000;
	sub.f32 	%f1628, %f1627, %f1626;
	selp.f32 	%f6043, %f1626, %f1628, %p43;
$L__BB2_45:
	setp.leu.f32 	%p44, %f6043, %f2;
	@%p44 bra 	$L__BB2_55;
	mul.f32 	%f1629, %f6043, 0f3F22F983;
	cvt.rni.s32.f32 	%r8423, %f1629;
	cvt.rn.f32.s32 	%f1630, %r8423;
	fma.rn.f32 	%f1631, %f1630, 0fBFC90FDA, %f6043;
	fma.rn.f32 	%f1632, %f1630, 0fB3A22168, %f1631;
	fma.rn.f32 	%f6044, %f1630, 0fA7C234C5, %f1632;
	abs.f32 	%f36, %f6043;
	setp.ltu.f32 	%p45, %f36, 0f47CE4780;
	@%p45 bra 	$L__BB2_54;
	setp.neu.f32 	%p46, %f36, 0f7F800000;
	@%p46 bra 	$L__BB2_49;
	mov.f32 	%f1635, 0f00000000;
	mul.rn.f32 	%f6044, %f6043, %f1635;
	mov.b32 	%r8423, 0;
	bra.uni 	$L__BB2_54;
$L__BB2_49:
	mov.b32 	%r73, %f6043;
	shl.b32 	%r3432, %r73, 8;
	or.b32  	%r74, %r3432, -2147483648;
	mov.b64 	%rd3583, 0;
	mov.b32 	%r8420, 0;
	mov.u64 	%rd3581, __cudart_i2opi_f;
	mov.u64 	%rd3582, %rd1;
$L__BB2_50:
	.pragma "nounroll";
	ld.global.nc.u32 	%r3433, [%rd3581];
	mad.wide.u32 	%rd1709, %r3433, %r74, %rd3583;
	shr.u64 	%rd3583, %rd1709, 32;
	st.local.u32 	[%rd3582], %rd1709;
	add.s32 	%r8420, %r8420, 1;
	add.s64 	%rd3582, %rd3582, 4;
	add.s64 	%rd3581, %rd3581, 4;
	setp.ne.s32 	%p47, %r8420, 6;
	@%p47 bra 	$L__BB2_50;
	shr.u32 	%r3434, %r73, 23;
	st.local.u32 	[%rd1+24], %rd3583;
	and.b32  	%r77, %r3434, 31;
	and.b32  	%r3435, %r3434, 224;
	add.s32 	%r3436, %r3435, -128;
	shr.u32 	%r3437, %r3436, 5;
	mul.wide.u32 	%rd1710, %r3437, 4;
	sub.s64 	%rd44, %rd1, %rd1710;
	ld.local.u32 	%r8421, [%rd44+24];
	ld.local.u32 	%r8422, [%rd44+20];
	setp.eq.s32 	%p48, %r77, 0;
	@%p48 bra 	$L__BB2_53;
	shf.l.wrap.b32 	%r8421, %r8422, %r8421, %r77;
	ld.local.u32 	%r3438, [%rd44+16];
	shf.l.wrap.b32 	%r8422, %r3438, %r8422, %r77;
$L__BB2_53:
	shr.u32 	%r3439, %r8421, 30;
	shf.l.wrap.b32 	%r3440, %r8422, %r8421, 2;
	shl.b32 	%r3441, %r8422, 2;
	shr.u32 	%r3442, %r3440, 31;
	add.s32 	%r3443, %r3442, %r3439;
	neg.s32 	%r3444, %r3443;
	setp.lt.s32 	%p49, %r73, 0;
	selp.b32 	%r8423, %r3444, %r3443, %p49;
	xor.b32  	%r3445, %r3440, %r73;
	shr.s32 	%r3446, %r3440, 31;
	xor.b32  	%r3447, %r3446, %r3440;
	xor.b32  	%r3448, %r3446, %r3441;
	cvt.u64.u32 	%rd1711, %r3447;
	shl.b64 	%rd1712, %rd1711, 32;
	cvt.u64.u32 	%rd1713, %r3448;
	or.b64  	%rd1714, %rd1712, %rd1713;
	cvt.rn.f64.s64 	%fd11, %rd1714;
	mul.f64 	%fd12, %fd11, 0d3BF921FB54442D19;
	cvt.rn.f32.f64 	%f1633, %fd12;
	neg.f32 	%f1634, %f1633;
	setp.lt.s32 	%p50, %r3445, 0;
	selp.f32 	%f6044, %f1634, %f1633, %p50;
$L__BB2_54:
	mul.rn.f32 	%f1636, %f6044, %f6044;
	and.b32  	%r3450, %r8423, 1;
	setp.eq.b32 	%p51, %r3450, 1;
	selp.f32 	%f1637, 0f3F800000, %f6044, %p51;
	fma.rn.f32 	%f1638, %f1636, %f1637, 0f00000000;
	fma.rn.f32 	%f1639, %f1636, 0f37CBAC00, 0fBAB607ED;
	selp.f32 	%f1640, %f1639, 0fB94D4153, %p51;
	selp.f32 	%f1641, 0f3D2AAABB, 0f3C0885E4, %p51;
	fma.rn.f32 	%f1642, %f1640, %f1636, %f1641;
	selp.f32 	%f1643, 0fBEFFFFFF, 0fBE2AAAA8, %p51;
	fma.rn.f32 	%f1644, %f1642, %f1636, %f1643;
	fma.rn.f32 	%f1645, %f1644, %f1638, %f1637;
	and.b32  	%r3451, %r8423, 2;
	setp.eq.s32 	%p52, %r3451, 0;
	mov.f32 	%f1646, 0f00000000;
	sub.f32 	%f1647, %f1646, %f1645;
	selp.f32 	%f6043, %f1645, %f1647, %p52;
$L__BB2_55:
	mul.f32 	%f1648, %f6043, 0f3F22F983;
	cvt.rni.s32.f32 	%r8427, %f1648;
	cvt.rn.f32.s32 	%f1649, %r8427;
	fma.rn.f32 	%f1650, %f1649, 0fBFC90FDA, %f6043;
	fma.rn.f32 	%f1651, %f1649, 0fB3A22168, %f1650;
	fma.rn.f32 	%f6046, %f1649, 0fA7C234C5, %f1651;
	abs.f32 	%f43, %f6043;
	setp.ltu.f32 	%p53, %f43, 0f47CE4780;
	@%p53 bra 	$L__BB2_63;
	setp.neu.f32 	%p54, %f43, 0f7F800000;
	@%p54 bra 	$L__BB2_58;
	mov.f32 	%f1654, 0f00000000;
	mul.rn.f32 	%f6046, %f6043, %f1654;
	mov.b32 	%r8427, 0;
	bra.uni 	$L__BB2_63;
$L__BB2_58:
	mov.b32 	%r87, %f6043;
	shl.b32 	%r3453, %r87, 8;
	or.b32  	%r88, %r3453, -2147483648;
	mov.b64 	%rd3586, 0;
	mov.b32 	%r8424, 0;
	mov.u64 	%rd3584, __cudart_i2opi_f;
	mov.u64 	%rd3585, %rd1;
$L__BB2_59:
	.pragma "nounroll";
	ld.global.nc.u32 	%r3454, [%rd3584];
	mad.wide.u32 	%rd1717, %r3454, %r88, %rd3586;
	shr.u64 	%rd3586, %rd1717, 32;
	st.local.u32 	[%rd3585], %rd1717;
	add.s32 	%r8424, %r8424, 1;
	add.s64 	%rd3585, %rd3585, 4;
	add.s64 	%rd3584, %rd3584, 4;
	setp.ne.s32 	%p55, %r8424, 6;
	@%p55 bra 	$L__BB2_59;
	shr.u32 	%r3455, %r87, 23;
	st.local.u32 	[%rd1+24], %rd3586;
	and.b32  	%r91, %r3455, 31;
	and.b32  	%r3456, %r3455, 224;
	add.s32 	%r3457, %r3456, -128;
	shr.u32 	%r3458, %r3457, 5;
	mul.wide.u32 	%rd1718, %r3458, 4;
	sub.s64 	%rd51, %rd1, %rd1718;
	ld.local.u32 	%r8425, [%rd51+24];
	ld.local.u32 	%r8426, [%rd51+20];
	setp.eq.s32 	%p56, %r91, 0;
	@%p56 bra 	$L__BB2_62;
	shf.l.wrap.b32 	%r8425, %r8426, %r8425, %r91;
	ld.local.u32 	%r3459, [%rd51+16];
	shf.l.wrap.b32 	%r8426, %r3459, %r8426, %r91;
$L__BB2_62:
	shr.u32 	%r3460, %r8425, 30;
	shf.l.wrap.b32 	%r3461, %r8426, %r8425, 2;
	shl.b32 	%r3462, %r8426, 2;
	shr.u32 	%r3463, %r3461, 31;
	add.s32 	%r3464, %r3463, %r3460;
	neg.s32 	%r3465, %r3464;
	setp.lt.s32 	%p57, %r87, 0;
	selp.b32 	%r8427, %r3465, %r3464, %p57;
	xor.b32  	%r3466, %r3461, %r87;
	shr.s32 	%r3467, %r3461, 31;
	xor.b32  	%r3468, %r3467, %r3461;
	xor.b32  	%r3469, %r3467, %r3462;
	cvt.u64.u32 	%rd1719, %r3468;
	shl.b64 	%rd1720, %rd1719, 32;
	cvt.u64.u32 	%rd1721, %r3469;
	or.b64  	%rd1722, %rd1720, %rd1721;
	cvt.rn.f64.s64 	%fd13, %rd1722;
	mul.f64 	%fd14, %fd13, 0d3BF921FB54442D19;
	cvt.rn.f32.f64 	%f1652, %fd14;
	neg.f32 	%f1653, %f1652;
	setp.lt.s32 	%p58, %r3466, 0;
	selp.f32 	%f6046, %f1653, %f1652, %p58;
$L__BB2_63:
	add.s32 	%r3471, %r8427, 1;
	mul.rn.f32 	%f1655, %f6046, %f6046;
	and.b32  	%r3472, %r8427, 1;
	setp.eq.b32 	%p59, %r3472, 1;
	selp.f32 	%f1656, %f6046, 0f3F800000, %p59;
	fma.rn.f32 	%f1657, %f1655, %f1656, 0f00000000;
	fma.rn.f32 	%f1658, %f1655, 0f37CBAC00, 0fBAB607ED;
	selp.f32 	%f1659, 0fB94D4153, %f1658, %p59;
	selp.f32 	%f1660, 0f3C0885E4, 0f3D2AAABB, %p59;
	fma.rn.f32 	%f1661, %f1659, %f1655, %f1660;
	selp.f32 	%f1662, 0fBE2AAAA8, 0fBEFFFFFF, %p59;
	fma.rn.f32 	%f1663, %f1661, %f1655, %f1662;
	fma.rn.f32 	%f1664, %f1663, %f1657, %f1656;
	and.b32  	%r3473, %r3471, 2;
	setp.eq.s32 	%p60, %r3473, 0;
	mov.f32 	%f1665, 0f00000000;
	sub.f32 	%f1666, %f1665, %f1664;
	selp.f32 	%f6048, %f1664, %f1666, %p60;
	setp.leu.f32 	%p61, %f1, %f2;
	@%p61 bra 	$L__BB2_73;
	mul.f32 	%f1667, %f6048, 0f3F22F983;
	cvt.rni.s32.f32 	%r8431, %f1667;
	cvt.rn.f32.s32 	%f1668, %r8431;
	fma.rn.f32 	%f1669, %f1668, 0fBFC90FDA, %f6048;
	fma.rn.f32 	%f1670, %f1668, 0fB3A22168, %f1669;
	fma.rn.f32 	%f6047, %f1668, 0fA7C234C5, %f1670;
	abs.f32 	%f49, %f6048;
	setp.ltu.f32 	%p62, %f49, 0f47CE4780;
	@%p62 bra 	$L__BB2_72;
	setp.neu.f32 	%p63, %f49, 0f7F800000;
	@%p63 bra 	$L__BB2_67;
	mov.f32 	%f1673, 0f00000000;
	mul.rn.f32 	%f6047, %f6048, %f1673;
	mov.b32 	%r8431, 0;
	bra.uni 	$L__BB2_72;
$L__BB2_67:
	mov.b32 	%r101, %f6048;
	shl.b32 	%r3475, %r101, 8;
	or.b32  	%r102, %r3475, -2147483648;
	mov.b64 	%rd3589, 0;
	mov.b32 	%r8428, 0;
	mov.u64 	%rd3587, __cudart_i2opi_f;
	mov.u64 	%rd3588, %rd1;
$L__BB2_68:
	.pragma "nounroll";
	ld.global.nc.u32 	%r3476, [%rd3587];
	mad.wide.u32 	%rd1725, %r3476, %r102, %rd3589;
	shr.u64 	%rd3589, %rd1725, 32;
	st.local.u32 	[%rd3588], %rd1725;
	add.s32 	%r8428, %r8428, 1;
	add.s64 	%rd3588, %rd3588, 4;
	add.s64 	%rd3587, %rd3587, 4;
	setp.ne.s32 	%p64, %r8428, 6;
	@%p64 bra 	$L__BB2_68;
	shr.u32 	%r3477, %r101, 23;
	st.local.u32 	[%rd1+24], %rd3589;
	and.b32  	%r105, %r3477, 31;
	and.b32  	%r3478, %r3477, 224;
	add.s32 	%r3479, %r3478, -128;
	shr.u32 	%r3480, %r3479, 5;
	mul.wide.u32 	%rd1726, %r3480, 4;
	sub.s64 	%rd58, %rd1, %rd1726;
	ld.local.u32 	%r8429, [%rd58+24];
	ld.local.u32 	%r8430, [%rd58+20];
	setp.eq.s32 	%p65, %r105, 0;
	@%p65 bra 	$L__BB2_71;
	shf.l.wrap.b32 	%r8429, %r8430, %r8429, %r105;
	ld.local.u32 	%r3481, [%rd58+16];
	shf.l.wrap.b32 	%r8430, %r3481, %r8430, %r105;
$L__BB2_71:
	shr.u32 	%r3482, %r8429, 30;
	shf.l.wrap.b32 	%r3483, %r8430, %r8429, 2;
	shl.b32 	%r3484, %r8430, 2;
	shr.u32 	%r3485, %r3483, 31;
	add.s32 	%r3486, %r3485, %r3482;
	neg.s32 	%r3487, %r3486;
	setp.lt.s32 	%p66, %r101, 0;
	selp.b32 	%r8431, %r3487, %r3486, %p66;
	xor.b32  	%r3488, %r3483, %r101;
	shr.s32 	%r3489, %r3483, 31;
	xor.b32  	%r3490, %r3489, %r3483;
	xor.b32  	%r3491, %r3489, %r3484;
	cvt.u64.u32 	%rd1727, %r3490;
	shl.b64 	%rd1728, %rd1727, 32;
	cvt.u64.u32 	%rd1729, %r3491;
	or.b64  	%rd1730, %rd1728, %rd1729;
	cvt.rn.f64.s64 	%fd15, %rd1730;
	mul.f64 	%fd16, %fd15, 0d3BF921FB54442D19;
	cvt.rn.f32.f64 	%f1671, %fd16;
	neg.f32 	%f1672, %f1671;
	setp.lt.s32 	%p67, %r3488, 0;
	selp.f32 	%f6047, %f1672, %f1671, %p67;
$L__BB2_72:
	add.s32 	%r3493, %r8431, 1;
	mul.rn.f32 	%f1674, %f6047, %f6047;
	and.b32  	%r3494, %r8431, 1;
	setp.eq.b32 	%p68, %r3494, 1;
	selp.f32 	%f1675, %f6047, 0f3F800000, %p68;
	fma.rn.f32 	%f1676, %f1674, %f1675, 0f00000000;
	fma.rn.f32 	%f1677, %f1674, 0f37CBAC00, 0fBAB607ED;
	selp.f32 	%f1678, 0fB94D4153, %f1677, %p68;
	selp.f32 	%f1679, 0f3C0885E4, 0f3D2AAABB, %p68;
	fma.rn.f32 	%f1680, %f1678, %f1674, %f1679;
	selp.f32 	%f1681, 0fBE2AAAA8, 0fBEFFFFFF, %p68;
	fma.rn.f32 	%f1682, %f1680, %f1674, %f1681;
	fma.rn.f32 	%f1683, %f1682, %f1676, %f1675;
	and.b32  	%r3495, %r3493, 2;
	setp.eq.s32 	%p69, %r3495, 0;
	mov.f32 	%f1684, 0f00000000;
	sub.f32 	%f1685, %f1684, %f1683;
	selp.f32 	%f6048, %f1683, %f1685, %p69;
$L__BB2_73:
	mul.f32 	%f1686, %f6048, 0f3F22F983;
	cvt.rni.s32.f32 	%r8435, %f1686;
	cvt.rn.f32.s32 	%f1687, %r8435;
	fma.rn.f32 	%f1688, %f1687, 0fBFC90FDA, %f6048;
	fma.rn.f32 	%f1689, %f1687, 0fB3A22168, %f1688;
	fma.rn.f32 	%f6049, %f1687, 0fA7C234C5, %f1689;
	abs.f32 	%f56, %f6048;
	setp.ltu.f32 	%p70, %f56, 0f47CE4780;
	@%p70 bra 	$L__BB2_81;
	setp.neu.f32 	%p71, %f56, 0f7F800000;
	@%p71 bra 	$L__BB2_76;
	mov.f32 	%f1692, 0f00000000;
	mul.rn.f32 	%f6049, %f6048, %f1692;
	mov.b32 	%r8435, 0;
	bra.uni 	$L__BB2_81;
$L__BB2_76:
	mov.b32 	%r115, %f6048;
	shl.b32 	%r3497, %r115, 8;
	or.b32  	%r116, %r3497, -2147483648;
	mov.b64 	%rd3592, 0;
	mov.b32 	%r8432, 0;
	mov.u64 	%rd3590, __cudart_i2opi_f;
	mov.u64 	%rd3591, %rd1;
$L__BB2_77:
	.pragma "nounroll";
	ld.global.nc.u32 	%r3498, [%rd3590];
	mad.wide.u32 	%rd1733, %r3498, %r116, %rd3592;
	shr.u64 	%rd3592, %rd1733, 32;
	st.local.u32 	[%rd3591], %rd1733;
	add.s32 	%r8432, %r8432, 1;
	add.s64 	%rd3591, %rd3591, 4;
	add.s64 	%rd3590, %rd3590, 4;
	setp.ne.s32 	%p72, %r8432, 6;
	@%p72 bra 	$L__BB2_77;
	shr.u32 	%r3499, %r115, 23;
	st.local.u32 	[%rd1+24], %rd3592;
	and.b32  	%r119, %r3499, 31;
	and.b32  	%r3500, %r3499, 224;
	add.s32 	%r3501, %r3500, -128;
	shr.u32 	%r3502, %r3501, 5;
	mul.wide.u32 	%rd1734, %r3502, 4;
	sub.s64 	%rd65, %rd1, %rd1734;
	ld.local.u32 	%r8433, [%rd65+24];
	ld.local.u32 	%r8434, [%rd65+20];
	setp.eq.s32 	%p73, %r119, 0;
	@%p73 bra 	$L__BB2_80;
	shf.l.wrap.b32 	%r8433, %r8434, %r8433, %r119;
	ld.local.u32 	%r3503, [%rd65+16];
	shf.l.wrap.b32 	%r8434, %r3503, %r8434, %r119;
$L__BB2_80:
	shr.u32 	%r3504, %r8433, 30;
	shf.l.wrap.b32 	%r3505, %r8434, %r8433, 2;
	shl.b32 	%r3506, %r8434, 2;
	shr.u32 	%r3507, %r3505, 31;
	add.s32 	%r3508, %r3507, %r3504;
	neg.s32 	%r3509, %r3508;
	setp.lt.s32 	%p74, %r115, 0;
	selp.b32 	%r8435, %r3509, %r3508, %p74;
	xor.b32  	%r3510, %r3505, %r115;
	shr.s32 	%r3511, %r3505, 31;
	xor.b32  	%r3512, %r3511, %r3505;
	xor.b32  	%r3513, %r3511, %r3506;
	cvt.u64.u32 	%rd1735, %r3512;
	shl.b64 	%rd1736, %rd1735, 32;
	cvt.u64.u32 	%rd1737, %r3513;
	or.b64  	%rd1738, %rd1736, %rd1737;
	cvt.rn.f64.s64 	%fd17, %rd1738;
	mul.f64 	%fd18, %fd17, 0d3BF921FB54442D19;
	cvt.rn.f32.f64 	%f1690, %fd18;
	neg.f32 	%f1691, %f1690;
	setp.lt.s32 	%p75, %r3510, 0;
	selp.f32 	%f6049, %f1691, %f1690, %p75;
$L__BB2_81:
	add.s32 	%r3515, %r8435, 1;
	mul.rn.f32 	%f1693, %f6049, %f6049;
	and.b32  	%r3516, %r8435, 1;
	setp.eq.b32 	%p76, %r3516, 1;
	selp.f32 	%f1694, %f6049, 0f3F800000, %p76;
	fma.rn.f32 	%f1695, %f1693, %f1694, 0f00000000;
	fma.rn.f32 	%f1696, %f1693, 0f37CBAC00, 0fBAB607ED;
	selp.f32 	%f1697, 0fB94D4153, %f1696, %p76;
	selp.f32 	%f1698, 0f3C0885E4, 0f3D2AAABB, %p76;
	fma.rn.f32 	%f1699, %f1697, %f1693, %f1698;
	selp.f32 	%f1700, 0fBE2AAAA8, 0fBEFFFFFF, %p76;
	fma.rn.f32 	%f1701, %f1699, %f1693, %f1700;
	fma.rn.f32 	%f1702, %f1701, %f1695, %f1694;
	and.b32  	%r3517, %r3515, 2;
	setp.eq.s32 	%p77, %r3517, 0;
	mov.f32 	%f1703, 0f00000000;
	sub.f32 	%f1704, %f1703, %f1702;
	selp.f32 	%f6051, %f1702, %f1704, %p77;
	setp.leu.f32 	%p78, %f2, %f6051;
	@%p78 bra 	$L__BB2_91;
	mul.f32 	%f1705, %f6051, 0f3F22F983;
	cvt.rni.s32.f32 	%r8439, %f1705;
	cvt.rn.f32.s32 	%f1706, %r8439;
	fma.rn.f32 	%f1707, %f1706, 0fBFC90FDA, %f6051;
	fma.rn.f32 	%f1708, %f1706, 0fB3A22168, %f1707;
	fma.rn.f32 	%f6050, %f1706, 0fA7C234C5, %f1708;
	abs.f32 	%f62, %f6051;
	setp.ltu.f32 	%p79, %f62, 0f47CE4780;
	@%p79 bra 	$L__BB2_90;
	setp.neu.f32 	%p80, %f62, 0f7F800000;
	@%p80 bra 	$L__BB2_85;
	mov.f32 	%f1711, 0f00000000;
	mul.rn.f32 	%f6050, %f6051, %f1711;
	mov.b32 	%r8439, 0;
	bra.uni 	$L__BB2_90;
$L__BB2_85:
	mov.b32 	%r129, %f6051;
	shl.b32 	%r3519, %r129, 8;
	or.b32  	%r130, %r3519, -2147483648;
	mov.b64 	%rd3595, 0;
	mov.b32 	%r8436, 0;
	mov.u64 	%rd3593, __cudart_i2opi_f;
	mov.u64 	%rd3594, %rd1;
$L__BB2_86:
	.pragma "nounroll";
	ld.global.nc.u32 	%r3520, [%rd3593];
	mad.wide.u32 	%rd1741, %r3520, %r130, %rd3595;
	shr.u64 	%rd3595, %rd1741, 32;
	st.local.u32 	[%rd3594], %rd1741;
	add.s32 	%r8436, %r8436, 1;
	add.s64 	%rd3594, %rd3594, 4;
	add.s64 	%rd3593, %rd3593, 4;
	setp.ne.s32 	%p81, %r8436, 6;
	@%p81 bra 	$L__BB2_86;
	shr.u32 	%r3521, %r129, 23;
	st.local.u32 	[%rd1+24], %rd3595;
	and.b32  	%r133, %r3521, 31;
	and.b32  	%r3522, %r3521, 224;
	add.s32 	%r3523, %r3522, -128;
	shr.u32 	%r3524, %r3523, 5;
	mul.wide.u32 	%rd1742, %r3524, 4;
	sub.s64 	%rd72, %rd1, %rd1742;
	ld.local.u32 	%r8437, [%rd72+24];
	ld.local.u32 	%r8438, [%rd72+20];
	setp.eq.s32 	%p82, %r133, 0;
	@%p82 bra 	$L__BB2_89;
	shf.l.wrap.b32 	%r8437, %r8438, %r8437, %r133;
	ld.local.u32 	%r3525, [%rd72+16];
	shf.l.wrap.b32 	%r8438, %r3525, %r8438, %r133;
$L__BB2_89:
	shr.u32 	%r3526, %r8437, 30;
	shf.l.wrap.b32 	%r3527, %r8438, %r8437, 2;
	shl.b32 	%r3528, %r8438, 2;
	shr.u32 	%r3529, %r3527, 31;
	add.s32 	%r3530, %r3529, %r3526;
	neg.s32 	%r3531, %r3530;
	setp.lt.s32 	%p83, %r129, 0;
	selp.b32 	%r8439, %r3531, %r3530, %p83;
	xor.b32  	%r3532, %r3527, %r129;
	shr.s32 	%r3533, %r3527, 31;
	xor.b32  	%r3534, %r3533, %r3527;
	xor.b32  	%r3535, %r3533, %r3528;
	cvt.u64.u32 	%rd1743, %r3534;
	shl.b64 	%rd1744, %rd1743, 32;
	cvt.u64.u32 	%rd1745, %r3535;
	or.b64  	%rd1746, %rd1744, %rd1745;
	cvt.rn.f64.s64 	%fd19, %rd1746;
	mul.f64 	%fd20, %fd19, 0d3BF921FB54442D19;
	cvt.rn.f32.f64 	%f1709, %fd20;
	neg.f32 	%f1710, %f1709;
	setp.lt.s32 	%p84, %r3532, 0;
	selp.f32 	%f6050, %f1710, %f1709, %p84;
$L__BB2_90:
	add.s32 	%r3537, %r8439, 1;
	mul.rn.f32 	%f1712, %f6050, %f6050;
	and.b32  	%r3538, %r8439, 1;
	setp.eq.b32 	%p85, %r3538, 1;
	selp.f32 	%f1713, %f6050, 0f3F800000, %p85;
	fma.rn.f32 	%f1714, %f1712, %f1713, 0f00000000;
	fma.rn.f32 	%f1715, %f1712, 0f37CBAC00, 0fBAB607ED;
	selp.f32 	%f1716, 0fB94D4153, %f1715, %p85;
	selp.f32 	%f1717, 0f3C0885E4, 0f3D2AAABB, %p85;
	fma.rn.f32 	%f1718, %f1716, %f1712, %f1717;
	selp.f32 	%f1719, 0fBE2AAAA8, 0fBEFFFFFF, %p85;
	fma.rn.f32 	%f1720, %f1718, %f1712, %f1719;
	fma.rn.f32 	%f1721, %f1720, %f1714, %f1713;
	and.b32  	%r3539, %r3537, 2;
	setp.eq.s32 	%p86, %r3539, 0;
	mov.f32 	%f1722, 0f00000000;
	sub.f32 	%f1723, %f1722, %f1721;
	selp.f32 	%f6051, %f1721, %f1723, %p86;
$L__BB2_91:
	mul.f32 	%f1724, %f6051, 0f3F22F983;
	cvt.rni.s32.f32 	%r8443, %f1724;
	cvt.rn.f32.s32 	%f1725, %r8443;
	fma.rn.f32 	%f1726, %f1725, 0fBFC90FDA, %f6051;
	fma.rn.f32 	%f1727, %f1725, 0fB3A22168, %f1726;
	fma.rn.f32 	%f6052, %f1725, 0fA7C234C5, %f1727;
	abs.f32 	%f69, %f6051;
	setp.ltu.f32 	%p87, %f69, 0f47CE4780;
	@%p87 bra 	$L__BB2_99;
	setp.neu.f32 	%p88, %f69, 0f7F800000;
	@%p88 bra 	$L__BB2_94;
	mov.f32 	%f1730, 0f00000000;
	mul.rn.f32 	%f6052, %f6051, %f1730;
	mov.b32 	%r8443, 0;
	bra.uni 	$L__BB2_99;
$L__BB2_94:
	mov.b32 	%r143, %f6051;
	shl.b32 	%r3541, %r143, 8;
	or.b32  	%r144, %r3541, -2147483648;
	mov.b64 	%rd3598, 0;
	mov.b32 	%r8440, 0;
	mov.u64 	%rd3596, __cudart_i2opi_f;
	mov.u64 	%rd3597, %rd1;
$L__BB2_95:
	.pragma "nounroll";
	ld.global.nc.u32 	%r3542, [%rd3596];
	mad.wide.u32 	%rd1749, %r3542, %r144, %rd3598;
	shr.u64 	%rd3598, %rd1749, 32;
	st.local.u32 	[%rd3597], %rd1749;
	add.s32 	%r8440, %r8440, 1;
	add.s64 	%rd3597, %rd3597, 4;
	add.s64 	%rd3596, %rd3596, 4;
	setp.ne.s32 	%p89, %r8440, 6;
	@%p89 bra 	$L__BB2_95;
	shr.u32 	%r3543, %r143, 23;
	st.local.u32 	[%rd1+24], %rd3598;
	and.b32  	%r147, %r3543, 31;
	and.b32  	%r3544, %r3543, 224;
	add.s32 	%r3545, %r3544, -128;
	shr.u32 	%r3546, %r3545, 5;
	mul.wide.u32 	%rd1750, %r3546, 4;
	sub.s64 	%rd79, %rd1, %rd1750;
	ld.local.u32 	%r8441, [%rd79+24];
	ld.local.u32 	%r8442, [%rd79+20];
	setp.eq.s32 	%p90, %r147, 0;
	@%p90 bra 	$L__BB2_98;
	shf.l.wrap.b32 	%r8441, %r8442, %r8441, %r147;
	ld.local.u32 	%r3547, [%rd79+16];
	shf.l.wrap.b32 	%r8442, %r3547, %r8442, %r147;
$L__BB2_98:
	shr.u32 	%r3548, %r8441, 30;
	shf.l.wrap.b32 	%r3549, %r8442, %r8441, 2;
	shl.b32 	%r3550, %r8442, 2;
	shr.u32 	%r3551, %r3549, 31;
	add.s32 	%r3552, %r3551, %r3548;
	neg.s32 	%r3553, %r3552;
	setp.lt.s32 	%p91, %r143, 0;
	selp.b32 	%r8443, %r3553, %r3552, %p91;
	xor.b32  	%r3554, %r3549, %r143;
	shr.s32 	%r3555, %r3549, 31;
	xor.b32  	%r3556, %r3555, %r3549;
	xor.b32  	%r3557, %r3555, %r3550;
	cvt.u64.u32 	%rd1751, %r3556;
	shl.b64 	%rd1752, %rd1751, 32;
	cvt.u64.u32 	%rd1753, %r3557;
	or.b64  	%rd1754, %rd1752, %rd1753;
	cvt.rn.f64.s64 	%fd21, %rd1754;
	mul.f64 	%fd22, %fd21, 0d3BF921FB54442D19;
	cvt.rn.f32.f64 	%f1728, %fd22;
	neg.f32 	%f1729, %f1728;
	setp.lt.s32 	%p92, %r3554, 0;
	selp.f32 	%f6052, %f1729, %f1728, %p92;
$L__BB2_99:
	mul.rn.f32 	%f1731, %f6052, %f6052;
	and.b32  	%r3559, %r8443, 1;
	setp.eq.b32 	%p93, %r3559, 1;
	selp.f32 	%f1732, 0f3F800000, %f6052, %p93;
	fma.rn.f32 	%f1733, %f1731, %f1732, 0f00000000;
	fma.rn.f32 	%f1734, %f1731, 0f37CBAC00, 0fBAB607ED;
	selp.f32 	%f1735, %f1734, 0fB94D4153, %p93;
	selp.f32 	%f1736, 0f3D2AAABB, 0f3C0885E4, %p93;
	fma.rn.f32 	%f1737, %f1735, %f1731, %f1736;
	selp.f32 	%f1738, 0fBEFFFFFF, 0fBE2AAAA8, %p93;
	fma.rn.f32 	%f1739, %f1737, %f1731, %f1738;
	fma.rn.f32 	%f1740, %f1739, %f1733, %f1732;
	and.b32  	%r3560, %r8443, 2;
	setp.eq.s32 	%p94, %r3560, 0;
	mov.f32 	%f1741, 0f00000000;
	sub.f32 	%f1742, %f1741, %f1740;
	selp.f32 	%f73, %f1740, %f1742, %p94;
	mul.f32 	%f1743, %f73, 0f3F22F983;
	cvt.rni.s32.f32 	%r8447, %f1743;
	cvt.rn.f32.s32 	%f1744, %r8447;
	fma.rn.f32 	%f1745, %f1744, 0fBFC90FDA, %f73;
	fma.rn.f32 	%f1746, %f1744, 0fB3A22168, %f1745;
	fma.rn.f32 	%f6053, %f1744, 0fA7C234C5, %f1746;
	abs.f32 	%f75, %f73;
	setp.ltu.f32 	%p95, %f75, 0f47CE4780;
	@%p95 bra 	$L__BB2_107;
	setp.neu.f32 	%p96, %f75, 0f7F800000;
	@%p96 bra 	$L__BB2_102;
	mov.f32 	%f1749, 0f00000000;
	mul.rn.f32 	%f6053, %f73, %f1749;
	mov.b32 	%r8447, 0;
	bra.uni 	$L__BB2_107;
$L__BB2_102:
	mov.b32 	%r157, %f73;
	shl.b32 	%r3562, %r157, 8;
	or.b32  	%r158, %r3562, -2147483648;
	mov.b64 	%rd3601, 0;
	mov.b32 	%r8444, 0;
	mov.u64 	%rd3599, __cudart_i2opi_f;
	mov.u64 	%rd3600, %rd1;
$L__BB2_103:
	.pragma "nounroll";
	ld.global.nc.u32 	%r3563, [%rd3599];
	mad.wide.u32 	%rd1757, %r3563, %r158, %rd3601;
	shr.u64 	%rd3601, %rd1757, 32;
	st.local.u32 	[%rd3600], %rd1757;
	add.s32 	%r8444, %r8444, 1;
	add.s64 	%rd3600, %rd3600, 4;
	add.s64 	%rd3599, %rd3599, 4;
	setp.ne.s32 	%p97, %r8444, 6;
	@%p97 bra 	$L__BB2_103;
	shr.u32 	%r3564, %r157, 23;
	st.local.u32 	[%rd1+24], %rd3601;
	and.b32  	%r161, %r3564, 31;
	and.b32  	%r3565, %r3564, 224;
	add.s32 	%r3566, %r3565, -128;
	shr.u32 	%r3567, %r3566, 5;
	mul.wide.u32 	%rd1758, %r3567, 4;
	sub.s64 	%rd86, %rd1, %rd1758;
	ld.local.u32 	%r8445, [%rd86+24];
	ld.local.u32 	%r8446, [%rd86+20];
	setp.eq.s32 	%p98, %r161, 0;
	@%p98 bra 	$L__BB2_106;
	shf.l.wrap.b32 	%r8445, %r8446, %r8445, %r161;
	ld.local.u32 	%r3568, [%rd86+16];
	shf.l.wrap.b32 	%r8446, %r3568, %r8446, %r161;
$L__BB2_106:
	shr.u32 	%r3569, %r8445, 30;
	shf.l.wrap.b32 	%r3570, %r8446, %r8445, 2;
	shl.b32 	%r3571, %r8446, 2;
	shr.u32 	%r3572, %r3570, 31;
	add.s32 	%r3573, %r3572, %r3569;
	neg.s32 	%r3574, %r3573;
	setp.lt.s32 	%p99, %r157, 0;
	selp.b32 	%r8447, %r3574, %r3573, %p99;
	xor.b32  	%r3575, %r3570, %r157;
	shr.s32 	%r3576, %r3570, 31;
	xor.b32  	%r3577, %r3576, %r3570;
	xor.b32  	%r3578, %r3576, %r3571;
	cvt.u64.u32 	%rd1759, %r3577;
	shl.b64 	%rd1760, %rd1759, 32;
	cvt.u64.u32 	%rd1761, %r3578;
	or.b64  	%rd1762, %rd1760, %rd1761;
	cvt.rn.f64.s64 	%fd23, %rd1762;
	mul.f64 	%fd24, %fd23, 0d3BF921FB54442D19;
	cvt.rn.f32.f64 	%f1747, %fd24;
	neg.f32 	%f1748, %f1747;
	setp.lt.s32 	%p100, %r3575, 0;
	selp.f32 	%f6053, %f1748, %f1747, %p100;
$L__BB2_107:
	mul.rn.f32 	%f1750, %f6053, %f6053;
	and.b32  	%r3580, %r8447, 1;
	setp.eq.b32 	%p101, %r3580, 1;
	selp.f32 	%f1751, 0f3F800000, %f6053, %p101;
	fma.rn.f32 	%f1752, %f1750, %f1751, 0f00000000;
	fma.rn.f32 	%f1753, %f1750, 0f37CBAC00, 0fBAB607ED;
	selp.f32 	%f1754, %f1753, 0fB94D4153, %p101;
	selp.f32 	%f1755, 0f3D2AAABB, 0f3C0885E4, %p101;
	fma.rn.f32 	%f1756, %f1754, %f1750, %f1755;
	selp.f32 	%f1757, 0fBEFFFFFF, 0fBE2AAAA8, %p101;
	fma.rn.f32 	%f1758, %f1756, %f1750, %f1757;
	fma.rn.f32 	%f1759, %f1758, %f1752, %f1751;
	and.b32  	%r3581, %r8447, 2;
	setp.eq.s32 	%p102, %r3581, 0;
	mov.f32 	%f1760, 0f00000000;
	sub.f32 	%f1761, %f1760, %f1759;
	selp.f32 	%f6055, %f1759, %f1761, %p102;
	setp.geu.f32 	%p103, %f2, 0f41100000;
	@%p103 bra 	$L__BB2_117;
	mul.f32 	%f1762, %f6055, 0f3F22F983;
	cvt.rni.s32.f32 	%r8451, %f1762;
	cvt.rn.f32.s32 	%f1763, %r8451;
	fma.rn.f32 	%f1764, %f1763, 0fBFC90FDA, %f6055;
	fma.rn.f32 	%f1765, %f1763, 0fB3A22168, %f1764;
	fma.rn.f32 	%f6054, %f1763, 0fA7C234C5, %f1765;
	abs.f32 	%f81, %f6055;
	setp.ltu.f32 	%p104, %f81, 0f47CE4780;
	@%p104 bra 	$L__BB2_116;
	setp.neu.f32 	%p105, %f81, 0f7F800000;
	@%p105 bra 	$L__BB2_111;
	mov.f32 	%f1768, 0f00000000;
	mul.rn.f32 	%f6054, %f6055, %f1768;
	mov.b32 	%r8451, 0;
	bra.uni 	$L__BB2_116;
$L__BB2_111:
	mov.b32 	%r171, %f6055;
	shl.b32 	%r3583, %r171, 8;
	or.b32  	%r172, %r3583, -2147483648;
	mov.b64 	%rd3604, 0;
	mov.b32 	%r8448, 0;
	mov.u64 	%rd3602, __cudart_i2opi_f;
	mov.u64 	%rd3603, %rd1;
$L__BB2_112:
	.pragma "nounroll";
	ld.global.nc.u32 	%r3584, [%rd3602];
	mad.wide.u32 	%rd1765, %r3584, %r172, %rd3604;
	shr.u64 	%rd3604, %rd1765, 32;
	st.local.u32 	[%rd3603], %rd1765;
	add.s32 	%r8448, %r8448, 1;
	add.s64 	%rd3603, %rd3603, 4;
	add.s64 	%rd3602, %rd3602, 4;
	setp.ne.s32 	%p106, %r8448, 6;
	@%p106 bra 	$L__BB2_112;
	shr.u32 	%r3585, %r171, 23;
	st.local.u32 	[%rd1+24], %rd3604;
	and.b32  	%r175, %r3585, 31;
	and.b32  	%r3586, %r3585, 224;
	add.s32 	%r3587, %r3586, -128;
	shr.u32 	%r3588, %r3587, 5;
	mul.wide.u32 	%rd1766, %r3588, 4;
	sub.s64 	%rd93, %rd1, %rd1766;
	ld.local.u32 	%r8449, [%rd93+24];
	ld.local.u32 	%r8450, [%rd93+20];
	setp.eq.s32 	%p107, %r175, 0;
	@%p107 bra 	$L__BB2_115;
	shf.l.wrap.b32 	%r8449, %r8450, %r8449, %r175;
	ld.local.u32 	%r3589, [%rd93+16];
	shf.l.wrap.b32 	%r8450, %r3589, %r8450, %r175;
$L__BB2_115:
	shr.u32 	%r3590, %r8449, 30;
	shf.l.wrap.b32 	%r3591, %r8450, %r8449, 2;
	shl.b32 	%r3592, %r8450, 2;
	shr.u32 	%r3593, %r3591, 31;
	add.s32 	%r3594, %r3593, %r3590;
	neg.s32 	%r3595, %r3594;
	setp.lt.s32 	%p108, %r171, 0;
	selp.b32 	%r8451, %r3595, %r3594, %p108;
	xor.b32  	%r3596, %r3591, %r171;
	shr.s32 	%r3597, %r3591, 31;
	xor.b32  	%r3598, %r3597, %r3591;
	xor.b32  	%r3599, %r3597, %r3592;
	cvt.u64.u32 	%rd1767, %r3598;
	shl.b64 	%rd1768, %rd1767, 32;
	cvt.u64.u32 	%rd1769, %r3599;
	or.b64  	%rd1770, %rd1768, %rd1769;
	cvt.rn.f64.s64 	%fd25, %rd1770;
	mul.f64 	%fd26, %fd25, 0d3BF921FB54442D19;
	cvt.rn.f32.f64 	%f1766, %fd26;
	neg.f32 	%f1767, %f1766;
	setp.lt.s32 	%p109, %r3596, 0;
	selp.f32 	%f6054, %f1767, %f1766, %p109;
$L__BB2_116:
	mul.rn.f32 	%f1769, %f6054, %f6054;
	and.b32  	%r3601, %r8451, 1;
	setp.eq.b32 	%p110, %r3601, 1;
	selp.f32 	%f1770, 0f3F800000, %f6054, %p110;
	fma.rn.f32 	%f1771, %f1769, %f1770, 0f00000000;
	fma.rn.f32 	%f1772, %f1769, 0f37CBAC00, 0fBAB607ED;
	selp.f32 	%f1773, %f1772, 0fB94D4153, %p110;
	selp.f32 	%f1774, 0f3D2AAABB, 0f3C0885E4, %p110;
	fma.rn.f32 	%f1775, %f1773, %f1769, %f1774;
	selp.f32 	%f1776, 0fBEFFFFFF, 0fBE2AAAA8, %p110;
	fma.rn.f32 	%f1777, %f1775, %f1769, %f1776;
	fma.rn.f32 	%f1778, %f1777, %f1771, %f1770;
	and.b32  	%r3602, %r8451, 2;
	setp.eq.s32 	%p111, %r3602, 0;
	mov.f32 	%f1779, 0f00000000;
	sub.f32 	%f1780, %f1779, %f1778;
	selp.f32 	%f6055, %f1778, %f1780, %p111;
$L__BB2_117:
	mul.f32 	%f1781, %f6055, 0f3F22F983;
	cvt.rni.s32.f32 	%r8455, %f1781;
	cvt.rn.f32.s32 	%f1782, %r8455;
	fma.rn.f32 	%f1783, %f1782, 0fBFC90FDA, %f6055;
	fma.rn.f32 	%f1784, %f1782, 0fB3A22168, %f1783;
	fma.rn.f32 	%f6056, %f1782, 0fA7C234C5, %f1784;
	abs.f32 	%f88, %f6055;
	setp.ltu.f32 	%p112, %f88, 0f47CE4780;
	@%p112 bra 	$L__BB2_125;
	setp.neu.f32 	%p113, %f88, 0f7F800000;
	@%p113 bra 	$L__BB2_120;
	mov.f32 	%f1787, 0f00000000;
	mul.rn.f32 	%f6056, %f6055, %f1787;
	mov.b32 	%r8455, 0;
	bra.uni 	$L__BB2_125;
$L__BB2_120:
	mov.b32 	%r185, %f6055;
	shl.b32 	%r3604, %r185, 8;
	or.b32  	%r186, %r3604, -2147483648;
	mov.b64 	%rd3607, 0;
	mov.b32 	%r8452, 0;
	mov.u64 	%rd3605, __cudart_i2opi_f;
	mov.u64 	%rd3606, %rd1;
$L__BB2_121:
	.pragma "nounroll";
	ld.global.nc.u32 	%r3605, [%rd3605];
	mad.wide.u32 	%rd1773, %r3605, %r186, %rd3607;
	shr.u64 	%rd3607, %rd1773, 32;
	st.local.u32 	[%rd3606], %rd1773;
	add.s32 	%r8452, %r8452, 1;
	add.s64 	%rd3606, %rd3606, 4;
	add.s64 	%rd3605, %rd3605, 4;
	setp.ne.s32 	%p114, %r8452, 6;
	@%p114 bra 	$L__BB2_121;
	shr.u32 	%r3606, %r185, 23;
	st.local.u32 	[%rd1+24], %rd3607;
	and.b32  	%r189, %r3606, 31;
	and.b32  	%r3607, %r3606, 224;
	add.s32 	%r3608, %r3607, -128;
	shr.u32 	%r3609, %r3608, 5;
	mul.wide.u32 	%rd1774, %r3609, 4;
	sub.s64 	%rd100, %rd1, %rd1774;
	ld.local.u32 	%r8453, [%rd100+24];
	ld.local.u32 	%r8454, [%rd100+20];
	setp.eq.s32 	%p115, %r189, 0;
	@%p115 bra 	$L__BB2_124;
	shf.l.wrap.b32 	%r8453, %r8454, %r8453, %r189;
	ld.local.u32 	%r3610, [%rd100+16];
	shf.l.wrap.b32 	%r8454, %r3610, %r8454, %r189;
$L__BB2_124:
	shr.u32 	%r3611, %r8453, 30;
	shf.l.wrap.b32 	%r3612, %r8454, %r8453, 2;
	shl.b32 	%r3613, %r8454, 2;
	shr.u32 	%r3614, %r3612, 31;
	add.s32 	%r3615, %r3614, %r3611;
	neg.s32 	%r3616, %r3615;
	setp.lt.s32 	%p116, %r185, 0;
	selp.b32 	%r8455, %r3616, %r3615, %p116;
	xor.b32  	%r3617, %r3612, %r185;
	shr.s32 	%r3618, %r3612, 31;
	xor.b32  	%r3619, %r3618, %r3612;
	xor.b32  	%r3620, %r3618, %r3613;
	cvt.u64.u32 	%rd1775, %r3619;
	shl.b64 	%rd1776, %rd1775, 32;
	cvt.u64.u32 	%rd1777, %r3620;
	or.b64  	%rd1778, %rd1776, %rd1777;
	cvt.rn.f64.s64 	%fd27, %rd1778;
	mul.f64 	%fd28, %fd27, 0d3BF921FB54442D19;
	cvt.rn.f32.f64 	%f1785, %fd28;
	neg.f32 	%f1786, %f1785;
	setp.lt.s32 	%p117, %r3617, 0;
	selp.f32 	%f6056, %f1786, %f1785, %p117;
$L__BB2_125:
	add.s32 	%r3622, %r8455, 1;
	mul.rn.f32 	%f1788, %f6056, %f6056;
	and.b32  	%r3623, %r8455, 1;
	setp.eq.b32 	%p118, %r3623, 1;
	selp.f32 	%f1789, %f6056, 0f3F800000, %p118;
	fma.rn.f32 	%f1790, %f1788, %f1789, 0f00000000;
	fma.rn.f32 	%f1791, %f1788, 0f37CBAC00, 0fBAB607ED;
	selp.f32 	%f1792, 0fB94D4153, %f1791, %p118;
	selp.f32 	%f1793, 0f3C0885E4, 0f3D2AAABB, %p118;
	fma.rn.f32 	%f1794, %f1792, %f1788, %f1793;
	selp.f32 	%f1795, 0fBE2AAAA8, 0fBEFFFFFF, %p118;
	fma.rn.f32 	%f1796, %f1794, %f1788, %f1795;
	fma.rn.f32 	%f1797, %f1796, %f1790, %f1789;
	and.b32  	%r3624, %r3622, 2;
	setp.eq.s32 	%p119, %r3624, 0;
	mov.f32 	%f1798, 0f00000000;
	sub.f32 	%f1799, %f1798, %f1797;
	selp.f32 	%f92, %f1797, %f1799, %p119;
	mul.f32 	%f1800, %f92, 0f3F22F983;
	cvt.rni.s32.f32 	%r8459, %f1800;
	cvt.rn.f32.s32 	%f1801, %r8459;
	fma.rn.f32 	%f1802, %f1801, 0fBFC90FDA, %f92;
	fma.rn.f32 	%f1803, %f1801, 0fB3A22168, %f1802;
	fma.rn.f32 	%f6057, %f1801, 0fA7C234C5, %f1803;
	abs.f32 	%f94, %f92;
	setp.ltu.f32 	%p120, %f94, 0f47CE4780;
	@%p120 bra 	$L__BB2_133;
	setp.neu.f32 	%p121, %f94, 0f7F800000;
	@%p121 bra 	$L__BB2_128;
	mov.f32 	%f1806, 0f00000000;
	mul.rn.f32 	%f6057, %f92, %f1806;
	mov.b32 	%r8459, 0;
	bra.uni 	$L__BB2_133;
$L__BB2_128:
	mov.b32 	%r199, %f92;
	shl.b32 	%r3626, %r199, 8;
	or.b32  	%r200, %r3626, -2147483648;
	mov.b64 	%rd3610, 0;
	mov.b32 	%r8456, 0;
	mov.u64 	%rd3608, __cudart_i2opi_f;
	mov.u64 	%rd3609, %rd1;
$L__BB2_129:
	.pragma "nounroll";
	ld.global.nc.u32 	%r3627, [%rd3608];
	mad.wide.u32 	%rd1781, %r3627, %r200, %rd3610;
	shr.u64 	%rd3610, %rd1781, 32;
	st.local.u32 	[%rd3609], %rd1781;
	add.s32 	%r8456, %r8456, 1;
	add.s64 	%rd3609, %rd3609, 4;
	add.s64 	%rd3608, %rd3608, 4;
	setp.ne.s32 	%p122, %r8456, 6;
	@%p122 bra 	$L__BB2_129;
	shr.u32 	%r3628, %r199, 23;
	st.local.u32 	[%rd1+24], %rd3610;
	and.b32  	%r203, %r3628, 31;
	and.b32  	%r3629, %r3628, 224;
	add.s32 	%r3630, %r3629, -128;
	shr.u32 	%r3631, %r3630, 5;
	mul.wide.u32 	%rd1782, %r3631, 4;
	sub.s64 	%rd107, %rd1, %rd1782;
	ld.local.u32 	%r8457, [%rd107+24];
	ld.local.u32 	%r8458, [%rd107+20];
	setp.eq.s32 	%p123, %r203, 0;
	@%p123 bra 	$L__BB2_132;
	shf.l.wrap.b32 	%r8457, %r8458, %r8457, %r203;
	ld.local.u32 	%r3632, [%rd107+16];
	shf.l.wrap.b32 	%r8458, %r3632, %r8458, %r203;
$L__BB2_132:
	shr.u32 	%r3633, %r8457, 30;
	shf.l.wrap.b32 	%r3634, %r8458, %r8457, 2;
	shl.b32 	%r3635, %r8458, 2;
	shr.u32 	%r3636, %r3634, 31;
	add.s32 	%r3637, %r3636, %r3633;
	neg.s32 	%r3638, %r3637;
	setp.lt.s32 	%p124, %r199, 0;
	selp.b32 	%r8459, %r3638, %r3637, %p124;
	xor.b32  	%r3639, %r3634, %r199;
	shr.s32 	%r3640, %r3634, 31;
	xor.b32  	%r3641, %r3640, %r3634;
	xor.b32  	%r3642, %r3640, %r3635;
	cvt.u64.u32 	%rd1783, %r3641;
	shl.b64 	%rd1784, %rd1783, 32;
	cvt.u64.u32 	%rd1785, %r3642;
	or.b64  	%rd1786, %rd1784, %rd1785;
	cvt.rn.f64.s64 	%fd29, %rd1786;
	mul.f64 	%fd30, %fd29, 0d3BF921FB54442D19;
	cvt.rn.f32.f64 	%f1804, %fd30;
	neg.f32 	%f1805, %f1804;
	setp.lt.s32 	%p125, %r3639, 0;
	selp.f32 	%f6057, %f1805, %f1804, %p125;
$L__BB2_133:
	mul.rn.f32 	%f1807, %f6057, %f6057;
	and.b32  	%r3644, %r8459, 1;
	setp.eq.b32 	%p126, %r3644, 1;
	selp.f32 	%f1808, 0f3F800000, %f6057, %p126;
	fma.rn.f32 	%f1809, %f1807, %f1808, 0f00000000;
	fma.rn.f32 	%f1810, %f1807, 0f37CBAC00, 0fBAB607ED;
	selp.f32 	%f1811, %f1810, 0fB94D4153, %p126;
	selp.f32 	%f1812, 0f3D2AAABB, 0f3C0885E4, %p126;
	fma.rn.f32 	%f1813, %f1811, %f1807, %f1812;
	selp.f32 	%f1814, 0fBEFFFFFF, 0fBE2AAAA8, %p126;
	fma.rn.f32 	%f1815, %f1813, %f1807, %f1814;
	fma.rn.f32 	%f1816, %f1815, %f1809, %f1808;
	and.b32  	%r3645, %r8459, 2;
	setp.eq.s32 	%p127, %r3645, 0;
	mov.f32 	%f1817, 0f00000000;
	sub.f32 	%f1818, %f1817, %f1816;
	selp.f32 	%f98, %f1816, %f1818, %p127;
	mul.f32 	%f1819, %f98, 0f3F22F983;
	cvt.rni.s32.f32 	%r8463, %f1819;
	cvt.rn.f32.s32 	%f1820, %r8463;
	fma.rn.f32 	%f1821, %f1820, 0fBFC90FDA, %f98;
	fma.rn.f32 	%f1822, %f1820, 0fB3A22168, %f1821;
	fma.rn.f32 	%f6058, %f1820, 0fA7C234C5, %f1822;
	abs.f32 	%f100, %f98;
	setp.ltu.f32 	%p128, %f100, 0f47CE4780;
	@%p128 bra 	$L__BB2_141;
	setp.neu.f32 	%p129, %f100, 0f7F800000;
	@%p129 bra 	$L__BB2_136;
	mov.f32 	%f1825, 0f00000000;
	mul.rn.f32 	%f6058, %f98, %f1825;
	mov.b32 	%r8463, 0;
	bra.uni 	$L__BB2_141;
$L__BB2_136:
	mov.b32 	%r213, %f98;
	shl.b32 	%r3647, %r213, 8;
	or.b32  	%r214, %r3647, -2147483648;
	mov.b64 	%rd3613, 0;
	mov.b32 	%r8460, 0;
	mov.u64 	%rd3611, __cudart_i2opi_f;
	mov.u64 	%rd3612, %rd1;
$L__BB2_137:
	.pragma "nounroll";
	ld.global.nc.u32 	%r3648, [%rd3611];
	mad.wide.u32 	%rd1789, %r3648, %r214, %rd3613;
	shr.u64 	%rd3613, %rd1789, 32;
	st.local.u32 	[%rd3612], %rd1789;
	add.s32 	%r8460, %r8460, 1;
	add.s64 	%rd3612, %rd3612, 4;
	add.s64 	%rd3611, %rd3611, 4;
	setp.ne.s32 	%p130, %r8460, 6;
	@%p130 bra 	$L__BB2_137;
	shr.u32 	%r3649, %r213, 23;
	st.local.u32 	[%rd1+24], %rd3613;
	and.b32  	%r217, %r3649, 31;
	and.b32  	%r3650, %r3649, 224;
	add.s32 	%r3651, %r3650, -128;
	shr.u32 	%r3652, %r3651, 5;
	mul.wide.u32 	%rd1790, %r3652, 4;
	sub.s64 	%rd114, %rd1, %rd1790;
	ld.local.u32 	%r8461, [%rd114+24];
	ld.local.u32 	%r8462, [%rd114+20];
	setp.eq.s32 	%p131, %r217, 0;
	@%p131 bra 	$L__BB2_140;
	shf.l.wrap.b32 	%r8461, %r8462, %r8461, %r217;
	ld.local.u32 	%r3653, [%rd114+16];
	shf.l.wrap.b32 	%r8462, %r3653, %r8462, %r217;
$L__BB2_140:
	shr.u32 	%r3654, %r8461, 30;
	shf.l.wrap.b32 	%r3655, %r8462, %r8461, 2;
	shl.b32 	%r3656, %r8462, 2;
	shr.u32 	%r3657, %r3655, 31;
	add.s32 	%r3658, %r3657, %r3654;
	neg.s32 	%r3659, %r3658;
	setp.lt.s32 	%p132, %r213, 0;
	selp.b32 	%r8463, %r3659, %r3658, %p132;
	xor.b32  	%r3660, %r3655, %r213;
	shr.s32 	%r3661, %r3655, 31;
	xor.b32  	%r3662, %r3661, %r3655;
	xor.b32  	%r3663, %r3661, %r3656;
	cvt.u64.u32 	%rd1791, %r3662;
	shl.b64 	%rd1792, %rd1791, 32;
	cvt.u64.u32 	%rd1793, %r3663;
	or.b64  	%rd1794, %rd1792, %rd1793;
	cvt.rn.f64.s64 	%fd31, %rd1794;
	mul.f64 	%fd32, %fd31, 0d3BF921FB54442D19;
	cvt.rn.f32.f64 	%f1823, %fd32;
	neg.f32 	%f1824, %f1823;
	setp.lt.s32 	%p133, %r3660, 0;
	selp.f32 	%f6058, %f1824, %f1823, %p133;
$L__BB2_141:
	mul.rn.f32 	%f1826, %f6058, %f6058;
	and.b32  	%r3665, %r8463, 1;
	setp.eq.b32 	%p134, %r3665, 1;
	selp.f32 	%f1827, 0f3F800000, %f6058, %p134;
	fma.rn.f32 	%f1828, %f1826, %f1827, 0f00000000;
	fma.rn.f32 	%f1829, %f1826, 0f37CBAC00, 0fBAB607ED;
	selp.f32 	%f1830, %f1829, 0fB94D4153, %p134;
	selp.f32 	%f1831, 0f3D2AAABB, 0f3C0885E4, %p134;
	fma.rn.f32 	%f1832, %f1830, %f1826, %f1831;
	selp.f32 	%f1833, 0fBEFFFFFF, 0fBE2AAAA8, %p134;
	fma.rn.f32 	%f1834, %f1832, %f1826, %f1833;
	fma.rn.f32 	%f1835, %f1834, %f1828, %f1827;
	and.b32  	%r3666, %r8463, 2;
	setp.eq.s32 	%p135, %r3666, 0;
	mov.f32 	%f1836, 0f00000000;
	sub.f32 	%f1837, %f1836, %f1835;
	selp.f32 	%f104, %f1835, %f1837, %p135;
	mul.f32 	%f1838, %f104, 0f3F22F983;
	cvt.rni.s32.f32 	%r8467, %f1838;
	cvt.rn.f32.s32 	%f1839, %r8467;
	fma.rn.f32 	%f1840, %f1839, 0fBFC90FDA, %f104;
	fma.rn.f32 	%f1841, %f1839, 0fB3A22168, %f1840;
	fma.rn.f32 	%f6059, %f1839, 0fA7C234C5, %f1841;
	abs.f32 	%f106, %f104;
	setp.ltu.f32 	%p136, %f106, 0f47CE4780;
	@%p136 bra 	$L__BB2_149;
	setp.neu.f32 	%p137, %f106, 0f7F800000;
	@%p137 bra 	$L__BB2_144;
	mov.f32 	%f1844, 0f00000000;
	mul.rn.f32 	%f6059, %f104, %f1844;
	mov.b32 	%r8467, 0;
	bra.uni 	$L__BB2_149;
$L__BB2_144:
	mov.b32 	%r227, %f104;
	shl.b32 	%r3668, %r227, 8;
	or.b32  	%r228, %r3668, -2147483648;
	mov.b64 	%rd3616, 0;
	mov.b32 	%r8464, 0;
	mov.u64 	%rd3614, __cudart_i2opi_f;
	mov.u64 	%rd3615, %rd1;
$L__BB2_145:
	.pragma "nounroll";
	ld.global.nc.u32 	%r3669, [%rd3614];
	mad.wide.u32 	%rd1797, %r3669, %r228, %rd3616;
	shr.u64 	%rd3616, %rd1797, 32;
	st.local.u32 	[%rd3615], %rd1797;
	add.s32 	%r8464, %r8464, 1;
	add.s64 	%rd3615, %rd3615, 4;
	add.s64 	%rd3614, %rd3614, 4;
	setp.ne.s32 	%p138, %r8464, 6;
	@%p138 bra 	$L__BB2_145;
	shr.u32 	%r3670, %r227, 23;
	st.local.u32 	[%rd1+24], %rd3616;
	and.b32  	%r231, %r3670, 31;
	and.b32  	%r3671, %r3670, 224;
	add.s32 	%r3672, %r3671, -128;
	shr.u32 	%r3673, %r3672, 5;
	mul.wide.u32 	%rd1798, %r3673, 4;
	sub.s64 	%rd121, %rd1, %rd1798;
	ld.local.u32 	%r8465, [%rd121+24];
	ld.local.u32 	%r8466, [%rd121+20];
	setp.eq.s32 	%p139, %r231, 0;
	@%p139 bra 	$L__BB2_148;
	shf.l.wrap.b32 	%r8465, %r8466, %r8465, %r231;
	ld.local.u32 	%r3674, [%rd121+16];
	shf.l.wrap.b32 	%r8466, %r3674, %r8466, %r231;
$L__BB2_148:
	shr.u32 	%r3675, %r8465, 30;
	shf.l.wrap.b32 	%r3676, %r8466, %r8465, 2;
	shl.b32 	%r3677, %r8466, 2;
	shr.u32 	%r3678, %r3676, 31;
	add.s32 	%r3679, %r3678, %r3675;
	neg.s32 	%r3680, %r3679;
	setp.lt.s32 	%p140, %r227, 0;
	selp.b32 	%r8467, %r3680, %r3679, %p140;
	xor.b32  	%r3681, %r3676, %r227;
	shr.s32 	%r3682, %r3676, 31;
	xor.b32  	%r3683, %r3682, %r3676;
	xor.b32  	%r3684, %r3682, %r3677;
	cvt.u64.u32 	%rd1799, %r3683;
	shl.b64 	%rd1800, %rd1799, 32;
	cvt.u64.u32 	%rd1801, %r3684;
	or.b64  	%rd1802, %rd1800, %rd1801;
	cvt.rn.f64.s64 	%fd33, %rd1802;
	mul.f64 	%fd34, %fd33, 0d3BF921FB54442D19;
	cvt.rn.f32.f64 	%f1842, %fd34;
	neg.f32 	%f1843, %f1842;
	setp.lt.s32 	%p141, %r3681, 0;
	selp.f32 	%f6059, %f1843, %f1842, %p141;
$L__BB2_149:
	mul.rn.f32 	%f1845, %f6059, %f6059;
	and.b32  	%r3686, %r8467, 1;
	setp.eq.b32 	%p142, %r3686, 1;
	selp.f32 	%f1846, 0f3F800000, %f6059, %p142;
	fma.rn.f32 	%f1847, %f1845, %f1846, 0f00000000;
	fma.rn.f32 	%f1848, %f1845, 0f37CBAC00, 0fBAB607ED;
	selp.f32 	%f1849, %f1848, 0fB94D4153, %p142;
	selp.f32 	%f1850, 0f3D2AAABB, 0f3C0885E4, %p142;
	fma.rn.f32 	%f1851, %f1849, %f1845, %f1850;
	selp.f32 	%f1852, 0fBEFFFFFF, 0fBE2AAAA8, %p142;
	fma.rn.f32 	%f1853, %f1851, %f1845, %f1852;
	fma.rn.f32 	%f1854, %f1853, %f1847, %f1846;
	and.b32  	%r3687, %r8467, 2;
	setp.eq.s32 	%p143, %r3687, 0;
	mov.f32 	%f1855, 0f00000000;
	sub.f32 	%f1856, %f1855, %f1854;
	selp.f32 	%f6061, %f1854, %f1856, %p143;
	setp.geu.f32 	%p144, %f2, 0f41000000;
	@%p144 bra 	$L__BB2_159;
	mul.f32 	%f1857, %f6061, 0f3F22F983;
	cvt.rni.s32.f32 	%r8471, %f1857;
	cvt.rn.f32.s32 	%f1858, %r8471;
	fma.rn.f32 	%f1859, %f1858, 0fBFC90FDA, %f6061;
	fma.rn.f32 	%f1860, %f1858, 0fB3A22168, %f1859;
	fma.rn.f32 	%f6060, %f1858, 0fA7C234C5, %f1860;
	abs.f32 	%f112, %f6061;
	setp.ltu.f32 	%p145, %f112, 0f47CE4780;
	@%p145 bra 	$L__BB2_158;
	setp.neu.f32 	%p146, %f112, 0f7F800000;
	@%p146 bra 	$L__BB2_153;
	mov.f32 	%f1863, 0f00000000;
	mul.rn.f32 	%f6060, %f6061, %f1863;
	mov.b32 	%r8471, 0;
	bra.uni 	$L__BB2_158;
$L__BB2_153:
	mov.b32 	%r241, %f6061;
	shl.b32 	%r3689, %r241, 8;
	or.b32  	%r242, %r3689, -2147483648;
	mov.b64 	%rd3619, 0;
	mov.b32 	%r8468, 0;
	mov.u64 	%rd3617, __cudart_i2opi_f;
	mov.u64 	%rd3618, %rd1;
$L__BB2_154:
	.pragma "nounroll";
	ld.global.nc.u32 	%r3690, [%rd3617];
	mad.wide.u32 	%rd1805, %r3690, %r242, %rd3619;
	shr.u64 	%rd3619, %rd1805, 32;
	st.local.u32 	[%rd3618], %rd1805;
	add.s32 	%r8468, %r8468, 1;
	add.s64 	%rd3618, %rd3618, 4;
	add.s64 	%rd3617, %rd3617, 4;
	setp.ne.s32 	%p147, %r8468, 6;
	@%p147 bra 	$L__BB2_154;
	shr.u32 	%r3691, %r241, 23;
	st.local.u32 	[%rd1+24], %rd3619;
	and.b32  	%r245, %r3691, 31;
	and.b32  	%r3692, %r3691, 224;
	add.s32 	%r3693, %r3692, -128;
	shr.u32 	%r3694, %r3693, 5;
	mul.wide.u32 	%rd1806, %r3694, 4;
	sub.s64 	%rd128, %rd1, %rd1806;
	ld.local.u32 	%r8469, [%rd128+24];
	ld.local.u32 	%r8470, [%rd128+20];
	setp.eq.s32 	%p148, %r245, 0;
	@%p148 bra 	$L__BB2_157;
	shf.l.wrap.b32 	%r8469, %r8470, %r8469, %r245;
	ld.local.u32 	%r3695, [%rd128+16];
	shf.l.wrap.b32 	%r8470, %r3695, %r8470, %r245;
$L__BB2_157:
	shr.u32 	%r3696, %r8469, 30;
	shf.l.wrap.b32 	%r3697, %r8470, %r8469, 2;
	shl.b32 	%r3698, %r8470, 2;
	shr.u32 	%r3699, %r3697, 31;
	add.s32 	%r3700, %r3699, %r3696;
	neg.s32 	%r3701, %r3700;
	setp.lt.s32 	%p149, %r241, 0;
	selp.b32 	%r8471, %r3701, %r3700, %p149;
	xor.b32  	%r3702, %r3697, %r241;
	shr.s32 	%r3703, %r3697, 31;
	xor.b32  	%r3704, %r3703, %r3697;
	xor.b32  	%r3705, %r3703, %r3698;
	cvt.u64.u32 	%rd1807, %r3704;
	shl.b64 	%rd1808, %rd1807, 32;
	cvt.u64.u32 	%rd1809, %r3705;
	or.b64  	%rd1810, %rd1808, %rd1809;
	cvt.rn.f64.s64 	%fd35, %rd1810;
	mul.f64 	%fd36, %fd35, 0d3BF921FB54442D19;
	cvt.rn.f32.f64 	%f1861, %fd36;
	neg.f32 	%f1862, %f1861;
	setp.lt.s32 	%p150, %r3702, 0;
	selp.f32 	%f6060, %f1862, %f1861, %p150;
$L__BB2_158:
	mul.rn.f32 	%f1864, %f6060, %f6060;
	and.b32  	%r3707, %r8471, 1;
	setp.eq.b32 	%p151, %r3707, 1;
	selp.f32 	%f1865, 0f3F800000, %f6060, %p151;
	fma.rn.f32 	%f1866, %f1864, %f1865, 0f00000000;
	fma.rn.f32 	%f1867, %f1864, 0f37CBAC00, 0fBAB607ED;
	selp.f32 	%f1868, %f1867, 0fB94D4153, %p151;
	selp.f32 	%f1869, 0f3D2AAABB, 0f3C0885E4, %p151;
	fma.rn.f32 	%f1870, %f1868, %f1864, %f1869;
	selp.f32 	%f1871, 0fBEFFFFFF, 0fBE2AAAA8, %p151;
	fma.rn.f32 	%f1872, %f1870, %f1864, %f1871;
	fma.rn.f32 	%f1873, %f1872, %f1866, %f1865;
	and.b32  	%r3708, %r8471, 2;
	setp.eq.s32 	%p152, %r3708, 0;
	mov.f32 	%f1874, 0f00000000;
	sub.f32 	%f1875, %f1874, %f1873;
	selp.f32 	%f6061, %f1873, %f1875, %p152;
$L__BB2_159:
	setp.leu.f32 	%p153, %f2, %f6061;
	@%p153 bra 	$L__BB2_169;
	mul.f32 	%f1876, %f6061, 0f3F22F983;
	cvt.rni.s32.f32 	%r8475, %f1876;
	cvt.rn.f32.s32 	%f1877, %r8475;
	fma.rn.f32 	%f1878, %f1877, 0fBFC90FDA, %f6061;
	fma.rn.f32 	%f1879, %f1877, 0fB3A22168, %f1878;
	fma.rn.f32 	%f6062, %f1877, 0fA7C234C5, %f1879;
	abs.f32 	%f119, %f6061;
	setp.ltu.f32 	%p154, %f119, 0f47CE4780;
	@%p154 bra 	$L__BB2_168;
	setp.neu.f32 	%p155, %f119, 0f7F800000;
	@%p155 bra 	$L__BB2_163;
	mov.f32 	%f1882, 0f00000000;
	mul.rn.f32 	%f6062, %f6061, %f1882;
	mov.b32 	%r8475, 0;
	bra.uni 	$L__BB2_168;
$L__BB2_163:
	mov.b32 	%r255, %f6061;
	shl.b32 	%r3710, %r255, 8;
	or.b32  	%r256, %r3710, -2147483648;
	mov.b64 	%rd3622, 0;
	mov.b32 	%r8472, 0;
	mov.u64 	%rd3620, __cudart_i2opi_f;
	mov.u64 	%rd3621, %rd1;
$L__BB2_164:
	.pragma "nounroll";
	ld.global.nc.u32 	%r3711, [%rd3620];
	mad.wide.u32 	%rd1813, %r3711, %r256, %rd3622;
	shr.u64 	%rd3622, %rd1813, 32;
	st.local.u32 	[%rd3621], %rd1813;
	add.s32 	%r8472, %r8472, 1;
	add.s64 	%rd3621, %rd3621, 4;
	add.s64 	%rd3620, %rd3620, 4;
	setp.ne.s32 	%p156, %r8472, 6;
	@%p156 bra 	$L__BB2_164;
	shr.u32 	%r3712, %r255, 23;
	st.local.u32 	[%rd1+24], %rd3622;
	and.b32  	%r259, %r3712, 31;
	and.b32  	%r3713, %r3712, 224;
	add.s32 	%r3714, %r3713, -128;
	shr.u32 	%r3715, %r3714, 5;
	mul.wide.u32 	%rd1814, %r3715, 4;
	sub.s64 	%rd135, %rd1, %rd1814;
	ld.local.u32 	%r8473, [%rd135+24];
	ld.local.u32 	%r8474, [%rd135+20];
	setp.eq.s32 	%p157, %r259, 0;
	@%p157 bra 	$L__BB2_167;
	shf.l.wrap.b32 	%r8473, %r8474, %r8473, %r259;
	ld.local.u32 	%r3716, [%rd135+16];
	shf.l.wrap.b32 	%r8474, %r3716, %r8474, %r259;
$L__BB2_167:
	shr.u32 	%r3717, %r8473, 30;
	shf.l.wrap.b32 	%r3718, %r8474, %r8473, 2;
	shl.b32 	%r3719, %r8474, 2;
	shr.u32 	%r3720, %r3718, 31;
	add.s32 	%r3721, %r3720, %r3717;
	neg.s32 	%r3722, %r3721;
	setp.lt.s32 	%p158, %r255, 0;
	selp.b32 	%r8475, %r3722, %r3721, %p158;
	xor.b32  	%r3723, %r3718, %r255;
	shr.s32 	%r3724, %r3718, 31;
	xor.b32  	%r3725, %r3724, %r3718;
	xor.b32  	%r3726, %r3724, %r3719;
	cvt.u64.u32 	%rd1815, %r3725;
	shl.b64 	%rd1816, %rd1815, 32;
	cvt.u64.u32 	%rd1817, %r3726;
	or.b64  	%rd1818, %rd1816, %rd1817;
	cvt.rn.f64.s64 	%fd37, %rd1818;
	mul.f64 	%fd38, %fd37, 0d3BF921FB54442D19;
	cvt.rn.f32.f64 	%f1880, %fd38;
	neg.f32 	%f1881, %f1880;
	setp.lt.s32 	%p159, %r3723, 0;
	selp.f32 	%f6062, %f1881, %f1880, %p159;
$L__BB2_168:
	add.s32 	%r3728, %r8475, 1;
	mul.rn.f32 	%f1883, %f6062, %f6062;
	and.b32  	%r3729, %r8475, 1;
	setp.eq.b32 	%p160, %r3729, 1;
	selp.f32 	%f1884, %f6062, 0f3F800000, %p160;
	fma.rn.f32 	%f1885, %f1883, %f1884, 0f00000000;
	fma.rn.f32 	%f1886, %f1883, 0f37CBAC00, 0fBAB607ED;
	selp.f32 	%f1887, 0fB94D4153, %f1886, %p160;
	selp.f32 	%f1888, 0f3C0885E4, 0f3D2AAABB, %p160;
	fma.rn.f32 	%f1889, %f1887, %f1883, %f1888;
	selp.f32 	%f1890, 0fBE2AAAA8, 0fBEFFFFFF, %p160;
	fma.rn.f32 	%f1891, %f1889, %f1883, %f1890;
	fma.rn.f32 	%f1892, %f1891, %f1885, %f1884;
	and.b32  	%r3730, %r3728, 2;
	setp.eq.s32 	%p161, %r3730, 0;
	mov.f32 	%f1893, 0f00000000;
	sub.f32 	%f1894, %f1893, %f1892;
	selp.f32 	%f6061, %f1892, %f1894, %p161;
$L__BB2_169:
	mul.f32 	%f1895, %f6061, 0f3F22F983;
	cvt.rni.s32.f32 	%r8479, %f1895;
	cvt.rn.f32.s32 	%f1896, %r8479;
	fma.rn.f32 	%f1897, %f1896, 0fBFC90FDA, %f6061;
	fma.rn.f32 	%f1898, %f1896, 0fB3A22168, %f1897;
	fma.rn.f32 	%f6064, %f1896, 0fA7C234C5, %f1898;
	abs.f32 	%f126, %f6061;
	setp.ltu.f32 	%p162, %f126, 0f47CE4780;
	@%p162 bra 	$L__BB2_177;
	setp.neu.f32 	%p163, %f126, 0f7F800000;
	@%p163 bra 	$L__BB2_172;
	mov.f32 	%f1901, 0f00000000;
	mul.rn.f32 	%f6064, %f6061, %f1901;
	mov.b32 	%r8479, 0;
	bra.uni 	$L__BB2_177;
$L__BB2_172:
	mov.b32 	%r269, %f6061;
	shl.b32 	%r3732, %r269, 8;
	or.b32  	%r270, %r3732, -2147483648;
	mov.b64 	%rd3625, 0;
	mov.b32 	%r8476, 0;
	mov.u64 	%rd3623, __cudart_i2opi_f;
	mov.u64 	%rd3624, %rd1;
$L__BB2_173:
	.pragma "nounroll";
	ld.global.nc.u32 	%r3733, [%rd3623];
	mad.wide.u32 	%rd1821, %r3733, %r270, %rd3625;
	shr.u64 	%rd3625, %rd1821, 32;
	st.local.u32 	[%rd3624], %rd1821;
	add.s32 	%r8476, %r8476, 1;
	add.s64 	%rd3624, %rd3624, 4;
	add.s64 	%rd3623, %rd3623, 4;
	setp.ne.s32 	%p164, %r8476, 6;
	@%p164 bra 	$L__BB2_173;
	shr.u32 	%r3734, %r269, 23;
	st.local.u32 	[%rd1+24], %rd3625;
	and.b32  	%r273, %r3734, 31;
	and.b32  	%r3735, %r3734, 224;
	add.s32 	%r3736, %r3735, -128;
	shr.u32 	%r3737, %r3736, 5;
	mul.wide.u32 	%rd1822, %r3737, 4;
	sub.s64 	%rd142, %rd1, %rd1822;
	ld.local.u32 	%r8477, [%rd142+24];
	ld.local.u32 	%r8478, [%rd142+20];
	setp.eq.s32 	%p165, %r273, 0;
	@%p165 bra 	$L__BB2_176;
	shf.l.wrap.b32 	%r8477, %r8478, %r8477, %r273;
	ld.local.u32 	%r3738, [%rd142+16];
	shf.l.wrap.b32 	%r8478, %r3738, %r8478, %r273;
$L__BB2_176:
	shr.u32 	%r3739, %r8477, 30;
	shf.l.wrap.b32 	%r3740, %r8478, %r8477, 2;
	shl.b32 	%r3741, %r8478, 2;
	shr.u32 	%r3742, %r3740, 31;
	add.s32 	%r3743, %r3742, %r3739;
	neg.s32 	%r3744, %r3743;
	setp.lt.s32 	%p166, %r269, 0;
	selp.b32 	%r8479, %r3744, %r3743, %p166;
	xor.b32  	%r3745, %r3740, %r269;
	shr.s32 	%r3746, %r3740, 31;
	xor.b32  	%r3747, %r3746, %r3740;
	xor.b32  	%r3748, %r3746, %r3741;
	cvt.u64.u32 	%rd1823, %r3747;
	shl.b64 	%rd1824, %rd1823, 32;
	cvt.u64.u32 	%rd1825, %r3748;
	or.b64  	%rd1826, %rd1824, %rd1825;
	cvt.rn.f64.s64 	%fd39, %rd1826;
	mul.f64 	%fd40, %fd39, 0d3BF921FB54442D19;
	cvt.rn.f32.f64 	%f1899, %fd40;
	neg.f32 	%f1900, %f1899;
	setp.lt.s32 	%p167, %r3745, 0;
	selp.f32 	%f6064, %f1900, %f1899, %p167;
$L__BB2_177:
	mul.rn.f32 	%f1902, %f6064, %f6064;
	and.b32  	%r3750, %r8479, 1;
	setp.eq.b32 	%p168, %r3750, 1;
	selp.f32 	%f1903, 0f3F800000, %f6064, %p168;
	fma.rn.f32 	%f1904, %f1902, %f1903, 0f00000000;
	fma.rn.f32 	%f1905, %f1902, 0f37CBAC00, 0fBAB607ED;
	selp.f32 	%f1906, %f1905, 0fB94D4153, %p168;
	selp.f32 	%f1907, 0f3D2AAABB, 0f3C0885E4, %p168;
	fma.rn.f32 	%f1908, %f1906, %f1902, %f1907;
	selp.f32 	%f1909, 0fBEFFFFFF, 0fBE2AAAA8, %p168;
	fma.rn.f32 	%f1910, %f1908, %f1902, %f1909;
	fma.rn.f32 	%f1911, %f1910, %f1904, %f1903;
	and.b32  	%r3751, %r8479, 2;
	setp.eq.s32 	%p169, %r3751, 0;
	mov.f32 	%f1912, 0f00000000;
	sub.f32 	%f1913, %f1912, %f1911;
	selp.f32 	%f130, %f1911, %f1913, %p169;
	mul.f32 	%f1914, %f130, 0f3F22F983;
	cvt.rni.s32.f32 	%r8483, %f1914;
	cvt.rn.f32.s32 	%f1915, %r8483;
	fma.rn.f32 	%f1916, %f1915, 0fBFC90FDA, %f130;
	fma.rn.f32 	%f1917, %f1915, 0fB3A22168, %f1916;
	fma.rn.f32 	%f6065, %f1915, 0fA7C234C5, %f1917;
	abs.f32 	%f132, %f130;
	setp.ltu.f32 	%p170, %f132, 0f47CE4780;
	@%p170 bra 	$L__BB2_185;
	setp.neu.f32 	%p171, %f132, 0f7F800000;
	@%p171 bra 	$L__BB2_180;
	mov.f32 	%f1920, 0f00000000;
	mul.rn.f32 	%f6065, %f130, %f1920;
	mov.b32 	%r8483, 0;
	bra.uni 	$L__BB2_185;
$L__BB2_180:
	mov.b32 	%r283, %f130;
	shl.b32 	%r3753, %r283, 8;
	or.b32  	%r284, %r3753, -2147483648;
	mov.b64 	%rd3628, 0;
	mov.b32 	%r8480, 0;
	mov.u64 	%rd3626, __cudart_i2opi_f;
	mov.u64 	%rd3627, %rd1;
$L__BB2_181:
	.pragma "nounroll";
	ld.global.nc.u32 	%r3754, [%rd3626];
	mad.wide.u32 	%rd1829, %r3754, %r284, %rd3628;
	shr.u64 	%rd3628, %rd1829, 32;
	st.local.u32 	[%rd3627], %rd1829;
	add.s32 	%r8480, %r8480, 1;
	add.s64 	%rd3627, %rd3627, 4;
	add.s64 	%rd3626, %rd3626, 4;
	setp.ne.s32 	%p172, %r8480, 6;
	@%p172 bra 	$L__BB2_181;
	shr.u32 	%r3755, %r283, 23;
	st.local.u32 	[%rd1+24], %rd3628;
	and.b32  	%r287, %r3755, 31;
	and.b32  	%r3756, %r3755, 224;
	add.s32 	%r3757, %r3756, -128;
	shr.u32 	%r3758, %r3757, 5;
	mul.wide.u32 	%rd1830, %r3758, 4;
	sub.s64 	%rd149, %rd1, %rd1830;
	ld.local.u32 	%r8481, [%rd149+24];
	ld.local.u32 	%r8482, [%rd149+20];
	setp.eq.s32 	%p173, %r287, 0;
	@%p173 bra 	$L__BB2_184;
	shf.l.wrap.b32 	%r8481, %r8482, %r8481, %r287;
	ld.local.u32 	%r3759, [%rd149+16];
	shf.l.wrap.b32 	%r8482, %r3759, %r8482, %r287;
$L__BB2_184:
	shr.u32 	%r3760, %r8481, 30;
	shf.l.wrap.b32 	%r3761, %r8482, %r8481, 2;
	shl.b32 	%r3762, %r8482, 2;
	shr.u32 	%r3763, %r3761, 31;
	add.s32 	%r3764, %r3763, %r3760;
	neg.s32 	%r3765, %r3764;
	setp.lt.s32 	%p174, %r283, 0;
	selp.b32 	%r8483, %r3765, %r3764, %p174;
	xor.b32  	%r3766, %r3761, %r283;
	shr.s32 	%r3767, %r3761, 31;
	xor.b32  	%r3768, %r3767, %r3761;
	xor.b32  	%r3769, %r3767, %r3762;
	cvt.u64.u32 	%rd1831, %r3768;
	shl.b64 	%rd1832, %rd1831, 32;
	cvt.u64.u32 	%rd1833, %r3769;
	or.b64  	%rd1834, %rd1832, %rd1833;
	cvt.rn.f64.s64 	%fd41, %rd1834;
	mul.f64 	%fd42, %fd41, 0d3BF921FB54442D19;
	cvt.rn.f32.f64 	%f1918, %fd42;
	neg.f32 	%f1919, %f1918;
	setp.lt.s32 	%p175, %r3766, 0;
	selp.f32 	%f6065, %f1919, %f1918, %p175;
$L__BB2_185:
	mul.rn.f32 	%f1921, %f6065, %f6065;
	and.b32  	%r3771, %r8483, 1;
	setp.eq.b32 	%p176, %r3771, 1;
	selp.f32 	%f1922, 0f3F800000, %f6065, %p176;
	fma.rn.f32 	%f1923, %f1921, %f1922, 0f00000000;
	fma.rn.f32 	%f1924, %f1921, 0f37CBAC00, 0fBAB607ED;
	selp.f32 	%f1925, %f1924, 0fB94D4153, %p176;
	selp.f32 	%f1926, 0f3D2AAABB, 0f3C0885E4, %p176;
	fma.rn.f32 	%f1927, %f1925, %f1921, %f1926;
	selp.f32 	%f1928, 0fBEFFFFFF, 0fBE2AAAA8, %p176;
	fma.rn.f32 	%f1929, %f1927, %f1921, %f1928;
	fma.rn.f32 	%f1930, %f1929, %f1923, %f1922;
	and.b32  	%r3772, %r8483, 2;
	setp.eq.s32 	%p177, %r3772, 0;
	mov.f32 	%f1931, 0f00000000;
	sub.f32 	%f1932, %f1931, %f1930;
	selp.f32 	%f136, %f1930, %f1932, %p177;
	mul.f32 	%f1933, %f136, 0f3F22F983;
	cvt.rni.s32.f32 	%r8487, %f1933;
	cvt.rn.f32.s32 	%f1934, %r8487;
	fma.rn.f32 	%f1935, %f1934, 0fBFC90FDA, %f136;
	fma.rn.f32 	%f1936, %f1934, 0fB3A22168, %f1935;
	fma.rn.f32 	%f6066, %f1934, 0fA7C234C5, %f1936;
	abs.f32 	%f138, %f136;
	setp.ltu.f32 	%p178, %f138, 0f47CE4780;
	@%p178 bra 	$L__BB2_193;
	setp.neu.f32 	%p179, %f138, 0f7F800000;
	@%p179 bra 	$L__BB2_188;
	mov.f32 	%f1939, 0f00000000;
	mul.rn.f32 	%f6066, %f136, %f1939;
	mov.b32 	%r8487, 0;
	bra.uni 	$L__BB2_193;
$L__BB2_188:
	mov.b32 	%r297, %f136;
	shl.b32 	%r3774, %r297, 8;
	or.b32  	%r298, %r3774, -2147483648;
	mov.b64 	%rd3631, 0;
	mov.b32 	%r8484, 0;
	mov.u64 	%rd3629, __cudart_i2opi_f;
	mov.u64 	%rd3630, %rd1;
$L__BB2_189:
	.pragma "nounroll";
	ld.global.nc.u32 	%r3775, [%rd3629];
	mad.wide.u32 	%rd1837, %r3775, %r298, %rd3631;
	shr.u64 	%rd3631, %rd1837, 32;
	st.local.u32 	[%rd3630], %rd1837;
	add.s32 	%r8484, %r8484, 1;
	add.s64 	%rd3630, %rd3630, 4;
	add.s64 	%rd3629, %rd3629, 4;
	setp.ne.s32 	%p180, %r8484, 6;
	@%p180 bra 	$L__BB2_189;
	shr.u32 	%r3776, %r297, 23;
	st.local.u32 	[%rd1+24], %rd3631;
	and.b32  	%r301, %r3776, 31;
	and.b32  	%r3777, %r3776, 224;
	add.s32 	%r3778, %r3777, -128;
	shr.u32 	%r3779, %r3778, 5;
	mul.wide.u32 	%rd1838, %r3779, 4;
	sub.s64 	%rd156, %rd1, %rd1838;
	ld.local.u32 	%r8485, [%rd156+24];
	ld.local.u32 	%r8486, [%rd156+20];
	setp.eq.s32 	%p181, %r301, 0;
	@%p181 bra 	$L__BB2_192;
	shf.l.wrap.b32 	%r8485, %r8486, %r8485, %r301;
	ld.local.u32 	%r3780, [%rd156+16];
	shf.l.wrap.b32 	%r8486, %r3780, %r8486, %r301;
$L__BB2_192:
	shr.u32 	%r3781, %r8485, 30;
	shf.l.wrap.b32 	%r3782, %r8486, %r8485, 2;
	shl.b32 	%r3783, %r8486, 2;
	shr.u32 	%r3784, %r3782, 31;
	add.s32 	%r3785, %r3784, %r3781;
	neg.s32 	%r3786, %r3785;
	setp.lt.s32 	%p182, %r297, 0;
	selp.b32 	%r8487, %r3786, %r3785, %p182;
	xor.b32  	%r3787, %r3782, %r297;
	shr.s32 	%r3788, %r3782, 31;
	xor.b32  	%r3789, %r3788, %r3782;
	xor.b32  	%r3790, %r3788, %r3783;
	cvt.u64.u32 	%rd1839, %r3789;
	shl.b64 	%rd1840, %rd1839, 32;
	cvt.u64.u32 	%rd1841, %r3790;
	or.b64  	%rd1842, %rd1840, %rd1841;
	cvt.rn.f64.s64 	%fd43, %rd1842;
	mul.f64 	%fd44, %fd43, 0d3BF921FB54442D19;
	cvt.rn.f32.f64 	%f1937, %fd44;
	neg.f32 	%f1938, %f1937;
	setp.lt.s32 	%p183, %r3787, 0;
	selp.f32 	%f6066, %f1938, %f1937, %p183;
$L__BB2_193:
	setp.leu.f32 	%p184, %f1, %f2;
	add.s32 	%r3792, %r8487, 1;
	mul.rn.f32 	%f1940, %f6066, %f6066;
	and.b32  	%r3793, %r8487, 1;
	setp.eq.b32 	%p185, %r3793, 1;
	selp.f32 	%f1941, %f6066, 0f3F800000, %p185;
	fma.rn.f32 	%f1942, %f1940, %f1941, 0f00000000;
	fma.rn.f32 	%f1943, %f1940, 0f37CBAC00, 0fBAB607ED;
	selp.f32 	%f1944, 0fB94D4153, %f1943, %p185;
	selp.f32 	%f1945, 0f3C0885E4, 0f3D2AAABB, %p185;
	fma.rn.f32 	%f1946, %f1944, %f1940, %f1945;
	selp.f32 	%f1947, 0fBE2AAAA8, 0fBEFFFFFF, %p185;
	fma.rn.f32 	%f1948, %f1946, %f1940, %f1947;
	fma.rn.f32 	%f1949, %f1948, %f1942, %f1941;
	and.b32  	%r3794, %r3792, 2;
	setp.eq.s32 	%p186, %r3794, 0;
	mov.f32 	%f1950, 0f00000000;
	sub.f32 	%f1951, %f1950, %f1949;
	selp.f32 	%f6068, %f1949, %f1951, %p186;
	@%p184 bra 	$L__BB2_203;
	mul.f32 	%f1952, %f6068, 0f3F22F983;
	cvt.rni.s32.f32 	%r8491, %f1952;
	cvt.rn.f32.s32 	%f1953, %r8491;
	fma.rn.f32 	%f1954, %f1953, 0fBFC90FDA, %f6068;
	fma.rn.f32 	%f1955, %f1953, 0fB3A22168, %f1954;
	fma.rn.f32 	%f6067, %f1953, 0fA7C234C5, %f1955;
	abs.f32 	%f144, %f6068;
	setp.ltu.f32 	%p187, %f144, 0f47CE4780;
	@%p187 bra 	$L__BB2_202;
	setp.neu.f32 	%p188, %f144, 0f7F800000;
	@%p188 bra 	$L__BB2_197;
	mov.f32 	%f1958, 0f00000000;
	mul.rn.f32 	%f6067, %f6068, %f1958;
	mov.b32 	%r8491, 0;
	bra.uni 	$L__BB2_202;
$L__BB2_197:
	mov.b32 	%r311, %f6068;
	shl.b32 	%r3796, %r311, 8;
	or.b32  	%r312, %r3796, -2147483648;
	mov.b64 	%rd3634, 0;
	mov.b32 	%r8488, 0;
	mov.u64 	%rd3632, __cudart_i2opi_f;
	mov.u64 	%rd3633, %rd1;
$L__BB2_198:
	.pragma "nounroll";
	ld.global.nc.u32 	%r3797, [%rd3632];
	mad.wide.u32 	%rd1845, %r3797, %r312, %rd3634;
	shr.u64 	%rd3634, %rd1845, 32;
	st.local.u32 	[%rd3633], %rd1845;
	add.s32 	%r8488, %r8488, 1;
	add.s64 	%rd3633, %rd3633, 4;
	add.s64 	%rd3632, %rd3632, 4;
	setp.ne.s32 	%p189, %r8488, 6;
	@%p189 bra 	$L__BB2_198;
	shr.u32 	%r3798, %r311, 23;
	st.local.u32 	[%rd1+24], %rd3634;
	and.b32  	%r315, %r3798, 31;
	and.b32  	%r3799, %r3798, 224;
	add.s32 	%r3800, %r3799, -128;
	shr.u32 	%r3801, %r3800, 5;
	mul.wide.u32 	%rd1846, %r3801, 4;
	sub.s64 	%rd163, %rd1, %rd1846;
	ld.local.u32 	%r8489, [%rd163+24];
	ld.local.u32 	%r8490, [%rd163+20];
	setp.eq.s32 	%p190, %r315, 0;
	@%p190 bra 	$L__BB2_201;
	shf.l.wrap.b32 	%r8489, %r8490, %r8489, %r315;
	ld.local.u32 	%r3802, [%rd163+16];
	shf.l.wrap.b32 	%r8490, %r3802, %r8490, %r315;
$L__BB2_201:
	shr.u32 	%r3803, %r8489, 30;
	shf.l.wrap.b32 	%r3804, %r8490, %r8489, 2;
	shl.b32 	%r3805, %r8490, 2;
	shr.u32 	%r3806, %r3804, 31;
	add.s32 	%r3807, %r3806, %r3803;
	neg.s32 	%r3808, %r3807;
	setp.lt.s32 	%p191, %r311, 0;
	selp.b32 	%r8491, %r3808, %r3807, %p191;
	xor.b32  	%r3809, %r3804, %r311;
	shr.s32 	%r3810, %r3804, 31;
	xor.b32  	%r3811, %r3810, %r3804;
	xor.b32  	%r3812, %r3810, %r3805;
	cvt.u64.u32 	%rd1847, %r3811;
	shl.b64 	%rd1848, %rd1847, 32;
	cvt.u64.u32 	%rd1849, %r3812;
	or.b64  	%rd1850, %rd1848, %rd1849;
	cvt.rn.f64.s64 	%fd45, %rd1850;
	mul.f64 	%fd46, %fd45, 0d3BF921FB54442D19;
	cvt.rn.f32.f64 	%f1956, %fd46;
	neg.f32 	%f1957, %f1956;
	setp.lt.s32 	%p192, %r3809, 0;
	selp.f32 	%f6067, %f1957, %f1956, %p192;
$L__BB2_202:
	add.s32 	%r3814, %r8491, 1;
	mul.rn.f32 	%f1959, %f6067, %f6067;
	and.b32  	%r3815, %r8491, 1;
	setp.eq.b32 	%p193, %r3815, 1;
	selp.f32 	%f1960, %f6067, 0f3F800000, %p193;
	fma.rn.f32 	%f1961, %f1959, %f1960, 0f00000000;
	fma.rn.f32 	%f1962, %f1959, 0f37CBAC00, 0fBAB607ED;
	selp.f32 	%f1963, 0fB94D4153, %f1962, %p193;
	selp.f32 	%f1964, 0f3C0885E4, 0f3D2AAABB, %p193;
	fma.rn.f32 	%f1965, %f1963, %f1959, %f1964;
	selp.f32 	%f1966, 0fBE2AAAA8, 0fBEFFFFFF, %p193;
	fma.rn.f32 	%f1967, %f1965, %f1959, %f1966;
	fma.rn.f32 	%f1968, %f1967, %f1961, %f1960;
	and.b32  	%r3816, %r3814, 2;
	setp.eq.s32 	%p194, %r3816, 0;
	mov.f32 	%f1969, 0f00000000;
	sub.f32 	%f1970, %f1969, %f1968;
	selp.f32 	%f6068, %f1968, %f1970, %p194;
$L__BB2_203:
	mul.f32 	%f1971, %f6068, 0f3F22F983;
	cvt.rni.s32.f32 	%r8495, %f1971;
	cvt.rn.f32.s32 	%f1972, %r8495;
	fma.rn.f32 	%f1973, %f1972, 0fBFC90FDA, %f6068;
	fma.rn.f32 	%f1974, %f1972, 0fB3A22168, %f1973;
	fma.rn.f32 	%f6069, %f1972, 0fA7C234C5, %f1974;
	abs.f32 	%f151, %f6068;
	setp.ltu.f32 	%p195, %f151, 0f47CE4780;
	@%p195 bra 	$L__BB2_211;
	setp.neu.f32 	%p196, %f151, 0f7F800000;
	@%p196 bra 	$L__BB2_206;
	mov.f32 	%f1977, 0f00000000;
	mul.rn.f32 	%f6069, %f6068, %f1977;
	mov.b32 	%r8495, 0;
	bra.uni 	$L__BB2_211;
$L__BB2_206:
	mov.b32 	%r325, %f6068;
	shl.b32 	%r3818, %r325, 8;
	or.b32  	%r326, %r3818, -2147483648;
	mov.b64 	%rd3637, 0;
	mov.b32 	%r8492, 0;
	mov.u64 	%rd3635, __cudart_i2opi_f;
	mov.u64 	%rd3636, %rd1;
$L__BB2_207:
	.pragma "nounroll";
	ld.global.nc.u32 	%r3819, [%rd3635];
	mad.wide.u32 	%rd1853, %r3819, %r326, %rd3637;
	shr.u64 	%rd3637, %rd1853, 32;
	st.local.u32 	[%rd3636], %rd1853;
	add.s32 	%r8492, %r8492, 1;
	add.s64 	%rd3636, %rd3636, 4;
	add.s64 	%rd3635, %rd3635, 4;
	setp.ne.s32 	%p197, %r8492, 6;
	@%p197 bra 	$L__BB2_207;
	shr.u32 	%r3820, %r325, 23;
	st.local.u32 	[%rd1+24], %rd3637;
	and.b32  	%r329, %r3820, 31;
	and.b32  	%r3821, %r3820, 224;
	add.s32 	%r3822, %r3821, -128;
	shr.u32 	%r3823, %r3822, 5;
	mul.wide.u32 	%rd1854, %r3823, 4;
	sub.s64 	%rd170, %rd1, %rd1854;
	ld.local.u32 	%r8493, [%rd170+24];
	ld.local.u32 	%r8494, [%rd170+20];
	setp.eq.s32 	%p198, %r329, 0;
	@%p198 bra 	$L__BB2_210;
	shf.l.wrap.b32 	%r8493, %r8494, %r8493, %r329;
	ld.local.u32 	%r3824, [%rd170+16];
	shf.l.wrap.b32 	%r8494, %r3824, %r8494, %r329;
$L__BB2_210:
	shr.u32 	%r3825, %r8493, 30;
	shf.l.wrap.b32 	%r3826, %r8494, %r8493, 2;
	shl.b32 	%r3827, %r8494, 2;
	shr.u32 	%r3828, %r3826, 31;
	add.s32 	%r3829, %r3828, %r3825;
	neg.s32 	%r3830, %r3829;
	setp.lt.s32 	%p199, %r325, 0;
	selp.b32 	%r8495, %r3830, %r3829, %p199;
	xor.b32  	%r3831, %r3826, %r325;
	shr.s32 	%r3832, %r3826, 31;
	xor.b32  	%r3833, %r3832, %r3826;
	xor.b32  	%r3834, %r3832, %r3827;
	cvt.u64.u32 	%rd1855, %r3833;
	shl.b64 	%rd1856, %rd1855, 32;
	cvt.u64.u32 	%rd1857, %r3834;
	or.b64  	%rd1858, %rd1856, %rd1857;
	cvt.rn.f64.s64 	%fd47, %rd1858;
	mul.f64 	%fd48, %fd47, 0d3BF921FB54442D19;
	cvt.rn.f32.f64 	%f1975, %fd48;
	neg.f32 	%f1976, %f1975;
	setp.lt.s32 	%p200, %r3831, 0;
	selp.f32 	%f6069, %f1976, %f1975, %p200;
$L__BB2_211:
	add.s32 	%r3836, %r8495, 1;
	mul.rn.f32 	%f1978, %f6069, %f6069;
	and.b32  	%r3837, %r8495, 1;
	setp.eq.b32 	%p201, %r3837, 1;
	selp.f32 	%f1979, %f6069, 0f3F800000, %p201;
	fma.rn.f32 	%f1980, %f1978, %f1979, 0f00000000;
	fma.rn.f32 	%f1981, %f1978, 0f37CBAC00, 0fBAB607ED;
	selp.f32 	%f1982, 0fB94D4153, %f1981, %p201;
	selp.f32 	%f1983, 0f3C0885E4, 0f3D2AAABB, %p201;
	fma.rn.f32 	%f1984, %f1982, %f1978, %f1983;
	selp.f32 	%f1985, 0fBE2AAAA8, 0fBEFFFFFF, %p201;
	fma.rn.f32 	%f1986, %f1984, %f1978, %f1985;
	fma.rn.f32 	%f1987, %f1986, %f1980, %f1979;
	and.b32  	%r3838, %r3836, 2;
	setp.eq.s32 	%p202, %r3838, 0;
	mov.f32 	%f1988, 0f00000000;
	sub.f32 	%f1989, %f1988, %f1987;
	selp.f32 	%f155, %f1987, %f1989, %p202;
	mul.f32 	%f1990, %f155, 0f3F22F983;
	cvt.rni.s32.f32 	%r8499, %f1990;
	cvt.rn.f32.s32 	%f1991, %r8499;
	fma.rn.f32 	%f1992, %f1991, 0fBFC90FDA, %f155;
	fma.rn.f32 	%f1993, %f1991, 0fB3A22168, %f1992;
	fma.rn.f32 	%f6070, %f1991, 0fA7C234C5, %f1993;
	abs.f32 	%f157, %f155;
	setp.ltu.f32 	%p203, %f157, 0f47CE4780;
	@%p203 bra 	$L__BB2_219;
	setp.neu.f32 	%p204, %f157, 0f7F800000;
	@%p204 bra 	$L__BB2_214;
	mov.f32 	%f1996, 0f00000000;
	mul.rn.f32 	%f6070, %f155, %f1996;
	mov.b32 	%r8499, 0;
	bra.uni 	$L__BB2_219;
$L__BB2_214:
	mov.b32 	%r339, %f155;
	shl.b32 	%r3840, %r339, 8;
	or.b32  	%r340, %r3840, -2147483648;
	mov.b64 	%rd3640, 0;
	mov.b32 	%r8496, 0;
	mov.u64 	%rd3638, __cudart_i2opi_f;
	mov.u64 	%rd3639, %rd1;
$L__BB2_215:
	.pragma "nounroll";
	ld.global.nc.u32 	%r3841, [%rd3638];
	mad.wide.u32 	%rd1861, %r3841, %r340, %rd3640;
	shr.u64 	%rd3640, %rd1861, 32;
	st.local.u32 	[%rd3639], %rd1861;
	add.s32 	%r8496, %r8496, 1;
	add.s64 	%rd3639, %rd3639, 4;
	add.s64 	%rd3638, %rd3638, 4;
	setp.ne.s32 	%p205, %r8496, 6;
	@%p205 bra 	$L__BB2_215;
	shr.u32 	%r3842, %r339, 23;
	st.local.u32 	[%rd1+24], %rd3640;
	and.b32  	%r343, %r3842, 31;
	and.b32  	%r3843, %r3842, 224;
	add.s32 	%r3844, %r3843, -128;
	shr.u32 	%r3845, %r3844, 5;
	mul.wide.u32 	%rd1862, %r3845, 4;
	sub.s64 	%rd177, %rd1, %rd1862;
	ld.local.u32 	%r8497, [%rd177+24];
	ld.local.u32 	%r8498, [%rd177+20];
	setp.eq.s32 	%p206, %r343, 0;
	@%p206 bra 	$L__BB2_218;
	shf.l.wrap.b32 	%r8497, %r8498, %r8497, %r343;
	ld.local.u32 	%r3846, [%rd177+16];
	shf.l.wrap.b32 	%r8498, %r3846, %r8498, %r343;
$L__BB2_218:
	shr.u32 	%r3847, %r8497, 30;
	shf.l.wrap.b32 	%r3848, %r8498, %r8497, 2;
	shl.b32 	%r3849, %r8498, 2;
	shr.u32 	%r3850, %r3848, 31;
	add.s32 	%r3851, %r3850, %r3847;
	neg.s32 	%r3852, %r3851;
	setp.lt.s32 	%p207, %r339, 0;
	selp.b32 	%r8499, %r3852, %r3851, %p207;
	xor.b32  	%r3853, %r3848, %r339;
	shr.s32 	%r3854, %r3848, 31;
	xor.b32  	%r3855, %r3854, %r3848;
	xor.b32  	%r3856, %r3854, %r3849;
	cvt.u64.u32 	%rd1863, %r3855;
	shl.b64 	%rd1864, %rd1863, 32;
	cvt.u64.u32 	%rd1865, %r3856;
	or.b64  	%rd1866, %rd1864, %rd1865;
	cvt.rn.f64.s64 	%fd49, %rd1866;
	mul.f64 	%fd50, %fd49, 0d3BF921FB54442D19;
	cvt.rn.f32.f64 	%f1994, %fd50;
	neg.f32 	%f1995, %f1994;
	setp.lt.s32 	%p208, %r3853, 0;
	selp.f32 	%f6070, %f1995, %f1994, %p208;
$L__BB2_219:
	mul.rn.f32 	%f1997, %f6070, %f6070;
	and.b32  	%r3858, %r8499, 1;
	setp.eq.b32 	%p209, %r3858, 1;
	selp.f32 	%f1998, 0f3F800000, %f6070, %p209;
	fma.rn.f32 	%f1999, %f1997, %f1998, 0f00000000;
	fma.rn.f32 	%f2000, %f1997, 0f37CBAC00, 0fBAB607ED;
	selp.f32 	%f2001, %f2000, 0fB94D4153, %p209;
	selp.f32 	%f2002, 0f3D2AAABB, 0f3C0885E4, %p209;
	fma.rn.f32 	%f2003, %f2001, %f1997, %f2002;
	selp.f32 	%f2004, 0fBEFFFFFF, 0fBE2AAAA8, %p209;
	fma.rn.f32 	%f2005, %f2003, %f1997, %f2004;
	fma.rn.f32 	%f2006, %f2005, %f1999, %f1998;
	and.b32  	%r3859, %r8499, 2;
	setp.eq.s32 	%p210, %r3859, 0;
	mov.f32 	%f2007, 0f00000000;
	sub.f32 	%f2008, %f2007, %f2006;
	selp.f32 	%f6072, %f2006, %f2008, %p210;
	setp.leu.f32 	%p211, %f6072, 0f40E00000;
	@%p211 bra 	$L__BB2_229;
	mul.f32 	%f2009, %f6072, 0f3F22F983;
	cvt.rni.s32.f32 	%r8503, %f2009;
	cvt.rn.f32.s32 	%f2010, %r8503;
	fma.rn.f32 	%f2011, %f2010, 0fBFC90FDA, %f6072;
	fma.rn.f32 	%f2012, %f2010, 0fB3A22168, %f2011;
	fma.rn.f32 	%f6071, %f2010, 0fA7C234C5, %f2012;
	abs.f32 	%f163, %f6072;
	setp.ltu.f32 	%p212, %f163, 0f47CE4780;
	@%p212 bra 	$L__BB2_228;
	setp.neu.f32 	%p213, %f163, 0f7F800000;
	@%p213 bra 	$L__BB2_223;
	mov.f32 	%f2015, 0f00000000;
	mul.rn.f32 	%f6071, %f6072, %f2015;
	mov.b32 	%r8503, 0;
	bra.uni 	$L__BB2_228;
$L__BB2_223:
	mov.b32 	%r353, %f6072;
	shl.b32 	%r3861, %r353, 8;
	or.b32  	%r354, %r3861, -2147483648;
	mov.b64 	%rd3643, 0;
	mov.b32 	%r8500, 0;
	mov.u64 	%rd3641, __cudart_i2opi_f;
	mov.u64 	%rd3642, %rd1;
$L__BB2_224:
	.pragma "nounroll";
	ld.global.nc.u32 	%r3862, [%rd3641];
	mad.wide.u32 	%rd1869, %r3862, %r354, %rd3643;
	shr.u64 	%rd3643, %rd1869, 32;
	st.local.u32 	[%rd3642], %rd1869;
	add.s32 	%r8500, %r8500, 1;
	add.s64 	%rd3642, %rd3642, 4;
	add.s64 	%rd3641, %rd3641, 4;
	setp.ne.s32 	%p214, %r8500, 6;
	@%p214 bra 	$L__BB2_224;
	shr.u32 	%r3863, %r353, 23;
	st.local.u32 	[%rd1+24], %rd3643;
	and.b32  	%r357, %r3863, 31;
	add.s32 	%r3864, %r3863, -128;
	shr.u32 	%r3865, %r3864, 5;
	mul.wide.u32 	%rd1870, %r3865, 4;
	sub.s64 	%rd184, %rd1, %rd1870;
	ld.local.u32 	%r8501, [%rd184+24];
	ld.local.u32 	%r8502, [%rd184+20];
	setp.eq.s32 	%p215, %r357, 0;
	@%p215 bra 	$L__BB2_227;
	shf.l.wrap.b32 	%r8501, %r8502, %r8501, %r357;
	ld.local.u32 	%r3866, [%rd184+16];
	shf.l.wrap.b32 	%r8502, %r3866, %r8502, %r357;
$L__BB2_227:
	shr.u32 	%r3867, %r8501, 30;
	shf.l.wrap.b32 	%r3868, %r8502, %r8501, 2;
	shl.b32 	%r3869, %r8502, 2;
	shr.u32 	%r3870, %r3868, 31;
	add.s32 	%r8503, %r3870, %r3867;
	xor.b32  	%r3871, %r3868, %r353;
	shr.s32 	%r3872, %r3868, 31;
	xor.b32  	%r3873, %r3872, %r3868;
	xor.b32  	%r3874, %r3872, %r3869;
	cvt.u64.u32 	%rd1871, %r3873;
	shl.b64 	%rd1872, %rd1871, 32;
	cvt.u64.u32 	%rd1873, %r3874;
	or.b64  	%rd1874, %rd1872, %rd1873;
	cvt.rn.f64.s64 	%fd51, %rd1874;
	mul.f64 	%fd52, %fd51, 0d3BF921FB54442D19;
	cvt.rn.f32.f64 	%f2013, %fd52;
	neg.f32 	%f2014, %f2013;
	setp.lt.s32 	%p216, %r3871, 0;
	selp.f32 	%f6071, %f2014, %f2013, %p216;
$L__BB2_228:
	add.s32 	%r3876, %r8503, 1;
	mul.rn.f32 	%f2016, %f6071, %f6071;
	and.b32  	%r3877, %r8503, 1;
	setp.eq.b32 	%p217, %r3877, 1;
	selp.f32 	%f2017, %f6071, 0f3F800000, %p217;
	fma.rn.f32 	%f2018, %f2016, %f2017, 0f00000000;
	fma.rn.f32 	%f2019, %f2016, 0f37CBAC00, 0fBAB607ED;
	selp.f32 	%f2020, 0fB94D4153, %f2019, %p217;
	selp.f32 	%f2021, 0f3C0885E4, 0f3D2AAABB, %p217;
	fma.rn.f32 	%f2022, %f2020, %f2016, %f2021;
	selp.f32 	%f2023, 0fBE2AAAA8, 0fBEFFFFFF, %p217;
	fma.rn.f32 	%f2024, %f2022, %f2016, %f2023;
	fma.rn.f32 	%f2025, %f2024, %f2018, %f2017;
	and.b32  	%r3878, %r3876, 2;
	setp.eq.s32 	%p218, %r3878, 0;
	mov.f32 	%f2026, 0f00000000;
	sub.f32 	%f2027, %f2026, %f2025;
	selp.f32 	%f6072, %f2025, %f2027, %p218;
$L__BB2_229:
	setp.leu.f32 	%p219, %f2, 0f41100000;
	@%p219 bra 	$L__BB2_239;
	mul.f32 	%f2028, %f6072, 0f3F22F983;
	cvt.rni.s32.f32 	%r8507, %f2028;
	cvt.rn.f32.s32 	%f2029, %r8507;
	fma.rn.f32 	%f2030, %f2029, 0fBFC90FDA, %f6072;
	fma.rn.f32 	%f2031, %f2029, 0fB3A22168, %f2030;
	fma.rn.f32 	%f6073, %f2029, 0fA7C234C5, %f2031;
	abs.f32 	%f170, %f6072;
	setp.ltu.f32 	%p220, %f170, 0f47CE4780;
	@%p220 bra 	$L__BB2_238;
	setp.neu.f32 	%p221, %f170, 0f7F800000;
	@%p221 bra 	$L__BB2_233;
	mov.f32 	%f2034, 0f00000000;
	mul.rn.f32 	%f6073, %f6072, %f2034;
	mov.b32 	%r8507, 0;
	bra.uni 	$L__BB2_238;
$L__BB2_233:
	mov.b32 	%r367, %f6072;
	shl.b32 	%r3880, %r367, 8;
	or.b32  	%r368, %r3880, -2147483648;
	mov.b64 	%rd3646, 0;
	mov.b32 	%r8504, 0;
	mov.u64 	%rd3644, __cudart_i2opi_f;
	mov.u64 	%rd3645, %rd1;
$L__BB2_234:
	.pragma "nounroll";
	ld.global.nc.u32 	%r3881, [%rd3644];
	mad.wide.u32 	%rd1877, %r3881, %r368, %rd3646;
	shr.u64 	%rd3646, %rd1877, 32;
	st.local.u32 	[%rd3645], %rd1877;
	add.s32 	%r8504, %r8504, 1;
	add.s64 	%rd3645, %rd3645, 4;
	add.s64 	%rd3644, %rd3644, 4;
	setp.ne.s32 	%p222, %r8504, 6;
	@%p222 bra 	$L__BB2_234;
	shr.u32 	%r3882, %r367, 23;
	st.local.u32 	[%rd1+24], %rd3646;
	and.b32  	%r371, %r3882, 31;
	and.b32  	%r3883, %r3882, 224;
	add.s32 	%r3884, %r3883, -128;
	shr.u32 	%r3885, %r3884, 5;
	mul.wide.u32 	%rd1878, %r3885, 4;
	sub.s64 	%rd191, %rd1, %rd1878;
	ld.local.u32 	%r8505, [%rd191+24];
	ld.local.u32 	%r8506, [%rd191+20];
	setp.eq.s32 	%p223, %r371, 0;
	@%p223 bra 	$L__BB2_237;
	shf.l.wrap.b32 	%r8505, %r8506, %r8505, %r371;
	ld.local.u32 	%r3886, [%rd191+16];
	shf.l.wrap.b32 	%r8506, %r3886, %r8506, %r371;
$L__BB2_237:
	shr.u32 	%r3887, %r8505, 30;
	shf.l.wrap.b32 	%r3888, %r8506, %r8505, 2;
	shl.b32 	%r3889, %r8506, 2;
	shr.u32 	%r3890, %r3888, 31;
	add.s32 	%r3891, %r3890, %r3887;
	neg.s32 	%r3892, %r3891;
	setp.lt.s32 	%p224, %r367, 0;
	selp.b32 	%r8507, %r3892, %r3891, %p224;
	xor.b32  	%r3893, %r3888, %r367;
	shr.s32 	%r3894, %r3888, 31;
	xor.b32  	%r3895, %r3894, %r3888;
	xor.b32  	%r3896, %r3894, %r3889;
	cvt.u64.u32 	%rd1879, %r3895;
	shl.b64 	%rd1880, %rd1879, 32;
	cvt.u64.u32 	%rd1881, %r3896;
	or.b64  	%rd1882, %rd1880, %rd1881;
	cvt.rn.f64.s64 	%fd53, %rd1882;
	mul.f64 	%fd54, %fd53, 0d3BF921FB54442D19;
	cvt.rn.f32.f64 	%f2032, %fd54;
	neg.f32 	%f2033, %f2032;
	setp.lt.s32 	%p225, %r3893, 0;
	selp.f32 	%f6073, %f2033, %f2032, %p225;
$L__BB2_238:
	mul.rn.f32 	%f2035, %f6073, %f6073;
	and.b32  	%r3898, %r8507, 1;
	setp.eq.b32 	%p226, %r3898, 1;
	selp.f32 	%f2036, 0f3F800000, %f6073, %p226;
	fma.rn.f32 	%f2037, %f2035, %f2036, 0f00000000;
	fma.rn.f32 	%f2038, %f2035, 0f37CBAC00, 0fBAB607ED;
	selp.f32 	%f2039, %f2038, 0fB94D4153, %p226;
	selp.f32 	%f2040, 0f3D2AAABB, 0f3C0885E4, %p226;
	fma.rn.f32 	%f2041, %f2039, %f2035, %f2040;
	selp.f32 	%f2042, 0fBEFFFFFF, 0fBE2AAAA8, %p226;
	fma.rn.f32 	%f2043, %f2041, %f2035, %f2042;
	fma.rn.f32 	%f2044, %f2043, %f2037, %f2036;
	and.b32  	%r3899, %r8507, 2;
	setp.eq.s32 	%p227, %r3899, 0;
	mov.f32 	%f2045, 0f00000000;
	sub.f32 	%f2046, %f2045, %f2044;
	selp.f32 	%f6072, %f2044, %f2046, %p227;
$L__BB2_239:
	setp.leu.f32 	%p228, %f2, %f1;
	@%p228 bra 	$L__BB2_249;
	mul.f32 	%f2047, %f6072, 0f3F22F983;
	cvt.rni.s32.f32 	%r8511, %f2047;
	cvt.rn.f32.s32 	%f2048, %r8511;
	fma.rn.f32 	%f2049, %f2048, 0fBFC90FDA, %f6072;
	fma.rn.f32 	%f2050, %f2048, 0fB3A22168, %f2049;
	fma.rn.f32 	%f6075, %f2048, 0fA7C234C5, %f2050;
	abs.f32 	%f177, %f6072;
	setp.ltu.f32 	%p229, %f177, 0f47CE4780;
	@%p229 bra 	$L__BB2_248;
	setp.neu.f32 	%p230, %f177, 0f7F800000;
	@%p230 bra 	$L__BB2_243;
	mov.f32 	%f2053, 0f00000000;
	mul.rn.f32 	%f6075, %f6072, %f2053;
	mov.b32 	%r8511, 0;
	bra.uni 	$L__BB2_248;
$L__BB2_243:
	mov.b32 	%r381, %f6072;
	shl.b32 	%r3901, %r381, 8;
	or.b32  	%r382, %r3901, -2147483648;
	mov.b64 	%rd3649, 0;
	mov.b32 	%r8508, 0;
	mov.u64 	%rd3647, __cudart_i2opi_f;
	mov.u64 	%rd3648, %rd1;
$L__BB2_244:
	.pragma "nounroll";
	ld.global.nc.u32 	%r3902, [%rd3647];
	mad.wide.u32 	%rd1885, %r3902, %r382, %rd3649;
	shr.u64 	%rd3649, %rd1885, 32;
	st.local.u32 	[%rd3648], %rd1885;
	add.s32 	%r8508, %r8508, 1;
	add.s64 	%rd3648, %rd3648, 4;
	add.s64 	%rd3647, %rd3647, 4;
	setp.ne.s32 	%p231, %r8508, 6;
	@%p231 bra 	$L__BB2_244;
	shr.u32 	%r3903, %r381, 23;
	st.local.u32 	[%rd1+24], %rd3649;
	and.b32  	%r385, %r3903, 31;
	and.b32  	%r3904, %r3903, 224;
	add.s32 	%r3905, %r3904, -128;
	shr.u32 	%r3906, %r3905, 5;
	mul.wide.u32 	%rd1886, %r3906, 4;
	sub.s64 	%rd198, %rd1, %rd1886;
	ld.local.u32 	%r8509, [%rd198+24];
	ld.local.u32 	%r8510, [%rd198+20];
	setp.eq.s32 	%p232, %r385, 0;
	@%p232 bra 	$L__BB2_247;
	shf.l.wrap.b32 	%r8509, %r8510, %r8509, %r385;
	ld.local.u32 	%r3907, [%rd198+16];
	shf.l.wrap.b32 	%r8510, %r3907, %r8510, %r385;
$L__BB2_247:
	shr.u32 	%r3908, %r8509, 30;
	shf.l.wrap.b32 	%r3909, %r8510, %r8509, 2;
	shl.b32 	%r3910, %r8510, 2;
	shr.u32 	%r3911, %r3909, 31;
	add.s32 	%r3912, %r3911, %r3908;
	neg.s32 	%r3913, %r3912;
	setp.lt.s32 	%p233, %r381, 0;
	selp.b32 	%r8511, %r3913, %r3912, %p233;
	xor.b32  	%r3914, %r3909, %r381;
	shr.s32 	%r3915, %r3909, 31;
	xor.b32  	%r3916, %r3915, %r3909;
	xor.b32  	%r3917, %r3915, %r3910;
	cvt.u64.u32 	%rd1887, %r3916;
	shl.b64 	%rd1888, %rd1887, 32;
	cvt.u64.u32 	%rd1889, %r3917;
	or.b64  	%rd1890, %rd1888, %rd1889;
	cvt.rn.f64.s64 	%fd55, %rd1890;
	mul.f64 	%fd56, %fd55, 0d3BF921FB54442D19;
	cvt.rn.f32.f64 	%f2051, %fd56;
	neg.f32 	%f2052, %f2051;
	setp.lt.s32 	%p234, %r3914, 0;
	selp.f32 	%f6075, %f2052, %f2051, %p234;
$L__BB2_248:
	mul.rn.f32 	%f2054, %f6075, %f6075;
	and.b32  	%r3919, %r8511, 1;
	setp.eq.b32 	%p235, %r3919, 1;
	selp.f32 	%f2055, 0f3F800000, %f6075, %p235;
	fma.rn.f32 	%f2056, %f2054, %f2055, 0f00000000;
	fma.rn.f32 	%f2057, %f2054, 0f37CBAC00, 0fBAB607ED;
	selp.f32 	%f2058, %f2057, 0fB94D4153, %p235;
	selp.f32 	%f2059, 0f3D2AAABB, 0f3C0885E4, %p235;
	fma.rn.f32 	%f2060, %f2058, %f2054, %f2059;
	selp.f32 	%f2061, 0fBEFFFFFF, 0fBE2AAAA8, %p235;
	fma.rn.f32 	%f2062, %f2060, %f2054, %f2061;
	fma.rn.f32 	%f2063, %f2062, %f2056, %f2055;
	and.b32  	%r3920, %r8511, 2;
	setp.eq.s32 	%p236, %r3920, 0;
	mov.f32 	%f2064, 0f00000000;
	sub.f32 	%f2065, %f2064, %f2063;
	selp.f32 	%f6072, %f2063, %f2065, %p236;
$L__BB2_249:
	setp.leu.f32 	%p237, %f6072, %f2;
	@%p237 bra 	$L__BB2_259;
	mul.f32 	%f2066, %f6072, 0f3F22F983;
	cvt.rni.s32.f32 	%r8515, %f2066;
	cvt.rn.f32.s32 	%f2067, %r8515;
	fma.rn.f32 	%f2068, %f2067, 0fBFC90FDA, %f6072;
	fma.rn.f32 	%f2069, %f2067, 0fB3A22168, %f2068;
	fma.rn.f32 	%f6077, %f2067, 0fA7C234C5, %f2069;
	abs.f32 	%f184, %f6072;
	setp.ltu.f32 	%p238, %f184, 0f47CE4780;
	@%p238 bra 	$L__BB2_258;
	setp.neu.f32 	%p239, %f184, 0f7F800000;
	@%p239 bra 	$L__BB2_253;
	mov.f32 	%f2072, 0f00000000;
	mul.rn.f32 	%f6077, %f6072, %f2072;
	mov.b32 	%r8515, 0;
	bra.uni 	$L__BB2_258;
$L__BB2_253:
	mov.b32 	%r395, %f6072;
	shl.b32 	%r3922, %r395, 8;
	or.b32  	%r396, %r3922, -2147483648;
	mov.b64 	%rd3652, 0;
	mov.b32 	%r8512, 0;
	mov.u64 	%rd3650, __cudart_i2opi_f;
	mov.u64 	%rd3651, %rd1;
$L__BB2_254:
	.pragma "nounroll";
	ld.global.nc.u32 	%r3923, [%rd3650];
	mad.wide.u32 	%rd1893, %r3923, %r396, %rd3652;
	shr.u64 	%rd3652, %rd1893, 32;
	st.local.u32 	[%rd3651], %rd1893;
	add.s32 	%r8512, %r8512, 1;
	add.s64 	%rd3651, %rd3651, 4;
	add.s64 	%rd3650, %rd3650, 4;
	setp.ne.s32 	%p240, %r8512, 6;
	@%p240 bra 	$L__BB2_254;
	shr.u32 	%r3924, %r395, 23;
	st.local.u32 	[%rd1+24], %rd3652;
	and.b32  	%r399, %r3924, 31;
	and.b32  	%r3925, %r3924, 224;
	add.s32 	%r3926, %r3925, -128;
	shr.u32 	%r3927, %r3926, 5;
	mul.wide.u32 	%rd1894, %r3927, 4;
	sub.s64 	%rd205, %rd1, %rd1894;
	ld.local.u32 	%r8513, [%rd205+24];
	ld.local.u32 	%r8514, [%rd205+20];
	setp.eq.s32 	%p241, %r399, 0;
	@%p241 bra 	$L__BB2_257;
	shf.l.wrap.b32 	%r8513, %r8514, %r8513, %r399;
	ld.local.u32 	%r3928, [%rd205+16];
	shf.l.wrap.b32 	%r8514, %r3928, %r8514, %r399;
$L__BB2_257:
	shr.u32 	%r3929, %r8513, 30;
	shf.l.wrap.b32 	%r3930, %r8514, %r8513, 2;
	shl.b32 	%r3931, %r8514, 2;
	shr.u32 	%r3932, %r3930, 31;
	add.s32 	%r3933, %r3932, %r3929;
	neg.s32 	%r3934, %r3933;
	setp.lt.s32 	%p242, %r395, 0;
	selp.b32 	%r8515, %r3934, %r3933, %p242;
	xor.b32  	%r3935, %r3930, %r395;
	shr.s32 	%r3936, %r3930, 31;
	xor.b32  	%r3937, %r3936, %r3930;
	xor.b32  	%r3938, %r3936, %r3931;
	cvt.u64.u32 	%rd1895, %r3937;
	shl.b64 	%rd1896, %rd1895, 32;
	cvt.u64.u32 	%rd1897, %r3938;
	or.b64  	%rd1898, %rd1896, %rd1897;
	cvt.rn.f64.s64 	%fd57, %rd1898;
	mul.f64 	%fd58, %fd57, 0d3BF921FB54442D19;
	cvt.rn.f32.f64 	%f2070, %fd58;
	neg.f32 	%f2071, %f2070;
	setp.lt.s32 	%p243, %r3935, 0;
	selp.f32 	%f6077, %f2071, %f2070, %p243;
$L__BB2_258:
	mul.rn.f32 	%f2073, %f6077, %f6077;
	and.b32  	%r3940, %r8515, 1;
	setp.eq.b32 	%p244, %r3940, 1;
	selp.f32 	%f2074, 0f3F800000, %f6077, %p244;
	fma.rn.f32 	%f2075, %f2073, %f2074, 0f00000000;
	fma.rn.f32 	%f2076, %f2073, 0f37CBAC00, 0fBAB607ED;
	selp.f32 	%f2077, %f2076, 0fB94D4153, %p244;
	selp.f32 	%f2078, 0f3D2AAABB, 0f3C0885E4, %p244;
	fma.rn.f32 	%f2079, %f2077, %f2073, %f2078;
	selp.f32 	%f2080, 0fBEFFFFFF, 0fBE2AAAA8, %p244;
	fma.rn.f32 	%f2081, %f2079, %f2073, %f2080;
	fma.rn.f32 	%f2082, %f2081, %f2075, %f2074;
	and.b32  	%r3941, %r8515, 2;
	setp.eq.s32 	%p245, %r3941, 0;
	mov.f32 	%f2083, 0f00000000;
	sub.f32 	%f2084, %f2083, %f2082;
	selp.f32 	%f6072, %f2082, %f2084, %p245;
$L__BB2_259:
	mul.f32 	%f2085, %f6072, 0f3F22F983;
	cvt.rni.s32.f32 	%r8519, %f2085;
	cvt.rn.f32.s32 	%f2086, %r8519;
	fma.rn.f32 	%f2087, %f2086, 0fBFC90FDA, %f6072;
	fma.rn.f32 	%f2088, %f2086, 0fB3A22168, %f2087;
	fma.rn.f32 	%f6079, %f2086, 0fA7C234C5, %f2088;
	abs.f32 	%f191, %f6072;
	setp.ltu.f32 	%p246, %f191, 0f47CE4780;
	@%p246 bra 	$L__BB2_267;
	setp.neu.f32 	%p247, %f191, 0f7F800000;
	@%p247 bra 	$L__BB2_262;
	mov.f32 	%f2091, 0f00000000;
	mul.rn.f32 	%f6079, %f6072, %f2091;
	mov.b32 	%r8519, 0;
	bra.uni 	$L__BB2_267;
$L__BB2_262:
	mov.b32 	%r409, %f6072;
	shl.b32 	%r3943, %r409, 8;
	or.b32  	%r410, %r3943, -2147483648;
	mov.b64 	%rd3655, 0;
	mov.b32 	%r8516, 0;
	mov.u64 	%rd3653, __cudart_i2opi_f;
	mov.u64 	%rd3654, %rd1;
$L__BB2_263:
	.pragma "nounroll";
	ld.global.nc.u32 	%r3944, [%rd3653];
	mad.wide.u32 	%rd1901, %r3944, %r410, %rd3655;
	shr.u64 	%rd3655, %rd1901, 32;
	st.local.u32 	[%rd3654], %rd1901;
	add.s32 	%r8516, %r8516, 1;
	add.s64 	%rd3654, %rd3654, 4;
	add.s64 	%rd3653, %rd3653, 4;
	setp.ne.s32 	%p248, %r8516, 6;
	@%p248 bra 	$L__BB2_263;
	shr.u32 	%r3945, %r409, 23;
	st.local.u32 	[%rd1+24], %rd3655;
	and.b32  	%r413, %r3945, 31;
	and.b32  	%r3946, %r3945, 224;
	add.s32 	%r3947, %r3946, -128;
	shr.u32 	%r3948, %r3947, 5;
	mul.wide.u32 	%rd1902, %r3948, 4;
	sub.s64 	%rd212, %rd1, %rd1902;
	ld.local.u32 	%r8517, [%rd212+24];
	ld.local.u32 	%r8518, [%rd212+20];
	setp.eq.s32 	%p249, %r413, 0;
	@%p249 bra 	$L__BB2_266;
	shf.l.wrap.b32 	%r8517, %r8518, %r8517, %r413;
	ld.local.u32 	%r3949, [%rd212+16];
	shf.l.wrap.b32 	%r8518, %r3949, %r8518, %r413;
$L__BB2_266:
	shr.u32 	%r3950, %r8517, 30;
	shf.l.wrap.b32 	%r3951, %r8518, %r8517, 2;
	shl.b32 	%r3952, %r8518, 2;
	shr.u32 	%r3953, %r3951, 31;
	add.s32 	%r3954, %r3953, %r3950;
	neg.s32 	%r3955, %r3954;
	setp.lt.s32 	%p250, %r409, 0;
	selp.b32 	%r8519, %r3955, %r3954, %p250;
	xor.b32  	%r3956, %r3951, %r409;
	shr.s32 	%r3957, %r3951, 31;
	xor.b32  	%r3958, %r3957, %r3951;
	xor.b32  	%r3959, %r3957, %r3952;
	cvt.u64.u32 	%rd1903, %r3958;
	shl.b64 	%rd1904, %rd1903, 32;
	cvt.u64.u32 	%rd1905, %r3959;
	or.b64  	%rd1906, %rd1904, %rd1905;
	cvt.rn.f64.s64 	%fd59, %rd1906;
	mul.f64 	%fd60, %fd59, 0d3BF921FB54442D19;
	cvt.rn.f32.f64 	%f2089, %fd60;
	neg.f32 	%f2090, %f2089;
	setp.lt.s32 	%p251, %r3956, 0;
	selp.f32 	%f6079, %f2090, %f2089, %p251;
$L__BB2_267:
	add.s32 	%r3961, %r8519, 1;
	mul.rn.f32 	%f2092, %f6079, %f6079;
	and.b32  	%r3962, %r8519, 1;
	setp.eq.b32 	%p252, %r3962, 1;
	selp.f32 	%f2093, %f6079, 0f3F800000, %p252;
	fma.rn.f32 	%f2094, %f2092, %f2093, 0f00000000;
	fma.rn.f32 	%f2095, %f2092, 0f37CBAC00, 0fBAB607ED;
	selp.f32 	%f2096, 0fB94D4153, %f2095, %p252;
	selp.f32 	%f2097, 0f3C0885E4, 0f3D2AAABB, %p252;
	fma.rn.f32 	%f2098, %f2096, %f2092, %f2097;
	selp.f32 	%f2099, 0fBE2AAAA8, 0fBEFFFFFF, %p252;
	fma.rn.f32 	%f2100, %f2098, %f2092, %f2099;
	fma.rn.f32 	%f2101, %f2100, %f2094, %f2093;
	and.b32  	%r3963, %r3961, 2;
	setp.eq.s32 	%p253, %r3963, 0;
	mov.f32 	%f2102, 0f00000000;
	sub.f32 	%f2103, %f2102, %f2101;
	selp.f32 	%f195, %f2101, %f2103, %p253;
	mul.f32 	%f2104, %f195, 0f3F22F983;
	cvt.rni.s32.f32 	%r8523, %f2104;
	cvt.rn.f32.s32 	%f2105, %r8523;
	fma.rn.f32 	%f2106, %f2105, 0fBFC90FDA, %f195;
	fma.rn.f32 	%f2107, %f2105, 0fB3A22168, %f2106;
	fma.rn.f32 	%f6080, %f2105, 0fA7C234C5, %f2107;
	abs.f32 	%f197, %f195;
	setp.ltu.f32 	%p254, %f197, 0f47CE4780;
	@%p254 bra 	$L__BB2_275;
	setp.neu.f32 	%p255, %f197, 0f7F800000;
	@%p255 bra 	$L__BB2_270;
	mov.f32 	%f2110, 0f00000000;
	mul.rn.f32 	%f6080, %f195, %f2110;
	mov.b32 	%r8523, 0;
	bra.uni 	$L__BB2_275;
$L__BB2_270:
	mov.b32 	%r423, %f195;
	shl.b32 	%r3965, %r423, 8;
	or.b32  	%r424, %r3965, -2147483648;
	mov.b64 	%rd3658, 0;
	mov.b32 	%r8520, 0;
	mov.u64 	%rd3656, __cudart_i2opi_f;
	mov.u64 	%rd3657, %rd1;
$L__BB2_271:
	.pragma "nounroll";
	ld.global.nc.u32 	%r3966, [%rd3656];
	mad.wide.u32 	%rd1909, %r3966, %r424, %rd3658;
	shr.u64 	%rd3658, %rd1909, 32;
	st.local.u32 	[%rd3657], %rd1909;
	add.s32 	%r8520, %r8520, 1;
	add.s64 	%rd3657, %rd3657, 4;
	add.s64 	%rd3656, %rd3656, 4;
	setp.ne.s32 	%p256, %r8520, 6;
	@%p256 bra 	$L__BB2_271;
	shr.u32 	%r3967, %r423, 23;
	st.local.u32 	[%rd1+24], %rd3658;
	and.b32  	%r427, %r3967, 31;
	and.b32  	%r3968, %r3967, 224;
	add.s32 	%r3969, %r3968, -128;
	shr.u32 	%r3970, %r3969, 5;
	mul.wide.u32 	%rd1910, %r3970, 4;
	sub.s64 	%rd219, %rd1, %rd1910;
	ld.local.u32 	%r8521, [%rd219+24];
	ld.local.u32 	%r8522, [%rd219+20];
	setp.eq.s32 	%p257, %r427, 0;
	@%p257 bra 	$L__BB2_274;
	shf.l.wrap.b32 	%r8521, %r8522, %r8521, %r427;
	ld.local.u32 	%r3971, [%rd219+16];
	shf.l.wrap.b32 	%r8522, %r3971, %r8522, %r427;
$L__BB2_274:
	shr.u32 	%r3972, %r8521, 30;
	shf.l.wrap.b32 	%r3973, %r8522, %r8521, 2;
	shl.b32 	%r3974, %r8522, 2;
	shr.u32 	%r3975, %r3973, 31;
	add.s32 	%r3976, %r3975, %r3972;
	neg.s32 	%r3977, %r3976;
	setp.lt.s32 	%p258, %r423, 0;
	selp.b32 	%r8523, %r3977, %r3976, %p258;
	xor.b32  	%r3978, %r3973, %r423;
	shr.s32 	%r3979, %r3973, 31;
	xor.b32  	%r3980, %r3979, %r3973;
	xor.b32  	%r3981, %r3979, %r3974;
	cvt.u64.u32 	%rd1911, %r3980;
	shl.b64 	%rd1912, %rd1911, 32;
	cvt.u64.u32 	%rd1913, %r3981;
	or.b64  	%rd1914, %rd1912, %rd1913;
	cvt.rn.f64.s64 	%fd61, %rd1914;
	mul.f64 	%fd62, %fd61, 0d3BF921FB54442D19;
	cvt.rn.f32.f64 	%f2108, %fd62;
	neg.f32 	%f2109, %f2108;
	setp.lt.s32 	%p259, %r3978, 0;
	selp.f32 	%f6080, %f2109, %f2108, %p259;
$L__BB2_275:
	add.s32 	%r3983, %r8523, 1;
	mul.rn.f32 	%f2111, %f6080, %f6080;
	and.b32  	%r3984, %r8523, 1;
	setp.eq.b32 	%p260, %r3984, 1;
	selp.f32 	%f2112, %f6080, 0f3F800000, %p260;
	fma.rn.f32 	%f2113, %f2111, %f2112, 0f00000000;
	fma.rn.f32 	%f2114, %f2111, 0f37CBAC00, 0fBAB607ED;
	selp.f32 	%f2115, 0fB94D4153, %f2114, %p260;
	selp.f32 	%f2116, 0f3C0885E4, 0f3D2AAABB, %p260;
	fma.rn.f32 	%f2117, %f2115, %f2111, %f2116;
	selp.f32 	%f2118, 0fBE2AAAA8, 0fBEFFFFFF, %p260;
	fma.rn.f32 	%f2119, %f2117, %f2111, %f2118;
	fma.rn.f32 	%f2120, %f2119, %f2113, %f2112;
	and.b32  	%r3985, %r3983, 2;
	setp.eq.s32 	%p261, %r3985, 0;
	mov.f32 	%f2121, 0f00000000;
	sub.f32 	%f2122, %f2121, %f2120;
	selp.f32 	%f201, %f2120, %f2122, %p261;
	mul.f32 	%f2123, %f201, 0f3F22F983;
	cvt.rni.s32.f32 	%r8527, %f2123;
	cvt.rn.f32.s32 	%f2124, %r8527;
	fma.rn.f32 	%f2125, %f2124, 0fBFC90FDA, %f201;
	fma.rn.f32 	%f2126, %f2124, 0fB3A22168, %f2125;
	fma.rn.f32 	%f6081, %f2124, 0fA7C234C5, %f2126;
	abs.f32 	%f203, %f201;
	setp.ltu.f32 	%p262, %f203, 0f47CE4780;
	@%p262 bra 	$L__BB2_283;
	setp.neu.f32 	%p263, %f203, 0f7F800000;
	@%p263 bra 	$L__BB2_278;
	mov.f32 	%f2129, 0f00000000;
	mul.rn.f32 	%f6081, %f201, %f2129;
	mov.b32 	%r8527, 0;
	bra.uni 	$L__BB2_283;
$L__BB2_278:
	mov.b32 	%r437, %f201;
	shl.b32 	%r3987, %r437, 8;
	or.b32  	%r438, %r3987, -2147483648;
	mov.b64 	%rd3661, 0;
	mov.b32 	%r8524, 0;
	mov.u64 	%rd3659, __cudart_i2opi_f;
	mov.u64 	%rd3660, %rd1;
$L__BB2_279:
	.pragma "nounroll";
	ld.global.nc.u32 	%r3988, [%rd3659];
	mad.wide.u32 	%rd1917, %r3988, %r438, %rd3661;
	shr.u64 	%rd3661, %rd1917, 32;
	st.local.u32 	[%rd3660], %rd1917;
	add.s32 	%r8524, %r8524, 1;
	add.s64 	%rd3660, %rd3660, 4;
	add.s64 	%rd3659, %rd3659, 4;
	setp.ne.s32 	%p264, %r8524, 6;
	@%p264 bra 	$L__BB2_279;
	shr.u32 	%r3989, %r437, 23;
	st.local.u32 	[%rd1+24], %rd3661;
	and.b32  	%r441, %r3989, 31;
	and.b32  	%r3990, %r3989, 224;
	add.s32 	%r3991, %r3990, -128;
	shr.u32 	%r3992, %r3991, 5;
	mul.wide.u32 	%rd1918, %r3992, 4;
	sub.s64 	%rd226, %rd1, %rd1918;
	ld.local.u32 	%r8525, [%rd226+24];
	ld.local.u32 	%r8526, [%rd226+20];
	setp.eq.s32 	%p265, %r441, 0;
	@%p265 bra 	$L__BB2_282;
	shf.l.wrap.b32 	%r8525, %r8526, %r8525, %r441;
	ld.local.u32 	%r3993, [%rd226+16];
	shf.l.wrap.b32 	%r8526, %r3993, %r8526, %r441;
$L__BB2_282:
	shr.u32 	%r3994, %r8525, 30;
	shf.l.wrap.b32 	%r3995, %r8526, %r8525, 2;
	shl.b32 	%r3996, %r8526, 2;
	shr.u32 	%r3997, %r3995, 31;
	add.s32 	%r3998, %r3997, %r3994;
	neg.s32 	%r3999, %r3998;
	setp.lt.s32 	%p266, %r437, 0;
	selp.b32 	%r8527, %r3999, %r3998, %p266;
	xor.b32  	%r4000, %r3995, %r437;
	shr.s32 	%r4001, %r3995, 31;
	xor.b32  	%r4002, %r4001, %r3995;
	xor.b32  	%r4003, %r4001, %r3996;
	cvt.u64.u32 	%rd1919, %r4002;
	shl.b64 	%rd1920, %rd1919, 32;
	cvt.u64.u32 	%rd1921, %r4003;
	or.b64  	%rd1922, %rd1920, %rd1921;
	cvt.rn.f64.s64 	%fd63, %rd1922;
	mul.f64 	%fd64, %fd63, 0d3BF921FB54442D19;
	cvt.rn.f32.f64 	%f2127, %fd64;
	neg.f32 	%f2128, %f2127;
	setp.lt.s32 	%p267, %r4000, 0;
	selp.f32 	%f6081, %f2128, %f2127, %p267;
$L__BB2_283:
	mul.rn.f32 	%f2130, %f6081, %f6081;
	and.b32  	%r4005, %r8527, 1;
	setp.eq.b32 	%p268, %r4005, 1;
	selp.f32 	%f2131, 0f3F800000, %f6081, %p268;
	fma.rn.f32 	%f2132, %f2130, %f2131, 0f00000000;
	fma.rn.f32 	%f2133, %f2130, 0f37CBAC00, 0fBAB607ED;
	selp.f32 	%f2134, %f2133, 0fB94D4153, %p268;
	selp.f32 	%f2135, 0f3D2AAABB, 0f3C0885E4, %p268;
	fma.rn.f32 	%f2136, %f2134, %f2130, %f2135;
	selp.f32 	%f2137, 0fBEFFFFFF, 0fBE2AAAA8, %p268;
	fma.rn.f32 	%f2138, %f2136, %f2130, %f2137;
	fma.rn.f32 	%f2139, %f2138, %f2132, %f2131;
	and.b32  	%r4006, %r8527, 2;
	setp.eq.s32 	%p269, %r4006, 0;
	mov.f32 	%f2140, 0f00000000;
	sub.f32 	%f2141, %f2140, %f2139;
	selp.f32 	%f6083, %f2139, %f2141, %p269;
	setp.leu.f32 	%p270, %f6083, 0f40800000;
	@%p270 bra 	$L__BB2_293;
	mul.f32 	%f2142, %f6083, 0f3F22F983;
	cvt.rni.s32.f32 	%r8531, %f2142;
	cvt.rn.f32.s32 	%f2143, %r8531;
	fma.rn.f32 	%f2144, %f2143, 0fBFC90FDA, %f6083;
	fma.rn.f32 	%f2145, %f2143, 0fB3A22168, %f2144;
	fma.rn.f32 	%f6082, %f2143, 0fA7C234C5, %f2145;
	abs.f32 	%f209, %f6083;
	setp.ltu.f32 	%p271, %f209, 0f47CE4780;
	@%p271 bra 	$L__BB2_292;
	setp.neu.f32 	%p272, %f209, 0f7F800000;
	@%p272 bra 	$L__BB2_287;
	mov.f32 	%f2148, 0f00000000;
	mul.rn.f32 	%f6082, %f6083, %f2148;
	mov.b32 	%r8531, 0;
	bra.uni 	$L__BB2_292;
$L__BB2_287:
	mov.b32 	%r451, %f6083;
	shl.b32 	%r4008, %r451, 8;
	or.b32  	%r452, %r4008, -2147483648;
	mov.b64 	%rd3664, 0;
	mov.b32 	%r8528, 0;
	mov.u64 	%rd3662, __cudart_i2opi_f;
	mov.u64 	%rd3663, %rd1;
$L__BB2_288:
	.pragma "nounroll";
	ld.global.nc.u32 	%r4009, [%rd3662];
	mad.wide.u32 	%rd1925, %r4009, %r452, %rd3664;
	shr.u64 	%rd3664, %rd1925, 32;
	st.local.u32 	[%rd3663], %rd1925;
	add.s32 	%r8528, %r8528, 1;
	add.s64 	%rd3663, %rd3663, 4;
	add.s64 	%rd3662, %rd3662, 4;
	setp.ne.s32 	%p273, %r8528, 6;
	@%p273 bra 	$L__BB2_288;
	shr.u32 	%r4010, %r451, 23;
	st.local.u32 	[%rd1+24], %rd3664;
	and.b32  	%r455, %r4010, 31;
	add.s32 	%r4011, %r4010, -128;
	shr.u32 	%r4012, %r4011, 5;
	mul.wide.u32 	%rd1926, %r4012, 4;
	sub.s64 	%rd233, %rd1, %rd1926;
	ld.local.u32 	%r8529, [%rd233+24];
	ld.local.u32 	%r8530, [%rd233+20];
	setp.eq.s32 	%p274, %r455, 0;
	@%p274 bra 	$L__BB2_291;
	shf.l.wrap.b32 	%r8529, %r8530, %r8529, %r455;
	ld.local.u32 	%r4013, [%rd233+16];
	shf.l.wrap.b32 	%r8530, %r4013, %r8530, %r455;
$L__BB2_291:
	shr.u32 	%r4014, %r8529, 30;
	shf.l.wrap.b32 	%r4015, %r8530, %r8529, 2;
	shl.b32 	%r4016, %r8530, 2;
	shr.u32 	%r4017, %r4015, 31;
	add.s32 	%r8531, %r4017, %r4014;
	xor.b32  	%r4018, %r4015, %r451;
	shr.s32 	%r4019, %r4015, 31;
	xor.b32  	%r4020, %r4019, %r4015;
	xor.b32  	%r4021, %r4019, %r4016;
	cvt.u64.u32 	%rd1927, %r4020;
	shl.b64 	%rd1928, %rd1927, 32;
	cvt.u64.u32 	%rd1929, %r4021;
	or.b64  	%rd1930, %rd1928, %rd1929;
	cvt.rn.f64.s64 	%fd65, %rd1930;
	mul.f64 	%fd66, %fd65, 0d3BF921FB54442D19;
	cvt.rn.f32.f64 	%f2146, %fd66;
	neg.f32 	%f2147, %f2146;
	setp.lt.s32 	%p275, %r4018, 0;
	selp.f32 	%f6082, %f2147, %f2146, %p275;
$L__BB2_292:
	add.s32 	%r4023, %r8531, 1;
	mul.rn.f32 	%f2149, %f6082, %f6082;
	and.b32  	%r4024, %r8531, 1;
	setp.eq.b32 	%p276, %r4024, 1;
	selp.f32 	%f2150, %f6082, 0f3F800000, %p276;
	fma.rn.f32 	%f2151, %f2149, %f2150, 0f00000000;
	fma.rn.f32 	%f2152, %f2149, 0f37CBAC00, 0fBAB607ED;
	selp.f32 	%f2153, 0fB94D4153, %f2152, %p276;
	selp.f32 	%f2154, 0f3C0885E4, 0f3D2AAABB, %p276;
	fma.rn.f32 	%f2155, %f2153, %f2149, %f2154;
	selp.f32 	%f2156, 0fBE2AAAA8, 0fBEFFFFFF, %p276;
	fma.rn.f32 	%f2157, %f2155, %f2149, %f2156;
	fma.rn.f32 	%f2158, %f2157, %f2151, %f2150;
	and.b32  	%r4025, %r4023, 2;
	setp.eq.s32 	%p277, %r4025, 0;
	mov.f32 	%f2159, 0f00000000;
	sub.f32 	%f2160, %f2159, %f2158;
	selp.f32 	%f6083, %f2158, %f2160, %p277;
$L__BB2_293:
	mul.f32 	%f2161, %f6083, 0f3F22F983;
	cvt.rni.s32.f32 	%r8535, %f2161;
	cvt.rn.f32.s32 	%f2162, %r8535;
	fma.rn.f32 	%f2163, %f2162, 0fBFC90FDA, %f6083;
	fma.rn.f32 	%f2164, %f2162, 0fB3A22168, %f2163;
	fma.rn.f32 	%f6084, %f2162, 0fA7C234C5, %f2164;
	abs.f32 	%f216, %f6083;
	setp.ltu.f32 	%p278, %f216, 0f47CE4780;
	@%p278 bra 	$L__BB2_301;
	setp.neu.f32 	%p279, %f216, 0f7F800000;
	@%p279 bra 	$L__BB2_296;
	mov.f32 	%f2167, 0f00000000;
	mul.rn.f32 	%f6084, %f6083, %f2167;
	mov.b32 	%r8535, 0;
	bra.uni 	$L__BB2_301;
$L__BB2_296:
	mov.b32 	%r465, %f6083;
	shl.b32 	%r4027, %r465, 8;
	or.b32  	%r466, %r4027, -2147483648;
	mov.b64 	%rd3667, 0;
	mov.b32 	%r8532, 0;
	mov.u64 	%rd3665, __cudart_i2opi_f;
	mov.u64 	%rd3666, %rd1;
$L__BB2_297:
	.pragma "nounroll";
	ld.global.nc.u32 	%r4028, [%rd3665];
	mad.wide.u32 	%rd1933, %r4028, %r466, %rd3667;
	shr.u64 	%rd3667, %rd1933, 32;
	st.local.u32 	[%rd3666], %rd1933;
	add.s32 	%r8532, %r8532, 1;
	add.s64 	%rd3666, %rd3666, 4;
	add.s64 	%rd3665, %rd3665, 4;
	setp.ne.s32 	%p280, %r8532, 6;
	@%p280 bra 	$L__BB2_297;
	shr.u32 	%r4029, %r465, 23;
	st.local.u32 	[%rd1+24], %rd3667;
	and.b32  	%r469, %r4029, 31;
	and.b32  	%r4030, %r4029, 224;
	add.s32 	%r4031, %r4030, -128;
	shr.u32 	%r4032, %r4031, 5;
	mul.wide.u32 	%rd1934, %r4032, 4;
	sub.s64 	%rd240, %rd1, %rd1934;
	ld.local.u32 	%r8533, [%rd240+24];
	ld.local.u32 	%r8534, [%rd240+20];
	setp.eq.s32 	%p281, %r469, 0;
	@%p281 bra 	$L__BB2_300;
	shf.l.wrap.b32 	%r8533, %r8534, %r8533, %r469;
	ld.local.u32 	%r4033, [%rd240+16];
	shf.l.wrap.b32 	%r8534, %r4033, %r8534, %r469;
$L__BB2_300:
	shr.u32 	%r4034, %r8533, 30;
	shf.l.wrap.b32 	%r4035, %r8534, %r8533, 2;
	shl.b32 	%r4036, %r8534, 2;
	shr.u32 	%r4037, %r4035, 31;
	add.s32 	%r4038, %r4037, %r4034;
	neg.s32 	%r4039, %r4038;
	setp.lt.s32 	%p282, %r465, 0;
	selp.b32 	%r8535, %r4039, %r4038, %p282;
	xor.b32  	%r4040, %r4035, %r465;
	shr.s32 	%r4041, %r4035, 31;
	xor.b32  	%r4042, %r4041, %r4035;
	xor.b32  	%r4043, %r4041, %r4036;
	cvt.u64.u32 	%rd1935, %r4042;
	shl.b64 	%rd1936, %rd1935, 32;
	cvt.u64.u32 	%rd1937, %r4043;
	or.b64  	%rd1938, %rd1936, %rd1937;
	cvt.rn.f64.s64 	%fd67, %rd1938;
	mul.f64 	%fd68, %fd67, 0d3BF921FB54442D19;
	cvt.rn.f32.f64 	%f2165, %fd68;
	neg.f32 	%f2166, %f2165;
	setp.lt.s32 	%p283, %r4040, 0;
	selp.f32 	%f6084, %f2166, %f2165, %p283;
$L__BB2_301:
	mul.rn.f32 	%f2168, %f6084, %f6084;
	and.b32  	%r4045, %r8535, 1;
	setp.eq.b32 	%p284, %r4045, 1;
	selp.f32 	%f2169, 0f3F800000, %f6084, %p284;
	fma.rn.f32 	%f2170, %f2168, %f2169, 0f00000000;
	fma.rn.f32 	%f2171, %f2168, 0f37CBAC00, 0fBAB607ED;
	selp.f32 	%f2172, %f2171, 0fB94D4153, %p284;
	selp.f32 	%f2173, 0f3D2AAABB, 0f3C0885E4, %p284;
	fma.rn.f32 	%f2174, %f2172, %f2168, %f2173;
	selp.f32 	%f2175, 0fBEFFFFFF, 0fBE2AAAA8, %p284;
	fma.rn.f32 	%f2176, %f2174, %f2168, %f2175;
	fma.rn.f32 	%f2177, %f2176, %f2170, %f2169;
	and.b32  	%r4046, %r8535, 2;
	setp.eq.s32 	%p285, %r4046, 0;
	mov.f32 	%f2178, 0f00000000;
	sub.f32 	%f2179, %f2178, %f2177;
	selp.f32 	%f220, %f2177, %f2179, %p285;
	mul.f32 	%f2180, %f220, 0f3F22F983;
	cvt.rni.s32.f32 	%r8539, %f2180;
	cvt.rn.f32.s32 	%f2181, %r8539;
	fma.rn.f32 	%f2182, %f2181, 0fBFC90FDA, %f220;
	fma.rn.f32 	%f2183, %f2181, 0fB3A22168, %f2182;
	fma.rn.f32 	%f6085, %f2181, 0fA7C234C5, %f2183;
	abs.f32 	%f222, %f220;
	setp.ltu.f32 	%p286, %f222, 0f47CE4780;
	@%p286 bra 	$L__BB2_309;
	setp.neu.f32 	%p287, %f222, 0f7F800000;
	@%p287 bra 	$L__BB2_304;
	mov.f32 	%f2186, 0f00000000;
	mul.rn.f32 	%f6085, %f220, %f2186;
	mov.b32 	%r8539, 0;
	bra.uni 	$L__BB2_309;
$L__BB2_304:
	mov.b32 	%r479, %f220;
	shl.b32 	%r4048, %r479, 8;
	or.b32  	%r480, %r4048, -2147483648;
	mov.b64 	%rd3670, 0;
	mov.b32 	%r8536, 0;
	mov.u64 	%rd3668, __cudart_i2opi_f;
	mov.u64 	%rd3669, %rd1;
$L__BB2_305:
	.pragma "nounroll";
	ld.global.nc.u32 	%r4049, [%rd3668];
	mad.wide.u32 	%rd1941, %r4049, %r480, %rd3670;
	shr.u64 	%rd3670, %rd1941, 32;
	st.local.u32 	[%rd3669], %rd1941;
	add.s32 	%r8536, %r8536, 1;
	add.s64 	%rd3669, %rd3669, 4;
	add.s64 	%rd3668, %rd3668, 4;
	setp.ne.s32 	%p288, %r8536, 6;
	@%p288 bra 	$L__BB2_305;
	shr.u32 	%r4050, %r479, 23;
	st.local.u32 	[%rd1+24], %rd3670;
	and.b32  	%r483, %r4050, 31;
	and.b32  	%r4051, %r4050, 224;
	add.s32 	%r4052, %r4051, -128;
	shr.u32 	%r4053, %r4052, 5;
	mul.wide.u32 	%rd1942, %r4053, 4;
	sub.s64 	%rd247, %rd1, %rd1942;
	ld.local.u32 	%r8537, [%rd247+24];
	ld.local.u32 	%r8538, [%rd247+20];
	setp.eq.s32 	%p289, %r483, 0;
	@%p289 bra 	$L__BB2_308;
	shf.l.wrap.b32 	%r8537, %r8538, %r8537, %r483;
	ld.local.u32 	%r4054, [%rd247+16];
	shf.l.wrap.b32 	%r8538, %r4054, %r8538, %r483;
$L__BB2_308:
	shr.u32 	%r4055, %r8537, 30;
	shf.l.wrap.b32 	%r4056, %r8538, %r8537, 2;
	shl.b32 	%r4057, %r8538, 2;
	shr.u32 	%r4058, %r4056, 31;
	add.s32 	%r4059, %r4058, %r4055;
	neg.s32 	%r4060, %r4059;
	setp.lt.s32 	%p290, %r479, 0;
	selp.b32 	%r8539, %r4060, %r4059, %p290;
	xor.b32  	%r4061, %r4056, %r479;
	shr.s32 	%r4062, %r4056, 31;
	xor.b32  	%r4063, %r4062, %r4056;
	xor.b32  	%r4064, %r4062, %r4057;
	cvt.u64.u32 	%rd1943, %r4063;
	shl.b64 	%rd1944, %rd1943, 32;
	cvt.u64.u32 	%rd1945, %r4064;
	or.b64  	%rd1946, %rd1944, %rd1945;
	cvt.rn.f64.s64 	%fd69, %rd1946;
	mul.f64 	%fd70, %fd69, 0d3BF921FB54442D19;
	cvt.rn.f32.f64 	%f2184, %fd70;
	neg.f32 	%f2185, %f2184;
	setp.lt.s32 	%p291, %r4061, 0;
	selp.f32 	%f6085, %f2185, %f2184, %p291;
$L__BB2_309:
	add.s32 	%r4066, %r8539, 1;
	mul.rn.f32 	%f2187, %f6085, %f6085;
	and.b32  	%r4067, %r8539, 1;
	setp.eq.b32 	%p292, %r4067, 1;
	selp.f32 	%f2188, %f6085, 0f3F800000, %p292;
	fma.rn.f32 	%f2189, %f2187, %f2188, 0f00000000;
	fma.rn.f32 	%f2190, %f2187, 0f37CBAC00, 0fBAB607ED;
	selp.f32 	%f2191, 0fB94D4153, %f2190, %p292;
	selp.f32 	%f2192, 0f3C0885E4, 0f3D2AAABB, %p292;
	fma.rn.f32 	%f2193, %f2191, %f2187, %f2192;
	selp.f32 	%f2194, 0fBE2AAAA8, 0fBEFFFFFF, %p292;
	fma.rn.f32 	%f2195, %f2193, %f2187, %f2194;
	fma.rn.f32 	%f2196, %f2195, %f2189, %f2188;
	and.b32  	%r4068, %r4066, 2;
	setp.eq.s32 	%p293, %r4068, 0;
	mov.f32 	%f2197, 0f00000000;
	sub.f32 	%f2198, %f2197, %f2196;
	selp.f32 	%f226, %f2196, %f2198, %p293;
	mul.f32 	%f2199, %f226, 0f3F22F983;
	cvt.rni.s32.f32 	%r8543, %f2199;
	cvt.rn.f32.s32 	%f2200, %r8543;
	fma.rn.f32 	%f2201, %f2200, 0fBFC90FDA, %f226;
	fma.rn.f32 	%f2202, %f2200, 0fB3A22168, %f2201;
	fma.rn.f32 	%f6086, %f2200, 0fA7C234C5, %f2202;
	abs.f32 	%f228, %f226;
	setp.ltu.f32 	%p294, %f228, 0f47CE4780;
	@%p294 bra 	$L__BB2_317;
	setp.neu.f32 	%p295, %f228, 0f7F800000;
	@%p295 bra 	$L__BB2_312;
	mov.f32 	%f2205, 0f00000000;
	mul.rn.f32 	%f6086, %f226, %f2205;
	mov.b32 	%r8543, 0;
	bra.uni 	$L__BB2_317;
$L__BB2_312:
	mov.b32 	%r493, %f226;
	shl.b32 	%r4070, %r493, 8;
	or.b32  	%r494, %r4070, -2147483648;
	mov.b64 	%rd3673, 0;
	mov.b32 	%r8540, 0;
	mov.u64 	%rd3671, __cudart_i2opi_f;
	mov.u64 	%rd3672, %rd1;
$L__BB2_313:
	.pragma "nounroll";
	ld.global.nc.u32 	%r4071, [%rd3671];
	mad.wide.u32 	%rd1949, %r4071, %r494, %rd3673;
	shr.u64 	%rd3673, %rd1949, 32;
	st.local.u32 	[%rd3672], %rd1949;
	add.s32 	%r8540, %r8540, 1;
	add.s64 	%rd3672, %rd3672, 4;
	add.s64 	%rd3671, %rd3671, 4;
	setp.ne.s32 	%p296, %r8540, 6;
	@%p296 bra 	$L__BB2_313;
	shr.u32 	%r4072, %r493, 23;
	st.local.u32 	[%rd1+24], %rd3673;
	and.b32  	%r497, %r4072, 31;
	and.b32  	%r4073, %r4072, 224;
	add.s32 	%r4074, %r4073, -128;
	shr.u32 	%r4075, %r4074, 5;
	mul.wide.u32 	%rd1950, %r4075, 4;
	sub.s64 	%rd254, %rd1, %rd1950;
	ld.local.u32 	%r8541, [%rd254+24];
	ld.local.u32 	%r8542, [%rd254+20];
	setp.eq.s32 	%p297, %r497, 0;
	@%p297 bra 	$L__BB2_316;
	shf.l.wrap.b32 	%r8541, %r8542, %r8541, %r497;
	ld.local.u32 	%r4076, [%rd254+16];
	shf.l.wrap.b32 	%r8542, %r4076, %r8542, %r497;
$L__BB2_316:
	shr.u32 	%r4077, %r8541, 30;
	shf.l.wrap.b32 	%r4078, %r8542, %r8541, 2;
	shl.b32 	%r4079, %r8542, 2;
	shr.u32 	%r4080, %r4078, 31;
	add.s32 	%r4081, %r4080, %r4077;
	neg.s32 	%r4082, %r4081;
	setp.lt.s32 	%p298, %r493, 0;
	selp.b32 	%r8543, %r4082, %r4081, %p298;
	xor.b32  	%r4083, %r4078, %r493;
	shr.s32 	%r4084, %r4078, 31;
	xor.b32  	%r4085, %r4084, %r4078;
	xor.b32  	%r4086, %r4084, %r4079;
	cvt.u64.u32 	%rd1951, %r4085;
	shl.b64 	%rd1952, %rd1951, 32;
	cvt.u64.u32 	%rd1953, %r4086;
	or.b64  	%rd1954, %rd1952, %rd1953;
	cvt.rn.f64.s64 	%fd71, %rd1954;
	mul.f64 	%fd72, %fd71, 0d3BF921FB54442D19;
	cvt.rn.f32.f64 	%f2203, %fd72;
	neg.f32 	%f2204, %f2203;
	setp.lt.s32 	%p299, %r4083, 0;
	selp.f32 	%f6086, %f2204, %f2203, %p299;
$L__BB2_317:
	add.s32 	%r4088, %r8543, 1;
	mul.rn.f32 	%f2206, %f6086, %f6086;
	and.b32  	%r4089, %r8543, 1;
	setp.eq.b32 	%p300, %r4089, 1;
	selp.f32 	%f2207, %f6086, 0f3F800000, %p300;
	fma.rn.f32 	%f2208, %f2206, %f2207, 0f00000000;
	fma.rn.f32 	%f2209, %f2206, 0f37CBAC00, 0fBAB607ED;
	selp.f32 	%f2210, 0fB94D4153, %f2209, %p300;
	selp.f32 	%f2211, 0f3C0885E4, 0f3D2AAABB, %p300;
	fma.rn.f32 	%f2212, %f2210, %f2206, %f2211;
	selp.f32 	%f2213, 0fBE2AAAA8, 0fBEFFFFFF, %p300;
	fma.rn.f32 	%f2214, %f2212, %f2206, %f2213;
	fma.rn.f32 	%f2215, %f2214, %f2208, %f2207;
	and.b32  	%r4090, %r4088, 2;
	setp.eq.s32 	%p301, %r4090, 0;
	mov.f32 	%f2216, 0f00000000;
	sub.f32 	%f2217, %f2216, %f2215;
	selp.f32 	%f232, %f2215, %f2217, %p301;
	mul.f32 	%f2218, %f232, 0f3F22F983;
	cvt.rni.s32.f32 	%r8547, %f2218;
	cvt.rn.f32.s32 	%f2219, %r8547;
	fma.rn.f32 	%f2220, %f2219, 0fBFC90FDA, %f232;
	fma.rn.f32 	%f2221, %f2219, 0fB3A22168, %f2220;
	fma.rn.f32 	%f6087, %f2219, 0fA7C234C5, %f2221;
	abs.f32 	%f234, %f232;
	setp.ltu.f32 	%p302, %f234, 0f47CE4780;
	@%p302 bra 	$L__BB2_325;
	setp.neu.f32 	%p303, %f234, 0f7F800000;
	@%p303 bra 	$L__BB2_320;
	mov.f32 	%f2224, 0f00000000;
	mul.rn.f32 	%f6087, %f232, %f2224;
	mov.b32 	%r8547, 0;
	bra.uni 	$L__BB2_325;
$L__BB2_320:
	mov.b32 	%r507, %f232;
	shl.b32 	%r4092, %r507, 8;
	or.b32  	%r508, %r4092, -2147483648;
	mov.b64 	%rd3676, 0;
	mov.b32 	%r8544, 0;
	mov.u64 	%rd3674, __cudart_i2opi_f;
	mov.u64 	%rd3675, %rd1;
$L__BB2_321:
	.pragma "nounroll";
	ld.global.nc.u32 	%r4093, [%rd3674];
	mad.wide.u32 	%rd1957, %r4093, %r508, %rd3676;
	shr.u64 	%rd3676, %rd1957, 32;
	st.local.u32 	[%rd3675], %rd1957;
	add.s32 	%r8544, %r8544, 1;
	add.s64 	%rd3675, %rd3675, 4;
	add.s64 	%rd3674, %rd3674, 4;
	setp.ne.s32 	%p304, %r8544, 6;
	@%p304 bra 	$L__BB2_321;
	shr.u32 	%r4094, %r507, 23;
	st.local.u32 	[%rd1+24], %rd3676;
	and.b32  	%r511, %r4094, 31;
	and.b32  	%r4095, %r4094, 224;
	add.s32 	%r4096, %r4095, -128;
	shr.u32 	%r4097, %r4096, 5;
	mul.wide.u32 	%rd1958, %r4097, 4;
	sub.s64 	%rd261, %rd1, %rd1958;
	ld.local.u32 	%r8545, [%rd261+24];
	ld.local.u32 	%r8546, [%rd261+20];
	setp.eq.s32 	%p305, %r511, 0;
	@%p305 bra 	$L__BB2_324;
	shf.l.wrap.b32 	%r8545, %r8546, %r8545, %r511;
	ld.local.u32 	%r4098, [%rd261+16];
	shf.l.wrap.b32 	%r8546, %r4098, %r8546, %r511;
$L__BB2_324:
	shr.u32 	%r4099, %r8545, 30;
	shf.l.wrap.b32 	%r4100, %r8546, %r8545, 2;
	shl.b32 	%r4101, %r8546, 2;
	shr.u32 	%r4102, %r4100, 31;
	add.s32 	%r4103, %r4102, %r4099;
	neg.s32 	%r4104, %r4103;
	setp.lt.s32 	%p306, %r507, 0;
	selp.b32 	%r8547, %r4104, %r4103, %p306;
	xor.b32  	%r4105, %r4100, %r507;
	shr.s32 	%r4106, %r4100, 31;
	xor.b32  	%r4107, %r4106, %r4100;
	xor.b32  	%r4108, %r4106, %r4101;
	cvt.u64.u32 	%rd1959, %r4107;
	shl.b64 	%rd1960, %rd1959, 32;
	cvt.u64.u32 	%rd1961, %r4108;
	or.b64  	%rd1962, %rd1960, %rd1961;
	cvt.rn.f64.s64 	%fd73, %rd1962;
	mul.f64 	%fd74, %fd73, 0d3BF921FB54442D19;
	cvt.rn.f32.f64 	%f2222, %fd74;
	neg.f32 	%f2223, %f2222;
	setp.lt.s32 	%p307, %r4105, 0;
	selp.f32 	%f6087, %f2223, %f2222, %p307;
$L__BB2_325:
	mul.rn.f32 	%f2225, %f6087, %f6087;
	and.b32  	%r4110, %r8547, 1;
	setp.eq.b32 	%p308, %r4110, 1;
	selp.f32 	%f2226, 0f3F800000, %f6087, %p308;
	fma.rn.f32 	%f2227, %f2225, %f2226, 0f00000000;
	fma.rn.f32 	%f2228, %f2225, 0f37CBAC00, 0fBAB607ED;
	selp.f32 	%f2229, %f2228, 0fB94D4153, %p308;
	selp.f32 	%f2230, 0f3D2AAABB, 0f3C0885E4, %p308;
	fma.rn.f32 	%f2231, %f2229, %f2225, %f2230;
	selp.f32 	%f2232, 0fBEFFFFFF, 0fBE2AAAA8, %p308;
	fma.rn.f32 	%f2233, %f2231, %f2225, %f2232;
	fma.rn.f32 	%f2234, %f2233, %f2227, %f2226;
	and.b32  	%r4111, %r8547, 2;
	setp.eq.s32 	%p309, %r4111, 0;
	mov.f32 	%f2235, 0f00000000;
	sub.f32 	%f2236, %f2235, %f2234;
	selp.f32 	%f238, %f2234, %f2236, %p309;
	mul.f32 	%f2237, %f238, 0f3F22F983;
	cvt.rni.s32.f32 	%r8551, %f2237;
	cvt.rn.f32.s32 	%f2238, %r8551;
	fma.rn.f32 	%f2239, %f2238, 0fBFC90FDA, %f238;
	fma.rn.f32 	%f2240, %f2238, 0fB3A22168, %f2239;
	fma.rn.f32 	%f6088, %f2238, 0fA7C234C5, %f2240;
	abs.f32 	%f240, %f238;
	setp.ltu.f32 	%p310, %f240, 0f47CE4780;
	@%p310 bra 	$L__BB2_333;
	setp.neu.f32 	%p311, %f240, 0f7F800000;
	@%p311 bra 	$L__BB2_328;
	mov.f32 	%f2243, 0f00000000;
	mul.rn.f32 	%f6088, %f238, %f2243;
	mov.b32 	%r8551, 0;
	bra.uni 	$L__BB2_333;
$L__BB2_328:
	mov.b32 	%r521, %f238;
	shl.b32 	%r4113, %r521, 8;
	or.b32  	%r522, %r4113, -2147483648;
	mov.b64 	%rd3679, 0;
	mov.b32 	%r8548, 0;
	mov.u64 	%rd3677, __cudart_i2opi_f;
	mov.u64 	%rd3678, %rd1;
$L__BB2_329:
	.pragma "nounroll";
	ld.global.nc.u32 	%r4114, [%rd3677];
	mad.wide.u32 	%rd1965, %r4114, %r522, %rd3679;
	shr.u64 	%rd3679, %rd1965, 32;
	st.local.u32 	[%rd3678], %rd1965;
	add.s32 	%r8548, %r8548, 1;
	add.s64 	%rd3678, %rd3678, 4;
	add.s64 	%rd3677, %rd3677, 4;
	setp.ne.s32 	%p312, %r8548, 6;
	@%p312 bra 	$L__BB2_329;
	shr.u32 	%r4115, %r521, 23;
	st.local.u32 	[%rd1+24], %rd3679;
	and.b32  	%r525, %r4115, 31;
	and.b32  	%r4116, %r4115, 224;
	add.s32 	%r4117, %r4116, -128;
	shr.u32 	%r4118, %r4117, 5;
	mul.wide.u32 	%rd1966, %r4118, 4;
	sub.s64 	%rd268, %rd1, %rd1966;
	ld.local.u32 	%r8549, [%rd268+24];
	ld.local.u32 	%r8550, [%rd268+20];
	setp.eq.s32 	%p313, %r525, 0;
	@%p313 bra 	$L__BB2_332;
	shf.l.wrap.b32 	%r8549, %r8550, %r8549, %r525;
	ld.local.u32 	%r4119, [%rd268+16];
	shf.l.wrap.b32 	%r8550, %r4119, %r8550, %r525;
$L__BB2_332:
	shr.u32 	%r4120, %r8549, 30;
	shf.l.wrap.b32 	%r4121, %r8550, %r8549, 2;
	shl.b32 	%r4122, %r8550, 2;
	shr.u32 	%r4123, %r4121, 31;
	add.s32 	%r4124, %r4123, %r4120;
	neg.s32 	%r4125, %r4124;
	setp.lt.s32 	%p314, %r521, 0;
	selp.b32 	%r8551, %r4125, %r4124, %p314;
	xor.b32  	%r4126, %r4121, %r521;
	shr.s32 	%r4127, %r4121, 31;
	xor.b32  	%r4128, %r4127, %r4121;
	xor.b32  	%r4129, %r4127, %r4122;
	cvt.u64.u32 	%rd1967, %r4128;
	shl.b64 	%rd1968, %rd1967, 32;
	cvt.u64.u32 	%rd1969, %r4129;
	or.b64  	%rd1970, %rd1968, %rd1969;
	cvt.rn.f64.s64 	%fd75, %rd1970;
	mul.f64 	%fd76, %fd75, 0d3BF921FB54442D19;
	cvt.rn.f32.f64 	%f2241, %fd76;
	neg.f32 	%f2242, %f2241;
	setp.lt.s32 	%p315, %r4126, 0;
	selp.f32 	%f6088, %f2242, %f2241, %p315;
$L__BB2_333:
	mul.rn.f32 	%f2244, %f6088, %f6088;
	and.b32  	%r4131, %r8551, 1;
	setp.eq.b32 	%p316, %r4131, 1;
	selp.f32 	%f2245, 0f3F800000, %f6088, %p316;
	fma.rn.f32 	%f2246, %f2244, %f2245, 0f00000000;
	fma.rn.f32 	%f2247, %f2244, 0f37CBAC00, 0fBAB607ED;
	selp.f32 	%f2248, %f2247, 0fB94D4153, %p316;
	selp.f32 	%f2249, 0f3D2AAABB, 0f3C0885E4, %p316;
	fma.rn.f32 	%f2250, %f2248, %f2244, %f2249;
	selp.f32 	%f2251, 0fBEFFFFFF, 0fBE2AAAA8, %p316;
	fma.rn.f32 	%f2252, %f2250, %f2244, %f2251;
	fma.rn.f32 	%f2253, %f2252, %f2246, %f2245;
	and.b32  	%r4132, %r8551, 2;
	setp.eq.s32 	%p317, %r4132, 0;
	mov.f32 	%f2254, 0f00000000;
	sub.f32 	%f2255, %f2254, %f2253;
	selp.f32 	%f6090, %f2253, %f2255, %p317;
	setp.geu.f32 	%p318, %f1, 0f41000000;
	@%p318 bra 	$L__BB2_343;
	mul.f32 	%f2256, %f6090, 0f3F22F983;
	cvt.rni.s32.f32 	%r8555, %f2256;
	cvt.rn.f32.s32 	%f2257, %r8555;
	fma.rn.f32 	%f2258, %f2257, 0fBFC90FDA, %f6090;
	fma.rn.f32 	%f2259, %f2257, 0fB3A22168, %f2258;
	fma.rn.f32 	%f6089, %f2257, 0fA7C234C5, %f2259;
	abs.f32 	%f246, %f6090;
	setp.ltu.f32 	%p319, %f246, 0f47CE4780;
	@%p319 bra 	$L__BB2_342;
	setp.neu.f32 	%p320, %f246, 0f7F800000;
	@%p320 bra 	$L__BB2_337;
	mov.f32 	%f2262, 0f00000000;
	mul.rn.f32 	%f6089, %f6090, %f2262;
	mov.b32 	%r8555, 0;
	bra.uni 	$L__BB2_342;
$L__BB2_337:
	mov.b32 	%r535, %f6090;
	shl.b32 	%r4134, %r535, 8;
	or.b32  	%r536, %r4134, -2147483648;
	mov.b64 	%rd3682, 0;
	mov.b32 	%r8552, 0;
	mov.u64 	%rd3680, __cudart_i2opi_f;
	mov.u64 	%rd3681, %rd1;
$L__BB2_338:
	.pragma "nounroll";
	ld.global.nc.u32 	%r4135, [%rd3680];
	mad.wide.u32 	%rd1973, %r4135, %r536, %rd3682;
	shr.u64 	%rd3682, %rd1973, 32;
	st.local.u32 	[%rd3681], %rd1973;
	add.s32 	%r8552, %r8552, 1;
	add.s64 	%rd3681, %rd3681, 4;
	add.s64 	%rd3680, %rd3680, 4;
	setp.ne.s32 	%p321, %r8552, 6;
	@%p321 bra 	$L__BB2_338;
	shr.u32 	%r4136, %r535, 23;
	st.local.u32 	[%rd1+24], %rd3682;
	and.b32  	%r539, %r4136, 31;
	and.b32  	%r4137, %r4136, 224;
	add.s32 	%r4138, %r4137, -128;
	shr.u32 	%r4139, %r4138, 5;
	mul.wide.u32 	%rd1974, %r4139, 4;
	sub.s64 	%rd275, %rd1, %rd1974;
	ld.local.u32 	%r8553, [%rd275+24];
	ld.local.u32 	%r8554, [%rd275+20];
	setp.eq.s32 	%p322, %r539, 0;
	@%p322 bra 	$L__BB2_341;
	shf.l.wrap.b32 	%r8553, %r8554, %r8553, %r539;
	ld.local.u32 	%r4140, [%rd275+16];
	shf.l.wrap.b32 	%r8554, %r4140, %r8554, %r539;
$L__BB2_341:
	shr.u32 	%r4141, %r8553, 30;
	shf.l.wrap.b32 	%r4142, %r8554, %r8553, 2;
	shl.b32 	%r4143, %r8554, 2;
	shr.u32 	%r4144, %r4142, 31;
	add.s32 	%r4145, %r4144, %r4141;
	neg.s32 	%r4146, %r4145;
	setp.lt.s32 	%p323, %r535, 0;
	selp.b32 	%r8555, %r4146, %r4145, %p323;
	xor.b32  	%r4147, %r4142, %r535;
	shr.s32 	%r4148, %r4142, 31;
	xor.b32  	%r4149, %r4148, %r4142;
	xor.b32  	%r4150, %r4148, %r4143;
	cvt.u64.u32 	%rd1975, %r4149;
	shl.b64 	%rd1976, %rd1975, 32;
	cvt.u64.u32 	%rd1977, %r4150;
	or.b64  	%rd1978, %rd1976, %rd1977;
	cvt.rn.f64.s64 	%fd77, %rd1978;
	mul.f64 	%fd78, %fd77, 0d3BF921FB54442D19;
	cvt.rn.f32.f64 	%f2260, %fd78;
	neg.f32 	%f2261, %f2260;
	setp.lt.s32 	%p324, %r4147, 0;
	selp.f32 	%f6089, %f2261, %f2260, %p324;
$L__BB2_342:
	add.s32 	%r4152, %r8555, 1;
	mul.rn.f32 	%f2263, %f6089, %f6089;
	and.b32  	%r4153, %r8555, 1;
	setp.eq.b32 	%p325, %r4153, 1;
	selp.f32 	%f2264, %f6089, 0f3F800000, %p325;
	fma.rn.f32 	%f2265, %f2263, %f2264, 0f00000000;
	fma.rn.f32 	%f2266, %f2263, 0f37CBAC00, 0fBAB607ED;
	selp.f32 	%f2267, 0fB94D4153, %f2266, %p325;
	selp.f32 	%f2268, 0f3C0885E4, 0f3D2AAABB, %p325;
	fma.rn.f32 	%f2269, %f2267, %f2263, %f2268;
	selp.f32 	%f2270, 0fBE2AAAA8, 0fBEFFFFFF, %p325;
	fma.rn.f32 	%f2271, %f2269, %f2263, %f2270;
	fma.rn.f32 	%f2272, %f2271, %f2265, %f2264;
	and.b32  	%r4154, %r4152, 2;
	setp.eq.s32 	%p326, %r4154, 0;
	mov.f32 	%f2273, 0f00000000;
	sub.f32 	%f2274, %f2273, %f2272;
	selp.f32 	%f6090, %f2272, %f2274, %p326;
$L__BB2_343:
	mul.f32 	%f2275, %f6090, 0f3F22F983;
	cvt.rni.s32.f32 	%r8559, %f2275;
	cvt.rn.f32.s32 	%f2276, %r8559;
	fma.rn.f32 	%f2277, %f2276, 0fBFC90FDA, %f6090;
	fma.rn.f32 	%f2278, %f2276, 0fB3A22168, %f2277;
	fma.rn.f32 	%f6091, %f2276, 0fA7C234C5, %f2278;
	abs.f32 	%f253, %f6090;
	setp.ltu.f32 	%p327, %f253, 0f47CE4780;
	@%p327 bra 	$L__BB2_351;
	setp.neu.f32 	%p328, %f253, 0f7F800000;
	@%p328 bra 	$L__BB2_346;
	mov.f32 	%f2281, 0f00000000;
	mul.rn.f32 	%f6091, %f6090, %f2281;
	mov.b32 	%r8559, 0;
	bra.uni 	$L__BB2_351;
$L__BB2_346:
	mov.b32 	%r549, %f6090;
	shl.b32 	%r4156, %r549, 8;
	or.b32  	%r550, %r4156, -2147483648;
	mov.b64 	%rd3685, 0;
	mov.b32 	%r8556, 0;
	mov.u64 	%rd3683, __cudart_i2opi_f;
	mov.u64 	%rd3684, %rd1;
$L__BB2_347:
	.pragma "nounroll";
	ld.global.nc.u32 	%r4157, [%rd3683];
	mad.wide.u32 	%rd1981, %r4157, %r550, %rd3685;
	shr.u64 	%rd3685, %rd1981, 32;
	st.local.u32 	[%rd3684], %rd1981;
	add.s32 	%r8556, %r8556, 1;
	add.s64 	%rd3684, %rd3684, 4;
	add.s64 	%rd3683, %rd3683, 4;
	setp.ne.s32 	%p329, %r8556, 6;
	@%p329 bra 	$L__BB2_347;
	shr.u32 	%r4158, %r549, 23;
	st.local.u32 	[%rd1+24], %rd3685;
	and.b32  	%r553, %r4158, 31;
	and.b32  	%r4159, %r4158, 224;
	add.s32 	%r4160, %r4159, -128;
	shr.u32 	%r4161, %r4160, 5;
	mul.wide.u32 	%rd1982, %r4161, 4;
	sub.s64 	%rd282, %rd1, %rd1982;
	ld.local.u32 	%r8557, [%rd282+24];
	ld.local.u32 	%r8558, [%rd282+20];
	setp.eq.s32 	%p330, %r553, 0;
	@%p330 bra 	$L__BB2_350;
	shf.l.wrap.b32 	%r8557, %r8558, %r8557, %r553;
	ld.local.u32 	%r4162, [%rd282+16];
	shf.l.wrap.b32 	%r8558, %r4162, %r8558, %r553;
$L__BB2_350:
	shr.u32 	%r4163, %r8557, 30;
	shf.l.wrap.b32 	%r4164, %r8558, %r8557, 2;
	shl.b32 	%r4165, %r8558, 2;
	shr.u32 	%r4166, %r4164, 31;
	add.s32 	%r4167, %r4166, %r4163;
	neg.s32 	%r4168, %r4167;
	setp.lt.s32 	%p331, %r549, 0;
	selp.b32 	%r8559, %r4168, %r4167, %p331;
	xor.b32  	%r4169, %r4164, %r549;
	shr.s32 	%r4170, %r4164, 31;
	xor.b32  	%r4171, %r4170, %r4164;
	xor.b32  	%r4172, %r4170, %r4165;
	cvt.u64.u32 	%rd1983, %r4171;
	shl.b64 	%rd1984, %rd1983, 32;
	cvt.u64.u32 	%rd1985, %r4172;
	or.b64  	%rd1986, %rd1984, %rd1985;
	cvt.rn.f64.s64 	%fd79, %rd1986;
	mul.f64 	%fd80, %fd79, 0d3BF921FB54442D19;
	cvt.rn.f32.f64 	%f2279, %fd80;
	neg.f32 	%f2280, %f2279;
	setp.lt.s32 	%p332, %r4169, 0;
	selp.f32 	%f6091, %f2280, %f2279, %p332;
$L__BB2_351:
	add.s32 	%r4174, %r8559, 1;
	mul.rn.f32 	%f2282, %f6091, %f6091;
	and.b32  	%r4175, %r8559, 1;
	setp.eq.b32 	%p333, %r4175, 1;
	selp.f32 	%f2283, %f6091, 0f3F800000, %p333;
	fma.rn.f32 	%f2284, %f2282, %f2283, 0f00000000;
	fma.rn.f32 	%f2285, %f2282, 0f37CBAC00, 0fBAB607ED;
	selp.f32 	%f2286, 0fB94D4153, %f2285, %p333;
	selp.f32 	%f2287, 0f3C0885E4, 0f3D2AAABB, %p333;
	fma.rn.f32 	%f2288, %f2286, %f2282, %f2287;
	selp.f32 	%f2289, 0fBE2AAAA8, 0fBEFFFFFF, %p333;
	fma.rn.f32 	%f2290, %f2288, %f2282, %f2289;
	fma.rn.f32 	%f2291, %f2290, %f2284, %f2283;
	and.b32  	%r4176, %r4174, 2;
	setp.eq.s32 	%p334, %r4176, 0;
	mov.f32 	%f2292, 0f00000000;
	sub.f32 	%f2293, %f2292, %f2291;
	selp.f32 	%f257, %f2291, %f2293, %p334;
	mul.f32 	%f2294, %f257, 0f3F22F983;
	cvt.rni.s32.f32 	%r8563, %f2294;
	cvt.rn.f32.s32 	%f2295, %r8563;
	fma.rn.f32 	%f2296, %f2295, 0fBFC90FDA, %f257;
	fma.rn.f32 	%f2297, %f2295, 0fB3A22168, %f2296;
	fma.rn.f32 	%f6092, %f2295, 0fA7C234C5, %f2297;
	abs.f32 	%f259, %f257;
	setp.ltu.f32 	%p335, %f259, 0f47CE4780;
	@%p335 bra 	$L__BB2_359;
	setp.neu.f32 	%p336, %f259, 0f7F800000;
	@%p336 bra 	$L__BB2_354;
	mov.f32 	%f2300, 0f00000000;
	mul.rn.f32 	%f6092, %f257, %f2300;
	mov.b32 	%r8563, 0;
	bra.uni 	$L__BB2_359;
$L__BB2_354:
	mov.b32 	%r563, %f257;
	shl.b32 	%r4178, %r563, 8;
	or.b32  	%r564, %r4178, -2147483648;
	mov.b64 	%rd3688, 0;
	mov.b32 	%r8560, 0;
	mov.u64 	%rd3686, __cudart_i2opi_f;
	mov.u64 	%rd3687, %rd1;
$L__BB2_355:
	.pragma "nounroll";
	ld.global.nc.u32 	%r4179, [%rd3686];
	mad.wide.u32 	%rd1989, %r4179, %r564, %rd3688;
	shr.u64 	%rd3688, %rd1989, 32;
	st.local.u32 	[%rd3687], %rd1989;
	add.s32 	%r8560, %r8560, 1;
	add.s64 	%rd3687, %rd3687, 4;
	add.s64 	%rd3686, %rd3686, 4;
	setp.ne.s32 	%p337, %r8560, 6;
	@%p337 bra 	$L__BB2_355;
	shr.u32 	%r4180, %r563, 23;
	st.local.u32 	[%rd1+24], %rd3688;
	and.b32  	%r567, %r4180, 31;
	and.b32  	%r4181, %r4180, 224;
	add.s32 	%r4182, %r4181, -128;
	shr.u32 	%r4183, %r4182, 5;
	mul.wide.u32 	%rd1990, %r4183, 4;
	sub.s64 	%rd289, %rd1, %rd1990;
	ld.local.u32 	%r8561, [%rd289+24];
	ld.local.u32 	%r8562, [%rd289+20];
	setp.eq.s32 	%p338, %r567, 0;
	@%p338 bra 	$L__BB2_358;
	shf.l.wrap.b32 	%r8561, %r8562, %r8561, %r567;
	ld.local.u32 	%r4184, [%rd289+16];
	shf.l.wrap.b32 	%r8562, %r4184, %r8562, %r567;
$L__BB2_358:
	shr.u32 	%r4185, %r8561, 30;
	shf.l.wrap.b32 	%r4186, %r8562, %r8561, 2;
	shl.b32 	%r4187, %r8562, 2;
	shr.u32 	%r4188, %r4186, 31;
	add.s32 	%r4189, %r4188, %r4185;
	neg.s32 	%r4190, %r4189;
	setp.lt.s32 	%p339, %r563, 0;
	selp.b32 	%r8563, %r4190, %r4189, %p339;
	xor.b32  	%r4191, %r4186, %r563;
	shr.s32 	%r4192, %r4186, 31;
	xor.b32  	%r4193, %r4192, %r4186;
	xor.b32  	%r4194, %r4192, %r4187;
	cvt.u64.u32 	%rd1991, %r4193;
	shl.b64 	%rd1992, %rd1991, 32;
	cvt.u64.u32 	%rd1993, %r4194;
	or.b64  	%rd1994, %rd1992, %rd1993;
	cvt.rn.f64.s64 	%fd81, %rd1994;
	mul.f64 	%fd82, %fd81, 0d3BF921FB54442D19;
	cvt.rn.f32.f64 	%f2298, %fd82;
	neg.f32 	%f2299, %f2298;
	setp.lt.s32 	%p340, %r4191, 0;
	selp.f32 	%f6092, %f2299, %f2298, %p340;
$L__BB2_359:
	mul.rn.f32 	%f2301, %f6092, %f6092;
	and.b32  	%r4196, %r8563, 1;
	setp.eq.b32 	%p341, %r4196, 1;
	selp.f32 	%f2302, 0f3F800000, %f6092, %p341;
	fma.rn.f32 	%f2303, %f2301, %f2302, 0f00000000;
	fma.rn.f32 	%f2304, %f2301, 0f37CBAC00, 0fBAB607ED;
	selp.f32 	%f2305, %f2304, 0fB94D4153, %p341;
	selp.f32 	%f2306, 0f3D2AAABB, 0f3C0885E4, %p341;
	fma.rn.f32 	%f2307, %f2305, %f2301, %f2306;
	selp.f32 	%f2308, 0fBEFFFFFF, 0fBE2AAAA8, %p341;
	fma.rn.f32 	%f2309, %f2307, %f2301, %f2308;
	fma.rn.f32 	%f2310, %f2309, %f2303, %f2302;
	and.b32  	%r4197, %r8563, 2;
	setp.eq.s32 	%p342, %r4197, 0;
	mov.f32 	%f2311, 0f00000000;
	sub.f32 	%f2312, %f2311, %f2310;
	selp.f32 	%f6094, %f2310, %f2312, %p342;
	setp.geu.f32 	%p343, %f2, 0f40C00000;
	@%p343 bra 	$L__BB2_369;
	mul.f32 	%f2313, %f6094, 0f3F22F983;
	cvt.rni.s32.f32 	%r8567, %f2313;
	cvt.rn.f32.s32 	%f2314, %r8567;
	fma.rn.f32 	%f2315, %f2314, 0fBFC90FDA, %f6094;
	fma.rn.f32 	%f2316, %f2314, 0fB3A22168, %f2315;
	fma.rn.f32 	%f6093, %f2314, 0fA7C234C5, %f2316;
	abs.f32 	%f265, %f6094;
	setp.ltu.f32 	%p344, %f265, 0f47CE4780;
	@%p344 bra 	$L__BB2_368;
	setp.neu.f32 	%p345, %f265, 0f7F800000;
	@%p345 bra 	$L__BB2_363;
	mov.f32 	%f2319, 0f00000000;
	mul.rn.f32 	%f6093, %f6094, %f2319;
	mov.b32 	%r8567, 0;
	bra.uni 	$L__BB2_368;
$L__BB2_363:
	mov.b32 	%r577, %f6094;
	shl.b32 	%r4199, %r577, 8;
	or.b32  	%r578, %r4199, -2147483648;
	mov.b64 	%rd3691, 0;
	mov.b32 	%r8564, 0;
	mov.u64 	%rd3689, __cudart_i2opi_f;
	mov.u64 	%rd3690, %rd1;
$L__BB2_364:
	.pragma "nounroll";
	ld.global.nc.u32 	%r4200, [%rd3689];
	mad.wide.u32 	%rd1997, %r4200, %r578, %rd3691;
	shr.u64 	%rd3691, %rd1997, 32;
	st.local.u32 	[%rd3690], %rd1997;
	add.s32 	%r8564, %r8564, 1;
	add.s64 	%rd3690, %rd3690, 4;
	add.s64 	%rd3689, %rd3689, 4;
	setp.ne.s32 	%p346, %r8564, 6;
	@%p346 bra 	$L__BB2_364;
	shr.u32 	%r4201, %r577, 23;
	st.local.u32 	[%rd1+24], %rd3691;
	and.b32  	%r581, %r4201, 31;
	and.b32  	%r4202, %r4201, 224;
	add.s32 	%r4203, %r4202, -128;
	shr.u32 	%r4204, %r4203, 5;
	mul.wide.u32 	%rd1998, %r4204, 4;
	sub.s64 	%rd296, %rd1, %rd1998;
	ld.local.u32 	%r8565, [%rd296+24];
	ld.local.u32 	%r8566, [%rd296+20];
	setp.eq.s32 	%p347, %r581, 0;
	@%p347 bra 	$L__BB2_367;
	shf.l.wrap.b32 	%r8565, %r8566, %r8565, %r581;
	ld.local.u32 	%r4205, [%rd296+16];
	shf.l.wrap.b32 	%r8566, %r4205, %r8566, %r581;
$L__BB2_367:
	shr.u32 	%r4206, %r8565, 30;
	shf.l.wrap.b32 	%r4207, %r8566, %r8565, 2;
	shl.b32 	%r4208, %r8566, 2;
	shr.u32 	%r4209, %r4207, 31;
	add.s32 	%r4210, %r4209, %r4206;
	neg.s32 	%r4211, %r4210;
	setp.lt.s32 	%p348, %r577, 0;
	selp.b32 	%r8567, %r4211, %r4210, %p348;
	xor.b32  	%r4212, %r4207, %r577;
	shr.s32 	%r4213, %r4207, 31;
	xor.b32  	%r4214, %r4213, %r4207;
	xor.b32  	%r4215, %r4213, %r4208;
	cvt.u64.u32 	%rd1999, %r4214;
	shl.b64 	%rd2000, %rd1999, 32;
	cvt.u64.u32 	%rd2001, %r4215;
	or.b64  	%rd2002, %rd2000, %rd2001;
	cvt.rn.f64.s64 	%fd83, %rd2002;
	mul.f64 	%fd84, %fd83, 0d3BF921FB54442D19;
	cvt.rn.f32.f64 	%f2317, %fd84;
	neg.f32 	%f2318, %f2317;
	setp.lt.s32 	%p349, %r4212, 0;
	selp.f32 	%f6093, %f2318, %f2317, %p349;
$L__BB2_368:
	mul.rn.f32 	%f2320, %f6093, %f6093;
	and.b32  	%r4217, %r8567, 1;
	setp.eq.b32 	%p350, %r4217, 1;
	selp.f32 	%f2321, 0f3F800000, %f6093, %p350;
	fma.rn.f32 	%f2322, %f2320, %f2321, 0f00000000;
	fma.rn.f32 	%f2323, %f2320, 0f37CBAC00, 0fBAB607ED;
	selp.f32 	%f2324, %f2323, 0fB94D4153, %p350;
	selp.f32 	%f2325, 0f3D2AAABB, 0f3C0885E4, %p350;
	fma.rn.f32 	%f2326, %f2324, %f2320, %f2325;
	selp.f32 	%f2327, 0fBEFFFFFF, 0fBE2AAAA8, %p350;
	fma.rn.f32 	%f2328, %f2326, %f2320, %f2327;
	fma.rn.f32 	%f2329, %f2328, %f2322, %f2321;
	and.b32  	%r4218, %r8567, 2;
	setp.eq.s32 	%p351, %r4218, 0;
	mov.f32 	%f2330, 0f00000000;
	sub.f32 	%f2331, %f2330, %f2329;
	selp.f32 	%f6094, %f2329, %f2331, %p351;
$L__BB2_369:
	setp.geu.f32 	%p352, %f1, 0f41100000;
	@%p352 bra 	$L__BB2_379;
	mul.f32 	%f2332, %f6094, 0f3F22F983;
	cvt.rni.s32.f32 	%r8571, %f2332;
	cvt.rn.f32.s32 	%f2333, %r8571;
	fma.rn.f32 	%f2334, %f2333, 0fBFC90FDA, %f6094;
	fma.rn.f32 	%f2335, %f2333, 0fB3A22168, %f2334;
	fma.rn.f32 	%f6095, %f2333, 0fA7C234C5, %f2335;
	abs.f32 	%f272, %f6094;
	setp.ltu.f32 	%p353, %f272, 0f47CE4780;
	@%p353 bra 	$L__BB2_378;
	setp.neu.f32 	%p354, %f272, 0f7F800000;
	@%p354 bra 	$L__BB2_373;
	mov.f32 	%f2338, 0f00000000;
	mul.rn.f32 	%f6095, %f6094, %f2338;
	mov.b32 	%r8571, 0;
	bra.uni 	$L__BB2_378;
$L__BB2_373:
	mov.b32 	%r591, %f6094;
	shl.b32 	%r4220, %r591, 8;
	or.b32  	%r592, %r4220, -2147483648;
	mov.b64 	%rd3694, 0;
	mov.b32 	%r8568, 0;
	mov.u64 	%rd3692, __cudart_i2opi_f;
	mov.u64 	%rd3693, %rd1;
$L__BB2_374:
	.pragma "nounroll";
	ld.global.nc.u32 	%r4221, [%rd3692];
	mad.wide.u32 	%rd2005, %r4221, %r592, %rd3694;
	shr.u64 	%rd3694, %rd2005, 32;
	st.local.u32 	[%rd3693], %rd2005;
	add.s32 	%r8568, %r8568, 1;
	add.s64 	%rd3693, %rd3693, 4;
	add.s64 	%rd3692, %rd3692, 4;
	setp.ne.s32 	%p355, %r8568, 6;
	@%p355 bra 	$L__BB2_374;
	shr.u32 	%r4222, %r591, 23;
	st.local.u32 	[%rd1+24], %rd3694;
	and.b32  	%r595, %r4222, 31;
	and.b32  	%r4223, %r4222, 224;
	add.s32 	%r4224, %r4223, -128;
	shr.u32 	%r4225, %r4224, 5;
	mul.wide.u32 	%rd2006, %r4225, 4;
	sub.s64 	%rd303, %rd1, %rd2006;
	ld.local.u32 	%r8569, [%rd303+24];
	ld.local.u32 	%r8570, [%rd303+20];
	setp.eq.s32 	%p356, %r595, 0;
	@%p356 bra 	$L__BB2_377;
	shf.l.wrap.b32 	%r8569, %r8570, %r8569, %r595;
	ld.local.u32 	%r4226, [%rd303+16];
	shf.l.wrap.b32 	%r8570, %r4226, %r8570, %r595;
$L__BB2_377:
	shr.u32 	%r4227, %r8569, 30;
	shf.l.wrap.b32 	%r4228, %r8570, %r8569, 2;
	shl.b32 	%r4229, %r8570, 2;
	shr.u32 	%r4230, %r4228, 31;
	add.s32 	%r4231, %r4230, %r4227;
	neg.s32 	%r4232, %r4231;
	setp.lt.s32 	%p357, %r591, 0;
	selp.b32 	%r8571, %r4232, %r4231, %p357;
	xor.b32  	%r4233, %r4228, %r591;
	shr.s32 	%r4234, %r4228, 31;
	xor.b32  	%r4235, %r4234, %r4228;
	xor.b32  	%r4236, %r4234, %r4229;
	cvt.u64.u32 	%rd2007, %r4235;
	shl.b64 	%rd2008, %rd2007, 32;
	cvt.u64.u32 	%rd2009, %r4236;
	or.b64  	%rd2010, %rd2008, %rd2009;
	cvt.rn.f64.s64 	%fd85, %rd2010;
	mul.f64 	%fd86, %fd85, 0d3BF921FB54442D19;
	cvt.rn.f32.f64 	%f2336, %fd86;
	neg.f32 	%f2337, %f2336;
	setp.lt.s32 	%p358, %r4233, 0;
	selp.f32 	%f6095, %f2337, %f2336, %p358;
$L__BB2_378:
	add.s32 	%r4238, %r8571, 1;
	mul.rn.f32 	%f2339, %f6095, %f6095;
	and.b32  	%r4239, %r8571, 1;
	setp.eq.b32 	%p359, %r4239, 1;
	selp.f32 	%f2340, %f6095, 0f3F800000, %p359;
	fma.rn.f32 	%f2341, %f2339, %f2340, 0f00000000;
	fma.rn.f32 	%f2342, %f2339, 0f37CBAC00, 0fBAB607ED;
	selp.f32 	%f2343, 0fB94D4153, %f2342, %p359;
	selp.f32 	%f2344, 0f3C0885E4, 0f3D2AAABB, %p359;
	fma.rn.f32 	%f2345, %f2343, %f2339, %f2344;
	selp.f32 	%f2346, 0fBE2AAAA8, 0fBEFFFFFF, %p359;
	fma.rn.f32 	%f2347, %f2345, %f2339, %f2346;
	fma.rn.f32 	%f2348, %f2347, %f2341, %f2340;
	and.b32  	%r4240, %r4238, 2;
	setp.eq.s32 	%p360, %r4240, 0;
	mov.f32 	%f2349, 0f00000000;
	sub.f32 	%f2350, %f2349, %f2348;
	selp.f32 	%f6094, %f2348, %f2350, %p360;
$L__BB2_379:
	setp.leu.f32 	%p361, %f2, %f1;
	@%p361 bra 	$L__BB2_389;
	mul.f32 	%f2351, %f6094, 0f3F22F983;
	cvt.rni.s32.f32 	%r8575, %f2351;
	cvt.rn.f32.s32 	%f2352, %r8575;
	fma.rn.f32 	%f2353, %f2352, 0fBFC90FDA, %f6094;
	fma.rn.f32 	%f2354, %f2352, 0fB3A22168, %f2353;
	fma.rn.f32 	%f6097, %f2352, 0fA7C234C5, %f2354;
	abs.f32 	%f279, %f6094;
	setp.ltu.f32 	%p362, %f279, 0f47CE4780;
	@%p362 bra 	$L__BB2_388;
	setp.neu.f32 	%p363, %f279, 0f7F800000;
	@%p363 bra 	$L__BB2_383;
	mov.f32 	%f2357, 0f00000000;
	mul.rn.f32 	%f6097, %f6094, %f2357;
	mov.b32 	%r8575, 0;
	bra.uni 	$L__BB2_388;
$L__BB2_383:
	mov.b32 	%r605, %f6094;
	shl.b32 	%r4242, %r605, 8;
	or.b32  	%r606, %r4242, -2147483648;
	mov.b64 	%rd3697, 0;
	mov.b32 	%r8572, 0;
	mov.u64 	%rd3695, __cudart_i2opi_f;
	mov.u64 	%rd3696, %rd1;
$L__BB2_384:
	.pragma "nounroll";
	ld.global.nc.u32 	%r4243, [%rd3695];
	mad.wide.u32 	%rd2013, %r4243, %r606, %rd3697;
	shr.u64 	%rd3697, %rd2013, 32;
	st.local.u32 	[%rd3696], %rd2013;
	add.s32 	%r8572, %r8572, 1;
	add.s64 	%rd3696, %rd3696, 4;
	add.s64 	%rd3695, %rd3695, 4;
	setp.ne.s32 	%p364, %r8572, 6;
	@%p364 bra 	$L__BB2_384;
	shr.u32 	%r4244, %r605, 23;
	st.local.u32 	[%rd1+24], %rd3697;
	and.b32  	%r609, %r4244, 31;
	and.b32  	%r4245, %r4244, 224;
	add.s32 	%r4246, %r4245, -128;
	shr.u32 	%r4247, %r4246, 5;
	mul.wide.u32 	%rd2014, %r4247, 4;
	sub.s64 	%rd310, %rd1, %rd2014;
	ld.local.u32 	%r8573, [%rd310+24];
	ld.local.u32 	%r8574, [%rd310+20];
	setp.eq.s32 	%p365, %r609, 0;
	@%p365 bra 	$L__BB2_387;
	shf.l.wrap.b32 	%r8573, %r8574, %r8573, %r609;
	ld.local.u32 	%r4248, [%rd310+16];
	shf.l.wrap.b32 	%r8574, %r4248, %r8574, %r609;
$L__BB2_387:
	shr.u32 	%r4249, %r8573, 30;
	shf.l.wrap.b32 	%r4250, %r8574, %r8573, 2;
	shl.b32 	%r4251, %r8574, 2;
	shr.u32 	%r4252, %r4250, 31;
	add.s32 	%r4253, %r4252, %r4249;
	neg.s32 	%r4254, %r4253;
	setp.lt.s32 	%p366, %r605, 0;
	selp.b32 	%r8575, %r4254, %r4253, %p366;
	xor.b32  	%r4255, %r4250, %r605;
	shr.s32 	%r4256, %r4250, 31;
	xor.b32  	%r4257, %r4256, %r4250;
	xor.b32  	%r4258, %r4256, %r4251;
	cvt.u64.u32 	%rd2015, %r4257;
	shl.b64 	%rd2016, %rd2015, 32;
	cvt.u64.u32 	%rd2017, %r4258;
	or.b64  	%rd2018, %rd2016, %rd2017;
	cvt.rn.f64.s64 	%fd87, %rd2018;
	mul.f64 	%fd88, %fd87, 0d3BF921FB54442D19;
	cvt.rn.f32.f64 	%f2355, %fd88;
	neg.f32 	%f2356, %f2355;
	setp.lt.s32 	%p367, %r4255, 0;
	selp.f32 	%f6097, %f2356, %f2355, %p367;
$L__BB2_388:
	mul.rn.f32 	%f2358, %f6097, %f6097;
	and.b32  	%r4260, %r8575, 1;
	setp.eq.b32 	%p368, %r4260, 1;
	selp.f32 	%f2359, 0f3F800000, %f6097, %p368;
	fma.rn.f32 	%f2360, %f2358, %f2359, 0f00000000;
	fma.rn.f32 	%f2361, %f2358, 0f37CBAC00, 0fBAB607ED;
	selp.f32 	%f2362, %f2361, 0fB94D4153, %p368;
	selp.f32 	%f2363, 0f3D2AAABB, 0f3C0885E4, %p368;
	fma.rn.f32 	%f2364, %f2362, %f2358, %f2363;
	selp.f32 	%f2365, 0fBEFFFFFF, 0fBE2AAAA8, %p368;
	fma.rn.f32 	%f2366, %f2364, %f2358, %f2365;
	fma.rn.f32 	%f2367, %f2366, %f2360, %f2359;
	and.b32  	%r4261, %r8575, 2;
	setp.eq.s32 	%p369, %r4261, 0;
	mov.f32 	%f2368, 0f00000000;
	sub.f32 	%f2369, %f2368, %f2367;
	selp.f32 	%f6094, %f2367, %f2369, %p369;
$L__BB2_389:
	mul.f32 	%f2370, %f6094, 0f3F22F983;
	cvt.rni.s32.f32 	%r8579, %f2370;
	cvt.rn.f32.s32 	%f2371, %r8579;
	fma.rn.f32 	%f2372, %f2371, 0fBFC90FDA, %f6094;
	fma.rn.f32 	%f2373, %f2371, 0fB3A22168, %f2372;
	fma.rn.f32 	%f6099, %f2371, 0fA7C234C5, %f2373;
	abs.f32 	%f286, %f6094;
	setp.ltu.f32 	%p370, %f286, 0f47CE4780;
	@%p370 bra 	$L__BB2_397;
	setp.neu.f32 	%p371, %f286, 0f7F800000;
	@%p371 bra 	$L__BB2_392;
	mov.f32 	%f2376, 0f00000000;
	mul.rn.f32 	%f6099, %f6094, %f2376;
	mov.b32 	%r8579, 0;
	bra.uni 	$L__BB2_397;
$L__BB2_392:
	mov.b32 	%r619, %f6094;
	shl.b32 	%r4263, %r619, 8;
	or.b32  	%r620, %r4263, -2147483648;
	mov.b64 	%rd3700, 0;
	mov.b32 	%r8576, 0;
	mov.u64 	%rd3698, __cudart_i2opi_f;
	mov.u64 	%rd3699, %rd1;
$L__BB2_393:
	.pragma "nounroll";
	ld.global.nc.u32 	%r4264, [%rd3698];
	mad.wide.u32 	%rd2021, %r4264, %r620, %rd3700;
	shr.u64 	%rd3700, %rd2021, 32;
	st.local.u32 	[%rd3699], %rd2021;
	add.s32 	%r8576, %r8576, 1;
	add.s64 	%rd3699, %rd3699, 4;
	add.s64 	%rd3698, %rd3698, 4;
	setp.ne.s32 	%p372, %r8576, 6;
	@%p372 bra 	$L__BB2_393;
	shr.u32 	%r4265, %r619, 23;
	st.local.u32 	[%rd1+24], %rd3700;
	and.b32  	%r623, %r4265, 31;
	and.b32  	%r4266, %r4265, 224;
	add.s32 	%r4267, %r4266, -128;
	shr.u32 	%r4268, %r4267, 5;
	mul.wide.u32 	%rd2022, %r4268, 4;
	sub.s64 	%rd317, %rd1, %rd2022;
	ld.local.u32 	%r8577, [%rd317+24];
	ld.local.u32 	%r8578, [%rd317+20];
	setp.eq.s32 	%p373, %r623, 0;
	@%p373 bra 	$L__BB2_396;
	shf.l.wrap.b32 	%r8577, %r8578, %r8577, %r623;
	ld.local.u32 	%r4269, [%rd317+16];
	shf.l.wrap.b32 	%r8578, %r4269, %r8578, %r623;
$L__BB2_396:
	shr.u32 	%r4270, %r8577, 30;
	shf.l.wrap.b32 	%r4271, %r8578, %r8577, 2;
	shl.b32 	%r4272, %r8578, 2;
	shr.u32 	%r4273, %r4271, 31;
	add.s32 	%r4274, %r4273, %r4270;
	neg.s32 	%r4275, %r4274;
	setp.lt.s32 	%p374, %r619, 0;
	selp.b32 	%r8579, %r4275, %r4274, %p374;
	xor.b32  	%r4276, %r4271, %r619;
	shr.s32 	%r4277, %r4271, 31;
	xor.b32  	%r4278, %r4277, %r4271;
	xor.b32  	%r4279, %r4277, %r4272;
	cvt.u64.u32 	%rd2023, %r4278;
	shl.b64 	%rd2024, %rd2023, 32;
	cvt.u64.u32 	%rd2025, %r4279;
	or.b64  	%rd2026, %rd2024, %rd2025;
	cvt.rn.f64.s64 	%fd89, %rd2026;
	mul.f64 	%fd90, %fd89, 0d3BF921FB54442D19;
	cvt.rn.f32.f64 	%f2374, %fd90;
	neg.f32 	%f2375, %f2374;
	setp.lt.s32 	%p375, %r4276, 0;
	selp.f32 	%f6099, %f2375, %f2374, %p375;
$L__BB2_397:
	mul.rn.f32 	%f2377, %f6099, %f6099;
	and.b32  	%r4281, %r8579, 1;
	setp.eq.b32 	%p376, %r4281, 1;
	selp.f32 	%f2378, 0f3F800000, %f6099, %p376;
	fma.rn.f32 	%f2379, %f2377, %f2378, 0f00000000;
	fma.rn.f32 	%f2380, %f2377, 0f37CBAC00, 0fBAB607ED;
	selp.f32 	%f2381, %f2380, 0fB94D4153, %p376;
	selp.f32 	%f2382, 0f3D2AAABB, 0f3C0885E4, %p376;
	fma.rn.f32 	%f2383, %f2381, %f2377, %f2382;
	selp.f32 	%f2384, 0fBEFFFFFF, 0fBE2AAAA8, %p376;
	fma.rn.f32 	%f2385, %f2383, %f2377, %f2384;
	fma.rn.f32 	%f2386, %f2385, %f2379, %f2378;
	and.b32  	%r4282, %r8579, 2;
	setp.eq.s32 	%p377, %r4282, 0;
	mov.f32 	%f2387, 0f00000000;
	sub.f32 	%f2388, %f2387, %f2386;
	selp.f32 	%f290, %f2386, %f2388, %p377;
	mul.f32 	%f2389, %f290, 0f3F22F983;
	cvt.rni.s32.f32 	%r8583, %f2389;
	cvt.rn.f32.s32 	%f2390, %r8583;
	fma.rn.f32 	%f2391, %f2390, 0fBFC90FDA, %f290;
	fma.rn.f32 	%f2392, %f2390, 0fB3A22168, %f2391;
	fma.rn.f32 	%f6100, %f2390, 0fA7C234C5, %f2392;
	abs.f32 	%f292, %f290;
	setp.ltu.f32 	%p378, %f292, 0f47CE4780;
	@%p378 bra 	$L__BB2_405;
	setp.neu.f32 	%p379, %f292, 0f7F800000;
	@%p379 bra 	$L__BB2_400;
	mov.f32 	%f2395, 0f00000000;
	mul.rn.f32 	%f6100, %f290, %f2395;
	mov.b32 	%r8583, 0;
	bra.uni 	$L__BB2_405;
$L__BB2_400:
	mov.b32 	%r633, %f290;
	shl.b32 	%r4284, %r633, 8;
	or.b32  	%r634, %r4284, -2147483648;
	mov.b64 	%rd3703, 0;
	mov.b32 	%r8580, 0;
	mov.u64 	%rd3701, __cudart_i2opi_f;
	mov.u64 	%rd3702, %rd1;
$L__BB2_401:
	.pragma "nounroll";
	ld.global.nc.u32 	%r4285, [%rd3701];
	mad.wide.u32 	%rd2029, %r4285, %r634, %rd3703;
	shr.u64 	%rd3703, %rd2029, 32;
	st.local.u32 	[%rd3702], %rd2029;
	add.s32 	%r8580, %r8580, 1;
	add.s64 	%rd3702, %rd3702, 4;
	add.s64 	%rd3701, %rd3701, 4;
	setp.ne.s32 	%p380, %r8580, 6;
	@%p380 bra 	$L__BB2_401;
	shr.u32 	%r4286, %r633, 23;
	st.local.u32 	[%rd1+24], %rd3703;
	and.b32  	%r637, %r4286, 31;
	and.b32  	%r4287, %r4286, 224;
	add.s32 	%r4288, %r4287, -128;
	shr.u32 	%r4289, %r4288, 5;
	mul.wide.u32 	%rd2030, %r4289, 4;
	sub.s64 	%rd324, %rd1, %rd2030;
	ld.local.u32 	%r8581, [%rd324+24];
	ld.local.u32 	%r8582, [%rd324+20];
	setp.eq.s32 	%p381, %r637, 0;
	@%p381 bra 	$L__BB2_404;
	shf.l.wrap.b32 	%r8581, %r8582, %r8581, %r637;
	ld.local.u32 	%r4290, [%rd324+16];
	shf.l.wrap.b32 	%r8582, %r4290, %r8582, %r637;
$L__BB2_404:
	shr.u32 	%r4291, %r8581, 30;
	shf.l.wrap.b32 	%r4292, %r8582, %r8581, 2;
	shl.b32 	%r4293, %r8582, 2;
	shr.u32 	%r4294, %r4292, 31;
	add.s32 	%r4295, %r4294, %r4291;
	neg.s32 	%r4296, %r4295;
	setp.lt.s32 	%p382, %r633, 0;
	selp.b32 	%r8583, %r4296, %r4295, %p382;
	xor.b32  	%r4297, %r4292, %r633;
	shr.s32 	%r4298, %r4292, 31;
	xor.b32  	%r4299, %r4298, %r4292;
	xor.b32  	%r4300, %r4298, %r4293;
	cvt.u64.u32 	%rd2031, %r4299;
	shl.b64 	%rd2032, %rd2031, 32;
	cvt.u64.u32 	%rd2033, %r4300;
	or.b64  	%rd2034, %rd2032, %rd2033;
	cvt.rn.f64.s64 	%fd91, %rd2034;
	mul.f64 	%fd92, %fd91, 0d3BF921FB54442D19;
	cvt.rn.f32.f64 	%f2393, %fd92;
	neg.f32 	%f2394, %f2393;
	setp.lt.s32 	%p383, %r4297, 0;
	selp.f32 	%f6100, %f2394, %f2393, %p383;
$L__BB2_405:
	mul.rn.f32 	%f2396, %f6100, %f6100;
	and.b32  	%r4302, %r8583, 1;
	setp.eq.b32 	%p384, %r4302, 1;
	selp.f32 	%f2397, 0f3F800000, %f6100, %p384;
	fma.rn.f32 	%f2398, %f2396, %f2397, 0f00000000;
	fma.rn.f32 	%f2399, %f2396, 0f37CBAC00, 0fBAB607ED;
	selp.f32 	%f2400, %f2399, 0fB94D4153, %p384;
	selp.f32 	%f2401, 0f3D2AAABB, 0f3C0885E4, %p384;
	fma.rn.f32 	%f2402, %f2400, %f2396, %f2401;
	selp.f32 	%f2403, 0fBEFFFFFF, 0fBE2AAAA8, %p384;
	fma.rn.f32 	%f2404, %f2402, %f2396, %f2403;
	fma.rn.f32 	%f2405, %f2404, %f2398, %f2397;
	and.b32  	%r4303, %r8583, 2;
	setp.eq.s32 	%p385, %r4303, 0;
	mov.f32 	%f2406, 0f00000000;
	sub.f32 	%f2407, %f2406, %f2405;
	selp.f32 	%f6102, %f2405, %f2407, %p385;
	ld.global.f32 	%f297, [%rd2];
	setp.geu.f32 	%p386, %f297, 0f40800000;
	@%p386 bra 	$L__BB2_415;
	mul.f32 	%f2408, %f6102, 0f3F22F983;
	cvt.rni.s32.f32 	%r8587, %f2408;
	cvt.rn.f32.s32 	%f2409, %r8587;
	fma.rn.f32 	%f2410, %f2409, 0fBFC90FDA, %f6102;
	fma.rn.f32 	%f2411, %f2409, 0fB3A22168, %f2410;
	fma.rn.f32 	%f6101, %f2409, 0fA7C234C5, %f2411;
	abs.f32 	%f299, %f6102;
	setp.ltu.f32 	%p387, %f299, 0f47CE4780;
	@%p387 bra 	$L__BB2_414;
	setp.neu.f32 	%p388, %f299, 0f7F800000;
	@%p388 bra 	$L__BB2_409;
	mov.f32 	%f2414, 0f00000000;
	mul.rn.f32 	%f6101, %f6102, %f2414;
	mov.b32 	%r8587, 0;
	bra.uni 	$L__BB2_414;
$L__BB2_409:
	mov.b32 	%r647, %f6102;
	shl.b32 	%r4305, %r647, 8;
	or.b32  	%r648, %r4305, -2147483648;
	mov.b64 	%rd3706, 0;
	mov.b32 	%r8584, 0;
	mov.u64 	%rd3704, __cudart_i2opi_f;
	mov.u64 	%rd3705, %rd1;
$L__BB2_410:
	.pragma "nounroll";
	ld.global.nc.u32 	%r4306, [%rd3704];
	mad.wide.u32 	%rd2037, %r4306, %r648, %rd3706;
	shr.u64 	%rd3706, %rd2037, 32;
	st.local.u32 	[%rd3705], %rd2037;
	add.s32 	%r8584, %r8584, 1;
	add.s64 	%rd3705, %rd3705, 4;
	add.s64 	%rd3704, %rd3704, 4;
	setp.ne.s32 	%p389, %r8584, 6;
	@%p389 bra 	$L__BB2_410;
	shr.u32 	%r4307, %r647, 23;
	st.local.u32 	[%rd1+24], %rd3706;
	and.b32  	%r651, %r4307, 31;
	and.b32  	%r4308, %r4307, 224;
	add.s32 	%r4309, %r4308, -128;
	shr.u32 	%r4310, %r4309, 5;
	mul.wide.u32 	%rd2038, %r4310, 4;
	sub.s64 	%rd331, %rd1, %rd2038;
	ld.local.u32 	%r8585, [%rd331+24];
	ld.local.u32 	%r8586, [%rd331+20];
	setp.eq.s32 	%p390, %r651, 0;
	@%p390 bra 	$L__BB2_413;
	shf.l.wrap.b32 	%r8585, %r8586, %r8585, %r651;
	ld.local.u32 	%r4311, [%rd331+16];
	shf.l.wrap.b32 	%r8586, %r4311, %r8586, %r651;
$L__BB2_413:
	shr.u32 	%r4312, %r8585, 30;
	shf.l.wrap.b32 	%r4313, %r8586, %r8585, 2;
	shl.b32 	%r4314, %r8586, 2;
	shr.u32 	%r4315, %r4313, 31;
	add.s32 	%r4316, %r4315, %r4312;
	neg.s32 	%r4317, %r4316;
	setp.lt.s32 	%p391, %r647, 0;
	selp.b32 	%r8587, %r4317, %r4316, %p391;
	xor.b32  	%r4318, %r4313, %r647;
	shr.s32 	%r4319, %r4313, 31;
	xor.b32  	%r4320, %r4319, %r4313;
	xor.b32  	%r4321, %r4319, %r4314;
	cvt.u64.u32 	%rd2039, %r4320;
	shl.b64 	%rd2040, %rd2039, 32;
	cvt.u64.u32 	%rd2041, %r4321;
	or.b64  	%rd2042, %rd2040, %rd2041;
	cvt.rn.f64.s64 	%fd93, %rd2042;
	mul.f64 	%fd94, %fd93, 0d3BF921FB54442D19;
	cvt.rn.f32.f64 	%f2412, %fd94;
	neg.f32 	%f2413, %f2412;
	setp.lt.s32 	%p392, %r4318, 0;
	selp.f32 	%f6101, %f2413, %f2412, %p392;
$L__BB2_414:
	add.s32 	%r4323, %r8587, 1;
	mul.rn.f32 	%f2415, %f6101, %f6101;
	and.b32  	%r4324, %r8587, 1;
	setp.eq.b32 	%p393, %r4324, 1;
	selp.f32 	%f2416, %f6101, 0f3F800000, %p393;
	fma.rn.f32 	%f2417, %f2415, %f2416, 0f00000000;
	fma.rn.f32 	%f2418, %f2415, 0f37CBAC00, 0fBAB607ED;
	selp.f32 	%f2419, 0fB94D4153, %f2418, %p393;
	selp.f32 	%f2420, 0f3C0885E4, 0f3D2AAABB, %p393;
	fma.rn.f32 	%f2421, %f2419, %f2415, %f2420;
	selp.f32 	%f2422, 0fBE2AAAA8, 0fBEFFFFFF, %p393;
	fma.rn.f32 	%f2423, %f2421, %f2415, %f2422;
	fma.rn.f32 	%f2424, %f2423, %f2417, %f2416;
	and.b32  	%r4325, %r4323, 2;
	setp.eq.s32 	%p394, %r4325, 0;
	mov.f32 	%f2425, 0f00000000;
	sub.f32 	%f2426, %f2425, %f2424;
	selp.f32 	%f6102, %f2424, %f2426, %p394;
$L__BB2_415:
	mul.f32 	%f2427, %f6102, 0f3F22F983;
	cvt.rni.s32.f32 	%r8591, %f2427;
	cvt.rn.f32.s32 	%f2428, %r8591;
	fma.rn.f32 	%f2429, %f2428, 0fBFC90FDA, %f6102;
	fma.rn.f32 	%f2430, %f2428, 0fB3A22168, %f2429;
	fma.rn.f32 	%f6103, %f2428, 0fA7C234C5, %f2430;
	abs.f32 	%f306, %f6102;
	setp.ltu.f32 	%p395, %f306, 0f47CE4780;
	@%p395 bra 	$L__BB2_423;
	setp.neu.f32 	%p396, %f306, 0f7F800000;
	@%p396 bra 	$L__BB2_418;
	mov.f32 	%f2433, 0f00000000;
	mul.rn.f32 	%f6103, %f6102, %f2433;
	mov.b32 	%r8591, 0;
	bra.uni 	$L__BB2_423;
$L__BB2_418:
	mov.b32 	%r661, %f6102;
	shl.b32 	%r4327, %r661, 8;
	or.b32  	%r662, %r4327, -2147483648;
	mov.b64 	%rd3709, 0;
	mov.b32 	%r8588, 0;
	mov.u64 	%rd3707, __cudart_i2opi_f;
	mov.u64 	%rd3708, %rd1;
$L__BB2_419:
	.pragma "nounroll";
	ld.global.nc.u32 	%r4328, [%rd3707];
	mad.wide.u32 	%rd2045, %r4328, %r662, %rd3709;
	shr.u64 	%rd3709, %rd2045, 32;
	st.local.u32 	[%rd3708], %rd2045;
	add.s32 	%r8588, %r8588, 1;
	add.s64 	%rd3708, %rd3708, 4;
	add.s64 	%rd3707, %rd3707, 4;
	setp.ne.s32 	%p397, %r8588, 6;
	@%p397 bra 	$L__BB2_419;
	shr.u32 	%r4329, %r661, 23;
	st.local.u32 	[%rd1+24], %rd3709;
	and.b32  	%r665, %r4329, 31;
	and.b32  	%r4330, %r4329, 224;
	add.s32 	%r4331, %r4330, -128;
	shr.u32 	%r4332, %r4331, 5;
	mul.wide.u32 	%rd2046, %r4332, 4;
	sub.s64 	%rd338, %rd1, %rd2046;
	ld.local.u32 	%r8589, [%rd338+24];
	ld.local.u32 	%r8590, [%rd338+20];
	setp.eq.s32 	%p398, %r665, 0;
	@%p398 bra 	$L__BB2_422;
	shf.l.wrap.b32 	%r8589, %r8590, %r8589, %r665;
	ld.local.u32 	%r4333, [%rd338+16];
	shf.l.wrap.b32 	%r8590, %r4333, %r8590, %r665;
$L__BB2_422:
	shr.u32 	%r4334, %r8589, 30;
	shf.l.wrap.b32 	%r4335, %r8590, %r8589, 2;
	shl.b32 	%r4336, %r8590, 2;
	shr.u32 	%r4337, %r4335, 31;
	add.s32 	%r4338, %r4337, %r4334;
	neg.s32 	%r4339, %r4338;
	setp.lt.s32 	%p399, %r661, 0;
	selp.b32 	%r8591, %r4339, %r4338, %p399;
	xor.b32  	%r4340, %r4335, %r661;
	shr.s32 	%r4341, %r4335, 31;
	xor.b32  	%r4342, %r4341, %r4335;
	xor.b32  	%r4343, %r4341, %r4336;
	cvt.u64.u32 	%rd2047, %r4342;
	shl.b64 	%rd2048, %rd2047, 32;
	cvt.u64.u32 	%rd2049, %r4343;
	or.b64  	%rd2050, %rd2048, %rd2049;
	cvt.rn.f64.s64 	%fd95, %rd2050;
	mul.f64 	%fd96, %fd95, 0d3BF921FB54442D19;
	cvt.rn.f32.f64 	%f2431, %fd96;
	neg.f32 	%f2432, %f2431;
	setp.lt.s32 	%p400, %r4340, 0;
	selp.f32 	%f6103, %f2432, %f2431, %p400;
$L__BB2_423:
	mul.rn.f32 	%f2434, %f6103, %f6103;
	and.b32  	%r4345, %r8591, 1;
	setp.eq.b32 	%p401, %r4345, 1;
	selp.f32 	%f2435, 0f3F800000, %f6103, %p401;
	fma.rn.f32 	%f2436, %f2434, %f2435, 0f00000000;
	fma.rn.f32 	%f2437, %f2434, 0f37CBAC00, 0fBAB607ED;
	selp.f32 	%f2438, %f2437, 0fB94D4153, %p401;
	selp.f32 	%f2439, 0f3D2AAABB, 0f3C0885E4, %p401;
	fma.rn.f32 	%f2440, %f2438, %f2434, %f2439;
	selp.f32 	%f2441, 0fBEFFFFFF, 0fBE2AAAA8, %p401;
	fma.rn.f32 	%f2442, %f2440, %f2434, %f2441;
	fma.rn.f32 	%f2443, %f2442, %f2436, %f2435;
	and.b32  	%r4346, %r8591, 2;
	setp.eq.s32 	%p402, %r4346, 0;
	mov.f32 	%f2444, 0f00000000;
	sub.f32 	%f2445, %f2444, %f2443;
	selp.f32 	%f6105, %f2443, %f2445, %p402;
	ld.global.f32 	%f311, [%rd2+4];
	setp.leu.f32 	%p403, %f2, %f311;
	@%p403 bra 	$L__BB2_433;
	mul.f32 	%f2446, %f6105, 0f3F22F983;
	cvt.rni.s32.f32 	%r8595, %f2446;
	cvt.rn.f32.s32 	%f2447, %r8595;
	fma.rn.f32 	%f2448, %f2447, 0fBFC90FDA, %f6105;
	fma.rn.f32 	%f2449, %f2447, 0fB3A22168, %f2448;
	fma.rn.f32 	%f6104, %f2447, 0fA7C234C5, %f2449;
	abs.f32 	%f313, %f6105;
	setp.ltu.f32 	%p404, %f313, 0f47CE4780;
	@%p404 bra 	$L__BB2_432;
	setp.neu.f32 	%p405, %f313, 0f7F800000;
	@%p405 bra 	$L__BB2_427;
	mov.f32 	%f2452, 0f00000000;
	mul.rn.f32 	%f6104, %f6105, %f2452;
	mov.b32 	%r8595, 0;
	bra.uni 	$L__BB2_432;
$L__BB2_427:
	mov.b32 	%r675, %f6105;
	shl.b32 	%r4348, %r675, 8;
	or.b32  	%r676, %r4348, -2147483648;
	mov.b64 	%rd3712, 0;
	mov.b32 	%r8592, 0;
	mov.u64 	%rd3710, __cudart_i2opi_f;
	mov.u64 	%rd3711, %rd1;
$L__BB2_428:
	.pragma "nounroll";
	ld.global.nc.u32 	%r4349, [%rd3710];
	mad.wide.u32 	%rd2053, %r4349, %r676, %rd3712;
	shr.u64 	%rd3712, %rd2053, 32;
	st.local.u32 	[%rd3711], %rd2053;
	add.s32 	%r8592, %r8592, 1;
	add.s64 	%rd3711, %rd3711, 4;
	add.s64 	%rd3710, %rd3710, 4;
	setp.ne.s32 	%p406, %r8592, 6;
	@%p406 bra 	$L__BB2_428;
	shr.u32 	%r4350, %r675, 23;
	st.local.u32 	[%rd1+24], %rd3712;
	and.b32  	%r679, %r4350, 31;
	and.b32  	%r4351, %r4350, 224;
	add.s32 	%r4352, %r4351, -128;
	shr.u32 	%r4353, %r4352, 5;
	mul.wide.u32 	%rd2054, %r4353, 4;
	sub.s64 	%rd345, %rd1, %rd2054;
	ld.local.u32 	%r8593, [%rd345+24];
	ld.local.u32 	%r8594, [%rd345+20];
	setp.eq.s32 	%p407, %r679, 0;
	@%p407 bra 	$L__BB2_431;
	shf.l.wrap.b32 	%r8593, %r8594, %r8593, %r679;
	ld.local.u32 	%r4354, [%rd345+16];
	shf.l.wrap.b32 	%r8594, %r4354, %r8594, %r679;
$L__BB2_431:
	shr.u32 	%r4355, %r8593, 30;
	shf.l.wrap.b32 	%r4356, %r8594, %r8593, 2;
	shl.b32 	%r4357, %r8594, 2;
	shr.u32 	%r4358, %r4356, 31;
	add.s32 	%r4359, %r4358, %r4355;
	neg.s32 	%r4360, %r4359;
	setp.lt.s32 	%p408, %r675, 0;
	selp.b32 	%r8595, %r4360, %r4359, %p408;
	xor.b32  	%r4361, %r4356, %r675;
	shr.s32 	%r4362, %r4356, 31;
	xor.b32  	%r4363, %r4362, %r4356;
	xor.b32  	%r4364, %r4362, %r4357;
	cvt.u64.u32 	%rd2055, %r4363;
	shl.b64 	%rd2056, %rd2055, 32;
	cvt.u64.u32 	%rd2057, %r4364;
	or.b64  	%rd2058, %rd2056, %rd2057;
	cvt.rn.f64.s64 	%fd97, %rd2058;
	mul.f64 	%fd98, %fd97, 0d3BF921FB54442D19;
	cvt.rn.f32.f64 	%f2450, %fd98;
	neg.f32 	%f2451, %f2450;
	setp.lt.s32 	%p409, %r4361, 0;
	selp.f32 	%f6104, %f2451, %f2450, %p409;
$L__BB2_432:
	add.s32 	%r4366, %r8595, 1;
	mul.rn.f32 	%f2453, %f6104, %f6104;
	and.b32  	%r4367, %r8595, 1;
	setp.eq.b32 	%p410, %r4367, 1;
	selp.f32 	%f2454, %f6104, 0f3F800000, %p410;
	fma.rn.f32 	%f2455, %f2453, %f2454, 0f00000000;
	fma.rn.f32 	%f2456, %f2453, 0f37CBAC00, 0fBAB607ED;
	selp.f32 	%f2457, 0fB94D4153, %f2456, %p410;
	selp.f32 	%f2458, 0f3C0885E4, 0f3D2AAABB, %p410;
	fma.rn.f32 	%f2459, %f2457, %f2453, %f2458;
	selp.f32 	%f2460, 0fBE2AAAA8, 0fBEFFFFFF, %p410;
	fma.rn.f32 	%f2461, %f2459, %f2453, %f2460;
	fma.rn.f32 	%f2462, %f2461, %f2455, %f2454;
	and.b32  	%r4368, %r4366, 2;
	setp.eq.s32 	%p411, %r4368, 0;
	mov.f32 	%f2463, 0f00000000;
	sub.f32 	%f2464, %f2463, %f2462;
	selp.f32 	%f6105, %f2462, %f2464, %p411;
$L__BB2_433:
	setp.leu.f32 	%p412, %f297, 0f40800000;
	@%p412 bra 	$L__BB2_443;
	mul.f32 	%f2465, %f6105, 0f3F22F983;
	cvt.rni.s32.f32 	%r8599, %f2465;
	cvt.rn.f32.s32 	%f2466, %r8599;
	fma.rn.f32 	%f2467, %f2466, 0fBFC90FDA, %f6105;
	fma.rn.f32 	%f2468, %f2466, 0fB3A22168, %f2467;
	fma.rn.f32 	%f6106, %f2466, 0fA7C234C5, %f2468;
	abs.f32 	%f320, %f6105;
	setp.ltu.f32 	%p413, %f320, 0f47CE4780;
	@%p413 bra 	$L__BB2_442;
	setp.neu.f32 	%p414, %f320, 0f7F800000;
	@%p414 bra 	$L__BB2_437;
	mov.f32 	%f2471, 0f00000000;
	mul.rn.f32 	%f6106, %f6105, %f2471;
	mov.b32 	%r8599, 0;
	bra.uni 	$L__BB2_442;
$L__BB2_437:
	mov.b32 	%r689, %f6105;
	shl.b32 	%r4370, %r689, 8;
	or.b32  	%r690, %r4370, -2147483648;
	mov.b64 	%rd3715, 0;
	mov.b32 	%r8596, 0;
	mov.u64 	%rd3713, __cudart_i2opi_f;
	mov.u64 	%rd3714, %rd1;
$L__BB2_438:
	.pragma "nounroll";
	ld.global.nc.u32 	%r4371, [%rd3713];
	mad.wide.u32 	%rd2061, %r4371, %r690, %rd3715;
	shr.u64 	%rd3715, %rd2061, 32;
	st.local.u32 	[%rd3714], %rd2061;
	add.s32 	%r8596, %r8596, 1;
	add.s64 	%rd3714, %rd3714, 4;
	add.s64 	%rd3713, %rd3713, 4;
	setp.ne.s32 	%p415, %r8596, 6;
	@%p415 bra 	$L__BB2_438;
	shr.u32 	%r4372, %r689, 23;
	st.local.u32 	[%rd1+24], %rd3715;
	and.b32  	%r693, %r4372, 31;
	and.b32  	%r4373, %r4372, 224;
	add.s32 	%r4374, %r4373, -128;
	shr.u32 	%r4375, %r4374, 5;
	mul.wide.u32 	%rd2062, %r4375, 4;
	sub.s64 	%rd352, %rd1, %rd2062;
	ld.local.u32 	%r8597, [%rd352+24];
	ld.local.u32 	%r8598, [%rd352+20];
	setp.eq.s32 	%p416, %r693, 0;
	@%p416 bra 	$L__BB2_441;
	shf.l.wrap.b32 	%r8597, %r8598, %r8597, %r693;
	ld.local.u32 	%r4376, [%rd352+16];
	shf.l.wrap.b32 	%r8598, %r4376, %r8598, %r693;
$L__BB2_441:
	shr.u32 	%r4377, %r8597, 30;
	shf.l.wrap.b32 	%r4378, %r8598, %r8597, 2;
	shl.b32 	%r4379, %r8598, 2;
	shr.u32 	%r4380, %r4378, 31;
	add.s32 	%r4381, %r4380, %r4377;
	neg.s32 	%r4382, %r4381;
	setp.lt.s32 	%p417, %r689, 0;
	selp.b32 	%r8599, %r4382, %r4381, %p417;
	xor.b32  	%r4383, %r4378, %r689;
	shr.s32 	%r4384, %r4378, 31;
	xor.b32  	%r4385, %r4384, %r4378;
	xor.b32  	%r4386, %r4384, %r4379;
	cvt.u64.u32 	%rd2063, %r4385;
	shl.b64 	%rd2064, %rd2063, 32;
	cvt.u64.u32 	%rd2065, %r4386;
	or.b64  	%rd2066, %rd2064, %rd2065;
	cvt.rn.f64.s64 	%fd99, %rd2066;
	mul.f64 	%fd100, %fd99, 0d3BF921FB54442D19;
	cvt.rn.f32.f64 	%f2469, %fd100;
	neg.f32 	%f2470, %f2469;
	setp.lt.s32 	%p418, %r4383, 0;
	selp.f32 	%f6106, %f2470, %f2469, %p418;
$L__BB2_442:
	add.s32 	%r4388, %r8599, 1;
	mul.rn.f32 	%f2472, %f6106, %f6106;
	and.b32  	%r4389, %r8599, 1;
	setp.eq.b32 	%p419, %r4389, 1;
	selp.f32 	%f2473, %f6106, 0f3F800000, %p419;
	fma.rn.f32 	%f2474, %f2472, %f2473, 0f00000000;
	fma.rn.f32 	%f2475, %f2472, 0f37CBAC00, 0fBAB607ED;
	selp.f32 	%f2476, 0fB94D4153, %f2475, %p419;
	selp.f32 	%f2477, 0f3C0885E4, 0f3D2AAABB, %p419;
	fma.rn.f32 	%f2478, %f2476, %f2472, %f2477;
	selp.f32 	%f2479, 0fBE2AAAA8, 0fBEFFFFFF, %p419;
	fma.rn.f32 	%f2480, %f2478, %f2472, %f2479;
	fma.rn.f32 	%f2481, %f2480, %f2474, %f2473;
	and.b32  	%r4390, %r4388, 2;
	setp.eq.s32 	%p420, %r4390, 0;
	mov.f32 	%f2482, 0f00000000;
	sub.f32 	%f2483, %f2482, %f2481;
	selp.f32 	%f6105, %f2481, %f2483, %p420;
$L__BB2_443:
	mul.f32 	%f2484, %f6105, 0f3F22F983;
	cvt.rni.s32.f32 	%r8603, %f2484;
	cvt.rn.f32.s32 	%f2485, %r8603;
	fma.rn.f32 	%f2486, %f2485, 0fBFC90FDA, %f6105;
	fma.rn.f32 	%f2487, %f2485, 0fB3A22168, %f2486;
	fma.rn.f32 	%f6108, %f2485, 0fA7C234C5, %f2487;
	abs.f32 	%f327, %f6105;
	setp.ltu.f32 	%p421, %f327, 0f47CE4780;
	@%p421 bra 	$L__BB2_451;
	setp.neu.f32 	%p422, %f327, 0f7F800000;
	@%p422 bra 	$L__BB2_446;
	mov.f32 	%f2490, 0f00000000;
	mul.rn.f32 	%f6108, %f6105, %f2490;
	mov.b32 	%r8603, 0;
	bra.uni 	$L__BB2_451;
$L__BB2_446:
	mov.b32 	%r703, %f6105;
	shl.b32 	%r4392, %r703, 8;
	or.b32  	%r704, %r4392, -2147483648;
	mov.b64 	%rd3718, 0;
	mov.b32 	%r8600, 0;
	mov.u64 	%rd3716, __cudart_i2opi_f;
	mov.u64 	%rd3717, %rd1;
$L__BB2_447:
	.pragma "nounroll";
	ld.global.nc.u32 	%r4393, [%rd3716];
	mad.wide.u32 	%rd2069, %r4393, %r704, %rd3718;
	shr.u64 	%rd3718, %rd2069, 32;
	st.local.u32 	[%rd3717], %rd2069;
	add.s32 	%r8600, %r8600, 1;
	add.s64 	%rd3717, %rd3717, 4;
	add.s64 	%rd3716, %rd3716, 4;
	setp.ne.s32 	%p423, %r8600, 6;
	@%p423 bra 	$L__BB2_447;
	shr.u32 	%r4394, %r703, 23;
	st.local.u32 	[%rd1+24], %rd3718;
	and.b32  	%r707, %r4394, 31;
	and.b32  	%r4395, %r4394, 224;
	add.s32 	%r4396, %r4395, -128;
	shr.u32 	%r4397, %r4396, 5;
	mul.wide.u32 	%rd2070, %r4397, 4;
	sub.s64 	%rd359, %rd1, %rd2070;
	ld.local.u32 	%r8601, [%rd359+24];
	ld.local.u32 	%r8602, [%rd359+20];
	setp.eq.s32 	%p424, %r707, 0;
	@%p424 bra 	$L__BB2_450;
	shf.l.wrap.b32 	%r8601, %r8602, %r8601, %r707;
	ld.local.u32 	%r4398, [%rd359+16];
	shf.l.wrap.b32 	%r8602, %r4398, %r8602, %r707;
$L__BB2_450:
	shr.u32 	%r4399, %r8601, 30;
	shf.l.wrap.b32 	%r4400, %r8602, %r8601, 2;
	shl.b32 	%r4401, %r8602, 2;
	shr.u32 	%r4402, %r4400, 31;
	add.s32 	%r4403, %r4402, %r4399;
	neg.s32 	%r4404, %r4403;
	setp.lt.s32 	%p425, %r703, 0;
	selp.b32 	%r8603, %r4404, %r4403, %p425;
	xor.b32  	%r4405, %r4400, %r703;
	shr.s32 	%r4406, %r4400, 31;
	xor.b32  	%r4407, %r4406, %r4400;
	xor.b32  	%r4408, %r4406, %r4401;
	cvt.u64.u32 	%rd2071, %r4407;
	shl.b64 	%rd2072, %rd2071, 32;
	cvt.u64.u32 	%rd2073, %r4408;
	or.b64  	%rd2074, %rd2072, %rd2073;
	cvt.rn.f64.s64 	%fd101, %rd2074;
	mul.f64 	%fd102, %fd101, 0d3BF921FB54442D19;
	cvt.rn.f32.f64 	%f2488, %fd102;
	neg.f32 	%f2489, %f2488;
	setp.lt.s32 	%p426, %r4405, 0;
	selp.f32 	%f6108, %f2489, %f2488, %p426;
$L__BB2_451:
	add.s32 	%r4410, %r8603, 1;
	mul.rn.f32 	%f2491, %f6108, %f6108;
	and.b32  	%r4411, %r8603, 1;
	setp.eq.b32 	%p427, %r4411, 1;
	selp.f32 	%f2492, %f6108, 0f3F800000, %p427;
	fma.rn.f32 	%f2493, %f2491, %f2492, 0f00000000;
	fma.rn.f32 	%f2494, %f2491, 0f37CBAC00, 0fBAB607ED;
	selp.f32 	%f2495, 0fB94D4153, %f2494, %p427;
	selp.f32 	%f2496, 0f3C0885E4, 0f3D2AAABB, %p427;
	fma.rn.f32 	%f2497, %f2495, %f2491, %f2496;
	selp.f32 	%f2498, 0fBE2AAAA8, 0fBEFFFFFF, %p427;
	fma.rn.f32 	%f2499, %f2497, %f2491, %f2498;
	fma.rn.f32 	%f2500, %f2499, %f2493, %f2492;
	and.b32  	%r4412, %r4410, 2;
	setp.eq.s32 	%p428, %r4412, 0;
	mov.f32 	%f2501, 0f00000000;
	sub.f32 	%f2502, %f2501, %f2500;
	selp.f32 	%f331, %f2500, %f2502, %p428;
	mul.f32 	%f2503, %f331, 0f3F22F983;
	cvt.rni.s32.f32 	%r8607, %f2503;
	cvt.rn.f32.s32 	%f2504, %r8607;
	fma.rn.f32 	%f2505, %f2504, 0fBFC90FDA, %f331;
	fma.rn.f32 	%f2506, %f2504, 0fB3A22168, %f2505;
	fma.rn.f32 	%f6109, %f2504, 0fA7C234C5, %f2506;
	abs.f32 	%f333, %f331;
	setp.ltu.f32 	%p429, %f333, 0f47CE4780;
	@%p429 bra 	$L__BB2_459;
	setp.neu.f32 	%p430, %f333, 0f7F800000;
	@%p430 bra 	$L__BB2_454;
	mov.f32 	%f2509, 0f00000000;
	mul.rn.f32 	%f6109, %f331, %f2509;
	mov.b32 	%r8607, 0;
	bra.uni 	$L__BB2_459;
$L__BB2_454:
	mov.b32 	%r717, %f331;
	shl.b32 	%r4414, %r717, 8;
	or.b32  	%r718, %r4414, -2147483648;
	mov.b64 	%rd3721, 0;
	mov.b32 	%r8604, 0;
	mov.u64 	%rd3719, __cudart_i2opi_f;
	mov.u64 	%rd3720, %rd1;
$L__BB2_455:
	.pragma "nounroll";
	ld.global.nc.u32 	%r4415, [%rd3719];
	mad.wide.u32 	%rd2077, %r4415, %r718, %rd3721;
	shr.u64 	%rd3721, %rd2077, 32;
	st.local.u32 	[%rd3720], %rd2077;
	add.s32 	%r8604, %r8604, 1;
	add.s64 	%rd3720, %rd3720, 4;
	add.s64 	%rd3719, %rd3719, 4;
	setp.ne.s32 	%p431, %r8604, 6;
	@%p431 bra 	$L__BB2_455;
	shr.u32 	%r4416, %r717, 23;
	st.local.u32 	[%rd1+24], %rd3721;
	and.b32  	%r721, %r4416, 31;
	and.b32  	%r4417, %r4416, 224;
	add.s32 	%r4418, %r4417, -128;
	shr.u32 	%r4419, %r4418, 5;
	mul.wide.u32 	%rd2078, %r4419, 4;
	sub.s64 	%rd366, %rd1, %rd2078;
	ld.local.u32 	%r8605, [%rd366+24];
	ld.local.u32 	%r8606, [%rd366+20];
	setp.eq.s32 	%p432, %r721, 0;
	@%p432 bra 	$L__BB2_458;
	shf.l.wrap.b32 	%r8605, %r8606, %r8605, %r721;
	ld.local.u32 	%r4420, [%rd366+16];
	shf.l.wrap.b32 	%r8606, %r4420, %r8606, %r721;
$L__BB2_458:
	shr.u32 	%r4421, %r8605, 30;
	shf.l.wrap.b32 	%r4422, %r8606, %r8605, 2;
	shl.b32 	%r4423, %r8606, 2;
	shr.u32 	%r4424, %r4422, 31;
	add.s32 	%r4425, %r4424, %r4421;
	neg.s32 	%r4426, %r4425;
	setp.lt.s32 	%p433, %r717, 0;
	selp.b32 	%r8607, %r4426, %r4425, %p433;
	xor.b32  	%r4427, %r4422, %r717;
	shr.s32 	%r4428, %r4422, 31;
	xor.b32  	%r4429, %r4428, %r4422;
	xor.b32  	%r4430, %r4428, %r4423;
	cvt.u64.u32 	%rd2079, %r4429;
	shl.b64 	%rd2080, %rd2079, 32;
	cvt.u64.u32 	%rd2081, %r4430;
	or.b64  	%rd2082, %rd2080, %rd2081;
	cvt.rn.f64.s64 	%fd103, %rd2082;
	mul.f64 	%fd104, %fd103, 0d3BF921FB54442D19;
	cvt.rn.f32.f64 	%f2507, %fd104;
	neg.f32 	%f2508, %f2507;
	setp.lt.s32 	%p434, %r4427, 0;
	selp.f32 	%f6109, %f2508, %f2507, %p434;
$L__BB2_459:
	mul.rn.f32 	%f2510, %f6109, %f6109;
	and.b32  	%r4432, %r8607, 1;
	setp.eq.b32 	%p435, %r4432, 1;
	selp.f32 	%f2511, 0f3F800000, %f6109, %p435;
	fma.rn.f32 	%f2512, %f2510, %f2511, 0f00000000;
	fma.rn.f32 	%f2513, %f2510, 0f37CBAC00, 0fBAB607ED;
	selp.f32 	%f2514, %f2513, 0fB94D4153, %p435;
	selp.f32 	%f2515, 0f3D2AAABB, 0f3C0885E4, %p435;
	fma.rn.f32 	%f2516, %f2514, %f2510, %f2515;
	selp.f32 	%f2517, 0fBEFFFFFF, 0fBE2AAAA8, %p435;
	fma.rn.f32 	%f2518, %f2516, %f2510, %f2517;
	fma.rn.f32 	%f2519, %f2518, %f2512, %f2511;
	and.b32  	%r4433, %r8607, 2;
	setp.eq.s32 	%p436, %r4433, 0;
	mov.f32 	%f2520, 0f00000000;
	sub.f32 	%f2521, %f2520, %f2519;
	selp.f32 	%f337, %f2519, %f2521, %p436;
	mul.f32 	%f2522, %f337, 0f3F22F983;
	cvt.rni.s32.f32 	%r8611, %f2522;
	cvt.rn.f32.s32 	%f2523, %r8611;
	fma.rn.f32 	%f2524, %f2523, 0fBFC90FDA, %f337;
	fma.rn.f32 	%f2525, %f2523, 0fB3A22168, %f2524;
	fma.rn.f32 	%f6110, %f2523, 0fA7C234C5, %f2525;
	abs.f32 	%f339, %f337;
	setp.ltu.f32 	%p437, %f339, 0f47CE4780;
	@%p437 bra 	$L__BB2_467;
	setp.neu.f32 	%p438, %f339, 0f7F800000;
	@%p438 bra 	$L__BB2_462;
	mov.f32 	%f2528, 0f00000000;
	mul.rn.f32 	%f6110, %f337, %f2528;
	mov.b32 	%r8611, 0;
	bra.uni 	$L__BB2_467;
$L__BB2_462:
	mov.b32 	%r731, %f337;
	shl.b32 	%r4435, %r731, 8;
	or.b32  	%r732, %r4435, -2147483648;
	mov.b64 	%rd3724, 0;
	mov.b32 	%r8608, 0;
	mov.u64 	%rd3722, __cudart_i2opi_f;
	mov.u64 	%rd3723, %rd1;
$L__BB2_463:
	.pragma "nounroll";
	ld.global.nc.u32 	%r4436, [%rd3722];
	mad.wide.u32 	%rd2085, %r4436, %r732, %rd3724;
	shr.u64 	%rd3724, %rd2085, 32;
	st.local.u32 	[%rd3723], %rd2085;
	add.s32 	%r8608, %r8608, 1;
	add.s64 	%rd3723, %rd3723, 4;
	add.s64 	%rd3722, %rd3722, 4;
	setp.ne.s32 	%p439, %r8608, 6;
	@%p439 bra 	$L__BB2_463;
	shr.u32 	%r4437, %r731, 23;
	st.local.u32 	[%rd1+24], %rd3724;
	and.b32  	%r735, %r4437, 31;
	and.b32  	%r4438, %r4437, 224;
	add.s32 	%r4439, %r4438, -128;
	shr.u32 	%r4440, %r4439, 5;
	mul.wide.u32 	%rd2086, %r4440, 4;
	sub.s64 	%rd373, %rd1, %rd2086;
	ld.local.u32 	%r8609, [%rd373+24];
	ld.local.u32 	%r8610, [%rd373+20];
	setp.eq.s32 	%p440, %r735, 0;
	@%p440 bra 	$L__BB2_466;
	shf.l.wrap.b32 	%r8609, %r8610, %r8609, %r735;
	ld.local.u32 	%r4441, [%rd373+16];
	shf.l.wrap.b32 	%r8610, %r4441, %r8610, %r735;
$L__BB2_466:
	shr.u32 	%r4442, %r8609, 30;
	shf.l.wrap.b32 	%r4443, %r8610, %r8609, 2;
	shl.b32 	%r4444, %r8610, 2;
	shr.u32 	%r4445, %r4443, 31;
	add.s32 	%r4446, %r4445, %r4442;
	neg.s32 	%r4447, %r4446;
	setp.lt.s32 	%p441, %r731, 0;
	selp.b32 	%r8611, %r4447, %r4446, %p441;
	xor.b32  	%r4448, %r4443, %r731;
	shr.s32 	%r4449, %r4443, 31;
	xor.b32  	%r4450, %r4449, %r4443;
	xor.b32  	%r4451, %r4449, %r4444;
	cvt.u64.u32 	%rd2087, %r4450;
	shl.b64 	%rd2088, %rd2087, 32;
	cvt.u64.u32 	%rd2089, %r4451;
	or.b64  	%rd2090, %rd2088, %rd2089;
	cvt.rn.f64.s64 	%fd105, %rd2090;
	mul.f64 	%fd106, %fd105, 0d3BF921FB54442D19;
	cvt.rn.f32.f64 	%f2526, %fd106;
	neg.f32 	%f2527, %f2526;
	setp.lt.s32 	%p442, %r4448, 0;
	selp.f32 	%f6110, %f2527, %f2526, %p442;
$L__BB2_467:
	mul.rn.f32 	%f2529, %f6110, %f6110;
	and.b32  	%r4453, %r8611, 1;
	setp.eq.b32 	%p443, %r4453, 1;
	selp.f32 	%f2530, 0f3F800000, %f6110, %p443;
	fma.rn.f32 	%f2531, %f2529, %f2530, 0f00000000;
	fma.rn.f32 	%f2532, %f2529, 0f37CBAC00, 0fBAB607ED;
	selp.f32 	%f2533, %f2532, 0fB94D4153, %p443;
	selp.f32 	%f2534, 0f3D2AAABB, 0f3C0885E4, %p443;
	fma.rn.f32 	%f2535, %f2533, %f2529, %f2534;
	selp.f32 	%f2536, 0fBEFFFFFF, 0fBE2AAAA8, %p443;
	fma.rn.f32 	%f2537, %f2535, %f2529, %f2536;
	fma.rn.f32 	%f2538, %f2537, %f2531, %f2530;
	and.b32  	%r4454, %r8611, 2;
	setp.eq.s32 	%p444, %r4454, 0;
	mov.f32 	%f2539, 0f00000000;
	sub.f32 	%f2540, %f2539, %f2538;
	selp.f32 	%f343, %f2538, %f2540, %p444;
	mul.f32 	%f2541, %f343, 0f3F22F983;
	cvt.rni.s32.f32 	%r8615, %f2541;
	cvt.rn.f32.s32 	%f2542, %r8615;
	fma.rn.f32 	%f2543, %f2542, 0fBFC90FDA, %f343;
	fma.rn.f32 	%f2544, %f2542, 0fB3A22168, %f2543;
	fma.rn.f32 	%f6111, %f2542, 0fA7C234C5, %f2544;
	abs.f32 	%f345, %f343;
	setp.ltu.f32 	%p445, %f345, 0f47CE4780;
	@%p445 bra 	$L__BB2_475;
	setp.neu.f32 	%p446, %f345, 0f7F800000;
	@%p446 bra 	$L__BB2_470;
	mov.f32 	%f2547, 0f00000000;
	mul.rn.f32 	%f6111, %f343, %f2547;
	mov.b32 	%r8615, 0;
	bra.uni 	$L__BB2_475;
$L__BB2_470:
	mov.b32 	%r745, %f343;
	shl.b32 	%r4456, %r745, 8;
	or.b32  	%r746, %r4456, -2147483648;
	mov.b64 	%rd3727, 0;
	mov.b32 	%r8612, 0;
	mov.u64 	%rd3725, __cudart_i2opi_f;
	mov.u64 	%rd3726, %rd1;
$L__BB2_471:
	.pragma "nounroll";
	ld.global.nc.u32 	%r4457, [%rd3725];
	mad.wide.u32 	%rd2093, %r4457, %r746, %rd3727;
	shr.u64 	%rd3727, %rd2093, 32;
	st.local.u32 	[%rd3726], %rd2093;
	add.s32 	%r8612, %r8612, 1;
	add.s64 	%rd3726, %rd3726, 4;
	add.s64 	%rd3725, %rd3725, 4;
	setp.ne.s32 	%p447, %r8612, 6;
	@%p447 bra 	$L__BB2_471;
	shr.u32 	%r4458, %r745, 23;
	st.local.u32 	[%rd1+24], %rd3727;
	and.b32  	%r749, %r4458, 31;
	and.b32  	%r4459, %r4458, 224;
	add.s32 	%r4460, %r4459, -128;
	shr.u32 	%r4461, %r4460, 5;
	mul.wide.u32 	%rd2094, %r4461, 4;
	sub.s64 	%rd380, %rd1, %rd2094;
	ld.local.u32 	%r8613, [%rd380+24];
	ld.local.u32 	%r8614, [%rd380+20];
	setp.eq.s32 	%p448, %r749, 0;
	@%p448 bra 	$L__BB2_474;
	shf.l.wrap.b32 	%r8613, %r8614, %r8613, %r749;
	ld.local.u32 	%r4462, [%rd380+16];
	shf.l.wrap.b32 	%r8614, %r4462, %r8614, %r749;
$L__BB2_474:
	shr.u32 	%r4463, %r8613, 30;
	shf.l.wrap.b32 	%r4464, %r8614, %r8613, 2;
	shl.b32 	%r4465, %r8614, 2;
	shr.u32 	%r4466, %r4464, 31;
	add.s32 	%r4467, %r4466, %r4463;
	neg.s32 	%r4468, %r4467;
	setp.lt.s32 	%p449, %r745, 0;
	selp.b32 	%r8615, %r4468, %r4467, %p449;
	xor.b32  	%r4469, %r4464, %r745;
	shr.s32 	%r4470, %r4464, 31;
	xor.b32  	%r4471, %r4470, %r4464;
	xor.b32  	%r4472, %r4470, %r4465;
	cvt.u64.u32 	%rd2095, %r4471;
	shl.b64 	%rd2096, %rd2095, 32;
	cvt.u64.u32 	%rd2097, %r4472;
	or.b64  	%rd2098, %rd2096, %rd2097;
	cvt.rn.f64.s64 	%fd107, %rd2098;
	mul.f64 	%fd108, %fd107, 0d3BF921FB54442D19;
	cvt.rn.f32.f64 	%f2545, %fd108;
	neg.f32 	%f2546, %f2545;
	setp.lt.s32 	%p450, %r4469, 0;
	selp.f32 	%f6111, %f2546, %f2545, %p450;
$L__BB2_475:
	add.s32 	%r4474, %r8615, 1;
	mul.rn.f32 	%f2548, %f6111, %f6111;
	and.b32  	%r4475, %r8615, 1;
	setp.eq.b32 	%p451, %r4475, 1;
	selp.f32 	%f2549, %f6111, 0f3F800000, %p451;
	fma.rn.f32 	%f2550, %f2548, %f2549, 0f00000000;
	fma.rn.f32 	%f2551, %f2548, 0f37CBAC00, 0fBAB607ED;
	selp.f32 	%f2552, 0fB94D4153, %f2551, %p451;
	selp.f32 	%f2553, 0f3C0885E4, 0f3D2AAABB, %p451;
	fma.rn.f32 	%f2554, %f2552, %f2548, %f2553;
	selp.f32 	%f2555, 0fBE2AAAA8, 0fBEFFFFFF, %p451;
	fma.rn.f32 	%f2556, %f2554, %f2548, %f2555;
	fma.rn.f32 	%f2557, %f2556, %f2550, %f2549;
	and.b32  	%r4476, %r4474, 2;
	setp.eq.s32 	%p452, %r4476, 0;
	mov.f32 	%f2558, 0f00000000;
	sub.f32 	%f2559, %f2558, %f2557;
	selp.f32 	%f6113, %f2557, %f2559, %p452;
	setp.leu.f32 	%p453, %f311, 0f40000000;
	@%p453 bra 	$L__BB2_485;
	mul.f32 	%f2560, %f6113, 0f3F22F983;
	cvt.rni.s32.f32 	%r8619, %f2560;
	cvt.rn.f32.s32 	%f2561, %r8619;
	fma.rn.f32 	%f2562, %f2561, 0fBFC90FDA, %f6113;
	fma.rn.f32 	%f2563, %f2561, 0fB3A22168, %f2562;
	fma.rn.f32 	%f6112, %f2561, 0fA7C234C5, %f2563;
	abs.f32 	%f351, %f6113;
	setp.ltu.f32 	%p454, %f351, 0f47CE4780;
	@%p454 bra 	$L__BB2_484;
	setp.neu.f32 	%p455, %f351, 0f7F800000;
	@%p455 bra 	$L__BB2_479;
	mov.f32 	%f2566, 0f00000000;
	mul.rn.f32 	%f6112, %f6113, %f2566;
	mov.b32 	%r8619, 0;
	bra.uni 	$L__BB2_484;
$L__BB2_479:
	mov.b32 	%r759, %f6113;
	shl.b32 	%r4478, %r759, 8;
	or.b32  	%r760, %r4478, -2147483648;
	mov.b64 	%rd3730, 0;
	mov.b32 	%r8616, 0;
	mov.u64 	%rd3728, __cudart_i2opi_f;
	mov.u64 	%rd3729, %rd1;
$L__BB2_480:
	.pragma "nounroll";
	ld.global.nc.u32 	%r4479, [%rd3728];
	mad.wide.u32 	%rd2101, %r4479, %r760, %rd3730;
	shr.u64 	%rd3730, %rd2101, 32;
	st.local.u32 	[%rd3729], %rd2101;
	add.s32 	%r8616, %r8616, 1;
	add.s64 	%rd3729, %rd3729, 4;
	add.s64 	%rd3728, %rd3728, 4;
	setp.ne.s32 	%p456, %r8616, 6;
	@%p456 bra 	$L__BB2_480;
	shr.u32 	%r4480, %r759, 23;
	st.local.u32 	[%rd1+24], %rd3730;
	and.b32  	%r763, %r4480, 31;
	and.b32  	%r4481, %r4480, 224;
	add.s32 	%r4482, %r4481, -128;
	shr.u32 	%r4483, %r4482, 5;
	mul.wide.u32 	%rd2102, %r4483, 4;
	sub.s64 	%rd387, %rd1, %rd2102;
	ld.local.u32 	%r8617, [%rd387+24];
	ld.local.u32 	%r8618, [%rd387+20];
	setp.eq.s32 	%p457, %r763, 0;
	@%p457 bra 	$L__BB2_483;
	shf.l.wrap.b32 	%r8617, %r8618, %r8617, %r763;
	ld.local.u32 	%r4484, [%rd387+16];
	shf.l.wrap.b32 	%r8618, %r4484, %r8618, %r763;
$L__BB2_483:
	shr.u32 	%r4485, %r8617, 30;
	shf.l.wrap.b32 	%r4486, %r8618, %r8617, 2;
	shl.b32 	%r4487, %r8618, 2;
	shr.u32 	%r4488, %r4486, 31;
	add.s32 	%r4489, %r4488, %r4485;
	neg.s32 	%r4490, %r4489;
	setp.lt.s32 	%p458, %r759, 0;
	selp.b32 	%r8619, %r4490, %r4489, %p458;
	xor.b32  	%r4491, %r4486, %r759;
	shr.s32 	%r4492, %r4486, 31;
	xor.b32  	%r4493, %r4492, %r4486;
	xor.b32  	%r4494, %r4492, %r4487;
	cvt.u64.u32 	%rd2103, %r4493;
	shl.b64 	%rd2104, %rd2103, 32;
	cvt.u64.u32 	%rd2105, %r4494;
	or.b64  	%rd2106, %rd2104, %rd2105;
	cvt.rn.f64.s64 	%fd109, %rd2106;
	mul.f64 	%fd110, %fd109, 0d3BF921FB54442D19;
	cvt.rn.f32.f64 	%f2564, %fd110;
	neg.f32 	%f2565, %f2564;
	setp.lt.s32 	%p459, %r4491, 0;
	selp.f32 	%f6112, %f2565, %f2564, %p459;
$L__BB2_484:
	add.s32 	%r4496, %r8619, 1;
	mul.rn.f32 	%f2567, %f6112, %f6112;
	and.b32  	%r4497, %r8619, 1;
	setp.eq.b32 	%p460, %r4497, 1;
	selp.f32 	%f2568, %f6112, 0f3F800000, %p460;
	fma.rn.f32 	%f2569, %f2567, %f2568, 0f00000000;
	fma.rn.f32 	%f2570, %f2567, 0f37CBAC00, 0fBAB607ED;
	selp.f32 	%f2571, 0fB94D4153, %f2570, %p460;
	selp.f32 	%f2572, 0f3C0885E4, 0f3D2AAABB, %p460;
	fma.rn.f32 	%f2573, %f2571, %f2567, %f2572;
	selp.f32 	%f2574, 0fBE2AAAA8, 0fBEFFFFFF, %p460;
	fma.rn.f32 	%f2575, %f2573, %f2567, %f2574;
	fma.rn.f32 	%f2576, %f2575, %f2569, %f2568;
	and.b32  	%r4498, %r4496, 2;
	setp.eq.s32 	%p461, %r4498, 0;
	mov.f32 	%f2577, 0f00000000;
	sub.f32 	%f2578, %f2577, %f2576;
	selp.f32 	%f6113, %f2576, %f2578, %p461;
$L__BB2_485:
	mul.f32 	%f2579, %f6113, 0f3F22F983;
	cvt.rni.s32.f32 	%r8623, %f2579;
	cvt.rn.f32.s32 	%f2580, %r8623;
	fma.rn.f32 	%f2581, %f2580, 0fBFC90FDA, %f6113;
	fma.rn.f32 	%f2582, %f2580, 0fB3A22168, %f2581;
	fma.rn.f32 	%f6114, %f2580, 0fA7C234C5, %f2582;
	abs.f32 	%f358, %f6113;
	setp.ltu.f32 	%p462, %f358, 0f47CE4780;
	@%p462 bra 	$L__BB2_493;
	setp.neu.f32 	%p463, %f358, 0f7F800000;
	@%p463 bra 	$L__BB2_488;
	mov.f32 	%f2585, 0f00000000;
	mul.rn.f32 	%f6114, %f6113, %f2585;
	mov.b32 	%r8623, 0;
	bra.uni 	$L__BB2_493;
$L__BB2_488:
	mov.b32 	%r773, %f6113;
	shl.b32 	%r4500, %r773, 8;
	or.b32  	%r774, %r4500, -2147483648;
	mov.b64 	%rd3733, 0;
	mov.b32 	%r8620, 0;
	mov.u64 	%rd3731, __cudart_i2opi_f;
	mov.u64 	%rd3732, %rd1;
$L__BB2_489:
	.pragma "nounroll";
	ld.global.nc.u32 	%r4501, [%rd3731];
	mad.wide.u32 	%rd2109, %r4501, %r774, %rd3733;
	shr.u64 	%rd3733, %rd2109, 32;
	st.local.u32 	[%rd3732], %rd2109;
	add.s32 	%r8620, %r8620, 1;
	add.s64 	%rd3732, %rd3732, 4;
	add.s64 	%rd3731, %rd3731, 4;
	setp.ne.s32 	%p464, %r8620, 6;
	@%p464 bra 	$L__BB2_489;
	shr.u32 	%r4502, %r773, 23;
	st.local.u32 	[%rd1+24], %rd3733;
	and.b32  	%r777, %r4502, 31;
	and.b32  	%r4503, %r4502, 224;
	add.s32 	%r4504, %r4503, -128;
	shr.u32 	%r4505, %r4504, 5;
	mul.wide.u32 	%rd2110, %r4505, 4;
	sub.s64 	%rd394, %rd1, %rd2110;
	ld.local.u32 	%r8621, [%rd394+24];
	ld.local.u32 	%r8622, [%rd394+20];
	setp.eq.s32 	%p465, %r777, 0;
	@%p465 bra 	$L__BB2_492;
	shf.l.wrap.b32 	%r8621, %r8622, %r8621, %r777;
	ld.local.u32 	%r4506, [%rd394+16];
	shf.l.wrap.b32 	%r8622, %r4506, %r8622, %r777;
$L__BB2_492:
	shr.u32 	%r4507, %r8621, 30;
	shf.l.wrap.b32 	%r4508, %r8622, %r8621, 2;
	shl.b32 	%r4509, %r8622, 2;
	shr.u32 	%r4510, %r4508, 31;
	add.s32 	%r4511, %r4510, %r4507;
	neg.s32 	%r4512, %r4511;
	setp.lt.s32 	%p466, %r773, 0;
	selp.b32 	%r8623, %r4512, %r4511, %p466;
	xor.b32  	%r4513, %r4508, %r773;
	shr.s32 	%r4514, %r4508, 31;
	xor.b32  	%r4515, %r4514, %r4508;
	xor.b32  	%r4516, %r4514, %r4509;
	cvt.u64.u32 	%rd2111, %r4515;
	shl.b64 	%rd2112, %rd2111, 32;
	cvt.u64.u32 	%rd2113, %r4516;
	or.b64  	%rd2114, %rd2112, %rd2113;
	cvt.rn.f64.s64 	%fd111, %rd2114;
	mul.f64 	%fd112, %fd111, 0d3BF921FB54442D19;
	cvt.rn.f32.f64 	%f2583, %fd112;
	neg.f32 	%f2584, %f2583;
	setp.lt.s32 	%p467, %r4513, 0;
	selp.f32 	%f6114, %f2584, %f2583, %p467;
$L__BB2_493:
	add.s32 	%r4518, %r8623, 1;
	mul.rn.f32 	%f2586, %f6114, %f6114;
	and.b32  	%r4519, %r8623, 1;
	setp.eq.b32 	%p468, %r4519, 1;
	selp.f32 	%f2587, %f6114, 0f3F800000, %p468;
	fma.rn.f32 	%f2588, %f2586, %f2587, 0f00000000;
	fma.rn.f32 	%f2589, %f2586, 0f37CBAC00, 0fBAB607ED;
	selp.f32 	%f2590, 0fB94D4153, %f2589, %p468;
	selp.f32 	%f2591, 0f3C0885E4, 0f3D2AAABB, %p468;
	fma.rn.f32 	%f2592, %f2590, %f2586, %f2591;
	selp.f32 	%f2593, 0fBE2AAAA8, 0fBEFFFFFF, %p468;
	fma.rn.f32 	%f2594, %f2592, %f2586, %f2593;
	fma.rn.f32 	%f2595, %f2594, %f2588, %f2587;
	and.b32  	%r4520, %r4518, 2;
	setp.eq.s32 	%p469, %r4520, 0;
	mov.f32 	%f2596, 0f00000000;
	sub.f32 	%f2597, %f2596, %f2595;
	selp.f32 	%f6116, %f2595, %f2597, %p469;
	setp.leu.f32 	%p470, %f2, %f297;
	@%p470 bra 	$L__BB2_503;
	mul.f32 	%f2598, %f6116, 0f3F22F983;
	cvt.rni.s32.f32 	%r8627, %f2598;
	cvt.rn.f32.s32 	%f2599, %r8627;
	fma.rn.f32 	%f2600, %f2599, 0fBFC90FDA, %f6116;
	fma.rn.f32 	%f2601, %f2599, 0fB3A22168, %f2600;
	fma.rn.f32 	%f6115, %f2599, 0fA7C234C5, %f2601;
	abs.f32 	%f364, %f6116;
	setp.ltu.f32 	%p471, %f364, 0f47CE4780;
	@%p471 bra 	$L__BB2_502;
	setp.neu.f32 	%p472, %f364, 0f7F800000;
	@%p472 bra 	$L__BB2_497;
	mov.f32 	%f2604, 0f00000000;
	mul.rn.f32 	%f6115, %f6116, %f2604;
	mov.b32 	%r8627, 0;
	bra.uni 	$L__BB2_502;
$L__BB2_497:
	mov.b32 	%r787, %f6116;
	shl.b32 	%r4522, %r787, 8;
	or.b32  	%r788, %r4522, -2147483648;
	mov.b64 	%rd3736, 0;
	mov.b32 	%r8624, 0;
	mov.u64 	%rd3734, __cudart_i2opi_f;
	mov.u64 	%rd3735, %rd1;
$L__BB2_498:
	.pragma "nounroll";
	ld.global.nc.u32 	%r4523, [%rd3734];
	mad.wide.u32 	%rd2117, %r4523, %r788, %rd3736;
	shr.u64 	%rd3736, %rd2117, 32;
	st.local.u32 	[%rd3735], %rd2117;
	add.s32 	%r8624, %r8624, 1;
	add.s64 	%rd3735, %rd3735, 4;
	add.s64 	%rd3734, %rd3734, 4;
	setp.ne.s32 	%p473, %r8624, 6;
	@%p473 bra 	$L__BB2_498;
	shr.u32 	%r4524, %r787, 23;
	st.local.u32 	[%rd1+24], %rd3736;
	and.b32  	%r791, %r4524, 31;
	and.b32  	%r4525, %r4524, 224;
	add.s32 	%r4526, %r4525, -128;
	shr.u32 	%r4527, %r4526, 5;
	mul.wide.u32 	%rd2118, %r4527, 4;
	sub.s64 	%rd401, %rd1, %rd2118;
	ld.local.u32 	%r8625, [%rd401+24];
	ld.local.u32 	%r8626, [%rd401+20];
	setp.eq.s32 	%p474, %r791, 0;
	@%p474 bra 	$L__BB2_501;
	shf.l.wrap.b32 	%r8625, %r8626, %r8625, %r791;
	ld.local.u32 	%r4528, [%rd401+16];
	shf.l.wrap.b32 	%r8626, %r4528, %r8626, %r791;
$L__BB2_501:
	shr.u32 	%r4529, %r8625, 30;
	shf.l.wrap.b32 	%r4530, %r8626, %r8625, 2;
	shl.b32 	%r4531, %r8626, 2;
	shr.u32 	%r4532, %r4530, 31;
	add.s32 	%r4533, %r4532, %r4529;
	neg.s32 	%r4534, %r4533;
	setp.lt.s32 	%p475, %r787, 0;
	selp.b32 	%r8627, %r4534, %r4533, %p475;
	xor.b32  	%r4535, %r4530, %r787;
	shr.s32 	%r4536, %r4530, 31;
	xor.b32  	%r4537, %r4536, %r4530;
	xor.b32  	%r4538, %r4536, %r4531;
	cvt.u64.u32 	%rd2119, %r4537;
	shl.b64 	%rd2120, %rd2119, 32;
	cvt.u64.u32 	%rd2121, %r4538;
	or.b64  	%rd2122, %rd2120, %rd2121;
	cvt.rn.f64.s64 	%fd113, %rd2122;
	mul.f64 	%fd114, %fd113, 0d3BF921FB54442D19;
	cvt.rn.f32.f64 	%f2602, %fd114;
	neg.f32 	%f2603, %f2602;
	setp.lt.s32 	%p476, %r4535, 0;
	selp.f32 	%f6115, %f2603, %f2602, %p476;
$L__BB2_502:
	add.s32 	%r4540, %r8627, 1;
	mul.rn.f32 	%f2605, %f6115, %f6115;
	and.b32  	%r4541, %r8627, 1;
	setp.eq.b32 	%p477, %r4541, 1;
	selp.f32 	%f2606, %f6115, 0f3F800000, %p477;
	fma.rn.f32 	%f2607, %f2605, %f2606, 0f00000000;
	fma.rn.f32 	%f2608, %f2605, 0f37CBAC00, 0fBAB607ED;
	selp.f32 	%f2609, 0fB94D4153, %f2608, %p477;
	selp.f32 	%f2610, 0f3C0885E4, 0f3D2AAABB, %p477;
	fma.rn.f32 	%f2611, %f2609, %f2605, %f2610;
	selp.f32 	%f2612, 0fBE2AAAA8, 0fBEFFFFFF, %p477;
	fma.rn.f32 	%f2613, %f2611, %f2605, %f2612;
	fma.rn.f32 	%f2614, %f2613, %f2607, %f2606;
	and.b32  	%r4542, %r4540, 2;
	setp.eq.s32 	%p478, %r4542, 0;
	mov.f32 	%f2615, 0f00000000;
	sub.f32 	%f2616, %f2615, %f2614;
	selp.f32 	%f6116, %f2614, %f2616, %p478;
$L__BB2_503:
	mul.f32 	%f2617, %f6116, 0f3F22F983;
	cvt.rni.s32.f32 	%r8631, %f2617;
	cvt.rn.f32.s32 	%f2618, %r8631;
	fma.rn.f32 	%f2619, %f2618, 0fBFC90FDA, %f6116;
	fma.rn.f32 	%f2620, %f2618, 0fB3A22168, %f2619;
	fma.rn.f32 	%f6117, %f2618, 0fA7C234C5, %f2620;
	abs.f32 	%f371, %f6116;
	setp.ltu.f32 	%p479, %f371, 0f47CE4780;
	@%p479 bra 	$L__BB2_511;
	setp.neu.f32 	%p480, %f371, 0f7F800000;
	@%p480 bra 	$L__BB2_506;
	mov.f32 	%f2623, 0f00000000;
	mul.rn.f32 	%f6117, %f6116, %f2623;
	mov.b32 	%r8631, 0;
	bra.uni 	$L__BB2_511;
$L__BB2_506:
	mov.b32 	%r801, %f6116;
	shl.b32 	%r4544, %r801, 8;
	or.b32  	%r802, %r4544, -2147483648;
	mov.b64 	%rd3739, 0;
	mov.b32 	%r8628, 0;
	mov.u64 	%rd3737, __cudart_i2opi_f;
	mov.u64 	%rd3738, %rd1;
$L__BB2_507:
	.pragma "nounroll";
	ld.global.nc.u32 	%r4545, [%rd3737];
	mad.wide.u32 	%rd2125, %r4545, %r802, %rd3739;
	shr.u64 	%rd3739, %rd2125, 32;
	st.local.u32 	[%rd3738], %rd2125;
	add.s32 	%r8628, %r8628, 1;
	add.s64 	%rd3738, %rd3738, 4;
	add.s64 	%rd3737, %rd3737, 4;
	setp.ne.s32 	%p481, %r8628, 6;
	@%p481 bra 	$L__BB2_507;
	shr.u32 	%r4546, %r801, 23;
	st.local.u32 	[%rd1+24], %rd3739;
	and.b32  	%r805, %r4546, 31;
	and.b32  	%r4547, %r4546, 224;
	add.s32 	%r4548, %r4547, -128;
	shr.u32 	%r4549, %r4548, 5;
	mul.wide.u32 	%rd2126, %r4549, 4;
	sub.s64 	%rd408, %rd1, %rd2126;
	ld.local.u32 	%r8629, [%rd408+24];
	ld.local.u32 	%r8630, [%rd408+20];
	setp.eq.s32 	%p482, %r805, 0;
	@%p482 bra 	$L__BB2_510;
	shf.l.wrap.b32 	%r8629, %r8630, %r8629, %r805;
	ld.local.u32 	%r4550, [%rd408+16];
	shf.l.wrap.b32 	%r8630, %r4550, %r8630, %r805;
$L__BB2_510:
	shr.u32 	%r4551, %r8629, 30;
	shf.l.wrap.b32 	%r4552, %r8630, %r8629, 2;
	shl.b32 	%r4553, %r8630, 2;
	shr.u32 	%r4554, %r4552, 31;
	add.s32 	%r4555, %r4554, %r4551;
	neg.s32 	%r4556, %r4555;
	setp.lt.s32 	%p483, %r801, 0;
	selp.b32 	%r8631, %r4556, %r4555, %p483;
	xor.b32  	%r4557, %r4552, %r801;
	shr.s32 	%r4558, %r4552, 31;
	xor.b32  	%r4559, %r4558, %r4552;
	xor.b32  	%r4560, %r4558, %r4553;
	cvt.u64.u32 	%rd2127, %r4559;
	shl.b64 	%rd2128, %rd2127, 32;
	cvt.u64.u32 	%rd2129, %r4560;
	or.b64  	%rd2130, %rd2128, %rd2129;
	cvt.rn.f64.s64 	%fd115, %rd2130;
	mul.f64 	%fd116, %fd115, 0d3BF921FB54442D19;
	cvt.rn.f32.f64 	%f2621, %fd116;
	neg.f32 	%f2622, %f2621;
	setp.lt.s32 	%p484, %r4557, 0;
	selp.f32 	%f6117, %f2622, %f2621, %p484;
$L__BB2_511:
	mul.rn.f32 	%f2624, %f6117, %f6117;
	and.b32  	%r4562, %r8631, 1;
	setp.eq.b32 	%p485, %r4562, 1;
	selp.f32 	%f2625, 0f3F800000, %f6117, %p485;
	fma.rn.f32 	%f2626, %f2624, %f2625, 0f00000000;
	fma.rn.f32 	%f2627, %f2624, 0f37CBAC00, 0fBAB607ED;
	selp.f32 	%f2628, %f2627, 0fB94D4153, %p485;
	selp.f32 	%f2629, 0f3D2AAABB, 0f3C0885E4, %p485;
	fma.rn.f32 	%f2630, %f2628, %f2624, %f2629;
	selp.f32 	%f2631, 0fBEFFFFFF, 0fBE2AAAA8, %p485;
	fma.rn.f32 	%f2632, %f2630, %f2624, %f2631;
	fma.rn.f32 	%f2633, %f2632, %f2626, %f2625;
	and.b32  	%r4563, %r8631, 2;
	setp.eq.s32 	%p486, %r4563, 0;
	mov.f32 	%f2634, 0f00000000;
	sub.f32 	%f2635, %f2634, %f2633;
	selp.f32 	%f375, %f2633, %f2635, %p486;
	mul.f32 	%f2636, %f375, 0f3F22F983;
	cvt.rni.s32.f32 	%r8635, %f2636;
	cvt.rn.f32.s32 	%f2637, %r8635;
	fma.rn.f32 	%f2638, %f2637, 0fBFC90FDA, %f375;
	fma.rn.f32 	%f2639, %f2637, 0fB3A22168, %f2638;
	fma.rn.f32 	%f6118, %f2637, 0fA7C234C5, %f2639;
	abs.f32 	%f377, %f375;
	setp.ltu.f32 	%p487, %f377, 0f47CE4780;
	@%p487 bra 	$L__BB2_519;
	setp.neu.f32 	%p488, %f377, 0f7F800000;
	@%p488 bra 	$L__BB2_514;
	mov.f32 	%f2642, 0f00000000;
	mul.rn.f32 	%f6118, %f375, %f2642;
	mov.b32 	%r8635, 0;
	bra.uni 	$L__BB2_519;
$L__BB2_514:
	mov.b32 	%r815, %f375;
	shl.b32 	%r4565, %r815, 8;
	or.b32  	%r816, %r4565, -2147483648;
	mov.b64 	%rd3742, 0;
	mov.b32 	%r8632, 0;
	mov.u64 	%rd3740, __cudart_i2opi_f;
	mov.u64 	%rd3741, %rd1;
$L__BB2_515:
	.pragma "nounroll";
	ld.global.nc.u32 	%r4566, [%rd3740];
	mad.wide.u32 	%rd2133, %r4566, %r816, %rd3742;
	shr.u64 	%rd3742, %rd2133, 32;
	st.local.u32 	[%rd3741], %rd2133;
	add.s32 	%r8632, %r8632, 1;
	add.s64 	%rd3741, %rd3741, 4;
	add.s64 	%rd3740, %rd3740, 4;
	setp.ne.s32 	%p489, %r8632, 6;
	@%p489 bra 	$L__BB2_515;
	shr.u32 	%r4567, %r815, 23;
	st.local.u32 	[%rd1+24], %rd3742;
	and.b32  	%r819, %r4567, 31;
	and.b32  	%r4568, %r4567, 224;
	add.s32 	%r4569, %r4568, -128;
	shr.u32 	%r4570, %r4569, 5;
	mul.wide.u32 	%rd2134, %r4570, 4;
	sub.s64 	%rd415, %rd1, %rd2134;
	ld.local.u32 	%r8633, [%rd415+24];
	ld.local.u32 	%r8634, [%rd415+20];
	setp.eq.s32 	%p490, %r819, 0;
	@%p490 bra 	$L__BB2_518;
	shf.l.wrap.b32 	%r8633, %r8634, %r8633, %r819;
	ld.local.u32 	%r4571, [%rd415+16];
	shf.l.wrap.b32 	%r8634, %r4571, %r8634, %r819;
$L__BB2_518:
	shr.u32 	%r4572, %r8633, 30;
	shf.l.wrap.b32 	%r4573, %r8634, %r8633, 2;
	shl.b32 	%r4574, %r8634, 2;
	shr.u32 	%r4575, %r4573, 31;
	add.s32 	%r4576, %r4575, %r4572;
	neg.s32 	%r4577, %r4576;
	setp.lt.s32 	%p491, %r815, 0;
	selp.b32 	%r8635, %r4577, %r4576, %p491;
	xor.b32  	%r4578, %r4573, %r815;
	shr.s32 	%r4579, %r4573, 31;
	xor.b32  	%r4580, %r4579, %r4573;
	xor.b32  	%r4581, %r4579, %r4574;
	cvt.u64.u32 	%rd2135, %r4580;
	shl.b64 	%rd2136, %rd2135, 32;
	cvt.u64.u32 	%rd2137, %r4581;
	or.b64  	%rd2138, %rd2136, %rd2137;
	cvt.rn.f64.s64 	%fd117, %rd2138;
	mul.f64 	%fd118, %fd117, 0d3BF921FB54442D19;
	cvt.rn.f32.f64 	%f2640, %fd118;
	neg.f32 	%f2641, %f2640;
	setp.lt.s32 	%p492, %r4578, 0;
	selp.f32 	%f6118, %f2641, %f2640, %p492;
$L__BB2_519:
	add.s32 	%r4583, %r8635, 1;
	mul.rn.f32 	%f2643, %f6118, %f6118;
	and.b32  	%r4584, %r8635, 1;
	setp.eq.b32 	%p493, %r4584, 1;
	selp.f32 	%f2644, %f6118, 0f3F800000, %p493;
	fma.rn.f32 	%f2645, %f2643, %f2644, 0f00000000;
	fma.rn.f32 	%f2646, %f2643, 0f37CBAC00, 0fBAB607ED;
	selp.f32 	%f2647, 0fB94D4153, %f2646, %p493;
	selp.f32 	%f2648, 0f3C0885E4, 0f3D2AAABB, %p493;
	fma.rn.f32 	%f2649, %f2647, %f2643, %f2648;
	selp.f32 	%f2650, 0fBE2AAAA8, 0fBEFFFFFF, %p493;
	fma.rn.f32 	%f2651, %f2649, %f2643, %f2650;
	fma.rn.f32 	%f2652, %f2651, %f2645, %f2644;
	and.b32  	%r4585, %r4583, 2;
	setp.eq.s32 	%p494, %r4585, 0;
	mov.f32 	%f2653, 0f00000000;
	sub.f32 	%f2654, %f2653, %f2652;
	selp.f32 	%f381, %f2652, %f2654, %p494;
	mul.f32 	%f2655, %f381, 0f3F22F983;
	cvt.rni.s32.f32 	%r8639, %f2655;
	cvt.rn.f32.s32 	%f2656, %r8639;
	fma.rn.f32 	%f2657, %f2656, 0fBFC90FDA, %f381;
	fma.rn.f32 	%f2658, %f2656, 0fB3A22168, %f2657;
	fma.rn.f32 	%f6119, %f2656, 0fA7C234C5, %f2658;
	abs.f32 	%f383, %f381;
	setp.ltu.f32 	%p495, %f383, 0f47CE4780;
	@%p495 bra 	$L__BB2_527;
	setp.neu.f32 	%p496, %f383, 0f7F800000;
	@%p496 bra 	$L__BB2_522;
	mov.f32 	%f2661, 0f00000000;
	mul.rn.f32 	%f6119, %f381, %f2661;
	mov.b32 	%r8639, 0;
	bra.uni 	$L__BB2_527;
$L__BB2_522:
	mov.b32 	%r829, %f381;
	shl.b32 	%r4587, %r829, 8;
	or.b32  	%r830, %r4587, -2147483648;
	mov.b64 	%rd3745, 0;
	mov.b32 	%r8636, 0;
	mov.u64 	%rd3743, __cudart_i2opi_f;
	mov.u64 	%rd3744, %rd1;
$L__BB2_523:
	.pragma "nounroll";
	ld.global.nc.u32 	%r4588, [%rd3743];
	mad.wide.u32 	%rd2141, %r4588, %r830, %rd3745;
	shr.u64 	%rd3745, %rd2141, 32;
	st.local.u32 	[%rd3744], %rd2141;
	add.s32 	%r8636, %r8636, 1;
	add.s64 	%rd3744, %rd3744, 4;
	add.s64 	%rd3743, %rd3743, 4;
	setp.ne.s32 	%p497, %r8636, 6;
	@%p497 bra 	$L__BB2_523;
	shr.u32 	%r4589, %r829, 23;
	st.local.u32 	[%rd1+24], %rd3745;
	and.b32  	%r833, %r4589, 31;
	and.b32  	%r4590, %r4589, 224;
	add.s32 	%r4591, %r4590, -128;
	shr.u32 	%r4592, %r4591, 5;
	mul.wide.u32 	%rd2142, %r4592, 4;
	sub.s64 	%rd422, %rd1, %rd2142;
	ld.local.u32 	%r8637, [%rd422+24];
	ld.local.u32 	%r8638, [%rd422+20];
	setp.eq.s32 	%p498, %r833, 0;
	@%p498 bra 	$L__BB2_526;
	shf.l.wrap.b32 	%r8637, %r8638, %r8637, %r833;
	ld.local.u32 	%r4593, [%rd422+16];
	shf.l.wrap.b32 	%r8638, %r4593, %r8638, %r833;
$L__BB2_526:
	shr.u32 	%r4594, %r8637, 30;
	shf.l.wrap.b32 	%r4595, %r8638, %r8637, 2;
	shl.b32 	%r4596, %r8638, 2;
	shr.u32 	%r4597, %r4595, 31;
	add.s32 	%r4598, %r4597, %r4594;
	neg.s32 	%r4599, %r4598;
	setp.lt.s32 	%p499, %r829, 0;
	selp.b32 	%r8639, %r4599, %r4598, %p499;
	xor.b32  	%r4600, %r4595, %r829;
	shr.s32 	%r4601, %r4595, 31;
	xor.b32  	%r4602, %r4601, %r4595;
	xor.b32  	%r4603, %r4601, %r4596;
	cvt.u64.u32 	%rd2143, %r4602;
	shl.b64 	%rd2144, %rd2143, 32;
	cvt.u64.u32 	%rd2145, %r4603;
	or.b64  	%rd2146, %rd2144, %rd2145;
	cvt.rn.f64.s64 	%fd119, %rd2146;
	mul.f64 	%fd120, %fd119, 0d3BF921FB54442D19;
	cvt.rn.f32.f64 	%f2659, %fd120;
	neg.f32 	%f2660, %f2659;
	setp.lt.s32 	%p500, %r4600, 0;
	selp.f32 	%f6119, %f2660, %f2659, %p500;
$L__BB2_527:
	mul.rn.f32 	%f2662, %f6119, %f6119;
	and.b32  	%r4605, %r8639, 1;
	setp.eq.b32 	%p501, %r4605, 1;
	selp.f32 	%f2663, 0f3F800000, %f6119, %p501;
	fma.rn.f32 	%f2664, %f2662, %f2663, 0f00000000;
	fma.rn.f32 	%f2665, %f2662, 0f37CBAC00, 0fBAB607ED;
	selp.f32 	%f2666, %f2665, 0fB94D4153, %p501;
	selp.f32 	%f2667, 0f3D2AAABB, 0f3C0885E4, %p501;
	fma.rn.f32 	%f2668, %f2666, %f2662, %f2667;
	selp.f32 	%f2669, 0fBEFFFFFF, 0fBE2AAAA8, %p501;
	fma.rn.f32 	%f2670, %f2668, %f2662, %f2669;
	fma.rn.f32 	%f2671, %f2670, %f2664, %f2663;
	and.b32  	%r4606, %r8639, 2;
	setp.eq.s32 	%p502, %r4606, 0;
	mov.f32 	%f2672, 0f00000000;
	sub.f32 	%f2673, %f2672, %f2671;
	selp.f32 	%f6121, %f2671, %f2673, %p502;
	setp.geu.f32 	%p503, %f6121, 0f40800000;
	@%p503 bra 	$L__BB2_537;
	mul.f32 	%f2674, %f6121, 0f3F22F983;
	cvt.rni.s32.f32 	%r8643, %f2674;
	cvt.rn.f32.s32 	%f2675, %r8643;
	fma.rn.f32 	%f2676, %f2675, 0fBFC90FDA, %f6121;
	fma.rn.f32 	%f2677, %f2675, 0fB3A22168, %f2676;
	fma.rn.f32 	%f6120, %f2675, 0fA7C234C5, %f2677;
	abs.f32 	%f389, %f6121;
	setp.ltu.f32 	%p504, %f389, 0f47CE4780;
	@%p504 bra 	$L__BB2_536;
	setp.neu.f32 	%p505, %f389, 0f7F800000;
	@%p505 bra 	$L__BB2_531;
	mov.f32 	%f2680, 0f00000000;
	mul.rn.f32 	%f6120, %f6121, %f2680;
	mov.b32 	%r8643, 0;
	bra.uni 	$L__BB2_536;
$L__BB2_531:
	mov.b32 	%r843, %f6121;
	shl.b32 	%r4608, %r843, 8;
	or.b32  	%r844, %r4608, -2147483648;
	mov.b64 	%rd3748, 0;
	mov.b32 	%r8640, 0;
	mov.u64 	%rd3746, __cudart_i2opi_f;
	mov.u64 	%rd3747, %rd1;
$L__BB2_532:
	.pragma "nounroll";
	ld.global.nc.u32 	%r4609, [%rd3746];
	mad.wide.u32 	%rd2149, %r4609, %r844, %rd3748;
	shr.u64 	%rd3748, %rd2149, 32;
	st.local.u32 	[%rd3747], %rd2149;
	add.s32 	%r8640, %r8640, 1;
	add.s64 	%rd3747, %rd3747, 4;
	add.s64 	%rd3746, %rd3746, 4;
	setp.ne.s32 	%p506, %r8640, 6;
	@%p506 bra 	$L__BB2_532;
	shr.u32 	%r4610, %r843, 23;
	st.local.u32 	[%rd1+24], %rd3748;
	and.b32  	%r847, %r4610, 31;
	and.b32  	%r4611, %r4610, 224;
	add.s32 	%r4612, %r4611, -128;
	shr.u32 	%r4613, %r4612, 5;
	mul.wide.u32 	%rd2150, %r4613, 4;
	sub.s64 	%rd429, %rd1, %rd2150;
	ld.local.u32 	%r8641, [%rd429+24];
	ld.local.u32 	%r8642, [%rd429+20];
	setp.eq.s32 	%p507, %r847, 0;
	@%p507 bra 	$L__BB2_535;
	shf.l.wrap.b32 	%r8641, %r8642, %r8641, %r847;
	ld.local.u32 	%r4614, [%rd429+16];
	shf.l.wrap.b32 	%r8642, %r4614, %r8642, %r847;
$L__BB2_535:
	shr.u32 	%r4615, %r8641, 30;
	shf.l.wrap.b32 	%r4616, %r8642, %r8641, 2;
	shl.b32 	%r4617, %r8642, 2;
	shr.u32 	%r4618, %r4616, 31;
	add.s32 	%r4619, %r4618, %r4615;
	neg.s32 	%r4620, %r4619;
	setp.lt.s32 	%p508, %r843, 0;
	selp.b32 	%r8643, %r4620, %r4619, %p508;
	xor.b32  	%r4621, %r4616, %r843;
	shr.s32 	%r4622, %r4616, 31;
	xor.b32  	%r4623, %r4622, %r4616;
	xor.b32  	%r4624, %r4622, %r4617;
	cvt.u64.u32 	%rd2151, %r4623;
	shl.b64 	%rd2152, %rd2151, 32;
	cvt.u64.u32 	%rd2153, %r4624;
	or.b64  	%rd2154, %rd2152, %rd2153;
	cvt.rn.f64.s64 	%fd121, %rd2154;
	mul.f64 	%fd122, %fd121, 0d3BF921FB54442D19;
	cvt.rn.f32.f64 	%f2678, %fd122;
	neg.f32 	%f2679, %f2678;
	setp.lt.s32 	%p509, %r4621, 0;
	selp.f32 	%f6120, %f2679, %f2678, %p509;
$L__BB2_536:
	mul.rn.f32 	%f2681, %f6120, %f6120;
	and.b32  	%r4626, %r8643, 1;
	setp.eq.b32 	%p510, %r4626, 1;
	selp.f32 	%f2682, 0f3F800000, %f6120, %p510;
	fma.rn.f32 	%f2683, %f2681, %f2682, 0f00000000;
	fma.rn.f32 	%f2684, %f2681, 0f37CBAC00, 0fBAB607ED;
	selp.f32 	%f2685, %f2684, 0fB94D4153, %p510;
	selp.f32 	%f2686, 0f3D2AAABB, 0f3C0885E4, %p510;
	fma.rn.f32 	%f2687, %f2685, %f2681, %f2686;
	selp.f32 	%f2688, 0fBEFFFFFF, 0fBE2AAAA8, %p510;
	fma.rn.f32 	%f2689, %f2687, %f2681, %f2688;
	fma.rn.f32 	%f2690, %f2689, %f2683, %f2682;
	and.b32  	%r4627, %r8643, 2;
	setp.eq.s32 	%p511, %r4627, 0;
	mov.f32 	%f2691, 0f00000000;
	sub.f32 	%f2692, %f2691, %f2690;
	selp.f32 	%f6121, %f2690, %f2692, %p511;
$L__BB2_537:
	mul.f32 	%f2693, %f6121, 0f3F22F983;
	cvt.rni.s32.f32 	%r8647, %f2693;
	cvt.rn.f32.s32 	%f2694, %r8647;
	fma.rn.f32 	%f2695, %f2694, 0fBFC90FDA, %f6121;
	fma.rn.f32 	%f2696, %f2694, 0fB3A22168, %f2695;
	fma.rn.f32 	%f6122, %f2694, 0fA7C234C5, %f2696;
	abs.f32 	%f396, %f6121;
	setp.ltu.f32 	%p512, %f396, 0f47CE4780;
	@%p512 bra 	$L__BB2_545;
	setp.neu.f32 	%p513, %f396, 0f7F800000;
	@%p513 bra 	$L__BB2_540;
	mov.f32 	%f2699, 0f00000000;
	mul.rn.f32 	%f6122, %f6121, %f2699;
	mov.b32 	%r8647, 0;
	bra.uni 	$L__BB2_545;
$L__BB2_540:
	mov.b32 	%r857, %f6121;
	shl.b32 	%r4629, %r857, 8;
	or.b32  	%r858, %r4629, -2147483648;
	mov.b64 	%rd3751, 0;
	mov.b32 	%r8644, 0;
	mov.u64 	%rd3749, __cudart_i2opi_f;
	mov.u64 	%rd3750, %rd1;
$L__BB2_541:
	.pragma "nounroll";
	ld.global.nc.u32 	%r4630, [%rd3749];
	mad.wide.u32 	%rd2157, %r4630, %r858, %rd3751;
	shr.u64 	%rd3751, %rd2157, 32;
	st.local.u32 	[%rd3750], %rd2157;
	add.s32 	%r8644, %r8644, 1;
	add.s64 	%rd3750, %rd3750, 4;
	add.s64 	%rd3749, %rd3749, 4;
	setp.ne.s32 	%p514, %r8644, 6;
	@%p514 bra 	$L__BB2_541;
	shr.u32 	%r4631, %r857, 23;
	st.local.u32 	[%rd1+24], %rd3751;
	and.b32  	%r861, %r4631, 31;
	and.b32  	%r4632, %r4631, 224;
	add.s32 	%r4633, %r4632, -128;
	shr.u32 	%r4634, %r4633, 5;
	mul.wide.u32 	%rd2158, %r4634, 4;
	sub.s64 	%rd436, %rd1, %rd2158;
	ld.local.u32 	%r8645, [%rd436+24];
	ld.local.u32 	%r8646, [%rd436+20];
	setp.eq.s32 	%p515, %r861, 0;
	@%p515 bra 	$L__BB2_544;
	shf.l.wrap.b32 	%r8645, %r8646, %r8645, %r861;
	ld.local.u32 	%r4635, [%rd436+16];
	shf.l.wrap.b32 	%r8646, %r4635, %r8646, %r861;
$L__BB2_544:
	shr.u32 	%r4636, %r8645, 30;
	shf.l.wrap.b32 	%r4637, %r8646, %r8645, 2;
	shl.b32 	%r4638, %r8646, 2;
	shr.u32 	%r4639, %r4637, 31;
	add.s32 	%r4640, %r4639, %r4636;
	neg.s32 	%r4641, %r4640;
	setp.lt.s32 	%p516, %r857, 0;
	selp.b32 	%r8647, %r4641, %r4640, %p516;
	xor.b32  	%r4642, %r4637, %r857;
	shr.s32 	%r4643, %r4637, 31;
	xor.b32  	%r4644, %r4643, %r4637;
	xor.b32  	%r4645, %r4643, %r4638;
	cvt.u64.u32 	%rd2159, %r4644;
	shl.b64 	%rd2160, %rd2159, 32;
	cvt.u64.u32 	%rd2161, %r4645;
	or.b64  	%rd2162, %rd2160, %rd2161;
	cvt.rn.f64.s64 	%fd123, %rd2162;
	mul.f64 	%fd124, %fd123, 0d3BF921FB54442D19;
	cvt.rn.f32.f64 	%f2697, %fd124;
	neg.f32 	%f2698, %f2697;
	setp.lt.s32 	%p517, %r4642, 0;
	selp.f32 	%f6122, %f2698, %f2697, %p517;
$L__BB2_545:
	add.s32 	%r4647, %r8647, 1;
	mul.rn.f32 	%f2700, %f6122, %f6122;
	and.b32  	%r4648, %r8647, 1;
	setp.eq.b32 	%p518, %r4648, 1;
	selp.f32 	%f2701, %f6122, 0f3F800000, %p518;
	fma.rn.f32 	%f2702, %f2700, %f2701, 0f00000000;
	fma.rn.f32 	%f2703, %f2700, 0f37CBAC00, 0fBAB607ED;
	selp.f32 	%f2704, 0fB94D4153, %f2703, %p518;
	selp.f32 	%f2705, 0f3C0885E4, 0f3D2AAABB, %p518;
	fma.rn.f32 	%f2706, %f2704, %f2700, %f2705;
	selp.f32 	%f2707, 0fBE2AAAA8, 0fBEFFFFFF, %p518;
	fma.rn.f32 	%f2708, %f2706, %f2700, %f2707;
	fma.rn.f32 	%f2709, %f2708, %f2702, %f2701;
	and.b32  	%r4649, %r4647, 2;
	setp.eq.s32 	%p519, %r4649, 0;
	mov.f32 	%f2710, 0f00000000;
	sub.f32 	%f2711, %f2710, %f2709;
	selp.f32 	%f400, %f2709, %f2711, %p519;
	mul.f32 	%f2712, %f400, 0f3F22F983;
	cvt.rni.s32.f32 	%r8651, %f2712;
	cvt.rn.f32.s32 	%f2713, %r8651;
	fma.rn.f32 	%f2714, %f2713, 0fBFC90FDA, %f400;
	fma.rn.f32 	%f2715, %f2713, 0fB3A22168, %f2714;
	fma.rn.f32 	%f6123, %f2713, 0fA7C234C5, %f2715;
	abs.f32 	%f402, %f400;
	setp.ltu.f32 	%p520, %f402, 0f47CE4780;
	@%p520 bra 	$L__BB2_553;
	setp.neu.f32 	%p521, %f402, 0f7F800000;
	@%p521 bra 	$L__BB2_548;
	mov.f32 	%f2718, 0f00000000;
	mul.rn.f32 	%f6123, %f400, %f2718;
	mov.b32 	%r8651, 0;
	bra.uni 	$L__BB2_553;
$L__BB2_548:
	mov.b32 	%r871, %f400;
	shl.b32 	%r4651, %r871, 8;
	or.b32  	%r872, %r4651, -2147483648;
	mov.b64 	%rd3754, 0;
	mov.b32 	%r8648, 0;
	mov.u64 	%rd3752, __cudart_i2opi_f;
	mov.u64 	%rd3753, %rd1;
$L__BB2_549:
	.pragma "nounroll";
	ld.global.nc.u32 	%r4652, [%rd3752];
	mad.wide.u32 	%rd2165, %r4652, %r872, %rd3754;
	shr.u64 	%rd3754, %rd2165, 32;
	st.local.u32 	[%rd3753], %rd2165;
	add.s32 	%r8648, %r8648, 1;
	add.s64 	%rd3753, %rd3753, 4;
	add.s64 	%rd3752, %rd3752, 4;
	setp.ne.s32 	%p522, %r8648, 6;
	@%p522 bra 	$L__BB2_549;
	shr.u32 	%r4653, %r871, 23;
	st.local.u32 	[%rd1+24], %rd3754;
	and.b32  	%r875, %r4653, 31;
	and.b32  	%r4654, %r4653, 224;
	add.s32 	%r4655, %r4654, -128;
	shr.u32 	%r4656, %r4655, 5;
	mul.wide.u32 	%rd2166, %r4656, 4;
	sub.s64 	%rd443, %rd1, %rd2166;
	ld.local.u32 	%r8649, [%rd443+24];
	ld.local.u32 	%r8650, [%rd443+20];
	setp.eq.s32 	%p523, %r875, 0;
	@%p523 bra 	$L__BB2_552;
	shf.l.wrap.b32 	%r8649, %r8650, %r8649, %r875;
	ld.local.u32 	%r4657, [%rd443+16];
	shf.l.wrap.b32 	%r8650, %r4657, %r8650, %r875;
$L__BB2_552:
	shr.u32 	%r4658, %r8649, 30;
	shf.l.wrap.b32 	%r4659, %r8650, %r8649, 2;
	shl.b32 	%r4660, %r8650, 2;
	shr.u32 	%r4661, %r4659, 31;
	add.s32 	%r4662, %r4661, %r4658;
	neg.s32 	%r4663, %r4662;
	setp.lt.s32 	%p524, %r871, 0;
	selp.b32 	%r8651, %r4663, %r4662, %p524;
	xor.b32  	%r4664, %r4659, %r871;
	shr.s32 	%r4665, %r4659, 31;
	xor.b32  	%r4666, %r4665, %r4659;
	xor.b32  	%r4667, %r4665, %r4660;
	cvt.u64.u32 	%rd2167, %r4666;
	shl.b64 	%rd2168, %rd2167, 32;
	cvt.u64.u32 	%rd2169, %r4667;
	or.b64  	%rd2170, %rd2168, %rd2169;
	cvt.rn.f64.s64 	%fd125, %rd2170;
	mul.f64 	%fd126, %fd125, 0d3BF921FB54442D19;
	cvt.rn.f32.f64 	%f2716, %fd126;
	neg.f32 	%f2717, %f2716;
	setp.lt.s32 	%p525, %r4664, 0;
	selp.f32 	%f6123, %f2717, %f2716, %p525;
$L__BB2_553:
	add.s32 	%r4669, %r8651, 1;
	mul.rn.f32 	%f2719, %f6123, %f6123;
	and.b32  	%r4670, %r8651, 1;
	setp.eq.b32 	%p526, %r4670, 1;
	selp.f32 	%f2720, %f6123, 0f3F800000, %p526;
	fma.rn.f32 	%f2721, %f2719, %f2720, 0f00000000;
	fma.rn.f32 	%f2722, %f2719, 0f37CBAC00, 0fBAB607ED;
	selp.f32 	%f2723, 0fB94D4153, %f2722, %p526;
	selp.f32 	%f2724, 0f3C0885E4, 0f3D2AAABB, %p526;
	fma.rn.f32 	%f2725, %f2723, %f2719, %f2724;
	selp.f32 	%f2726, 0fBE2AAAA8, 0fBEFFFFFF, %p526;
	fma.rn.f32 	%f2727, %f2725, %f2719, %f2726;
	fma.rn.f32 	%f2728, %f2727, %f2721, %f2720;
	and.b32  	%r4671, %r4669, 2;
	setp.eq.s32 	%p527, %r4671, 0;
	mov.f32 	%f2729, 0f00000000;
	sub.f32 	%f2730, %f2729, %f2728;
	selp.f32 	%f6125, %f2728, %f2730, %p527;
	setp.leu.f32 	%p528, %f297, 0f40E00000;
	@%p528 bra 	$L__BB2_563;
	mul.f32 	%f2731, %f6125, 0f3F22F983;
	cvt.rni.s32.f32 	%r8655, %f2731;
	cvt.rn.f32.s32 	%f2732, %r8655;
	fma.rn.f32 	%f2733, %f2732, 0fBFC90FDA, %f6125;
	fma.rn.f32 	%f2734, %f2732, 0fB3A22168, %f2733;
	fma.rn.f32 	%f6124, %f2732, 0fA7C234C5, %f2734;
	abs.f32 	%f408, %f6125;
	setp.ltu.f32 	%p529, %f408, 0f47CE4780;
	@%p529 bra 	$L__BB2_562;
	setp.neu.f32 	%p530, %f408, 0f7F800000;
	@%p530 bra 	$L__BB2_557;
	mov.f32 	%f2737, 0f00000000;
	mul.rn.f32 	%f6124, %f6125, %f2737;
	mov.b32 	%r8655, 0;
	bra.uni 	$L__BB2_562;
$L__BB2_557:
	mov.b32 	%r885, %f6125;
	shl.b32 	%r4673, %r885, 8;
	or.b32  	%r886, %r4673, -2147483648;
	mov.b64 	%rd3757, 0;
	mov.b32 	%r8652, 0;
	mov.u64 	%rd3755, __cudart_i2opi_f;
	mov.u64 	%rd3756, %rd1;
$L__BB2_558:
	.pragma "nounroll";
	ld.global.nc.u32 	%r4674, [%rd3755];
	mad.wide.u32 	%rd2173, %r4674, %r886, %rd3757;
	shr.u64 	%rd3757, %rd2173, 32;
	st.local.u32 	[%rd3756], %rd2173;
	add.s32 	%r8652, %r8652, 1;
	add.s64 	%rd3756, %rd3756, 4;
	add.s64 	%rd3755, %rd3755, 4;
	setp.ne.s32 	%p531, %r8652, 6;
	@%p531 bra 	$L__BB2_558;
	shr.u32 	%r4675, %r885, 23;
	st.local.u32 	[%rd1+24], %rd3757;
	and.b32  	%r889, %r4675, 31;
	and.b32  	%r4676, %r4675, 224;
	add.s32 	%r4677, %r4676, -128;
	shr.u32 	%r4678, %r4677, 5;
	mul.wide.u32 	%rd2174, %r4678, 4;
	sub.s64 	%rd450, %rd1, %rd2174;
	ld.local.u32 	%r8653, [%rd450+24];
	ld.local.u32 	%r8654, [%rd450+20];
	setp.eq.s32 	%p532, %r889, 0;
	@%p532 bra 	$L__BB2_561;
	shf.l.wrap.b32 	%r8653, %r8654, %r8653, %r889;
	ld.local.u32 	%r4679, [%rd450+16];
	shf.l.wrap.b32 	%r8654, %r4679, %r8654, %r889;
$L__BB2_561:
	shr.u32 	%r4680, %r8653, 30;
	shf.l.wrap.b32 	%r4681, %r8654, %r8653, 2;
	shl.b32 	%r4682, %r8654, 2;
	shr.u32 	%r4683, %r4681, 31;
	add.s32 	%r4684, %r4683, %r4680;
	neg.s32 	%r4685, %r4684;
	setp.lt.s32 	%p533, %r885, 0;
	selp.b32 	%r8655, %r4685, %r4684, %p533;
	xor.b32  	%r4686, %r4681, %r885;
	shr.s32 	%r4687, %r4681, 31;
	xor.b32  	%r4688, %r4687, %r4681;
	xor.b32  	%r4689, %r4687, %r4682;
	cvt.u64.u32 	%rd2175, %r4688;
	shl.b64 	%rd2176, %rd2175, 32;
	cvt.u64.u32 	%rd2177, %r4689;
	or.b64  	%rd2178, %rd2176, %rd2177;
	cvt.rn.f64.s64 	%fd127, %rd2178;
	mul.f64 	%fd128, %fd127, 0d3BF921FB54442D19;
	cvt.rn.f32.f64 	%f2735, %fd128;
	neg.f32 	%f2736, %f2735;
	setp.lt.s32 	%p534, %r4686, 0;
	selp.f32 	%f6124, %f2736, %f2735, %p534;
$L__BB2_562:
	add.s32 	%r4691, %r8655, 1;
	mul.rn.f32 	%f2738, %f6124, %f6124;
	and.b32  	%r4692, %r8655, 1;
	setp.eq.b32 	%p535, %r4692, 1;
	selp.f32 	%f2739, %f6124, 0f3F800000, %p535;
	fma.rn.f32 	%f2740, %f2738, %f2739, 0f00000000;
	fma.rn.f32 	%f2741, %f2738, 0f37CBAC00, 0fBAB607ED;
	selp.f32 	%f2742, 0fB94D4153, %f2741, %p535;
	selp.f32 	%f2743, 0f3C0885E4, 0f3D2AAABB, %p535;
	fma.rn.f32 	%f2744, %f2742, %f2738, %f2743;
	selp.f32 	%f2745, 0fBE2AAAA8, 0fBEFFFFFF, %p535;
	fma.rn.f32 	%f2746, %f2744, %f2738, %f2745;
	fma.rn.f32 	%f2747, %f2746, %f2740, %f2739;
	and.b32  	%r4693, %r4691, 2;
	setp.eq.s32 	%p536, %r4693, 0;
	mov.f32 	%f2748, 0f00000000;
	sub.f32 	%f2749, %f2748, %f2747;
	selp.f32 	%f6125, %f2747, %f2749, %p536;
$L__BB2_563:
	mul.f32 	%f2750, %f6125, 0f3F22F983;
	cvt.rni.s32.f32 	%r8659, %f2750;
	cvt.rn.f32.s32 	%f2751, %r8659;
	fma.rn.f32 	%f2752, %f2751, 0fBFC90FDA, %f6125;
	fma.rn.f32 	%f2753, %f2751, 0fB3A22168, %f2752;
	fma.rn.f32 	%f6126, %f2751, 0fA7C234C5, %f2753;
	abs.f32 	%f415, %f6125;
	setp.ltu.f32 	%p537, %f415, 0f47CE4780;
	@%p537 bra 	$L__BB2_571;
	setp.neu.f32 	%p538, %f415, 0f7F800000;
	@%p538 bra 	$L__BB2_566;
	mov.f32 	%f2756, 0f00000000;
	mul.rn.f32 	%f6126, %f6125, %f2756;
	mov.b32 	%r8659, 0;
	bra.uni 	$L__BB2_571;
$L__BB2_566:
	mov.b32 	%r899, %f6125;
	shl.b32 	%r4695, %r899, 8;
	or.b32  	%r900, %r4695, -2147483648;
	mov.b64 	%rd3760, 0;
	mov.b32 	%r8656, 0;
	mov.u64 	%rd3758, __cudart_i2opi_f;
	mov.u64 	%rd3759, %rd1;
$L__BB2_567:
	.pragma "nounroll";
	ld.global.nc.u32 	%r4696, [%rd3758];
	mad.wide.u32 	%rd2181, %r4696, %r900, %rd3760;
	shr.u64 	%rd3760, %rd2181, 32;
	st.local.u32 	[%rd3759], %rd2181;
	add.s32 	%r8656, %r8656, 1;
	add.s64 	%rd3759, %rd3759, 4;
	add.s64 	%rd3758, %rd3758, 4;
	setp.ne.s32 	%p539, %r8656, 6;
	@%p539 bra 	$L__BB2_567;
	shr.u32 	%r4697, %r899, 23;
	st.local.u32 	[%rd1+24], %rd3760;
	and.b32  	%r903, %r4697, 31;
	and.b32  	%r4698, %r4697, 224;
	add.s32 	%r4699, %r4698, -128;
	shr.u32 	%r4700, %r4699, 5;
	mul.wide.u32 	%rd2182, %r4700, 4;
	sub.s64 	%rd457, %rd1, %rd2182;
	ld.local.u32 	%r8657, [%rd457+24];
	ld.local.u32 	%r8658, [%rd457+20];
	setp.eq.s32 	%p540, %r903, 0;
	@%p540 bra 	$L__BB2_570;
	shf.l.wrap.b32 	%r8657, %r8658, %r8657, %r903;
	ld.local.u32 	%r4701, [%rd457+16];
	shf.l.wrap.b32 	%r8658, %r4701, %r8658, %r903;
$L__BB2_570:
	shr.u32 	%r4702, %r8657, 30;
	shf.l.wrap.b32 	%r4703, %r8658, %r8657, 2;
	shl.b32 	%r4704, %r8658, 2;
	shr.u32 	%r4705, %r4703, 31;
	add.s32 	%r4706, %r4705, %r4702;
	neg.s32 	%r4707, %r4706;
	setp.lt.s32 	%p541, %r899, 0;
	selp.b32 	%r8659, %r4707, %r4706, %p541;
	xor.b32  	%r4708, %r4703, %r899;
	shr.s32 	%r4709, %r4703, 31;
	xor.b32  	%r4710, %r4709, %r4703;
	xor.b32  	%r4711, %r4709, %r4704;
	cvt.u64.u32 	%rd2183, %r4710;
	shl.b64 	%rd2184, %rd2183, 32;
	cvt.u64.u32 	%rd2185, %r4711;
	or.b64  	%rd2186, %rd2184, %rd2185;
	cvt.rn.f64.s64 	%fd129, %rd2186;
	mul.f64 	%fd130, %fd129, 0d3BF921FB54442D19;
	cvt.rn.f32.f64 	%f2754, %fd130;
	neg.f32 	%f2755, %f2754;
	setp.lt.s32 	%p542, %r4708, 0;
	selp.f32 	%f6126, %f2755, %f2754, %p542;
$L__BB2_571:
	add.s32 	%r4713, %r8659, 1;
	mul.rn.f32 	%f2757, %f6126, %f6126;
	and.b32  	%r4714, %r8659, 1;
	setp.eq.b32 	%p543, %r4714, 1;
	selp.f32 	%f2758, %f6126, 0f3F800000, %p543;
	fma.rn.f32 	%f2759, %f2757, %f2758, 0f00000000;
	fma.rn.f32 	%f2760, %f2757, 0f37CBAC00, 0fBAB607ED;
	selp.f32 	%f2761, 0fB94D4153, %f2760, %p543;
	selp.f32 	%f2762, 0f3C0885E4, 0f3D2AAABB, %p543;
	fma.rn.f32 	%f2763, %f2761, %f2757, %f2762;
	selp.f32 	%f2764, 0fBE2AAAA8, 0fBEFFFFFF, %p543;
	fma.rn.f32 	%f2765, %f2763, %f2757, %f2764;
	fma.rn.f32 	%f2766, %f2765, %f2759, %f2758;
	and.b32  	%r4715, %r4713, 2;
	setp.eq.s32 	%p544, %r4715, 0;
	mov.f32 	%f2767, 0f00000000;
	sub.f32 	%f2768, %f2767, %f2766;
	selp.f32 	%f6128, %f2766, %f2768, %p544;
	setp.geu.f32 	%p545, %f297, 0f3F800000;
	@%p545 bra 	$L__BB2_581;
	mul.f32 	%f2769, %f6128, 0f3F22F983;
	cvt.rni.s32.f32 	%r8663, %f2769;
	cvt.rn.f32.s32 	%f2770, %r8663;
	fma.rn.f32 	%f2771, %f2770, 0fBFC90FDA, %f6128;
	fma.rn.f32 	%f2772, %f2770, 0fB3A22168, %f2771;
	fma.rn.f32 	%f6127, %f2770, 0fA7C234C5, %f2772;
	abs.f32 	%f421, %f6128;
	setp.ltu.f32 	%p546, %f421, 0f47CE4780;
	@%p546 bra 	$L__BB2_580;
	setp.neu.f32 	%p547, %f421, 0f7F800000;
	@%p547 bra 	$L__BB2_575;
	mov.f32 	%f2775, 0f00000000;
	mul.rn.f32 	%f6127, %f6128, %f2775;
	mov.b32 	%r8663, 0;
	bra.uni 	$L__BB2_580;
$L__BB2_575:
	mov.b32 	%r913, %f6128;
	shl.b32 	%r4717, %r913, 8;
	or.b32  	%r914, %r4717, -2147483648;
	mov.b64 	%rd3763, 0;
	mov.b32 	%r8660, 0;
	mov.u64 	%rd3761, __cudart_i2opi_f;
	mov.u64 	%rd3762, %rd1;
$L__BB2_576:
	.pragma "nounroll";
	ld.global.nc.u32 	%r4718, [%rd3761];
	mad.wide.u32 	%rd2189, %r4718, %r914, %rd3763;
	shr.u64 	%rd3763, %rd2189, 32;
	st.local.u32 	[%rd3762], %rd2189;
	add.s32 	%r8660, %r8660, 1;
	add.s64 	%rd3762, %rd3762, 4;
	add.s64 	%rd3761, %rd3761, 4;
	setp.ne.s32 	%p548, %r8660, 6;
	@%p548 bra 	$L__BB2_576;
	shr.u32 	%r4719, %r913, 23;
	st.local.u32 	[%rd1+24], %rd3763;
	and.b32  	%r917, %r4719, 31;
	and.b32  	%r4720, %r4719, 224;
	add.s32 	%r4721, %r4720, -128;
	shr.u32 	%r4722, %r4721, 5;
	mul.wide.u32 	%rd2190, %r4722, 4;
	sub.s64 	%rd464, %rd1, %rd2190;
	ld.local.u32 	%r8661, [%rd464+24];
	ld.local.u32 	%r8662, [%rd464+20];
	setp.eq.s32 	%p549, %r917, 0;
	@%p549 bra 	$L__BB2_579;
	shf.l.wrap.b32 	%r8661, %r8662, %r8661, %r917;
	ld.local.u32 	%r4723, [%rd464+16];
	shf.l.wrap.b32 	%r8662, %r4723, %r8662, %r917;
$L__BB2_579:
	shr.u32 	%r4724, %r8661, 30;
	shf.l.wrap.b32 	%r4725, %r8662, %r8661, 2;
	shl.b32 	%r4726, %r8662, 2;
	shr.u32 	%r4727, %r4725, 31;
	add.s32 	%r4728, %r4727, %r4724;
	neg.s32 	%r4729, %r4728;
	setp.lt.s32 	%p550, %r913, 0;
	selp.b32 	%r8663, %r4729, %r4728, %p550;
	xor.b32  	%r4730, %r4725, %r913;
	shr.s32 	%r4731, %r4725, 31;
	xor.b32  	%r4732, %r4731, %r4725;
	xor.b32  	%r4733, %r4731, %r4726;
	cvt.u64.u32 	%rd2191, %r4732;
	shl.b64 	%rd2192, %rd2191, 32;
	cvt.u64.u32 	%rd2193, %r4733;
	or.b64  	%rd2194, %rd2192, %rd2193;
	cvt.rn.f64.s64 	%fd131, %rd2194;
	mul.f64 	%fd132, %fd131, 0d3BF921FB54442D19;
	cvt.rn.f32.f64 	%f2773, %fd132;
	neg.f32 	%f2774, %f2773;
	setp.lt.s32 	%p551, %r4730, 0;
	selp.f32 	%f6127, %f2774, %f2773, %p551;
$L__BB2_580:
	mul.rn.f32 	%f2776, %f6127, %f6127;
	and.b32  	%r4735, %r8663, 1;
	setp.eq.b32 	%p552, %r4735, 1;
	selp.f32 	%f2777, 0f3F800000, %f6127, %p552;
	fma.rn.f32 	%f2778, %f2776, %f2777, 0f00000000;
	fma.rn.f32 	%f2779, %f2776, 0f37CBAC00, 0fBAB607ED;
	selp.f32 	%f2780, %f2779, 0fB94D4153, %p552;
	selp.f32 	%f2781, 0f3D2AAABB, 0f3C0885E4, %p552;
	fma.rn.f32 	%f2782, %f2780, %f2776, %f2781;
	selp.f32 	%f2783, 0fBEFFFFFF, 0fBE2AAAA8, %p552;
	fma.rn.f32 	%f2784, %f2782, %f2776, %f2783;
	fma.rn.f32 	%f2785, %f2784, %f2778, %f2777;
	and.b32  	%r4736, %r8663, 2;
	setp.eq.s32 	%p553, %r4736, 0;
	mov.f32 	%f2786, 0f00000000;
	sub.f32 	%f2787, %f2786, %f2785;
	selp.f32 	%f6128, %f2785, %f2787, %p553;
$L__BB2_581:
	setp.leu.f32 	%p554, %f311, 0f40400000;
	@%p554 bra 	$L__BB2_591;
	mul.f32 	%f2788, %f6128, 0f3F22F983;
	cvt.rni.s32.f32 	%r8667, %f2788;
	cvt.rn.f32.s32 	%f2789, %r8667;
	fma.rn.f32 	%f2790, %f2789, 0fBFC90FDA, %f6128;
	fma.rn.f32 	%f2791, %f2789, 0fB3A22168, %f2790;
	fma.rn.f32 	%f6129, %f2789, 0fA7C234C5, %f2791;
	abs.f32 	%f428, %f6128;
	setp.ltu.f32 	%p555, %f428, 0f47CE4780;
	@%p555 bra 	$L__BB2_590;
	setp.neu.f32 	%p556, %f428, 0f7F800000;
	@%p556 bra 	$L__BB2_585;
	mov.f32 	%f2794, 0f00000000;
	mul.rn.f32 	%f6129, %f6128, %f2794;
	mov.b32 	%r8667, 0;
	bra.uni 	$L__BB2_590;
$L__BB2_585:
	mov.b32 	%r927, %f6128;
	shl.b32 	%r4738, %r927, 8;
	or.b32  	%r928, %r4738, -2147483648;
	mov.b64 	%rd3766, 0;
	mov.b32 	%r8664, 0;
	mov.u64 	%rd3764, __cudart_i2opi_f;
	mov.u64 	%rd3765, %rd1;
$L__BB2_586:
	.pragma "nounroll";
	ld.global.nc.u32 	%r4739, [%rd3764];
	mad.wide.u32 	%rd2197, %r4739, %r928, %rd3766;
	shr.u64 	%rd3766, %rd2197, 32;
	st.local.u32 	[%rd3765], %rd2197;
	add.s32 	%r8664, %r8664, 1;
	add.s64 	%rd3765, %rd3765, 4;
	add.s64 	%rd3764, %rd3764, 4;
	setp.ne.s32 	%p557, %r8664, 6;
	@%p557 bra 	$L__BB2_586;
	shr.u32 	%r4740, %r927, 23;
	st.local.u32 	[%rd1+24], %rd3766;
	and.b32  	%r931, %r4740, 31;
	and.b32  	%r4741, %r4740, 224;
	add.s32 	%r4742, %r4741, -128;
	shr.u32 	%r4743, %r4742, 5;
	mul.wide.u32 	%rd2198, %r4743, 4;
	sub.s64 	%rd471, %rd1, %rd2198;
	ld.local.u32 	%r8665, [%rd471+24];
	ld.local.u32 	%r8666, [%rd471+20];
	setp.eq.s32 	%p558, %r931, 0;
	@%p558 bra 	$L__BB2_589;
	shf.l.wrap.b32 	%r8665, %r8666, %r8665, %r931;
	ld.local.u32 	%r4744, [%rd471+16];
	shf.l.wrap.b32 	%r8666, %r4744, %r8666, %r931;
$L__BB2_589:
	shr.u32 	%r4745, %r8665, 30;
	shf.l.wrap.b32 	%r4746, %r8666, %r8665, 2;
	shl.b32 	%r4747, %r8666, 2;
	shr.u32 	%r4748, %r4746, 31;
	add.s32 	%r4749, %r4748, %r4745;
	neg.s32 	%r4750, %r4749;
	setp.lt.s32 	%p559, %r927, 0;
	selp.b32 	%r8667, %r4750, %r4749, %p559;
	xor.b32  	%r4751, %r4746, %r927;
	shr.s32 	%r4752, %r4746, 31;
	xor.b32  	%r4753, %r4752, %r4746;
	xor.b32  	%r4754, %r4752, %r4747;
	cvt.u64.u32 	%rd2199, %r4753;
	shl.b64 	%rd2200, %rd2199, 32;
	cvt.u64.u32 	%rd2201, %r4754;
	or.b64  	%rd2202, %rd2200, %rd2201;
	cvt.rn.f64.s64 	%fd133, %rd2202;
	mul.f64 	%fd134, %fd133, 0d3BF921FB54442D19;
	cvt.rn.f32.f64 	%f2792, %fd134;
	neg.f32 	%f2793, %f2792;
	setp.lt.s32 	%p560, %r4751, 0;
	selp.f32 	%f6129, %f2793, %f2792, %p560;
$L__BB2_590:
	mul.rn.f32 	%f2795, %f6129, %f6129;
	and.b32  	%r4756, %r8667, 1;
	setp.eq.b32 	%p561, %r4756, 1;
	selp.f32 	%f2796, 0f3F800000, %f6129, %p561;
	fma.rn.f32 	%f2797, %f2795, %f2796, 0f00000000;
	fma.rn.f32 	%f2798, %f2795, 0f37CBAC00, 0fBAB607ED;
	selp.f32 	%f2799, %f2798, 0fB94D4153, %p561;
	selp.f32 	%f2800, 0f3D2AAABB, 0f3C0885E4, %p561;
	fma.rn.f32 	%f2801, %f2799, %f2795, %f2800;
	selp.f32 	%f2802, 0fBEFFFFFF, 0fBE2AAAA8, %p561;
	fma.rn.f32 	%f2803, %f2801, %f2795, %f2802;
	fma.rn.f32 	%f2804, %f2803, %f2797, %f2796;
	and.b32  	%r4757, %r8667, 2;
	setp.eq.s32 	%p562, %r4757, 0;
	mov.f32 	%f2805, 0f00000000;
	sub.f32 	%f2806, %f2805, %f2804;
	selp.f32 	%f6128, %f2804, %f2806, %p562;
$L__BB2_591:
	setp.leu.f32 	%p563, %f311, %f297;
	@%p563 bra 	$L__BB2_601;
	mul.f32 	%f2807, %f6128, 0f3F22F983;
	cvt.rni.s32.f32 	%r8671, %f2807;
	cvt.rn.f32.s32 	%f2808, %r8671;
	fma.rn.f32 	%f2809, %f2808, 0fBFC90FDA, %f6128;
	fma.rn.f32 	%f2810, %f2808, 0fB3A22168, %f2809;
	fma.rn.f32 	%f6131, %f2808, 0fA7C234C5, %f2810;
	abs.f32 	%f435, %f6128;
	setp.ltu.f32 	%p564, %f435, 0f47CE4780;
	@%p564 bra 	$L__BB2_600;
	setp.neu.f32 	%p565, %f435, 0f7F800000;
	@%p565 bra 	$L__BB2_595;
	mov.f32 	%f2813, 0f00000000;
	mul.rn.f32 	%f6131, %f6128, %f2813;
	mov.b32 	%r8671, 0;
	bra.uni 	$L__BB2_600;
$L__BB2_595:
	mov.b32 	%r941, %f6128;
	shl.b32 	%r4759, %r941, 8;
	or.b32  	%r942, %r4759, -2147483648;
	mov.b64 	%rd3769, 0;
	mov.b32 	%r8668, 0;
	mov.u64 	%rd3767, __cudart_i2opi_f;
	mov.u64 	%rd3768, %rd1;
$L__BB2_596:
	.pragma "nounroll";
	ld.global.nc.u32 	%r4760, [%rd3767];
	mad.wide.u32 	%rd2205, %r4760, %r942, %rd3769;
	shr.u64 	%rd3769, %rd2205, 32;
	st.local.u32 	[%rd3768], %rd2205;
	add.s32 	%r8668, %r8668, 1;
	add.s64 	%rd3768, %rd3768, 4;
	add.s64 	%rd3767, %rd3767, 4;
	setp.ne.s32 	%p566, %r8668, 6;
	@%p566 bra 	$L__BB2_596;
	shr.u32 	%r4761, %r941, 23;
	st.local.u32 	[%rd1+24], %rd3769;
	and.b32  	%r945, %r4761, 31;
	and.b32  	%r4762, %r4761, 224;
	add.s32 	%r4763, %r4762, -128;
	shr.u32 	%r4764, %r4763, 5;
	mul.wide.u32 	%rd2206, %r4764, 4;
	sub.s64 	%rd478, %rd1, %rd2206;
	ld.local.u32 	%r8669, [%rd478+24];
	ld.local.u32 	%r8670, [%rd478+20];
	setp.eq.s32 	%p567, %r945, 0;
	@%p567 bra 	$L__BB2_599;
	shf.l.wrap.b32 	%r8669, %r8670, %r8669, %r945;
	ld.local.u32 	%r4765, [%rd478+16];
	shf.l.wrap.b32 	%r8670, %r4765, %r8670, %r945;
$L__BB2_599:
	shr.u32 	%r4766, %r8669, 30;
	shf.l.wrap.b32 	%r4767, %r8670, %r8669, 2;
	shl.b32 	%r4768, %r8670, 2;
	shr.u32 	%r4769, %r4767, 31;
	add.s32 	%r4770, %r4769, %r4766;
	neg.s32 	%r4771, %r4770;
	setp.lt.s32 	%p568, %r941, 0;
	selp.b32 	%r8671, %r4771, %r4770, %p568;
	xor.b32  	%r4772, %r4767, %r941;
	shr.s32 	%r4773, %r4767, 31;
	xor.b32  	%r4774, %r4773, %r4767;
	xor.b32  	%r4775, %r4773, %r4768;
	cvt.u64.u32 	%rd2207, %r4774;
	shl.b64 	%rd2208, %rd2207, 32;
	cvt.u64.u32 	%rd2209, %r4775;
	or.b64  	%rd2210, %rd2208, %rd2209;
	cvt.rn.f64.s64 	%fd135, %rd2210;
	mul.f64 	%fd136, %fd135, 0d3BF921FB54442D19;
	cvt.rn.f32.f64 	%f2811, %fd136;
	neg.f32 	%f2812, %f2811;
	setp.lt.s32 	%p569, %r4772, 0;
	selp.f32 	%f6131, %f2812, %f2811, %p569;
$L__BB2_600:
	mul.rn.f32 	%f2814, %f6131, %f6131;
	and.b32  	%r4777, %r8671, 1;
	setp.eq.b32 	%p570, %r4777, 1;
	selp.f32 	%f2815, 0f3F800000, %f6131, %p570;
	fma.rn.f32 	%f2816, %f2814, %f2815, 0f00000000;
	fma.rn.f32 	%f2817, %f2814, 0f37CBAC00, 0fBAB607ED;
	selp.f32 	%f2818, %f2817, 0fB94D4153, %p570;
	selp.f32 	%f2819, 0f3D2AAABB, 0f3C0885E4, %p570;
	fma.rn.f32 	%f2820, %f2818, %f2814, %f2819;
	selp.f32 	%f2821, 0fBEFFFFFF, 0fBE2AAAA8, %p570;
	fma.rn.f32 	%f2822, %f2820, %f2814, %f2821;
	fma.rn.f32 	%f2823, %f2822, %f2816, %f2815;
	and.b32  	%r4778, %r8671, 2;
	setp.eq.s32 	%p571, %r4778, 0;
	mov.f32 	%f2824, 0f00000000;
	sub.f32 	%f2825, %f2824, %f2823;
	selp.f32 	%f6128, %f2823, %f2825, %p571;
$L__BB2_601:
	setp.leu.f32 	%p572, %f6128, %f297;
	@%p572 bra 	$L__BB2_611;
	mul.f32 	%f2826, %f6128, 0f3F22F983;
	cvt.rni.s32.f32 	%r8675, %f2826;
	cvt.rn.f32.s32 	%f2827, %r8675;
	fma.rn.f32 	%f2828, %f2827, 0fBFC90FDA, %f6128;
	fma.rn.f32 	%f2829, %f2827, 0fB3A22168, %f2828;
	fma.rn.f32 	%f6133, %f2827, 0fA7C234C5, %f2829;
	abs.f32 	%f442, %f6128;
	setp.ltu.f32 	%p573, %f442, 0f47CE4780;
	@%p573 bra 	$L__BB2_610;
	setp.neu.f32 	%p574, %f442, 0f7F800000;
	@%p574 bra 	$L__BB2_605;
	mov.f32 	%f2832, 0f00000000;
	mul.rn.f32 	%f6133, %f6128, %f2832;
	mov.b32 	%r8675, 0;
	bra.uni 	$L__BB2_610;
$L__BB2_605:
	mov.b32 	%r955, %f6128;
	shl.b32 	%r4780, %r955, 8;
	or.b32  	%r956, %r4780, -2147483648;
	mov.b64 	%rd3772, 0;
	mov.b32 	%r8672, 0;
	mov.u64 	%rd3770, __cudart_i2opi_f;
	mov.u64 	%rd3771, %rd1;
$L__BB2_606:
	.pragma "nounroll";
	ld.global.nc.u32 	%r4781, [%rd3770];
	mad.wide.u32 	%rd2213, %r4781, %r956, %rd3772;
	shr.u64 	%rd3772, %rd2213, 32;
	st.local.u32 	[%rd3771], %rd2213;
	add.s32 	%r8672, %r8672, 1;
	add.s64 	%rd3771, %rd3771, 4;
	add.s64 	%rd3770, %rd3770, 4;
	setp.ne.s32 	%p575, %r8672, 6;
	@%p575 bra 	$L__BB2_606;
	shr.u32 	%r4782, %r955, 23;
	st.local.u32 	[%rd1+24], %rd3772;
	and.b32  	%r959, %r4782, 31;
	and.b32  	%r4783, %r4782, 224;
	add.s32 	%r4784, %r4783, -128;
	shr.u32 	%r4785, %r4784, 5;
	mul.wide.u32 	%rd2214, %r4785, 4;
	sub.s64 	%rd485, %rd1, %rd2214;
	ld.local.u32 	%r8673, [%rd485+24];
	ld.local.u32 	%r8674, [%rd485+20];
	setp.eq.s32 	%p576, %r959, 0;
	@%p576 bra 	$L__BB2_609;
	shf.l.wrap.b32 	%r8673, %r8674, %r8673, %r959;
	ld.local.u32 	%r4786, [%rd485+16];
	shf.l.wrap.b32 	%r8674, %r4786, %r8674, %r959;
$L__BB2_609:
	shr.u32 	%r4787, %r8673, 30;
	shf.l.wrap.b32 	%r4788, %r8674, %r8673, 2;
	shl.b32 	%r4789, %r8674, 2;
	shr.u32 	%r4790, %r4788, 31;
	add.s32 	%r4791, %r4790, %r4787;
	neg.s32 	%r4792, %r4791;
	setp.lt.s32 	%p577, %r955, 0;
	selp.b32 	%r8675, %r4792, %r4791, %p577;
	xor.b32  	%r4793, %r4788, %r955;
	shr.s32 	%r4794, %r4788, 31;
	xor.b32  	%r4795, %r4794, %r4788;
	xor.b32  	%r4796, %r4794, %r4789;
	cvt.u64.u32 	%rd2215, %r4795;
	shl.b64 	%rd2216, %rd2215, 32;
	cvt.u64.u32 	%rd2217, %r4796;
	or.b64  	%rd2218, %rd2216, %rd2217;
	cvt.rn.f64.s64 	%fd137, %rd2218;
	mul.f64 	%fd138, %fd137, 0d3BF921FB54442D19;
	cvt.rn.f32.f64 	%f2830, %fd138;
	neg.f32 	%f2831, %f2830;
	setp.lt.s32 	%p578, %r4793, 0;
	selp.f32 	%f6133, %f2831, %f2830, %p578;
$L__BB2_610:
	mul.rn.f32 	%f2833, %f6133, %f6133;
	and.b32  	%r4798, %r8675, 1;
	setp.eq.b32 	%p579, %r4798, 1;
	selp.f32 	%f2834, 0f3F800000, %f6133, %p579;
	fma.rn.f32 	%f2835, %f2833, %f2834, 0f00000000;
	fma.rn.f32 	%f2836, %f2833, 0f37CBAC00, 0fBAB607ED;
	selp.f32 	%f2837, %f2836, 0fB94D4153, %p579;
	selp.f32 	%f2838, 0f3D2AAABB, 0f3C0885E4, %p579;
	fma.rn.f32 	%f2839, %f2837, %f2833, %f2838;
	selp.f32 	%f2840, 0fBEFFFFFF, 0fBE2AAAA8, %p579;
	fma.rn.f32 	%f2841, %f2839, %f2833, %f2840;
	fma.rn.f32 	%f2842, %f2841, %f2835, %f2834;
	and.b32  	%r4799, %r8675, 2;
	setp.eq.s32 	%p580, %r4799, 0;
	mov.f32 	%f2843, 0f00000000;
	sub.f32 	%f2844, %f2843, %f2842;
	selp.f32 	%f6128, %f2842, %f2844, %p580;
$L__BB2_611:
	mul.f32 	%f2845, %f6128, 0f3F22F983;
	cvt.rni.s32.f32 	%r8679, %f2845;
	cvt.rn.f32.s32 	%f2846, %r8679;
	fma.rn.f32 	%f2847, %f2846, 0fBFC90FDA, %f6128;
	fma.rn.f32 	%f2848, %f2846, 0fB3A22168, %f2847;
	fma.rn.f32 	%f6135, %f2846, 0fA7C234C5, %f2848;
	abs.f32 	%f449, %f6128;
	setp.ltu.f32 	%p581, %f449, 0f47CE4780;
	@%p581 bra 	$L__BB2_619;
	setp.neu.f32 	%p582, %f449, 0f7F800000;
	@%p582 bra 	$L__BB2_614;
	mov.f32 	%f2851, 0f00000000;
	mul.rn.f32 	%f6135, %f6128, %f2851;
	mov.b32 	%r8679, 0;
	bra.uni 	$L__BB2_619;
$L__BB2_614:
	mov.b32 	%r969, %f6128;
	shl.b32 	%r4801, %r969, 8;
	or.b32  	%r970, %r4801, -2147483648;
	mov.b64 	%rd3775, 0;
	mov.b32 	%r8676, 0;
	mov.u64 	%rd3773, __cudart_i2opi_f;
	mov.u64 	%rd3774, %rd1;
$L__BB2_615:
	.pragma "nounroll";
	ld.global.nc.u32 	%r4802, [%rd3773];
	mad.wide.u32 	%rd2221, %r4802, %r970, %rd3775;
	shr.u64 	%rd3775, %rd2221, 32;
	st.local.u32 	[%rd3774], %rd2221;
	add.s32 	%r8676, %r8676, 1;
	add.s64 	%rd3774, %rd3774, 4;
	add.s64 	%rd3773, %rd3773, 4;
	setp.ne.s32 	%p583, %r8676, 6;
	@%p583 bra 	$L__BB2_615;
	shr.u32 	%r4803, %r969, 23;
	st.local.u32 	[%rd1+24], %rd3775;
	and.b32  	%r973, %r4803, 31;
	and.b32  	%r4804, %r4803, 224;
	add.s32 	%r4805, %r4804, -128;
	shr.u32 	%r4806, %r4805, 5;
	mul.wide.u32 	%rd2222, %r4806, 4;
	sub.s64 	%rd492, %rd1, %rd2222;
	ld.local.u32 	%r8677, [%rd492+24];
	ld.local.u32 	%r8678, [%rd492+20];
	setp.eq.s32 	%p584, %r973, 0;
	@%p584 bra 	$L__BB2_618;
	shf.l.wrap.b32 	%r8677, %r8678, %r8677, %r973;
	ld.local.u32 	%r4807, [%rd492+16];
	shf.l.wrap.b32 	%r8678, %r4807, %r8678, %r973;
$L__BB2_618:
	shr.u32 	%r4808, %r8677, 30;
	shf.l.wrap.b32 	%r4809, %r8678, %r8677, 2;
	shl.b32 	%r4810, %r8678, 2;
	shr.u32 	%r4811, %r4809, 31;
	add.s32 	%r4812, %r4811, %r4808;
	neg.s32 	%r4813, %r4812;
	setp.lt.s32 	%p585, %r969, 0;
	selp.b32 	%r8679, %r4813, %r4812, %p585;
	xor.b32  	%r4814, %r4809, %r969;
	shr.s32 	%r4815, %r4809, 31;
	xor.b32  	%r4816, %r4815, %r4809;
	xor.b32  	%r4817, %r4815, %r4810;
	cvt.u64.u32 	%rd2223, %r4816;
	shl.b64 	%rd2224, %rd2223, 32;
	cvt.u64.u32 	%rd2225, %r4817;
	or.b64  	%rd2226, %rd2224, %rd2225;
	cvt.rn.f64.s64 	%fd139, %rd2226;
	mul.f64 	%fd140, %fd139, 0d3BF921FB54442D19;
	cvt.rn.f32.f64 	%f2849, %fd140;
	neg.f32 	%f2850, %f2849;
	setp.lt.s32 	%p586, %r4814, 0;
	selp.f32 	%f6135, %f2850, %f2849, %p586;
$L__BB2_619:
	add.s32 	%r4819, %r8679, 1;
	mul.rn.f32 	%f2852, %f6135, %f6135;
	and.b32  	%r4820, %r8679, 1;
	setp.eq.b32 	%p587, %r4820, 1;
	selp.f32 	%f2853, %f6135, 0f3F800000, %p587;
	fma.rn.f32 	%f2854, %f2852, %f2853, 0f00000000;
	fma.rn.f32 	%f2855, %f2852, 0f37CBAC00, 0fBAB607ED;
	selp.f32 	%f2856, 0fB94D4153, %f2855, %p587;
	selp.f32 	%f2857, 0f3C0885E4, 0f3D2AAABB, %p587;
	fma.rn.f32 	%f2858, %f2856, %f2852, %f2857;
	selp.f32 	%f2859, 0fBE2AAAA8, 0fBEFFFFFF, %p587;
	fma.rn.f32 	%f2860, %f2858, %f2852, %f2859;
	fma.rn.f32 	%f2861, %f2860, %f2854, %f2853;
	and.b32  	%r4821, %r4819, 2;
	setp.eq.s32 	%p588, %r4821, 0;
	mov.f32 	%f2862, 0f00000000;
	sub.f32 	%f2863, %f2862, %f2861;
	selp.f32 	%f453, %f2861, %f2863, %p588;
	mul.f32 	%f2864, %f453, 0f3F22F983;
	cvt.rni.s32.f32 	%r8683, %f2864;
	cvt.rn.f32.s32 	%f2865, %r8683;
	fma.rn.f32 	%f2866, %f2865, 0fBFC90FDA, %f453;
	fma.rn.f32 	%f2867, %f2865, 0fB3A22168, %f2866;
	fma.rn.f32 	%f6136, %f2865, 0fA7C234C5, %f2867;
	abs.f32 	%f455, %f453;
	setp.ltu.f32 	%p589, %f455, 0f47CE4780;
	@%p589 bra 	$L__BB2_627;
	setp.neu.f32 	%p590, %f455, 0f7F800000;
	@%p590 bra 	$L__BB2_622;
	mov.f32 	%f2870, 0f00000000;
	mul.rn.f32 	%f6136, %f453, %f2870;
	mov.b32 	%r8683, 0;
	bra.uni 	$L__BB2_627;
$L__BB2_622:
	mov.b32 	%r983, %f453;
	shl.b32 	%r4823, %r983, 8;
	or.b32  	%r984, %r4823, -2147483648;
	mov.b64 	%rd3778, 0;
	mov.b32 	%r8680, 0;
	mov.u64 	%rd3776, __cudart_i2opi_f;
	mov.u64 	%rd3777, %rd1;
$L__BB2_623:
	.pragma "nounroll";
	ld.global.nc.u32 	%r4824, [%rd3776];
	mad.wide.u32 	%rd2229, %r4824, %r984, %rd3778;
	shr.u64 	%rd3778, %rd2229, 32;
	st.local.u32 	[%rd3777], %rd2229;
	add.s32 	%r8680, %r8680, 1;
	add.s64 	%rd3777, %rd3777, 4;
	add.s64 	%rd3776, %rd3776, 4;
	setp.ne.s32 	%p591, %r8680, 6;
	@%p591 bra 	$L__BB2_623;
	shr.u32 	%r4825, %r983, 23;
	st.local.u32 	[%rd1+24], %rd3778;
	and.b32  	%r987, %r4825, 31;
	and.b32  	%r4826, %r4825, 224;
	add.s32 	%r4827, %r4826, -128;
	shr.u32 	%r4828, %r4827, 5;
	mul.wide.u32 	%rd2230, %r4828, 4;
	sub.s64 	%rd499, %rd1, %rd2230;
	ld.local.u32 	%r8681, [%rd499+24];
	ld.local.u32 	%r8682, [%rd499+20];
	setp.eq.s32 	%p592, %r987, 0;
	@%p592 bra 	$L__BB2_626;
	shf.l.wrap.b32 	%r8681, %r8682, %r8681, %r987;
	ld.local.u32 	%r4829, [%rd499+16];
	shf.l.wrap.b32 	%r8682, %r4829, %r8682, %r987;
$L__BB2_626:
	shr.u32 	%r4830, %r8681, 30;
	shf.l.wrap.b32 	%r4831, %r8682, %r8681, 2;
	shl.b32 	%r4832, %r8682, 2;
	shr.u32 	%r4833, %r4831, 31;
	add.s32 	%r4834, %r4833, %r4830;
	neg.s32 	%r4835, %r4834;
	setp.lt.s32 	%p593, %r983, 0;
	selp.b32 	%r8683, %r4835, %r4834, %p593;
	xor.b32  	%r4836, %r4831, %r983;
	shr.s32 	%r4837, %r4831, 31;
	xor.b32  	%r4838, %r4837, %r4831;
	xor.b32  	%r4839, %r4837, %r4832;
	cvt.u64.u32 	%rd2231, %r4838;
	shl.b64 	%rd2232, %rd2231, 32;
	cvt.u64.u32 	%rd2233, %r4839;
	or.b64  	%rd2234, %rd2232, %rd2233;
	cvt.rn.f64.s64 	%fd141, %rd2234;
	mul.f64 	%fd142, %fd141, 0d3BF921FB54442D19;
	cvt.rn.f32.f64 	%f2868, %fd142;
	neg.f32 	%f2869, %f2868;
	setp.lt.s32 	%p594, %r4836, 0;
	selp.f32 	%f6136, %f2869, %f2868, %p594;
$L__BB2_627:
	mul.rn.f32 	%f2871, %f6136, %f6136;
	and.b32  	%r4841, %r8683, 1;
	setp.eq.b32 	%p595, %r4841, 1;
	selp.f32 	%f2872, 0f3F800000, %f6136, %p595;
	fma.rn.f32 	%f2873, %f2871, %f2872, 0f00000000;
	fma.rn.f32 	%f2874, %f2871, 0f37CBAC00, 0fBAB607ED;
	selp.f32 	%f2875, %f2874, 0fB94D4153, %p595;
	selp.f32 	%f2876, 0f3D2AAABB, 0f3C0885E4, %p595;
	fma.rn.f32 	%f2877, %f2875, %f2871, %f2876;
	selp.f32 	%f2878, 0fBEFFFFFF, 0fBE2AAAA8, %p595;
	fma.rn.f32 	%f2879, %f2877, %f2871, %f2878;
	fma.rn.f32 	%f2880, %f2879, %f2873, %f2872;
	and.b32  	%r4842, %r8683, 2;
	setp.eq.s32 	%p596, %r4842, 0;
	mov.f32 	%f2881, 0f00000000;
	sub.f32 	%f2882, %f2881, %f2880;
	selp.f32 	%f459, %f2880, %f2882, %p596;
	mul.f32 	%f2883, %f459, 0f3F22F983;
	cvt.rni.s32.f32 	%r8687, %f2883;
	cvt.rn.f32.s32 	%f2884, %r8687;
	fma.rn.f32 	%f2885, %f2884, 0fBFC90FDA, %f459;
	fma.rn.f32 	%f2886, %f2884, 0fB3A22168, %f2885;
	fma.rn.f32 	%f6137, %f2884, 0fA7C234C5, %f2886;
	abs.f32 	%f461, %f459;
	setp.ltu.f32 	%p597, %f461, 0f47CE4780;
	@%p597 bra 	$L__BB2_635;
	setp.neu.f32 	%p598, %f461, 0f7F800000;
	@%p598 bra 	$L__BB2_630;
	mov.f32 	%f2889, 0f00000000;
	mul.rn.f32 	%f6137, %f459, %f2889;
	mov.b32 	%r8687, 0;
	bra.uni 	$L__BB2_635;
$L__BB2_630:
	mov.b32 	%r997, %f459;
	shl.b32 	%r4844, %r997, 8;
	or.b32  	%r998, %r4844, -2147483648;
	mov.b64 	%rd3781, 0;
	mov.b32 	%r8684, 0;
	mov.u64 	%rd3779, __cudart_i2opi_f;
	mov.u64 	%rd3780, %rd1;
$L__BB2_631:
	.pragma "nounroll";
	ld.global.nc.u32 	%r4845, [%rd3779];
	mad.wide.u32 	%rd2237, %r4845, %r998, %rd3781;
	shr.u64 	%rd3781, %rd2237, 32;
	st.local.u32 	[%rd3780], %rd2237;
	add.s32 	%r8684, %r8684, 1;
	add.s64 	%rd3780, %rd3780, 4;
	add.s64 	%rd3779, %rd3779, 4;
	setp.ne.s32 	%p599, %r8684, 6;
	@%p599 bra 	$L__BB2_631;
	shr.u32 	%r4846, %r997, 23;
	st.local.u32 	[%rd1+24], %rd3781;
	and.b32  	%r1001, %r4846, 31;
	and.b32  	%r4847, %r4846, 224;
	add.s32 	%r4848, %r4847, -128;
	shr.u32 	%r4849, %r4848, 5;
	mul.wide.u32 	%rd2238, %r4849, 4;
	sub.s64 	%rd506, %rd1, %rd2238;
	ld.local.u32 	%r8685, [%rd506+24];
	ld.local.u32 	%r8686, [%rd506+20];
	setp.eq.s32 	%p600, %r1001, 0;
	@%p600 bra 	$L__BB2_634;
	shf.l.wrap.b32 	%r8685, %r8686, %r8685, %r1001;
	ld.local.u32 	%r4850, [%rd506+16];
	shf.l.wrap.b32 	%r8686, %r4850, %r8686, %r1001;
$L__BB2_634:
	shr.u32 	%r4851, %r8685, 30;
	shf.l.wrap.b32 	%r4852, %r8686, %r8685, 2;
	shl.b32 	%r4853, %r8686, 2;
	shr.u32 	%r4854, %r4852, 31;
	add.s32 	%r4855, %r4854, %r4851;
	neg.s32 	%r4856, %r4855;
	setp.lt.s32 	%p601, %r997, 0;
	selp.b32 	%r8687, %r4856, %r4855, %p601;
	xor.b32  	%r4857, %r4852, %r997;
	shr.s32 	%r4858, %r4852, 31;
	xor.b32  	%r4859, %r4858, %r4852;
	xor.b32  	%r4860, %r4858, %r4853;
	cvt.u64.u32 	%rd2239, %r4859;
	shl.b64 	%rd2240, %rd2239, 32;
	cvt.u64.u32 	%rd2241, %r4860;
	or.b64  	%rd2242, %rd2240, %rd2241;
	cvt.rn.f64.s64 	%fd143, %rd2242;
	mul.f64 	%fd144, %fd143, 0d3BF921FB54442D19;
	cvt.rn.f32.f64 	%f2887, %fd144;
	neg.f32 	%f2888, %f2887;
	setp.lt.s32 	%p602, %r4857, 0;
	selp.f32 	%f6137, %f2888, %f2887, %p602;
$L__BB2_635:
	add.s32 	%r4862, %r8687, 1;
	mul.rn.f32 	%f2890, %f6137, %f6137;
	and.b32  	%r4863, %r8687, 1;
	setp.eq.b32 	%p603, %r4863, 1;
	selp.f32 	%f2891, %f6137, 0f3F800000, %p603;
	fma.rn.f32 	%f2892, %f2890, %f2891, 0f00000000;
	fma.rn.f32 	%f2893, %f2890, 0f37CBAC00, 0fBAB607ED;
	selp.f32 	%f2894, 0fB94D4153, %f2893, %p603;
	selp.f32 	%f2895, 0f3C0885E4, 0f3D2AAABB, %p603;
	fma.rn.f32 	%f2896, %f2894, %f2890, %f2895;
	selp.f32 	%f2897, 0fBE2AAAA8, 0fBEFFFFFF, %p603;
	fma.rn.f32 	%f2898, %f2896, %f2890, %f2897;
	fma.rn.f32 	%f2899, %f2898, %f2892, %f2891;
	and.b32  	%r4864, %r4862, 2;
	setp.eq.s32 	%p604, %r4864, 0;
	mov.f32 	%f2900, 0f00000000;
	sub.f32 	%f2901, %f2900, %f2899;
	selp.f32 	%f465, %f2899, %f2901, %p604;
	mul.f32 	%f2902, %f465, 0f3F22F983;
	cvt.rni.s32.f32 	%r8691, %f2902;
	cvt.rn.f32.s32 	%f2903, %r8691;
	fma.rn.f32 	%f2904, %f2903, 0fBFC90FDA, %f465;
	fma.rn.f32 	%f2905, %f2903, 0fB3A22168, %f2904;
	fma.rn.f32 	%f6138, %f2903, 0fA7C234C5, %f2905;
	abs.f32 	%f467, %f465;
	setp.ltu.f32 	%p605, %f467, 0f47CE4780;
	@%p605 bra 	$L__BB2_643;
	setp.neu.f32 	%p606, %f467, 0f7F800000;
	@%p606 bra 	$L__BB2_638;
	mov.f32 	%f2908, 0f00000000;
	mul.rn.f32 	%f6138, %f465, %f2908;
	mov.b32 	%r8691, 0;
	bra.uni 	$L__BB2_643;
$L__BB2_638:
	mov.b32 	%r1011, %f465;
	shl.b32 	%r4866, %r1011, 8;
	or.b32  	%r1012, %r4866, -2147483648;
	mov.b64 	%rd3784, 0;
	mov.b32 	%r8688, 0;
	mov.u64 	%rd3782, __cudart_i2opi_f;
	mov.u64 	%rd3783, %rd1;
$L__BB2_639:
	.pragma "nounroll";
	ld.global.nc.u32 	%r4867, [%rd3782];
	mad.wide.u32 	%rd2245, %r4867, %r1012, %rd3784;
	shr.u64 	%rd3784, %rd2245, 32;
	st.local.u32 	[%rd3783], %rd2245;
	add.s32 	%r8688, %r8688, 1;
	add.s64 	%rd3783, %rd3783, 4;
	add.s64 	%rd3782, %rd3782, 4;
	setp.ne.s32 	%p607, %r8688, 6;
	@%p607 bra 	$L__BB2_639;
	shr.u32 	%r4868, %r1011, 23;
	st.local.u32 	[%rd1+24], %rd3784;
	and.b32  	%r1015, %r4868, 31;
	and.b32  	%r4869, %r4868, 224;
	add.s32 	%r4870, %r4869, -128;
	shr.u32 	%r4871, %r4870, 5;
	mul.wide.u32 	%rd2246, %r4871, 4;
	sub.s64 	%rd513, %rd1, %rd2246;
	ld.local.u32 	%r8689, [%rd513+24];
	ld.local.u32 	%r8690, [%rd513+20];
	setp.eq.s32 	%p608, %r1015, 0;
	@%p608 bra 	$L__BB2_642;
	shf.l.wrap.b32 	%r8689, %r8690, %r8689, %r1015;
	ld.local.u32 	%r4872, [%rd513+16];
	shf.l.wrap.b32 	%r8690, %r4872, %r8690, %r1015;
$L__BB2_642:
	shr.u32 	%r4873, %r8689, 30;
	shf.l.wrap.b32 	%r4874, %r8690, %r8689, 2;
	shl.b32 	%r4875, %r8690, 2;
	shr.u32 	%r4876, %r4874, 31;
	add.s32 	%r4877, %r4876, %r4873;
	neg.s32 	%r4878, %r4877;
	setp.lt.s32 	%p609, %r1011, 0;
	selp.b32 	%r8691, %r4878, %r4877, %p609;
	xor.b32  	%r4879, %r4874, %r1011;
	shr.s32 	%r4880, %r4874, 31;
	xor.b32  	%r4881, %r4880, %r4874;
	xor.b32  	%r4882, %r4880, %r4875;
	cvt.u64.u32 	%rd2247, %r4881;
	shl.b64 	%rd2248, %rd2247, 32;
	cvt.u64.u32 	%rd2249, %r4882;
	or.b64  	%rd2250, %rd2248, %rd2249;
	cvt.rn.f64.s64 	%fd145, %rd2250;
	mul.f64 	%fd146, %fd145, 0d3BF921FB54442D19;
	cvt.rn.f32.f64 	%f2906, %fd146;
	neg.f32 	%f2907, %f2906;
	setp.lt.s32 	%p610, %r4879, 0;
	selp.f32 	%f6138, %f2907, %f2906, %p610;
$L__BB2_643:
	mul.rn.f32 	%f2909, %f6138, %f6138;
	and.b32  	%r4884, %r8691, 1;
	setp.eq.b32 	%p611, %r4884, 1;
	selp.f32 	%f2910, 0f3F800000, %f6138, %p611;
	fma.rn.f32 	%f2911, %f2909, %f2910, 0f00000000;
	fma.rn.f32 	%f2912, %f2909, 0f37CBAC00, 0fBAB607ED;
	selp.f32 	%f2913, %f2912, 0fB94D4153, %p611;
	selp.f32 	%f2914, 0f3D2AAABB, 0f3C0885E4, %p611;
	fma.rn.f32 	%f2915, %f2913, %f2909, %f2914;
	selp.f32 	%f2916, 0fBEFFFFFF, 0fBE2AAAA8, %p611;
	fma.rn.f32 	%f2917, %f2915, %f2909, %f2916;
	fma.rn.f32 	%f2918, %f2917, %f2911, %f2910;
	and.b32  	%r4885, %r8691, 2;
	setp.eq.s32 	%p612, %r4885, 0;
	mov.f32 	%f2919, 0f00000000;
	sub.f32 	%f2920, %f2919, %f2918;
	selp.f32 	%f6140, %f2918, %f2920, %p612;
	setp.leu.f32 	%p613, %f6140, 0f40000000;
	@%p613 bra 	$L__BB2_653;
	mul.f32 	%f2921, %f6140, 0f3F22F983;
	cvt.rni.s32.f32 	%r8695, %f2921;
	cvt.rn.f32.s32 	%f2922, %r8695;
	fma.rn.f32 	%f2923, %f2922, 0fBFC90FDA, %f6140;
	fma.rn.f32 	%f2924, %f2922, 0fB3A22168, %f2923;
	fma.rn.f32 	%f6139, %f2922, 0fA7C234C5, %f2924;
	abs.f32 	%f473, %f6140;
	setp.ltu.f32 	%p614, %f473, 0f47CE4780;
	@%p614 bra 	$L__BB2_652;
	setp.neu.f32 	%p615, %f473, 0f7F800000;
	@%p615 bra 	$L__BB2_647;
	mov.f32 	%f2927, 0f00000000;
	mul.rn.f32 	%f6139, %f6140, %f2927;
	mov.b32 	%r8695, 0;
	bra.uni 	$L__BB2_652;
$L__BB2_647:
	mov.b32 	%r1025, %f6140;
	shl.b32 	%r4887, %r1025, 8;
	or.b32  	%r1026, %r4887, -2147483648;
	mov.b64 	%rd3787, 0;
	mov.b32 	%r8692, 0;
	mov.u64 	%rd3785, __cudart_i2opi_f;
	mov.u64 	%rd3786, %rd1;
$L__BB2_648:
	.pragma "nounroll";
	ld.global.nc.u32 	%r4888, [%rd3785];
	mad.wide.u32 	%rd2253, %r4888, %r1026, %rd3787;
	shr.u64 	%rd3787, %rd2253, 32;
	st.local.u32 	[%rd3786], %rd2253;
	add.s32 	%r8692, %r8692, 1;
	add.s64 	%rd3786, %rd3786, 4;
	add.s64 	%rd3785, %rd3785, 4;
	setp.ne.s32 	%p616, %r8692, 6;
	@%p616 bra 	$L__BB2_648;
	shr.u32 	%r4889, %r1025, 23;
	st.local.u32 	[%rd1+24], %rd3787;
	and.b32  	%r1029, %r4889, 31;
	add.s32 	%r4890, %r4889, -128;
	shr.u32 	%r4891, %r4890, 5;
	mul.wide.u32 	%rd2254, %r4891, 4;
	sub.s64 	%rd520, %rd1, %rd2254;
	ld.local.u32 	%r8693, [%rd520+24];
	ld.local.u32 	%r8694, [%rd520+20];
	setp.eq.s32 	%p617, %r1029, 0;
	@%p617 bra 	$L__BB2_651;
	shf.l.wrap.b32 	%r8693, %r8694, %r8693, %r1029;
	ld.local.u32 	%r4892, [%rd520+16];
	shf.l.wrap.b32 	%r8694, %r4892, %r8694, %r1029;
$L__BB2_651:
	shr.u32 	%r4893, %r8693, 30;
	shf.l.wrap.b32 	%r4894, %r8694, %r8693, 2;
	shl.b32 	%r4895, %r8694, 2;
	shr.u32 	%r4896, %r4894, 31;
	add.s32 	%r8695, %r4896, %r4893;
	xor.b32  	%r4897, %r4894, %r1025;
	shr.s32 	%r4898, %r4894, 31;
	xor.b32  	%r4899, %r4898, %r4894;
	xor.b32  	%r4900, %r4898, %r4895;
	cvt.u64.u32 	%rd2255, %r4899;
	shl.b64 	%rd2256, %rd2255, 32;
	cvt.u64.u32 	%rd2257, %r4900;
	or.b64  	%rd2258, %rd2256, %rd2257;
	cvt.rn.f64.s64 	%fd147, %rd2258;
	mul.f64 	%fd148, %fd147, 0d3BF921FB54442D19;
	cvt.rn.f32.f64 	%f2925, %fd148;
	neg.f32 	%f2926, %f2925;
	setp.lt.s32 	%p618, %r4897, 0;
	selp.f32 	%f6139, %f2926, %f2925, %p618;
$L__BB2_652:
	add.s32 	%r4902, %r8695, 1;
	mul.rn.f32 	%f2928, %f6139, %f6139;
	and.b32  	%r4903, %r8695, 1;
	setp.eq.b32 	%p619, %r4903, 1;
	selp.f32 	%f2929, %f6139, 0f3F800000, %p619;
	fma.rn.f32 	%f2930, %f2928, %f2929, 0f00000000;
	fma.rn.f32 	%f2931, %f2928, 0f37CBAC00, 0fBAB607ED;
	selp.f32 	%f2932, 0fB94D4153, %f2931, %p619;
	selp.f32 	%f2933, 0f3C0885E4, 0f3D2AAABB, %p619;
	fma.rn.f32 	%f2934, %f2932, %f2928, %f2933;
	selp.f32 	%f2935, 0fBE2AAAA8, 0fBEFFFFFF, %p619;
	fma.rn.f32 	%f2936, %f2934, %f2928, %f2935;
	fma.rn.f32 	%f2937, %f2936, %f2930, %f2929;
	and.b32  	%r4904, %r4902, 2;
	setp.eq.s32 	%p620, %r4904, 0;
	mov.f32 	%f2938, 0f00000000;
	sub.f32 	%f2939, %f2938, %f2937;
	selp.f32 	%f6140, %f2937, %f2939, %p620;
$L__BB2_653:
	mul.f32 	%f2940, %f6140, 0f3F22F983;
	cvt.rni.s32.f32 	%r8699, %f2940;
	cvt.rn.f32.s32 	%f2941, %r8699;
	fma.rn.f32 	%f2942, %f2941, 0fBFC90FDA, %f6140;
	fma.rn.f32 	%f2943, %f2941, 0fB3A22168, %f2942;
	fma.rn.f32 	%f6141, %f2941, 0fA7C234C5, %f2943;
	abs.f32 	%f480, %f6140;
	setp.ltu.f32 	%p621, %f480, 0f47CE4780;
	@%p621 bra 	$L__BB2_661;
	setp.neu.f32 	%p622, %f480, 0f7F800000;
	@%p622 bra 	$L__BB2_656;
	mov.f32 	%f2946, 0f00000000;
	mul.rn.f32 	%f6141, %f6140, %f2946;
	mov.b32 	%r8699, 0;
	bra.uni 	$L__BB2_661;
$L__BB2_656:
	mov.b32 	%r1039, %f6140;
	shl.b32 	%r4906, %r1039, 8;
	or.b32  	%r1040, %r4906, -2147483648;
	mov.b64 	%rd3790, 0;
	mov.b32 	%r8696, 0;
	mov.u64 	%rd3788, __cudart_i2opi_f;
	mov.u64 	%rd3789, %rd1;
$L__BB2_657:
	.pragma "nounroll";
	ld.global.nc.u32 	%r4907, [%rd3788];
	mad.wide.u32 	%rd2261, %r4907, %r1040, %rd3790;
	shr.u64 	%rd3790, %rd2261, 32;
	st.local.u32 	[%rd3789], %rd2261;
	add.s32 	%r8696, %r8696, 1;
	add.s64 	%rd3789, %rd3789, 4;
	add.s64 	%rd3788, %rd3788, 4;
	setp.ne.s32 	%p623, %r8696, 6;
	@%p623 bra 	$L__BB2_657;
	shr.u32 	%r4908, %r1039, 23;
	st.local.u32 	[%rd1+24], %rd3790;
	and.b32  	%r1043, %r4908, 31;
	and.b32  	%r4909, %r4908, 224;
	add.s32 	%r4910, %r4909, -128;
	shr.u32 	%r4911, %r4910, 5;
	mul.wide.u32 	%rd2262, %r4911, 4;
	sub.s64 	%rd527, %rd1, %rd2262;
	ld.local.u32 	%r8697, [%rd527+24];
	ld.local.u32 	%r8698, [%rd527+20];
	setp.eq.s32 	%p624, %r1043, 0;
	@%p624 bra 	$L__BB2_660;
	shf.l.wrap.b32 	%r8697, %r8698, %r8697, %r1043;
	ld.local.u32 	%r4912, [%rd527+16];
	shf.l.wrap.b32 	%r8698, %r4912, %r8698, %r1043;
$L__BB2_660:
	shr.u32 	%r4913, %r8697, 30;
	shf.l.wrap.b32 	%r4914, %r8698, %r8697, 2;
	shl.b32 	%r4915, %r8698, 2;
	shr.u32 	%r4916, %r4914, 31;
	add.s32 	%r4917, %r4916, %r4913;
	neg.s32 	%r4918, %r4917;
	setp.lt.s32 	%p625, %r1039, 0;
	selp.b32 	%r8699, %r4918, %r4917, %p625;
	xor.b32  	%r4919, %r4914, %r1039;
	shr.s32 	%r4920, %r4914, 31;
	xor.b32  	%r4921, %r4920, %r4914;
	xor.b32  	%r4922, %r4920, %r4915;
	cvt.u64.u32 	%rd2263, %r4921;
	shl.b64 	%rd2264, %rd2263, 32;
	cvt.u64.u32 	%rd2265, %r4922;
	or.b64  	%rd2266, %rd2264, %rd2265;
	cvt.rn.f64.s64 	%fd149, %rd2266;
	mul.f64 	%fd150, %fd149, 0d3BF921FB54442D19;
	cvt.rn.f32.f64 	%f2944, %fd150;
	neg.f32 	%f2945, %f2944;
	setp.lt.s32 	%p626, %r4919, 0;
	selp.f32 	%f6141, %f2945, %f2944, %p626;
$L__BB2_661:
	add.s32 	%r4924, %r8699, 1;
	mul.rn.f32 	%f2947, %f6141, %f6141;
	and.b32  	%r4925, %r8699, 1;
	setp.eq.b32 	%p627, %r4925, 1;
	selp.f32 	%f2948, %f6141, 0f3F800000, %p627;
	fma.rn.f32 	%f2949, %f2947, %f2948, 0f00000000;
	fma.rn.f32 	%f2950, %f2947, 0f37CBAC00, 0fBAB607ED;
	selp.f32 	%f2951, 0fB94D4153, %f2950, %p627;
	selp.f32 	%f2952, 0f3C0885E4, 0f3D2AAABB, %p627;
	fma.rn.f32 	%f2953, %f2951, %f2947, %f2952;
	selp.f32 	%f2954, 0fBE2AAAA8, 0fBEFFFFFF, %p627;
	fma.rn.f32 	%f2955, %f2953, %f2947, %f2954;
	fma.rn.f32 	%f2956, %f2955, %f2949, %f2948;
	and.b32  	%r4926, %r4924, 2;
	setp.eq.s32 	%p628, %r4926, 0;
	mov.f32 	%f2957, 0f00000000;
	sub.f32 	%f2958, %f2957, %f2956;
	selp.f32 	%f484, %f2956, %f2958, %p628;
	mul.f32 	%f2959, %f484, 0f3F22F983;
	cvt.rni.s32.f32 	%r8703, %f2959;
	cvt.rn.f32.s32 	%f2960, %r8703;
	fma.rn.f32 	%f2961, %f2960, 0fBFC90FDA, %f484;
	fma.rn.f32 	%f2962, %f2960, 0fB3A22168, %f2961;
	fma.rn.f32 	%f6142, %f2960, 0fA7C234C5, %f2962;
	abs.f32 	%f486, %f484;
	setp.ltu.f32 	%p629, %f486, 0f47CE4780;
	@%p629 bra 	$L__BB2_669;
	setp.neu.f32 	%p630, %f486, 0f7F800000;
	@%p630 bra 	$L__BB2_664;
	mov.f32 	%f2965, 0f00000000;
	mul.rn.f32 	%f6142, %f484, %f2965;
	mov.b32 	%r8703, 0;
	bra.uni 	$L__BB2_669;
$L__BB2_664:
	mov.b32 	%r1053, %f484;
	shl.b32 	%r4928, %r1053, 8;
	or.b32  	%r1054, %r4928, -2147483648;
	mov.b64 	%rd3793, 0;
	mov.b32 	%r8700, 0;
	mov.u64 	%rd3791, __cudart_i2opi_f;
	mov.u64 	%rd3792, %rd1;
$L__BB2_665:
	.pragma "nounroll";
	ld.global.nc.u32 	%r4929, [%rd3791];
	mad.wide.u32 	%rd2269, %r4929, %r1054, %rd3793;
	shr.u64 	%rd3793, %rd2269, 32;
	st.local.u32 	[%rd3792], %rd2269;
	add.s32 	%r8700, %r8700, 1;
	add.s64 	%rd3792, %rd3792, 4;
	add.s64 	%rd3791, %rd3791, 4;
	setp.ne.s32 	%p631, %r8700, 6;
	@%p631 bra 	$L__BB2_665;
	shr.u32 	%r4930, %r1053, 23;
	st.local.u32 	[%rd1+24], %rd3793;
	and.b32  	%r1057, %r4930, 31;
	and.b32  	%r4931, %r4930, 224;
	add.s32 	%r4932, %r4931, -128;
	shr.u32 	%r4933, %r4932, 5;
	mul.wide.u32 	%rd2270, %r4933, 4;
	sub.s64 	%rd534, %rd1, %rd2270;
	ld.local.u32 	%r8701, [%rd534+24];
	ld.local.u32 	%r8702, [%rd534+20];
	setp.eq.s32 	%p632, %r1057, 0;
	@%p632 bra 	$L__BB2_668;
	shf.l.wrap.b32 	%r8701, %r8702, %r8701, %r1057;
	ld.local.u32 	%r4934, [%rd534+16];
	shf.l.wrap.b32 	%r8702, %r4934, %r8702, %r1057;
$L__BB2_668:
	shr.u32 	%r4935, %r8701, 30;
	shf.l.wrap.b32 	%r4936, %r8702, %r8701, 2;
	shl.b32 	%r4937, %r8702, 2;
	shr.u32 	%r4938, %r4936, 31;
	add.s32 	%r4939, %r4938, %r4935;
	neg.s32 	%r4940, %r4939;
	setp.lt.s32 	%p633, %r1053, 0;
	selp.b32 	%r8703, %r4940, %r4939, %p633;
	xor.b32  	%r4941, %r4936, %r1053;
	shr.s32 	%r4942, %r4936, 31;
	xor.b32  	%r4943, %r4942, %r4936;
	xor.b32  	%r4944, %r4942, %r4937;
	cvt.u64.u32 	%rd2271, %r4943;
	shl.b64 	%rd2272, %rd2271, 32;
	cvt.u64.u32 	%rd2273, %r4944;
	or.b64  	%rd2274, %rd2272, %rd2273;
	cvt.rn.f64.s64 	%fd151, %rd2274;
	mul.f64 	%fd152, %fd151, 0d3BF921FB54442D19;
	cvt.rn.f32.f64 	%f2963, %fd152;
	neg.f32 	%f2964, %f2963;
	setp.lt.s32 	%p634, %r4941, 0;
	selp.f32 	%f6142, %f2964, %f2963, %p634;
$L__BB2_669:
	mul.rn.f32 	%f2966, %f6142, %f6142;
	and.b32  	%r4946, %r8703, 1;
	setp.eq.b32 	%p635, %r4946, 1;
	selp.f32 	%f2967, 0f3F800000, %f6142, %p635;
	fma.rn.f32 	%f2968, %f2966, %f2967, 0f00000000;
	fma.rn.f32 	%f2969, %f2966, 0f37CBAC00, 0fBAB607ED;
	selp.f32 	%f2970, %f2969, 0fB94D4153, %p635;
	selp.f32 	%f2971, 0f3D2AAABB, 0f3C0885E4, %p635;
	fma.rn.f32 	%f2972, %f2970, %f2966, %f2971;
	selp.f32 	%f2973, 0fBEFFFFFF, 0fBE2AAAA8, %p635;
	fma.rn.f32 	%f2974, %f2972, %f2966, %f2973;
	fma.rn.f32 	%f2975, %f2974, %f2968, %f2967;
	and.b32  	%r4947, %r8703, 2;
	setp.eq.s32 	%p636, %r4947, 0;
	mov.f32 	%f2976, 0f00000000;
	sub.f32 	%f2977, %f2976, %f2975;
	selp.f32 	%f490, %f2975, %f2977, %p636;
	mul.f32 	%f2978, %f490, 0f3F22F983;
	cvt.rni.s32.f32 	%r8707, %f2978;
	cvt.rn.f32.s32 	%f2979, %r8707;
	fma.rn.f32 	%f2980, %f2979, 0fBFC90FDA, %f490;
	fma.rn.f32 	%f2981, %f2979, 0fB3A22168, %f2980;
	fma.rn.f32 	%f6143, %f2979, 0fA7C234C5, %f2981;
	abs.f32 	%f492, %f490;
	setp.ltu.f32 	%p637, %f492, 0f47CE4780;
	@%p637 bra 	$L__BB2_677;
	setp.neu.f32 	%p638, %f492, 0f7F800000;
	@%p638 bra 	$L__BB2_672;
	mov.f32 	%f2984, 0f00000000;
	mul.rn.f32 	%f6143, %f490, %f2984;
	mov.b32 	%r8707, 0;
	bra.uni 	$L__BB2_677;
$L__BB2_672:
	mov.b32 	%r1067, %f490;
	shl.b32 	%r4949, %r1067, 8;
	or.b32  	%r1068, %r4949, -2147483648;
	mov.b64 	%rd3796, 0;
	mov.b32 	%r8704, 0;
	mov.u64 	%rd3794, __cudart_i2opi_f;
	mov.u64 	%rd3795, %rd1;
$L__BB2_673:
	.pragma "nounroll";
	ld.global.nc.u32 	%r4950, [%rd3794];
	mad.wide.u32 	%rd2277, %r4950, %r1068, %rd3796;
	shr.u64 	%rd3796, %rd2277, 32;
	st.local.u32 	[%rd3795], %rd2277;
	add.s32 	%r8704, %r8704, 1;
	add.s64 	%rd3795, %rd3795, 4;
	add.s64 	%rd3794, %rd3794, 4;
	setp.ne.s32 	%p639, %r8704, 6;
	@%p639 bra 	$L__BB2_673;
	shr.u32 	%r4951, %r1067, 23;
	st.local.u32 	[%rd1+24], %rd3796;
	and.b32  	%r1071, %r4951, 31;
	and.b32  	%r4952, %r4951, 224;
	add.s32 	%r4953, %r4952, -128;
	shr.u32 	%r4954, %r4953, 5;
	mul.wide.u32 	%rd2278, %r4954, 4;
	sub.s64 	%rd541, %rd1, %rd2278;
	ld.local.u32 	%r8705, [%rd541+24];
	ld.local.u32 	%r8706, [%rd541+20];
	setp.eq.s32 	%p640, %r1071, 0;
	@%p640 bra 	$L__BB2_676;
	shf.l.wrap.b32 	%r8705, %r8706, %r8705, %r1071;
	ld.local.u32 	%r4955, [%rd541+16];
	shf.l.wrap.b32 	%r8706, %r4955, %r8706, %r1071;
$L__BB2_676:
	shr.u32 	%r4956, %r8705, 30;
	shf.l.wrap.b32 	%r4957, %r8706, %r8705, 2;
	shl.b32 	%r4958, %r8706, 2;
	shr.u32 	%r4959, %r4957, 31;
	add.s32 	%r4960, %r4959, %r4956;
	neg.s32 	%r4961, %r4960;
	setp.lt.s32 	%p641, %r1067, 0;
	selp.b32 	%r8707, %r4961, %r4960, %p641;
	xor.b32  	%r4962, %r4957, %r1067;
	shr.s32 	%r4963, %r4957, 31;
	xor.b32  	%r4964, %r4963, %r4957;
	xor.b32  	%r4965, %r4963, %r4958;
	cvt.u64.u32 	%rd2279, %r4964;
	shl.b64 	%rd2280, %rd2279, 32;
	cvt.u64.u32 	%rd2281, %r4965;
	or.b64  	%rd2282, %rd2280, %rd2281;
	cvt.rn.f64.s64 	%fd153, %rd2282;
	mul.f64 	%fd154, %fd153, 0d3BF921FB54442D19;
	cvt.rn.f32.f64 	%f2982, %fd154;
	neg.f32 	%f2983, %f2982;
	setp.lt.s32 	%p642, %r4962, 0;
	selp.f32 	%f6143, %f2983, %f2982, %p642;
$L__BB2_677:
	add.s32 	%r4967, %r8707, 1;
	mul.rn.f32 	%f2985, %f6143, %f6143;
	and.b32  	%r4968, %r8707, 1;
	setp.eq.b32 	%p643, %r4968, 1;
	selp.f32 	%f2986, %f6143, 0f3F800000, %p643;
	fma.rn.f32 	%f2987, %f2985, %f2986, 0f00000000;
	fma.rn.f32 	%f2988, %f2985, 0f37CBAC00, 0fBAB607ED;
	selp.f32 	%f2989, 0fB94D4153, %f2988, %p643;
	selp.f32 	%f2990, 0f3C0885E4, 0f3D2AAABB, %p643;
	fma.rn.f32 	%f2991, %f2989, %f2985, %f2990;
	selp.f32 	%f2992, 0fBE2AAAA8, 0fBEFFFFFF, %p643;
	fma.rn.f32 	%f2993, %f2991, %f2985, %f2992;
	fma.rn.f32 	%f2994, %f2993, %f2987, %f2986;
	and.b32  	%r4969, %r4967, 2;
	setp.eq.s32 	%p644, %r4969, 0;
	mov.f32 	%f2995, 0f00000000;
	sub.f32 	%f2996, %f2995, %f2994;
	selp.f32 	%f496, %f2994, %f2996, %p644;
	mul.f32 	%f2997, %f496, 0f3F22F983;
	cvt.rni.s32.f32 	%r8711, %f2997;
	cvt.rn.f32.s32 	%f2998, %r8711;
	fma.rn.f32 	%f2999, %f2998, 0fBFC90FDA, %f496;
	fma.rn.f32 	%f3000, %f2998, 0fB3A22168, %f2999;
	fma.rn.f32 	%f6144, %f2998, 0fA7C234C5, %f3000;
	abs.f32 	%f498, %f496;
	setp.ltu.f32 	%p645, %f498, 0f47CE4780;
	@%p645 bra 	$L__BB2_685;
	setp.neu.f32 	%p646, %f498, 0f7F800000;
	@%p646 bra 	$L__BB2_680;
	mov.f32 	%f3003, 0f00000000;
	mul.rn.f32 	%f6144, %f496, %f3003;
	mov.b32 	%r8711, 0;
	bra.uni 	$L__BB2_685;
$L__BB2_680:
	mov.b32 	%r1081, %f496;
	shl.b32 	%r4971, %r1081, 8;
	or.b32  	%r1082, %r4971, -2147483648;
	mov.b64 	%rd3799, 0;
	mov.b32 	%r8708, 0;
	mov.u64 	%rd3797, __cudart_i2opi_f;
	mov.u64 	%rd3798, %rd1;
$L__BB2_681:
	.pragma "nounroll";
	ld.global.nc.u32 	%r4972, [%rd3797];
	mad.wide.u32 	%rd2285, %r4972, %r1082, %rd3799;
	shr.u64 	%rd3799, %rd2285, 32;
	st.local.u32 	[%rd3798], %rd2285;
	add.s32 	%r8708, %r8708, 1;
	add.s64 	%rd3798, %rd3798, 4;
	add.s64 	%rd3797, %rd3797, 4;
	setp.ne.s32 	%p647, %r8708, 6;
	@%p647 bra 	$L__BB2_681;
	shr.u32 	%r4973, %r1081, 23;
	st.local.u32 	[%rd1+24], %rd3799;
	and.b32  	%r1085, %r4973, 31;
	and.b32  	%r4974, %r4973, 224;
	add.s32 	%r4975, %r4974, -128;
	shr.u32 	%r4976, %r4975, 5;
	mul.wide.u32 	%rd2286, %r4976, 4;
	sub.s64 	%rd548, %rd1, %rd2286;
	ld.local.u32 	%r8709, [%rd548+24];
	ld.local.u32 	%r8710, [%rd548+20];
	setp.eq.s32 	%p648, %r1085, 0;
	@%p648 bra 	$L__BB2_684;
	shf.l.wrap.b32 	%r8709, %r8710, %r8709, %r1085;
	ld.local.u32 	%r4977, [%rd548+16];
	shf.l.wrap.b32 	%r8710, %r4977, %r8710, %r1085;
$L__BB2_684:
	shr.u32 	%r4978, %r8709, 30;
	shf.l.wrap.b32 	%r4979, %r8710, %r8709, 2;
	shl.b32 	%r4980, %r8710, 2;
	shr.u32 	%r4981, %r4979, 31;
	add.s32 	%r4982, %r4981, %r4978;
	neg.s32 	%r4983, %r4982;
	setp.lt.s32 	%p649, %r1081, 0;
	selp.b32 	%r8711, %r4983, %r4982, %p649;
	xor.b32  	%r4984, %r4979, %r1081;
	shr.s32 	%r4985, %r4979, 31;
	xor.b32  	%r4986, %r4985, %r4979;
	xor.b32  	%r4987, %r4985, %r4980;
	cvt.u64.u32 	%rd2287, %r4986;
	shl.b64 	%rd2288, %rd2287, 32;
	cvt.u64.u32 	%rd2289, %r4987;
	or.b64  	%rd2290, %rd2288, %rd2289;
	cvt.rn.f64.s64 	%fd155, %rd2290;
	mul.f64 	%fd156, %fd155, 0d3BF921FB54442D19;
	cvt.rn.f32.f64 	%f3001, %fd156;
	neg.f32 	%f3002, %f3001;
	setp.lt.s32 	%p650, %r4984, 0;
	selp.f32 	%f6144, %f3002, %f3001, %p650;
$L__BB2_685:
	add.s32 	%r4989, %r8711, 1;
	mul.rn.f32 	%f3004, %f6144, %f6144;
	and.b32  	%r4990, %r8711, 1;
	setp.eq.b32 	%p651, %r4990, 1;
	selp.f32 	%f3005, %f6144, 0f3F800000, %p651;
	fma.rn.f32 	%f3006, %f3004, %f3005, 0f00000000;
	fma.rn.f32 	%f3007, %f3004, 0f37CBAC00, 0fBAB607ED;
	selp.f32 	%f3008, 0fB94D4153, %f3007, %p651;
	selp.f32 	%f3009, 0f3C0885E4, 0f3D2AAABB, %p651;
	fma.rn.f32 	%f3010, %f3008, %f3004, %f3009;
	selp.f32 	%f3011, 0fBE2AAAA8, 0fBEFFFFFF, %p651;
	fma.rn.f32 	%f3012, %f3010, %f3004, %f3011;
	fma.rn.f32 	%f3013, %f3012, %f3006, %f3005;
	and.b32  	%r4991, %r4989, 2;
	setp.eq.s32 	%p652, %r4991, 0;
	mov.f32 	%f3014, 0f00000000;
	sub.f32 	%f3015, %f3014, %f3013;
	selp.f32 	%f6146, %f3013, %f3015, %p652;
	setp.leu.f32 	%p653, %f297, %f311;
	@%p653 bra 	$L__BB2_695;
	mul.f32 	%f3016, %f6146, 0f3F22F983;
	cvt.rni.s32.f32 	%r8715, %f3016;
	cvt.rn.f32.s32 	%f3017, %r8715;
	fma.rn.f32 	%f3018, %f3017, 0fBFC90FDA, %f6146;
	fma.rn.f32 	%f3019, %f3017, 0fB3A22168, %f3018;
	fma.rn.f32 	%f6145, %f3017, 0fA7C234C5, %f3019;
	abs.f32 	%f504, %f6146;
	setp.ltu.f32 	%p654, %f504, 0f47CE4780;
	@%p654 bra 	$L__BB2_694;
	setp.neu.f32 	%p655, %f504, 0f7F800000;
	@%p655 bra 	$L__BB2_689;
	mov.f32 	%f3022, 0f00000000;
	mul.rn.f32 	%f6145, %f6146, %f3022;
	mov.b32 	%r8715, 0;
	bra.uni 	$L__BB2_694;
$L__BB2_689:
	mov.b32 	%r1095, %f6146;
	shl.b32 	%r4993, %r1095, 8;
	or.b32  	%r1096, %r4993, -2147483648;
	mov.b64 	%rd3802, 0;
	mov.b32 	%r8712, 0;
	mov.u64 	%rd3800, __cudart_i2opi_f;
	mov.u64 	%rd3801, %rd1;
$L__BB2_690:
	.pragma "nounroll";
	ld.global.nc.u32 	%r4994, [%rd3800];
	mad.wide.u32 	%rd2293, %r4994, %r1096, %rd3802;
	shr.u64 	%rd3802, %rd2293, 32;
	st.local.u32 	[%rd3801], %rd2293;
	add.s32 	%r8712, %r8712, 1;
	add.s64 	%rd3801, %rd3801, 4;
	add.s64 	%rd3800, %rd3800, 4;
	setp.ne.s32 	%p656, %r8712, 6;
	@%p656 bra 	$L__BB2_690;
	shr.u32 	%r4995, %r1095, 23;
	st.local.u32 	[%rd1+24], %rd3802;
	and.b32  	%r1099, %r4995, 31;
	and.b32  	%r4996, %r4995, 224;
	add.s32 	%r4997, %r4996, -128;
	shr.u32 	%r4998, %r4997, 5;
	mul.wide.u32 	%rd2294, %r4998, 4;
	sub.s64 	%rd555, %rd1, %rd2294;
	ld.local.u32 	%r8713, [%rd555+24];
	ld.local.u32 	%r8714, [%rd555+20];
	setp.eq.s32 	%p657, %r1099, 0;
	@%p657 bra 	$L__BB2_693;
	shf.l.wrap.b32 	%r8713, %r8714, %r8713, %r1099;
	ld.local.u32 	%r4999, [%rd555+16];
	shf.l.wrap.b32 	%r8714, %r4999, %r8714, %r1099;
$L__BB2_693:
	shr.u32 	%r5000, %r8713, 30;
	shf.l.wrap.b32 	%r5001, %r8714, %r8713, 2;
	shl.b32 	%r5002, %r8714, 2;
	shr.u32 	%r5003, %r5001, 31;
	add.s32 	%r5004, %r5003, %r5000;
	neg.s32 	%r5005, %r5004;
	setp.lt.s32 	%p658, %r1095, 0;
	selp.b32 	%r8715, %r5005, %r5004, %p658;
	xor.b32  	%r5006, %r5001, %r1095;
	shr.s32 	%r5007, %r5001, 31;
	xor.b32  	%r5008, %r5007, %r5001;
	xor.b32  	%r5009, %r5007, %r5002;
	cvt.u64.u32 	%rd2295, %r5008;
	shl.b64 	%rd2296, %rd2295, 32;
	cvt.u64.u32 	%rd2297, %r5009;
	or.b64  	%rd2298, %rd2296, %rd2297;
	cvt.rn.f64.s64 	%fd157, %rd2298;
	mul.f64 	%fd158, %fd157, 0d3BF921FB54442D19;
	cvt.rn.f32.f64 	%f3020, %fd158;
	neg.f32 	%f3021, %f3020;
	setp.lt.s32 	%p659, %r5006, 0;
	selp.f32 	%f6145, %f3021, %f3020, %p659;
$L__BB2_694:
	add.s32 	%r5011, %r8715, 1;
	mul.rn.f32 	%f3023, %f6145, %f6145;
	and.b32  	%r5012, %r8715, 1;
	setp.eq.b32 	%p660, %r5012, 1;
	selp.f32 	%f3024, %f6145, 0f3F800000, %p660;
	fma.rn.f32 	%f3025, %f3023, %f3024, 0f00000000;
	fma.rn.f32 	%f3026, %f3023, 0f37CBAC00, 0fBAB607ED;
	selp.f32 	%f3027, 0fB94D4153, %f3026, %p660;
	selp.f32 	%f3028, 0f3C0885E4, 0f3D2AAABB, %p660;
	fma.rn.f32 	%f3029, %f3027, %f3023, %f3028;
	selp.f32 	%f3030, 0fBE2AAAA8, 0fBEFFFFFF, %p660;
	fma.rn.f32 	%f3031, %f3029, %f3023, %f3030;
	fma.rn.f32 	%f3032, %f3031, %f3025, %f3024;
	and.b32  	%r5013, %r5011, 2;
	setp.eq.s32 	%p661, %r5013, 0;
	mov.f32 	%f3033, 0f00000000;
	sub.f32 	%f3034, %f3033, %f3032;
	selp.f32 	%f6146, %f3032, %f3034, %p661;
$L__BB2_695:
	mul.f32 	%f3035, %f6146, 0f3F22F983;
	cvt.rni.s32.f32 	%r8719, %f3035;
	cvt.rn.f32.s32 	%f3036, %r8719;
	fma.rn.f32 	%f3037, %f3036, 0fBFC90FDA, %f6146;
	fma.rn.f32 	%f3038, %f3036, 0fB3A22168, %f3037;
	fma.rn.f32 	%f6147, %f3036, 0fA7C234C5, %f3038;
	abs.f32 	%f511, %f6146;
	setp.ltu.f32 	%p662, %f511, 0f47CE4780;
	@%p662 bra 	$L__BB2_703;
	setp.neu.f32 	%p663, %f511, 0f7F800000;
	@%p663 bra 	$L__BB2_698;
	mov.f32 	%f3041, 0f00000000;
	mul.rn.f32 	%f6147, %f6146, %f3041;
	mov.b32 	%r8719, 0;
	bra.uni 	$L__BB2_703;
$L__BB2_698:
	mov.b32 	%r1109, %f6146;
	shl.b32 	%r5015, %r1109, 8;
	or.b32  	%r1110, %r5015, -2147483648;
	mov.b64 	%rd3805, 0;
	mov.b32 	%r8716, 0;
	mov.u64 	%rd3803, __cudart_i2opi_f;
	mov.u64 	%rd3804, %rd1;
$L__BB2_699:
	.pragma "nounroll";
	ld.global.nc.u32 	%r5016, [%rd3803];
	mad.wide.u32 	%rd2301, %r5016, %r1110, %rd3805;
	shr.u64 	%rd3805, %rd2301, 32;
	st.local.u32 	[%rd3804], %rd2301;
	add.s32 	%r8716, %r8716, 1;
	add.s64 	%rd3804, %rd3804, 4;
	add.s64 	%rd3803, %rd3803, 4;
	setp.ne.s32 	%p664, %r8716, 6;
	@%p664 bra 	$L__BB2_699;
	shr.u32 	%r5017, %r1109, 23;
	st.local.u32 	[%rd1+24], %rd3805;
	and.b32  	%r1113, %r5017, 31;
	and.b32  	%r5018, %r5017, 224;
	add.s32 	%r5019, %r5018, -128;
	shr.u32 	%r5020, %r5019, 5;
	mul.wide.u32 	%rd2302, %r5020, 4;
	sub.s64 	%rd562, %rd1, %rd2302;
	ld.local.u32 	%r8717, [%rd562+24];
	ld.local.u32 	%r8718, [%rd562+20];
	setp.eq.s32 	%p665, %r1113, 0;
	@%p665 bra 	$L__BB2_702;
	shf.l.wrap.b32 	%r8717, %r8718, %r8717, %r1113;
	ld.local.u32 	%r5021, [%rd562+16];
	shf.l.wrap.b32 	%r8718, %r5021, %r8718, %r1113;
$L__BB2_702:
	shr.u32 	%r5022, %r8717, 30;
	shf.l.wrap.b32 	%r5023, %r8718, %r8717, 2;
	shl.b32 	%r5024, %r8718, 2;
	shr.u32 	%r5025, %r5023, 31;
	add.s32 	%r5026, %r5025, %r5022;
	neg.s32 	%r5027, %r5026;
	setp.lt.s32 	%p666, %r1109, 0;
	selp.b32 	%r8719, %r5027, %r5026, %p666;
	xor.b32  	%r5028, %r5023, %r1109;
	shr.s32 	%r5029, %r5023, 31;
	xor.b32  	%r5030, %r5029, %r5023;
	xor.b32  	%r5031, %r5029, %r5024;
	cvt.u64.u32 	%rd2303, %r5030;
	shl.b64 	%rd2304, %rd2303, 32;
	cvt.u64.u32 	%rd2305, %r5031;
	or.b64  	%rd2306, %rd2304, %rd2305;
	cvt.rn.f64.s64 	%fd159, %rd2306;
	mul.f64 	%fd160, %fd159, 0d3BF921FB54442D19;
	cvt.rn.f32.f64 	%f3039, %fd160;
	neg.f32 	%f3040, %f3039;
	setp.lt.s32 	%p667, %r5028, 0;
	selp.f32 	%f6147, %f3040, %f3039, %p667;
$L__BB2_703:
	add.s32 	%r5033, %r8719, 1;
	mul.rn.f32 	%f3042, %f6147, %f6147;
	and.b32  	%r5034, %r8719, 1;
	setp.eq.b32 	%p668, %r5034, 1;
	selp.f32 	%f3043, %f6147, 0f3F800000, %p668;
	fma.rn.f32 	%f3044, %f3042, %f3043, 0f00000000;
	fma.rn.f32 	%f3045, %f3042, 0f37CBAC00, 0fBAB607ED;
	selp.f32 	%f3046, 0fB94D4153, %f3045, %p668;
	selp.f32 	%f3047, 0f3C0885E4, 0f3D2AAABB, %p668;
	fma.rn.f32 	%f3048, %f3046, %f3042, %f3047;
	selp.f32 	%f3049, 0fBE2AAAA8, 0fBEFFFFFF, %p668;
	fma.rn.f32 	%f3050, %f3048, %f3042, %f3049;
	fma.rn.f32 	%f3051, %f3050, %f3044, %f3043;
	and.b32  	%r5035, %r5033, 2;
	setp.eq.s32 	%p669, %r5035, 0;
	mov.f32 	%f3052, 0f00000000;
	sub.f32 	%f3053, %f3052, %f3051;
	selp.f32 	%f515, %f3051, %f3053, %p669;
	mul.f32 	%f3054, %f515, 0f3F22F983;
	cvt.rni.s32.f32 	%r8723, %f3054;
	cvt.rn.f32.s32 	%f3055, %r8723;
	fma.rn.f32 	%f3056, %f3055, 0fBFC90FDA, %f515;
	fma.rn.f32 	%f3057, %f3055, 0fB3A22168, %f3056;
	fma.rn.f32 	%f6148, %f3055, 0fA7C234C5, %f3057;
	abs.f32 	%f517, %f515;
	setp.ltu.f32 	%p670, %f517, 0f47CE4780;
	@%p670 bra 	$L__BB2_711;
	setp.neu.f32 	%p671, %f517, 0f7F800000;
	@%p671 bra 	$L__BB2_706;
	mov.f32 	%f3060, 0f00000000;
	mul.rn.f32 	%f6148, %f515, %f3060;
	mov.b32 	%r8723, 0;
	bra.uni 	$L__BB2_711;
$L__BB2_706:
	mov.b32 	%r1123, %f515;
	shl.b32 	%r5037, %r1123, 8;
	or.b32  	%r1124, %r5037, -2147483648;
	mov.b64 	%rd3808, 0;
	mov.b32 	%r8720, 0;
	mov.u64 	%rd3806, __cudart_i2opi_f;
	mov.u64 	%rd3807, %rd1;
$L__BB2_707:
	.pragma "nounroll";
	ld.global.nc.u32 	%r5038, [%rd3806];
	mad.wide.u32 	%rd2309, %r5038, %r1124, %rd3808;
	shr.u64 	%rd3808, %rd2309, 32;
	st.local.u32 	[%rd3807], %rd2309;
	add.s32 	%r8720, %r8720, 1;
	add.s64 	%rd3807, %rd3807, 4;
	add.s64 	%rd3806, %rd3806, 4;
	setp.ne.s32 	%p672, %r8720, 6;
	@%p672 bra 	$L__BB2_707;
	shr.u32 	%r5039, %r1123, 23;
	st.local.u32 	[%rd1+24], %rd3808;
	and.b32  	%r1127, %r5039, 31;
	and.b32  	%r5040, %r5039, 224;
	add.s32 	%r5041, %r5040, -128;
	shr.u32 	%r5042, %r5041, 5;
	mul.wide.u32 	%rd2310, %r5042, 4;
	sub.s64 	%rd569, %rd1, %rd2310;
	ld.local.u32 	%r8721, [%rd569+24];
	ld.local.u32 	%r8722, [%rd569+20];
	setp.eq.s32 	%p673, %r1127, 0;
	@%p673 bra 	$L__BB2_710;
	shf.l.wrap.b32 	%r8721, %r8722, %r8721, %r1127;
	ld.local.u32 	%r5043, [%rd569+16];
	shf.l.wrap.b32 	%r8722, %r5043, %r8722, %r1127;
$L__BB2_710:
	shr.u32 	%r5044, %r8721, 30;
	shf.l.wrap.b32 	%r5045, %r8722, %r8721, 2;
	shl.b32 	%r5046, %r8722, 2;
	shr.u32 	%r5047, %r5045, 31;
	add.s32 	%r5048, %r5047, %r5044;
	neg.s32 	%r5049, %r5048;
	setp.lt.s32 	%p674, %r1123, 0;
	selp.b32 	%r8723, %r5049, %r5048, %p674;
	xor.b32  	%r5050, %r5045, %r1123;
	shr.s32 	%r5051, %r5045, 31;
	xor.b32  	%r5052, %r5051, %r5045;
	xor.b32  	%r5053, %r5051, %r5046;
	cvt.u64.u32 	%rd2311, %r5052;
	shl.b64 	%rd2312, %rd2311, 32;
	cvt.u64.u32 	%rd2313, %r5053;
	or.b64  	%rd2314, %rd2312, %rd2313;
	cvt.rn.f64.s64 	%fd161, %rd2314;
	mul.f64 	%fd162, %fd161, 0d3BF921FB54442D19;
	cvt.rn.f32.f64 	%f3058, %fd162;
	neg.f32 	%f3059, %f3058;
	setp.lt.s32 	%p675, %r5050, 0;
	selp.f32 	%f6148, %f3059, %f3058, %p675;
$L__BB2_711:
	add.s32 	%r5055, %r8723, 1;
	mul.rn.f32 	%f3061, %f6148, %f6148;
	and.b32  	%r5056, %r8723, 1;
	setp.eq.b32 	%p676, %r5056, 1;
	selp.f32 	%f3062, %f6148, 0f3F800000, %p676;
	fma.rn.f32 	%f3063, %f3061, %f3062, 0f00000000;
	fma.rn.f32 	%f3064, %f3061, 0f37CBAC00, 0fBAB607ED;
	selp.f32 	%f3065, 0fB94D4153, %f3064, %p676;
	selp.f32 	%f3066, 0f3C0885E4, 0f3D2AAABB, %p676;
	fma.rn.f32 	%f3067, %f3065, %f3061, %f3066;
	selp.f32 	%f3068, 0fBE2AAAA8, 0fBEFFFFFF, %p676;
	fma.rn.f32 	%f3069, %f3067, %f3061, %f3068;
	fma.rn.f32 	%f3070, %f3069, %f3063, %f3062;
	and.b32  	%r5057, %r5055, 2;
	setp.eq.s32 	%p677, %r5057, 0;
	mov.f32 	%f3071, 0f00000000;
	sub.f32 	%f3072, %f3071, %f3070;
	selp.f32 	%f521, %f3070, %f3072, %p677;
	mul.f32 	%f3073, %f521, 0f3F22F983;
	cvt.rni.s32.f32 	%r8727, %f3073;
	cvt.rn.f32.s32 	%f3074, %r8727;
	fma.rn.f32 	%f3075, %f3074, 0fBFC90FDA, %f521;
	fma.rn.f32 	%f3076, %f3074, 0fB3A22168, %f3075;
	fma.rn.f32 	%f6149, %f3074, 0fA7C234C5, %f3076;
	abs.f32 	%f523, %f521;
	setp.ltu.f32 	%p678, %f523, 0f47CE4780;
	@%p678 bra 	$L__BB2_719;
	setp.neu.f32 	%p679, %f523, 0f7F800000;
	@%p679 bra 	$L__BB2_714;
	mov.f32 	%f3079, 0f00000000;
	mul.rn.f32 	%f6149, %f521, %f3079;
	mov.b32 	%r8727, 0;
	bra.uni 	$L__BB2_719;
$L__BB2_714:
	mov.b32 	%r1137, %f521;
	shl.b32 	%r5059, %r1137, 8;
	or.b32  	%r1138, %r5059, -2147483648;
	mov.b64 	%rd3811, 0;
	mov.b32 	%r8724, 0;
	mov.u64 	%rd3809, __cudart_i2opi_f;
	mov.u64 	%rd3810, %rd1;
$L__BB2_715:
	.pragma "nounroll";
	ld.global.nc.u32 	%r5060, [%rd3809];
	mad.wide.u32 	%rd2317, %r5060, %r1138, %rd3811;
	shr.u64 	%rd3811, %rd2317, 32;
	st.local.u32 	[%rd3810], %rd2317;
	add.s32 	%r8724, %r8724, 1;
	add.s64 	%rd3810, %rd3810, 4;
	add.s64 	%rd3809, %rd3809, 4;
	setp.ne.s32 	%p680, %r8724, 6;
	@%p680 bra 	$L__BB2_715;
	shr.u32 	%r5061, %r1137, 23;
	st.local.u32 	[%rd1+24], %rd3811;
	and.b32  	%r1141, %r5061, 31;
	and.b32  	%r5062, %r5061, 224;
	add.s32 	%r5063, %r5062, -128;
	shr.u32 	%r5064, %r5063, 5;
	mul.wide.u32 	%rd2318, %r5064, 4;
	sub.s64 	%rd576, %rd1, %rd2318;
	ld.local.u32 	%r8725, [%rd576+24];
	ld.local.u32 	%r8726, [%rd576+20];
	setp.eq.s32 	%p681, %r1141, 0;
	@%p681 bra 	$L__BB2_718;
	shf.l.wrap.b32 	%r8725, %r8726, %r8725, %r1141;
	ld.local.u32 	%r5065, [%rd576+16];
	shf.l.wrap.b32 	%r8726, %r5065, %r8726, %r1141;
$L__BB2_718:
	shr.u32 	%r5066, %r8725, 30;
	shf.l.wrap.b32 	%r5067, %r8726, %r8725, 2;
	shl.b32 	%r5068, %r8726, 2;
	shr.u32 	%r5069, %r5067, 31;
	add.s32 	%r5070, %r5069, %r5066;
	neg.s32 	%r5071, %r5070;
	setp.lt.s32 	%p682, %r1137, 0;
	selp.b32 	%r8727, %r5071, %r5070, %p682;
	xor.b32  	%r5072, %r5067, %r1137;
	shr.s32 	%r5073, %r5067, 31;
	xor.b32  	%r5074, %r5073, %r5067;
	xor.b32  	%r5075, %r5073, %r5068;
	cvt.u64.u32 	%rd2319, %r5074;
	shl.b64 	%rd2320, %rd2319, 32;
	cvt.u64.u32 	%rd2321, %r5075;
	or.b64  	%rd2322, %rd2320, %rd2321;
	cvt.rn.f64.s64 	%fd163, %rd2322;
	mul.f64 	%fd164, %fd163, 0d3BF921FB54442D19;
	cvt.rn.f32.f64 	%f3077, %fd164;
	neg.f32 	%f3078, %f3077;
	setp.lt.s32 	%p683, %r5072, 0;
	selp.f32 	%f6149, %f3078, %f3077, %p683;
$L__BB2_719:
	mul.rn.f32 	%f3080, %f6149, %f6149;
	and.b32  	%r5077, %r8727, 1;
	setp.eq.b32 	%p684, %r5077, 1;
	selp.f32 	%f3081, 0f3F800000, %f6149, %p684;
	fma.rn.f32 	%f3082, %f3080, %f3081, 0f00000000;
	fma.rn.f32 	%f3083, %f3080, 0f37CBAC00, 0fBAB607ED;
	selp.f32 	%f3084, %f3083, 0fB94D4153, %p684;
	selp.f32 	%f3085, 0f3D2AAABB, 0f3C0885E4, %p684;
	fma.rn.f32 	%f3086, %f3084, %f3080, %f3085;
	selp.f32 	%f3087, 0fBEFFFFFF, 0fBE2AAAA8, %p684;
	fma.rn.f32 	%f3088, %f3086, %f3080, %f3087;
	fma.rn.f32 	%f3089, %f3088, %f3082, %f3081;
	and.b32  	%r5078, %r8727, 2;
	setp.eq.s32 	%p685, %r5078, 0;
	mov.f32 	%f3090, 0f00000000;
	sub.f32 	%f3091, %f3090, %f3089;
	selp.f32 	%f6151, %f3089, %f3091, %p685;
	setp.geu.f32 	%p686, %f311, 0f41100000;
	@%p686 bra 	$L__BB2_729;
	mul.f32 	%f3092, %f6151, 0f3F22F983;
	cvt.rni.s32.f32 	%r8731, %f3092;
	cvt.rn.f32.s32 	%f3093, %r8731;
	fma.rn.f32 	%f3094, %f3093, 0fBFC90FDA, %f6151;
	fma.rn.f32 	%f3095, %f3093, 0fB3A22168, %f3094;
	fma.rn.f32 	%f6150, %f3093, 0fA7C234C5, %f3095;
	abs.f32 	%f529, %f6151;
	setp.ltu.f32 	%p687, %f529, 0f47CE4780;
	@%p687 bra 	$L__BB2_728;
	setp.neu.f32 	%p688, %f529, 0f7F800000;
	@%p688 bra 	$L__BB2_723;
	mov.f32 	%f3098, 0f00000000;
	mul.rn.f32 	%f6150, %f6151, %f3098;
	mov.b32 	%r8731, 0;
	bra.uni 	$L__BB2_728;
$L__BB2_723:
	mov.b32 	%r1151, %f6151;
	shl.b32 	%r5080, %r1151, 8;
	or.b32  	%r1152, %r5080, -2147483648;
	mov.b64 	%rd3814, 0;
	mov.b32 	%r8728, 0;
	mov.u64 	%rd3812, __cudart_i2opi_f;
	mov.u64 	%rd3813, %rd1;
$L__BB2_724:
	.pragma "nounroll";
	ld.global.nc.u32 	%r5081, [%rd3812];
	mad.wide.u32 	%rd2325, %r5081, %r1152, %rd3814;
	shr.u64 	%rd3814, %rd2325, 32;
	st.local.u32 	[%rd3813], %rd2325;
	add.s32 	%r8728, %r8728, 1;
	add.s64 	%rd3813, %rd3813, 4;
	add.s64 	%rd3812, %rd3812, 4;
	setp.ne.s32 	%p689, %r8728, 6;
	@%p689 bra 	$L__BB2_724;
	shr.u32 	%r5082, %r1151, 23;
	st.local.u32 	[%rd1+24], %rd3814;
	and.b32  	%r1155, %r5082, 31;
	and.b32  	%r5083, %r5082, 224;
	add.s32 	%r5084, %r5083, -128;
	shr.u32 	%r5085, %r5084, 5;
	mul.wide.u32 	%rd2326, %r5085, 4;
	sub.s64 	%rd583, %rd1, %rd2326;
	ld.local.u32 	%r8729, [%rd583+24];
	ld.local.u32 	%r8730, [%rd583+20];
	setp.eq.s32 	%p690, %r1155, 0;
	@%p690 bra 	$L__BB2_727;
	shf.l.wrap.b32 	%r8729, %r8730, %r8729, %r1155;
	ld.local.u32 	%r5086, [%rd583+16];
	shf.l.wrap.b32 	%r8730, %r5086, %r8730, %r1155;
$L__BB2_727:
	shr.u32 	%r5087, %r8729, 30;
	shf.l.wrap.b32 	%r5088, %r8730, %r8729, 2;
	shl.b32 	%r5089, %r8730, 2;
	shr.u32 	%r5090, %r5088, 31;
	add.s32 	%r5091, %r5090, %r5087;
	neg.s32 	%r5092, %r5091;
	setp.lt.s32 	%p691, %r1151, 0;
	selp.b32 	%r8731, %r5092, %r5091, %p691;
	xor.b32  	%r5093, %r5088, %r1151;
	shr.s32 	%r5094, %r5088, 31;
	xor.b32  	%r5095, %r5094, %r5088;
	xor.b32  	%r5096, %r5094, %r5089;
	cvt.u64.u32 	%rd2327, %r5095;
	shl.b64 	%rd2328, %rd2327, 32;
	cvt.u64.u32 	%rd2329, %r5096;
	or.b64  	%rd2330, %rd2328, %rd2329;
	cvt.rn.f64.s64 	%fd165, %rd2330;
	mul.f64 	%fd166, %fd165, 0d3BF921FB54442D19;
	cvt.rn.f32.f64 	%f3096, %fd166;
	neg.f32 	%f3097, %f3096;
	setp.lt.s32 	%p692, %r5093, 0;
	selp.f32 	%f6150, %f3097, %f3096, %p692;
$L__BB2_728:
	add.s32 	%r5098, %r8731, 1;
	mul.rn.f32 	%f3099, %f6150, %f6150;
	and.b32  	%r5099, %r8731, 1;
	setp.eq.b32 	%p693, %r5099, 1;
	selp.f32 	%f3100, %f6150, 0f3F800000, %p693;
	fma.rn.f32 	%f3101, %f3099, %f3100, 0f00000000;
	fma.rn.f32 	%f3102, %f3099, 0f37CBAC00, 0fBAB607ED;
	selp.f32 	%f3103, 0fB94D4153, %f3102, %p693;
	selp.f32 	%f3104, 0f3C0885E4, 0f3D2AAABB, %p693;
	fma.rn.f32 	%f3105, %f3103, %f3099, %f3104;
	selp.f32 	%f3106, 0fBE2AAAA8, 0fBEFFFFFF, %p693;
	fma.rn.f32 	%f3107, %f3105, %f3099, %f3106;
	fma.rn.f32 	%f3108, %f3107, %f3101, %f3100;
	and.b32  	%r5100, %r5098, 2;
	setp.eq.s32 	%p694, %r5100, 0;
	mov.f32 	%f3109, 0f00000000;
	sub.f32 	%f3110, %f3109, %f3108;
	selp.f32 	%f6151, %f3108, %f3110, %p694;
$L__BB2_729:
	mul.f32 	%f3111, %f6151, 0f3F22F983;
	cvt.rni.s32.f32 	%r8735, %f3111;
	cvt.rn.f32.s32 	%f3112, %r8735;
	fma.rn.f32 	%f3113, %f3112, 0fBFC90FDA, %f6151;
	fma.rn.f32 	%f3114, %f3112, 0fB3A22168, %f3113;
	fma.rn.f32 	%f6152, %f3112, 0fA7C234C5, %f3114;
	abs.f32 	%f536, %f6151;
	setp.ltu.f32 	%p695, %f536, 0f47CE4780;
	@%p695 bra 	$L__BB2_737;
	setp.neu.f32 	%p696, %f536, 0f7F800000;
	@%p696 bra 	$L__BB2_732;
	mov.f32 	%f3117, 0f00000000;
	mul.rn.f32 	%f6152, %f6151, %f3117;
	mov.b32 	%r8735, 0;
	bra.uni 	$L__BB2_737;
$L__BB2_732:
	mov.b32 	%r1165, %f6151;
	shl.b32 	%r5102, %r1165, 8;
	or.b32  	%r1166, %r5102, -2147483648;
	mov.b64 	%rd3817, 0;
	mov.b32 	%r8732, 0;
	mov.u64 	%rd3815, __cudart_i2opi_f;
	mov.u64 	%rd3816, %rd1;
$L__BB2_733:
	.pragma "nounroll";
	ld.global.nc.u32 	%r5103, [%rd3815];
	mad.wide.u32 	%rd2333, %r5103, %r1166, %rd3817;
	shr.u64 	%rd3817, %rd2333, 32;
	st.local.u32 	[%rd3816], %rd2333;
	add.s32 	%r8732, %r8732, 1;
	add.s64 	%rd3816, %rd3816, 4;
	add.s64 	%rd3815, %rd3815, 4;
	setp.ne.s32 	%p697, %r8732, 6;
	@%p697 bra 	$L__BB2_733;
	shr.u32 	%r5104, %r1165, 23;
	st.local.u32 	[%rd1+24], %rd3817;
	and.b32  	%r1169, %r5104, 31;
	and.b32  	%r5105, %r5104, 224;
	add.s32 	%r5106, %r5105, -128;
	shr.u32 	%r5107, %r5106, 5;
	mul.wide.u32 	%rd2334, %r5107, 4;
	sub.s64 	%rd590, %rd1, %rd2334;
	ld.local.u32 	%r8733, [%rd590+24];
	ld.local.u32 	%r8734, [%rd590+20];
	setp.eq.s32 	%p698, %r1169, 0;
	@%p698 bra 	$L__BB2_736;
	shf.l.wrap.b32 	%r8733, %r8734, %r8733, %r1169;
	ld.local.u32 	%r5108, [%rd590+16];
	shf.l.wrap.b32 	%r8734, %r5108, %r8734, %r1169;
$L__BB2_736:
	shr.u32 	%r5109, %r8733, 30;
	shf.l.wrap.b32 	%r5110, %r8734, %r8733, 2;
	shl.b32 	%r5111, %r8734, 2;
	shr.u32 	%r5112, %r5110, 31;
	add.s32 	%r5113, %r5112, %r5109;
	neg.s32 	%r5114, %r5113;
	setp.lt.s32 	%p699, %r1165, 0;
	selp.b32 	%r8735, %r5114, %r5113, %p699;
	xor.b32  	%r5115, %r5110, %r1165;
	shr.s32 	%r5116, %r5110, 31;
	xor.b32  	%r5117, %r5116, %r5110;
	xor.b32  	%r5118, %r5116, %r5111;
	cvt.u64.u32 	%rd2335, %r5117;
	shl.b64 	%rd2336, %rd2335, 32;
	cvt.u64.u32 	%rd2337, %r5118;
	or.b64  	%rd2338, %rd2336, %rd2337;
	cvt.rn.f64.s64 	%fd167, %rd2338;
	mul.f64 	%fd168, %fd167, 0d3BF921FB54442D19;
	cvt.rn.f32.f64 	%f3115, %fd168;
	neg.f32 	%f3116, %f3115;
	setp.lt.s32 	%p700, %r5115, 0;
	selp.f32 	%f6152, %f3116, %f3115, %p700;
$L__BB2_737:
	add.s32 	%r5120, %r8735, 1;
	mul.rn.f32 	%f3118, %f6152, %f6152;
	and.b32  	%r5121, %r8735, 1;
	setp.eq.b32 	%p701, %r5121, 1;
	selp.f32 	%f3119, %f6152, 0f3F800000, %p701;
	fma.rn.f32 	%f3120, %f3118, %f3119, 0f00000000;
	fma.rn.f32 	%f3121, %f3118, 0f37CBAC00, 0fBAB607ED;
	selp.f32 	%f3122, 0fB94D4153, %f3121, %p701;
	selp.f32 	%f3123, 0f3C0885E4, 0f3D2AAABB, %p701;
	fma.rn.f32 	%f3124, %f3122, %f3118, %f3123;
	selp.f32 	%f3125, 0fBE2AAAA8, 0fBEFFFFFF, %p701;
	fma.rn.f32 	%f3126, %f3124, %f3118, %f3125;
	fma.rn.f32 	%f3127, %f3126, %f3120, %f3119;
	and.b32  	%r5122, %r5120, 2;
	setp.eq.s32 	%p702, %r5122, 0;
	mov.f32 	%f3128, 0f00000000;
	sub.f32 	%f3129, %f3128, %f3127;
	selp.f32 	%f6154, %f3127, %f3129, %p702;
	setp.leu.f32 	%p703, %f6154, %f2;
	@%p703 bra 	$L__BB2_747;
	mul.f32 	%f3130, %f6154, 0f3F22F983;
	cvt.rni.s32.f32 	%r8739, %f3130;
	cvt.rn.f32.s32 	%f3131, %r8739;
	fma.rn.f32 	%f3132, %f3131, 0fBFC90FDA, %f6154;
	fma.rn.f32 	%f3133, %f3131, 0fB3A22168, %f3132;
	fma.rn.f32 	%f6153, %f3131, 0fA7C234C5, %f3133;
	abs.f32 	%f542, %f6154;
	setp.ltu.f32 	%p704, %f542, 0f47CE4780;
	@%p704 bra 	$L__BB2_746;
	setp.neu.f32 	%p705, %f542, 0f7F800000;
	@%p705 bra 	$L__BB2_741;
	mov.f32 	%f3136, 0f00000000;
	mul.rn.f32 	%f6153, %f6154, %f3136;
	mov.b32 	%r8739, 0;
	bra.uni 	$L__BB2_746;
$L__BB2_741:
	mov.b32 	%r1179, %f6154;
	shl.b32 	%r5124, %r1179, 8;
	or.b32  	%r1180, %r5124, -2147483648;
	mov.b64 	%rd3820, 0;
	mov.b32 	%r8736, 0;
	mov.u64 	%rd3818, __cudart_i2opi_f;
	mov.u64 	%rd3819, %rd1;
$L__BB2_742:
	.pragma "nounroll";
	ld.global.nc.u32 	%r5125, [%rd3818];
	mad.wide.u32 	%rd2341, %r5125, %r1180, %rd3820;
	shr.u64 	%rd3820, %rd2341, 32;
	st.local.u32 	[%rd3819], %rd2341;
	add.s32 	%r8736, %r8736, 1;
	add.s64 	%rd3819, %rd3819, 4;
	add.s64 	%rd3818, %rd3818, 4;
	setp.ne.s32 	%p706, %r8736, 6;
	@%p706 bra 	$L__BB2_742;
	shr.u32 	%r5126, %r1179, 23;
	st.local.u32 	[%rd1+24], %rd3820;
	and.b32  	%r1183, %r5126, 31;
	and.b32  	%r5127, %r5126, 224;
	add.s32 	%r5128, %r5127, -128;
	shr.u32 	%r5129, %r5128, 5;
	mul.wide.u32 	%rd2342, %r5129, 4;
	sub.s64 	%rd597, %rd1, %rd2342;
	ld.local.u32 	%r8737, [%rd597+24];
	ld.local.u32 	%r8738, [%rd597+20];
	setp.eq.s32 	%p707, %r1183, 0;
	@%p707 bra 	$L__BB2_745;
	shf.l.wrap.b32 	%r8737, %r8738, %r8737, %r1183;
	ld.local.u32 	%r5130, [%rd597+16];
	shf.l.wrap.b32 	%r8738, %r5130, %r8738, %r1183;
$L__BB2_745:
	shr.u32 	%r5131, %r8737, 30;
	shf.l.wrap.b32 	%r5132, %r8738, %r8737, 2;
	shl.b32 	%r5133, %r8738, 2;
	shr.u32 	%r5134, %r5132, 31;
	add.s32 	%r5135, %r5134, %r5131;
	neg.s32 	%r5136, %r5135;
	setp.lt.s32 	%p708, %r1179, 0;
	selp.b32 	%r8739, %r5136, %r5135, %p708;
	xor.b32  	%r5137, %r5132, %r1179;
	shr.s32 	%r5138, %r5132, 31;
	xor.b32  	%r5139, %r5138, %r5132;
	xor.b32  	%r5140, %r5138, %r5133;
	cvt.u64.u32 	%rd2343, %r5139;
	shl.b64 	%rd2344, %rd2343, 32;
	cvt.u64.u32 	%rd2345, %r5140;
	or.b64  	%rd2346, %rd2344, %rd2345;
	cvt.rn.f64.s64 	%fd169, %rd2346;
	mul.f64 	%fd170, %fd169, 0d3BF921FB54442D19;
	cvt.rn.f32.f64 	%f3134, %fd170;
	neg.f32 	%f3135, %f3134;
	setp.lt.s32 	%p709, %r5137, 0;
	selp.f32 	%f6153, %f3135, %f3134, %p709;
$L__BB2_746:
	add.s32 	%r5142, %r8739, 1;
	mul.rn.f32 	%f3137, %f6153, %f6153;
	and.b32  	%r5143, %r8739, 1;
	setp.eq.b32 	%p710, %r5143, 1;
	selp.f32 	%f3138, %f6153, 0f3F800000, %p710;
	fma.rn.f32 	%f3139, %f3137, %f3138, 0f00000000;
	fma.rn.f32 	%f3140, %f3137, 0f37CBAC00, 0fBAB607ED;
	selp.f32 	%f3141, 0fB94D4153, %f3140, %p710;
	selp.f32 	%f3142, 0f3C0885E4, 0f3D2AAABB, %p710;
	fma.rn.f32 	%f3143, %f3141, %f3137, %f3142;
	selp.f32 	%f3144, 0fBE2AAAA8, 0fBEFFFFFF, %p710;
	fma.rn.f32 	%f3145, %f3143, %f3137, %f3144;
	fma.rn.f32 	%f3146, %f3145, %f3139, %f3138;
	and.b32  	%r5144, %r5142, 2;
	setp.eq.s32 	%p711, %r5144, 0;
	mov.f32 	%f3147, 0f00000000;
	sub.f32 	%f3148, %f3147, %f3146;
	selp.f32 	%f6154, %f3146, %f3148, %p711;
$L__BB2_747:
	mul.f32 	%f3149, %f6154, 0f3F22F983;
	cvt.rni.s32.f32 	%r8743, %f3149;
	cvt.rn.f32.s32 	%f3150, %r8743;
	fma.rn.f32 	%f3151, %f3150, 0fBFC90FDA, %f6154;
	fma.rn.f32 	%f3152, %f3150, 0fB3A22168, %f3151;
	fma.rn.f32 	%f6155, %f3150, 0fA7C234C5, %f3152;
	abs.f32 	%f549, %f6154;
	setp.ltu.f32 	%p712, %f549, 0f47CE4780;
	@%p712 bra 	$L__BB2_755;
	setp.neu.f32 	%p713, %f549, 0f7F800000;
	@%p713 bra 	$L__BB2_750;
	mov.f32 	%f3155, 0f00000000;
	mul.rn.f32 	%f6155, %f6154, %f3155;
	mov.b32 	%r8743, 0;
	bra.uni 	$L__BB2_755;
$L__BB2_750:
	mov.b32 	%r1193, %f6154;
	shl.b32 	%r5146, %r1193, 8;
	or.b32  	%r1194, %r5146, -2147483648;
	mov.b64 	%rd3823, 0;
	mov.b32 	%r8740, 0;
	mov.u64 	%rd3821, __cudart_i2opi_f;
	mov.u64 	%rd3822, %rd1;
$L__BB2_751:
	.pragma "nounroll";
	ld.global.nc.u32 	%r5147, [%rd3821];
	mad.wide.u32 	%rd2349, %r5147, %r1194, %rd3823;
	shr.u64 	%rd3823, %rd2349, 32;
	st.local.u32 	[%rd3822], %rd2349;
	add.s32 	%r8740, %r8740, 1;
	add.s64 	%rd3822, %rd3822, 4;
	add.s64 	%rd3821, %rd3821, 4;
	setp.ne.s32 	%p714, %r8740, 6;
	@%p714 bra 	$L__BB2_751;
	shr.u32 	%r5148, %r1193, 23;
	st.local.u32 	[%rd1+24], %rd3823;
	and.b32  	%r1197, %r5148, 31;
	and.b32  	%r5149, %r5148, 224;
	add.s32 	%r5150, %r5149, -128;
	shr.u32 	%r5151, %r5150, 5;
	mul.wide.u32 	%rd2350, %r5151, 4;
	sub.s64 	%rd604, %rd1, %rd2350;
	ld.local.u32 	%r8741, [%rd604+24];
	ld.local.u32 	%r8742, [%rd604+20];
	setp.eq.s32 	%p715, %r1197, 0;
	@%p715 bra 	$L__BB2_754;
	shf.l.wrap.b32 	%r8741, %r8742, %r8741, %r1197;
	ld.local.u32 	%r5152, [%rd604+16];
	shf.l.wrap.b32 	%r8742, %r5152, %r8742, %r1197;
$L__BB2_754:
	shr.u32 	%r5153, %r8741, 30;
	shf.l.wrap.b32 	%r5154, %r8742, %r8741, 2;
	shl.b32 	%r5155, %r8742, 2;
	shr.u32 	%r5156, %r5154, 31;
	add.s32 	%r5157, %r5156, %r5153;
	neg.s32 	%r5158, %r5157;
	setp.lt.s32 	%p716, %r1193, 0;
	selp.b32 	%r8743, %r5158, %r5157, %p716;
	xor.b32  	%r5159, %r5154, %r1193;
	shr.s32 	%r5160, %r5154, 31;
	xor.b32  	%r5161, %r5160, %r5154;
	xor.b32  	%r5162, %r5160, %r5155;
	cvt.u64.u32 	%rd2351, %r5161;
	shl.b64 	%rd2352, %rd2351, 32;
	cvt.u64.u32 	%rd2353, %r5162;
	or.b64  	%rd2354, %rd2352, %rd2353;
	cvt.rn.f64.s64 	%fd171, %rd2354;
	mul.f64 	%fd172, %fd171, 0d3BF921FB54442D19;
	cvt.rn.f32.f64 	%f3153, %fd172;
	neg.f32 	%f3154, %f3153;
	setp.lt.s32 	%p717, %r5159, 0;
	selp.f32 	%f6155, %f3154, %f3153, %p717;
$L__BB2_755:
	add.s32 	%r5164, %r8743, 1;
	mul.rn.f32 	%f3156, %f6155, %f6155;
	and.b32  	%r5165, %r8743, 1;
	setp.eq.b32 	%p718, %r5165, 1;
	selp.f32 	%f3157, %f6155, 0f3F800000, %p718;
	fma.rn.f32 	%f3158, %f3156, %f3157, 0f00000000;
	fma.rn.f32 	%f3159, %f3156, 0f37CBAC00, 0fBAB607ED;
	selp.f32 	%f3160, 0fB94D4153, %f3159, %p718;
	selp.f32 	%f3161, 0f3C0885E4, 0f3D2AAABB, %p718;
	fma.rn.f32 	%f3162, %f3160, %f3156, %f3161;
	selp.f32 	%f3163, 0fBE2AAAA8, 0fBEFFFFFF, %p718;
	fma.rn.f32 	%f3164, %f3162, %f3156, %f3163;
	fma.rn.f32 	%f3165, %f3164, %f3158, %f3157;
	and.b32  	%r5166, %r5164, 2;
	setp.eq.s32 	%p719, %r5166, 0;
	mov.f32 	%f3166, 0f00000000;
	sub.f32 	%f3167, %f3166, %f3165;
	selp.f32 	%f6157, %f3165, %f3167, %p719;
	setp.geu.f32 	%p720, %f311, 0f40400000;
	@%p720 bra 	$L__BB2_765;
	mul.f32 	%f3168, %f6157, 0f3F22F983;
	cvt.rni.s32.f32 	%r8747, %f3168;
	cvt.rn.f32.s32 	%f3169, %r8747;
	fma.rn.f32 	%f3170, %f3169, 0fBFC90FDA, %f6157;
	fma.rn.f32 	%f3171, %f3169, 0fB3A22168, %f3170;
	fma.rn.f32 	%f6156, %f3169, 0fA7C234C5, %f3171;
	abs.f32 	%f555, %f6157;
	setp.ltu.f32 	%p721, %f555, 0f47CE4780;
	@%p721 bra 	$L__BB2_764;
	setp.neu.f32 	%p722, %f555, 0f7F800000;
	@%p722 bra 	$L__BB2_759;
	mov.f32 	%f3174, 0f00000000;
	mul.rn.f32 	%f6156, %f6157, %f3174;
	mov.b32 	%r8747, 0;
	bra.uni 	$L__BB2_764;
$L__BB2_759:
	mov.b32 	%r1207, %f6157;
	shl.b32 	%r5168, %r1207, 8;
	or.b32  	%r1208, %r5168, -2147483648;
	mov.b64 	%rd3826, 0;
	mov.b32 	%r8744, 0;
	mov.u64 	%rd3824, __cudart_i2opi_f;
	mov.u64 	%rd3825, %rd1;
$L__BB2_760:
	.pragma "nounroll";
	ld.global.nc.u32 	%r5169, [%rd3824];
	mad.wide.u32 	%rd2357, %r5169, %r1208, %rd3826;
	shr.u64 	%rd3826, %rd2357, 32;
	st.local.u32 	[%rd3825], %rd2357;
	add.s32 	%r8744, %r8744, 1;
	add.s64 	%rd3825, %rd3825, 4;
	add.s64 	%rd3824, %rd3824, 4;
	setp.ne.s32 	%p723, %r8744, 6;
	@%p723 bra 	$L__BB2_760;
	shr.u32 	%r5170, %r1207, 23;
	st.local.u32 	[%rd1+24], %rd3826;
	and.b32  	%r1211, %r5170, 31;
	and.b32  	%r5171, %r5170, 224;
	add.s32 	%r5172, %r5171, -128;
	shr.u32 	%r5173, %r5172, 5;
	mul.wide.u32 	%rd2358, %r5173, 4;
	sub.s64 	%rd611, %rd1, %rd2358;
	ld.local.u32 	%r8745, [%rd611+24];
	ld.local.u32 	%r8746, [%rd611+20];
	setp.eq.s32 	%p724, %r1211, 0;
	@%p724 bra 	$L__BB2_763;
	shf.l.wrap.b32 	%r8745, %r8746, %r8745, %r1211;
	ld.local.u32 	%r5174, [%rd611+16];
	shf.l.wrap.b32 	%r8746, %r5174, %r8746, %r1211;
$L__BB2_763:
	shr.u32 	%r5175, %r8745, 30;
	shf.l.wrap.b32 	%r5176, %r8746, %r8745, 2;
	shl.b32 	%r5177, %r8746, 2;
	shr.u32 	%r5178, %r5176, 31;
	add.s32 	%r5179, %r5178, %r5175;
	neg.s32 	%r5180, %r5179;
	setp.lt.s32 	%p725, %r1207, 0;
	selp.b32 	%r8747, %r5180, %r5179, %p725;
	xor.b32  	%r5181, %r5176, %r1207;
	shr.s32 	%r5182, %r5176, 31;
	xor.b32  	%r5183, %r5182, %r5176;
	xor.b32  	%r5184, %r5182, %r5177;
	cvt.u64.u32 	%rd2359, %r5183;
	shl.b64 	%rd2360, %rd2359, 32;
	cvt.u64.u32 	%rd2361, %r5184;
	or.b64  	%rd2362, %rd2360, %rd2361;
	cvt.rn.f64.s64 	%fd173, %rd2362;
	mul.f64 	%fd174, %fd173, 0d3BF921FB54442D19;
	cvt.rn.f32.f64 	%f3172, %fd174;
	neg.f32 	%f3173, %f3172;
	setp.lt.s32 	%p726, %r5181, 0;
	selp.f32 	%f6156, %f3173, %f3172, %p726;
$L__BB2_764:
	mul.rn.f32 	%f3175, %f6156, %f6156;
	and.b32  	%r5186, %r8747, 1;
	setp.eq.b32 	%p727, %r5186, 1;
	selp.f32 	%f3176, 0f3F800000, %f6156, %p727;
	fma.rn.f32 	%f3177, %f3175, %f3176, 0f00000000;
	fma.rn.f32 	%f3178, %f3175, 0f37CBAC00, 0fBAB607ED;
	selp.f32 	%f3179, %f3178, 0fB94D4153, %p727;
	selp.f32 	%f3180, 0f3D2AAABB, 0f3C0885E4, %p727;
	fma.rn.f32 	%f3181, %f3179, %f3175, %f3180;
	selp.f32 	%f3182, 0fBEFFFFFF, 0fBE2AAAA8, %p727;
	fma.rn.f32 	%f3183, %f3181, %f3175, %f3182;
	fma.rn.f32 	%f3184, %f3183, %f3177, %f3176;
	and.b32  	%r5187, %r8747, 2;
	setp.eq.s32 	%p728, %r5187, 0;
	mov.f32 	%f3185, 0f00000000;
	sub.f32 	%f3186, %f3185, %f3184;
	selp.f32 	%f6157, %f3184, %f3186, %p728;
$L__BB2_765:
	setp.geu.f32 	%p729, %f297, 0f40800000;
	@%p729 bra 	$L__BB2_775;
	mul.f32 	%f3187, %f6157, 0f3F22F983;
	cvt.rni.s32.f32 	%r8751, %f3187;
	cvt.rn.f32.s32 	%f3188, %r8751;
	fma.rn.f32 	%f3189, %f3188, 0fBFC90FDA, %f6157;
	fma.rn.f32 	%f3190, %f3188, 0fB3A22168, %f3189;
	fma.rn.f32 	%f6158, %f3188, 0fA7C234C5, %f3190;
	abs.f32 	%f562, %f6157;
	setp.ltu.f32 	%p730, %f562, 0f47CE4780;
	@%p730 bra 	$L__BB2_774;
	setp.neu.f32 	%p731, %f562, 0f7F800000;
	@%p731 bra 	$L__BB2_769;
	mov.f32 	%f3193, 0f00000000;
	mul.rn.f32 	%f6158, %f6157, %f3193;
	mov.b32 	%r8751, 0;
	bra.uni 	$L__BB2_774;
$L__BB2_769:
	mov.b32 	%r1221, %f6157;
	shl.b32 	%r5189, %r1221, 8;
	or.b32  	%r1222, %r5189, -2147483648;
	mov.b64 	%rd3829, 0;
	mov.b32 	%r8748, 0;
	mov.u64 	%rd3827, __cudart_i2opi_f;
	mov.u64 	%rd3828, %rd1;
$L__BB2_770:
	.pragma "nounroll";
	ld.global.nc.u32 	%r5190, [%rd3827];
	mad.wide.u32 	%rd2365, %r5190, %r1222, %rd3829;
	shr.u64 	%rd3829, %rd2365, 32;
	st.local.u32 	[%rd3828], %rd2365;
	add.s32 	%r8748, %r8748, 1;
	add.s64 	%rd3828, %rd3828, 4;
	add.s64 	%rd3827, %rd3827, 4;
	setp.ne.s32 	%p732, %r8748, 6;
	@%p732 bra 	$L__BB2_770;
	shr.u32 	%r5191, %r1221, 23;
	st.local.u32 	[%rd1+24], %rd3829;
	and.b32  	%r1225, %r5191, 31;
	and.b32  	%r5192, %r5191, 224;
	add.s32 	%r5193, %r5192, -128;
	shr.u32 	%r5194, %r5193, 5;
	mul.wide.u32 	%rd2366, %r5194, 4;
	sub.s64 	%rd618, %rd1, %rd2366;
	ld.local.u32 	%r8749, [%rd618+24];
	ld.local.u32 	%r8750, [%rd618+20];
	setp.eq.s32 	%p733, %r1225, 0;
	@%p733 bra 	$L__BB2_773;
	shf.l.wrap.b32 	%r8749, %r8750, %r8749, %r1225;
	ld.local.u32 	%r5195, [%rd618+16];
	shf.l.wrap.b32 	%r8750, %r5195, %r8750, %r1225;
$L__BB2_773:
	shr.u32 	%r5196, %r8749, 30;
	shf.l.wrap.b32 	%r5197, %r8750, %r8749, 2;
	shl.b32 	%r5198, %r8750, 2;
	shr.u32 	%r5199, %r5197, 31;
	add.s32 	%r5200, %r5199, %r5196;
	neg.s32 	%r5201, %r5200;
	setp.lt.s32 	%p734, %r1221, 0;
	selp.b32 	%r8751, %r5201, %r5200, %p734;
	xor.b32  	%r5202, %r5197, %r1221;
	shr.s32 	%r5203, %r5197, 31;
	xor.b32  	%r5204, %r5203, %r5197;
	xor.b32  	%r5205, %r5203, %r5198;
	cvt.u64.u32 	%rd2367, %r5204;
	shl.b64 	%rd2368, %rd2367, 32;
	cvt.u64.u32 	%rd2369, %r5205;
	or.b64  	%rd2370, %rd2368, %rd2369;
	cvt.rn.f64.s64 	%fd175, %rd2370;
	mul.f64 	%fd176, %fd175, 0d3BF921FB54442D19;
	cvt.rn.f32.f64 	%f3191, %fd176;
	neg.f32 	%f3192, %f3191;
	setp.lt.s32 	%p735, %r5202, 0;
	selp.f32 	%f6158, %f3192, %f3191, %p735;
$L__BB2_774:
	add.s32 	%r5207, %r8751, 1;
	mul.rn.f32 	%f3194, %f6158, %f6158;
	and.b32  	%r5208, %r8751, 1;
	setp.eq.b32 	%p736, %r5208, 1;
	selp.f32 	%f3195, %f6158, 0f3F800000, %p736;
	fma.rn.f32 	%f3196, %f3194, %f3195, 0f00000000;
	fma.rn.f32 	%f3197, %f3194, 0f37CBAC00, 0fBAB607ED;
	selp.f32 	%f3198, 0fB94D4153, %f3197, %p736;
	selp.f32 	%f3199, 0f3C0885E4, 0f3D2AAABB, %p736;
	fma.rn.f32 	%f3200, %f3198, %f3194, %f3199;
	selp.f32 	%f3201, 0fBE2AAAA8, 0fBEFFFFFF, %p736;
	fma.rn.f32 	%f3202, %f3200, %f3194, %f3201;
	fma.rn.f32 	%f3203, %f3202, %f3196, %f3195;
	and.b32  	%r5209, %r5207, 2;
	setp.eq.s32 	%p737, %r5209, 0;
	mov.f32 	%f3204, 0f00000000;
	sub.f32 	%f3205, %f3204, %f3203;
	selp.f32 	%f6157, %f3203, %f3205, %p737;
$L__BB2_775:
	setp.leu.f32 	%p738, %f2, %f311;
	@%p738 bra 	$L__BB2_785;
	mul.f32 	%f3206, %f6157, 0f3F22F983;
	cvt.rni.s32.f32 	%r8755, %f3206;
	cvt.rn.f32.s32 	%f3207, %r8755;
	fma.rn.f32 	%f3208, %f3207, 0fBFC90FDA, %f6157;
	fma.rn.f32 	%f3209, %f3207, 0fB3A22168, %f3208;
	fma.rn.f32 	%f6160, %f3207, 0fA7C234C5, %f3209;
	abs.f32 	%f569, %f6157;
	setp.ltu.f32 	%p739, %f569, 0f47CE4780;
	@%p739 bra 	$L__BB2_784;
	setp.neu.f32 	%p740, %f569, 0f7F800000;
	@%p740 bra 	$L__BB2_779;
	mov.f32 	%f3212, 0f00000000;
	mul.rn.f32 	%f6160, %f6157, %f3212;
	mov.b32 	%r8755, 0;
	bra.uni 	$L__BB2_784;
$L__BB2_779:
	mov.b32 	%r1235, %f6157;
	shl.b32 	%r5211, %r1235, 8;
	or.b32  	%r1236, %r5211, -2147483648;
	mov.b64 	%rd3832, 0;
	mov.b32 	%r8752, 0;
	mov.u64 	%rd3830, __cudart_i2opi_f;
	mov.u64 	%rd3831, %rd1;
$L__BB2_780:
	.pragma "nounroll";
	ld.global.nc.u32 	%r5212, [%rd3830];
	mad.wide.u32 	%rd2373, %r5212, %r1236, %rd3832;
	shr.u64 	%rd3832, %rd2373, 32;
	st.local.u32 	[%rd3831], %rd2373;
	add.s32 	%r8752, %r8752, 1;
	add.s64 	%rd3831, %rd3831, 4;
	add.s64 	%rd3830, %rd3830, 4;
	setp.ne.s32 	%p741, %r8752, 6;
	@%p741 bra 	$L__BB2_780;
	shr.u32 	%r5213, %r1235, 23;
	st.local.u32 	[%rd1+24], %rd3832;
	and.b32  	%r1239, %r5213, 31;
	and.b32  	%r5214, %r5213, 224;
	add.s32 	%r5215, %r5214, -128;
	shr.u32 	%r5216, %r5215, 5;
	mul.wide.u32 	%rd2374, %r5216, 4;
	sub.s64 	%rd625, %rd1, %rd2374;
	ld.local.u32 	%r8753, [%rd625+24];
	ld.local.u32 	%r8754, [%rd625+20];
	setp.eq.s32 	%p742, %r1239, 0;
	@%p742 bra 	$L__BB2_783;
	shf.l.wrap.b32 	%r8753, %r8754, %r8753, %r1239;
	ld.local.u32 	%r5217, [%rd625+16];
	shf.l.wrap.b32 	%r8754, %r5217, %r8754, %r1239;
$L__BB2_783:
	shr.u32 	%r5218, %r8753, 30;
	shf.l.wrap.b32 	%r5219, %r8754, %r8753, 2;
	shl.b32 	%r5220, %r8754, 2;
	shr.u32 	%r5221, %r5219, 31;
	add.s32 	%r5222, %r5221, %r5218;
	neg.s32 	%r5223, %r5222;
	setp.lt.s32 	%p743, %r1235, 0;
	selp.b32 	%r8755, %r5223, %r5222, %p743;
	xor.b32  	%r5224, %r5219, %r1235;
	shr.s32 	%r5225, %r5219, 31;
	xor.b32  	%r5226, %r5225, %r5219;
	xor.b32  	%r5227, %r5225, %r5220;
	cvt.u64.u32 	%rd2375, %r5226;
	shl.b64 	%rd2376, %rd2375, 32;
	cvt.u64.u32 	%rd2377, %r5227;
	or.b64  	%rd2378, %rd2376, %rd2377;
	cvt.rn.f64.s64 	%fd177, %rd2378;
	mul.f64 	%fd178, %fd177, 0d3BF921FB54442D19;
	cvt.rn.f32.f64 	%f3210, %fd178;
	neg.f32 	%f3211, %f3210;
	setp.lt.s32 	%p744, %r5224, 0;
	selp.f32 	%f6160, %f3211, %f3210, %p744;
$L__BB2_784:
	mul.rn.f32 	%f3213, %f6160, %f6160;
	and.b32  	%r5229, %r8755, 1;
	setp.eq.b32 	%p745, %r5229, 1;
	selp.f32 	%f3214, 0f3F800000, %f6160, %p745;
	fma.rn.f32 	%f3215, %f3213, %f3214, 0f00000000;
	fma.rn.f32 	%f3216, %f3213, 0f37CBAC00, 0fBAB607ED;
	selp.f32 	%f3217, %f3216, 0fB94D4153, %p745;
	selp.f32 	%f3218, 0f3D2AAABB, 0f3C0885E4, %p745;
	fma.rn.f32 	%f3219, %f3217, %f3213, %f3218;
	selp.f32 	%f3220, 0fBEFFFFFF, 0fBE2AAAA8, %p745;
	fma.rn.f32 	%f3221, %f3219, %f3213, %f3220;
	fma.rn.f32 	%f3222, %f3221, %f3215, %f3214;
	and.b32  	%r5230, %r8755, 2;
	setp.eq.s32 	%p746, %r5230, 0;
	mov.f32 	%f3223, 0f00000000;
	sub.f32 	%f3224, %f3223, %f3222;
	selp.f32 	%f6157, %f3222, %f3224, %p746;
$L__BB2_785:
	mul.f32 	%f3225, %f6157, 0f3F22F983;
	cvt.rni.s32.f32 	%r8759, %f3225;
	cvt.rn.f32.s32 	%f3226, %r8759;
	fma.rn.f32 	%f3227, %f3226, 0fBFC90FDA, %f6157;
	fma.rn.f32 	%f3228, %f3226, 0fB3A22168, %f3227;
	fma.rn.f32 	%f6162, %f3226, 0fA7C234C5, %f3228;
	abs.f32 	%f576, %f6157;
	setp.ltu.f32 	%p747, %f576, 0f47CE4780;
	@%p747 bra 	$L__BB2_793;
	setp.neu.f32 	%p748, %f576, 0f7F800000;
	@%p748 bra 	$L__BB2_788;
	mov.f32 	%f3231, 0f00000000;
	mul.rn.f32 	%f6162, %f6157, %f3231;
	mov.b32 	%r8759, 0;
	bra.uni 	$L__BB2_793;
$L__BB2_788:
	mov.b32 	%r1249, %f6157;
	shl.b32 	%r5232, %r1249, 8;
	or.b32  	%r1250, %r5232, -2147483648;
	mov.b64 	%rd3835, 0;
	mov.b32 	%r8756, 0;
	mov.u64 	%rd3833, __cudart_i2opi_f;
	mov.u64 	%rd3834, %rd1;
$L__BB2_789:
	.pragma "nounroll";
	ld.global.nc.u32 	%r5233, [%rd3833];
	mad.wide.u32 	%rd2381, %r5233, %r1250, %rd3835;
	shr.u64 	%rd3835, %rd2381, 32;
	st.local.u32 	[%rd3834], %rd2381;
	add.s32 	%r8756, %r8756, 1;
	add.s64 	%rd3834, %rd3834, 4;
	add.s64 	%rd3833, %rd3833, 4;
	setp.ne.s32 	%p749, %r8756, 6;
	@%p749 bra 	$L__BB2_789;
	shr.u32 	%r5234, %r1249, 23;
	st.local.u32 	[%rd1+24], %rd3835;
	and.b32  	%r1253, %r5234, 31;
	and.b32  	%r5235, %r5234, 224;
	add.s32 	%r5236, %r5235, -128;
	shr.u32 	%r5237, %r5236, 5;
	mul.wide.u32 	%rd2382, %r5237, 4;
	sub.s64 	%rd632, %rd1, %rd2382;
	ld.local.u32 	%r8757, [%rd632+24];
	ld.local.u32 	%r8758, [%rd632+20];
	setp.eq.s32 	%p750, %r1253, 0;
	@%p750 bra 	$L__BB2_792;
	shf.l.wrap.b32 	%r8757, %r8758, %r8757, %r1253;
	ld.local.u32 	%r5238, [%rd632+16];
	shf.l.wrap.b32 	%r8758, %r5238, %r8758, %r1253;
$L__BB2_792:
	shr.u32 	%r5239, %r8757, 30;
	shf.l.wrap.b32 	%r5240, %r8758, %r8757, 2;
	shl.b32 	%r5241, %r8758, 2;
	shr.u32 	%r5242, %r5240, 31;
	add.s32 	%r5243, %r5242, %r5239;
	neg.s32 	%r5244, %r5243;
	setp.lt.s32 	%p751, %r1249, 0;
	selp.b32 	%r8759, %r5244, %r5243, %p751;
	xor.b32  	%r5245, %r5240, %r1249;
	shr.s32 	%r5246, %r5240, 31;
	xor.b32  	%r5247, %r5246, %r5240;
	xor.b32  	%r5248, %r5246, %r5241;
	cvt.u64.u32 	%rd2383, %r5247;
	shl.b64 	%rd2384, %rd2383, 32;
	cvt.u64.u32 	%rd2385, %r5248;
	or.b64  	%rd2386, %rd2384, %rd2385;
	cvt.rn.f64.s64 	%fd179, %rd2386;
	mul.f64 	%fd180, %fd179, 0d3BF921FB54442D19;
	cvt.rn.f32.f64 	%f3229, %fd180;
	neg.f32 	%f3230, %f3229;
	setp.lt.s32 	%p752, %r5245, 0;
	selp.f32 	%f6162, %f3230, %f3229, %p752;
$L__BB2_793:
	add.s32 	%r5250, %r8759, 1;
	mul.rn.f32 	%f3232, %f6162, %f6162;
	and.b32  	%r5251, %r8759, 1;
	setp.eq.b32 	%p753, %r5251, 1;
	selp.f32 	%f3233, %f6162, 0f3F800000, %p753;
	fma.rn.f32 	%f3234, %f3232, %f3233, 0f00000000;
	fma.rn.f32 	%f3235, %f3232, 0f37CBAC00, 0fBAB607ED;
	selp.f32 	%f3236, 0fB94D4153, %f3235, %p753;
	selp.f32 	%f3237, 0f3C0885E4, 0f3D2AAABB, %p753;
	fma.rn.f32 	%f3238, %f3236, %f3232, %f3237;
	selp.f32 	%f3239, 0fBE2AAAA8, 0fBEFFFFFF, %p753;
	fma.rn.f32 	%f3240, %f3238, %f3232, %f3239;
	fma.rn.f32 	%f3241, %f3240, %f3234, %f3233;
	and.b32  	%r5252, %r5250, 2;
	setp.eq.s32 	%p754, %r5252, 0;
	mov.f32 	%f3242, 0f00000000;
	sub.f32 	%f3243, %f3242, %f3241;
	selp.f32 	%f6164, %f3241, %f3243, %p754;
	setp.leu.f32 	%p755, %f2, 0f3F800000;
	@%p755 bra 	$L__BB2_803;
	mul.f32 	%f3244, %f6164, 0f3F22F983;
	cvt.rni.s32.f32 	%r8763, %f3244;
	cvt.rn.f32.s32 	%f3245, %r8763;
	fma.rn.f32 	%f3246, %f3245, 0fBFC90FDA, %f6164;
	fma.rn.f32 	%f3247, %f3245, 0fB3A22168, %f3246;
	fma.rn.f32 	%f6163, %f3245, 0fA7C234C5, %f3247;
	abs.f32 	%f582, %f6164;
	setp.ltu.f32 	%p756, %f582, 0f47CE4780;
	@%p756 bra 	$L__BB2_802;
	setp.neu.f32 	%p757, %f582, 0f7F800000;
	@%p757 bra 	$L__BB2_797;
	mov.f32 	%f3250, 0f00000000;
	mul.rn.f32 	%f6163, %f6164, %f3250;
	mov.b32 	%r8763, 0;
	bra.uni 	$L__BB2_802;
$L__BB2_797:
	mov.b32 	%r1263, %f6164;
	shl.b32 	%r5254, %r1263, 8;
	or.b32  	%r1264, %r5254, -2147483648;
	mov.b64 	%rd3838, 0;
	mov.b32 	%r8760, 0;
	mov.u64 	%rd3836, __cudart_i2opi_f;
	mov.u64 	%rd3837, %rd1;
$L__BB2_798:
	.pragma "nounroll";
	ld.global.nc.u32 	%r5255, [%rd3836];
	mad.wide.u32 	%rd2389, %r5255, %r1264, %rd3838;
	shr.u64 	%rd3838, %rd2389, 32;
	st.local.u32 	[%rd3837], %rd2389;
	add.s32 	%r8760, %r8760, 1;
	add.s64 	%rd3837, %rd3837, 4;
	add.s64 	%rd3836, %rd3836, 4;
	setp.ne.s32 	%p758, %r8760, 6;
	@%p758 bra 	$L__BB2_798;
	shr.u32 	%r5256, %r1263, 23;
	st.local.u32 	[%rd1+24], %rd3838;
	and.b32  	%r1267, %r5256, 31;
	and.b32  	%r5257, %r5256, 224;
	add.s32 	%r5258, %r5257, -128;
	shr.u32 	%r5259, %r5258, 5;
	mul.wide.u32 	%rd2390, %r5259, 4;
	sub.s64 	%rd639, %rd1, %rd2390;
	ld.local.u32 	%r8761, [%rd639+24];
	ld.local.u32 	%r8762, [%rd639+20];
	setp.eq.s32 	%p759, %r1267, 0;
	@%p759 bra 	$L__BB2_801;
	shf.l.wrap.b32 	%r8761, %r8762, %r8761, %r1267;
	ld.local.u32 	%r5260, [%rd639+16];
	shf.l.wrap.b32 	%r8762, %r5260, %r8762, %r1267;
$L__BB2_801:
	shr.u32 	%r5261, %r8761, 30;
	shf.l.wrap.b32 	%r5262, %r8762, %r8761, 2;
	shl.b32 	%r5263, %r8762, 2;
	shr.u32 	%r5264, %r5262, 31;
	add.s32 	%r5265, %r5264, %r5261;
	neg.s32 	%r5266, %r5265;
	setp.lt.s32 	%p760, %r1263, 0;
	selp.b32 	%r8763, %r5266, %r5265, %p760;
	xor.b32  	%r5267, %r5262, %r1263;
	shr.s32 	%r5268, %r5262, 31;
	xor.b32  	%r5269, %r5268, %r5262;
	xor.b32  	%r5270, %r5268, %r5263;
	cvt.u64.u32 	%rd2391, %r5269;
	shl.b64 	%rd2392, %rd2391, 32;
	cvt.u64.u32 	%rd2393, %r5270;
	or.b64  	%rd2394, %rd2392, %rd2393;
	cvt.rn.f64.s64 	%fd181, %rd2394;
	mul.f64 	%fd182, %fd181, 0d3BF921FB54442D19;
	cvt.rn.f32.f64 	%f3248, %fd182;
	neg.f32 	%f3249, %f3248;
	setp.lt.s32 	%p761, %r5267, 0;
	selp.f32 	%f6163, %f3249, %f3248, %p761;
$L__BB2_802:
	mul.rn.f32 	%f3251, %f6163, %f6163;
	and.b32  	%r5272, %r8763, 1;
	setp.eq.b32 	%p762, %r5272, 1;
	selp.f32 	%f3252, 0f3F800000, %f6163, %p762;
	fma.rn.f32 	%f3253, %f3251, %f3252, 0f00000000;
	fma.rn.f32 	%f3254, %f3251, 0f37CBAC00, 0fBAB607ED;
	selp.f32 	%f3255, %f3254, 0fB94D4153, %p762;
	selp.f32 	%f3256, 0f3D2AAABB, 0f3C0885E4, %p762;
	fma.rn.f32 	%f3257, %f3255, %f3251, %f3256;
	selp.f32 	%f3258, 0fBEFFFFFF, 0fBE2AAAA8, %p762;
	fma.rn.f32 	%f3259, %f3257, %f3251, %f3258;
	fma.rn.f32 	%f3260, %f3259, %f3253, %f3252;
	and.b32  	%r5273, %r8763, 2;
	setp.eq.s32 	%p763, %r5273, 0;
	mov.f32 	%f3261, 0f00000000;
	sub.f32 	%f3262, %f3261, %f3260;
	selp.f32 	%f6164, %f3260, %f3262, %p763;
$L__BB2_803:
	mul.f32 	%f3263, %f6164, 0f3F22F983;
	cvt.rni.s32.f32 	%r8767, %f3263;
	cvt.rn.f32.s32 	%f3264, %r8767;
	fma.rn.f32 	%f3265, %f3264, 0fBFC90FDA, %f6164;
	fma.rn.f32 	%f3266, %f3264, 0fB3A22168, %f3265;
	fma.rn.f32 	%f6165, %f3264, 0fA7C234C5, %f3266;
	abs.f32 	%f589, %f6164;
	setp.ltu.f32 	%p764, %f589, 0f47CE4780;
	@%p764 bra 	$L__BB2_811;
	setp.neu.f32 	%p765, %f589, 0f7F800000;
	@%p765 bra 	$L__BB2_806;
	mov.f32 	%f3269, 0f00000000;
	mul.rn.f32 	%f6165, %f6164, %f3269;
	mov.b32 	%r8767, 0;
	bra.uni 	$L__BB2_811;
$L__BB2_806:
	mov.b32 	%r1277, %f6164;
	shl.b32 	%r5275, %r1277, 8;
	or.b32  	%r1278, %r5275, -2147483648;
	mov.b64 	%rd3841, 0;
	mov.b32 	%r8764, 0;
	mov.u64 	%rd3839, __cudart_i2opi_f;
	mov.u64 	%rd3840, %rd1;
$L__BB2_807:
	.pragma "nounroll";
	ld.global.nc.u32 	%r5276, [%rd3839];
	mad.wide.u32 	%rd2397, %r5276, %r1278, %rd3841;
	shr.u64 	%rd3841, %rd2397, 32;
	st.local.u32 	[%rd3840], %rd2397;
	add.s32 	%r8764, %r8764, 1;
	add.s64 	%rd3840, %rd3840, 4;
	add.s64 	%rd3839, %rd3839, 4;
	setp.ne.s32 	%p766, %r8764, 6;
	@%p766 bra 	$L__BB2_807;
	shr.u32 	%r5277, %r1277, 23;
	st.local.u32 	[%rd1+24], %rd3841;
	and.b32  	%r1281, %r5277, 31;
	and.b32  	%r5278, %r5277, 224;
	add.s32 	%r5279, %r5278, -128;
	shr.u32 	%r5280, %r5279, 5;
	mul.wide.u32 	%rd2398, %r5280, 4;
	sub.s64 	%rd646, %rd1, %rd2398;
	ld.local.u32 	%r8765, [%rd646+24];
	ld.local.u32 	%r8766, [%rd646+20];
	setp.eq.s32 	%p767, %r1281, 0;
	@%p767 bra 	$L__BB2_810;
	shf.l.wrap.b32 	%r8765, %r8766, %r8765, %r1281;
	ld.local.u32 	%r5281, [%rd646+16];
	shf.l.wrap.b32 	%r8766, %r5281, %r8766, %r1281;
$L__BB2_810:
	shr.u32 	%r5282, %r8765, 30;
	shf.l.wrap.b32 	%r5283, %r8766, %r8765, 2;
	shl.b32 	%r5284, %r8766, 2;
	shr.u32 	%r5285, %r5283, 31;
	add.s32 	%r5286, %r5285, %r5282;
	neg.s32 	%r5287, %r5286;
	setp.lt.s32 	%p768, %r1277, 0;
	selp.b32 	%r8767, %r5287, %r5286, %p768;
	xor.b32  	%r5288, %r5283, %r1277;
	shr.s32 	%r5289, %r5283, 31;
	xor.b32  	%r5290, %r5289, %r5283;
	xor.b32  	%r5291, %r5289, %r5284;
	cvt.u64.u32 	%rd2399, %r5290;
	shl.b64 	%rd2400, %rd2399, 32;
	cvt.u64.u32 	%rd2401, %r5291;
	or.b64  	%rd2402, %rd2400, %rd2401;
	cvt.rn.f64.s64 	%fd183, %rd2402;
	mul.f64 	%fd184, %fd183, 0d3BF921FB54442D19;
	cvt.rn.f32.f64 	%f3267, %fd184;
	neg.f32 	%f3268, %f3267;
	setp.lt.s32 	%p769, %r5288, 0;
	selp.f32 	%f6165, %f3268, %f3267, %p769;
$L__BB2_811:
	add.s32 	%r5293, %r8767, 1;
	mul.rn.f32 	%f3270, %f6165, %f6165;
	and.b32  	%r5294, %r8767, 1;
	setp.eq.b32 	%p770, %r5294, 1;
	selp.f32 	%f3271, %f6165, 0f3F800000, %p770;
	fma.rn.f32 	%f3272, %f3270, %f3271, 0f00000000;
	fma.rn.f32 	%f3273, %f3270, 0f37CBAC00, 0fBAB607ED;
	selp.f32 	%f3274, 0fB94D4153, %f3273, %p770;
	selp.f32 	%f3275, 0f3C0885E4, 0f3D2AAABB, %p770;
	fma.rn.f32 	%f3276, %f3274, %f3270, %f3275;
	selp.f32 	%f3277, 0fBE2AAAA8, 0fBEFFFFFF, %p770;
	fma.rn.f32 	%f3278, %f3276, %f3270, %f3277;
	fma.rn.f32 	%f3279, %f3278, %f3272, %f3271;
	and.b32  	%r5295, %r5293, 2;
	setp.eq.s32 	%p771, %r5295, 0;
	mov.f32 	%f3280, 0f00000000;
	sub.f32 	%f3281, %f3280, %f3279;
	selp.f32 	%f6167, %f3279, %f3281, %p771;
	setp.geu.f32 	%p772, %f6167, 0f40E00000;
	@%p772 bra 	$L__BB2_821;
	mul.f32 	%f3282, %f6167, 0f3F22F983;
	cvt.rni.s32.f32 	%r8771, %f3282;
	cvt.rn.f32.s32 	%f3283, %r8771;
	fma.rn.f32 	%f3284, %f3283, 0fBFC90FDA, %f6167;
	fma.rn.f32 	%f3285, %f3283, 0fB3A22168, %f3284;
	fma.rn.f32 	%f6166, %f3283, 0fA7C234C5, %f3285;
	abs.f32 	%f595, %f6167;
	setp.ltu.f32 	%p773, %f595, 0f47CE4780;
	@%p773 bra 	$L__BB2_820;
	setp.neu.f32 	%p774, %f595, 0f7F800000;
	@%p774 bra 	$L__BB2_815;
	mov.f32 	%f3288, 0f00000000;
	mul.rn.f32 	%f6166, %f6167, %f3288;
	mov.b32 	%r8771, 0;
	bra.uni 	$L__BB2_820;
$L__BB2_815:
	mov.b32 	%r1291, %f6167;
	shl.b32 	%r5297, %r1291, 8;
	or.b32  	%r1292, %r5297, -2147483648;
	mov.b64 	%rd3844, 0;
	mov.b32 	%r8768, 0;
	mov.u64 	%rd3842, __cudart_i2opi_f;
	mov.u64 	%rd3843, %rd1;
$L__BB2_816:
	.pragma "nounroll";
	ld.global.nc.u32 	%r5298, [%rd3842];
	mad.wide.u32 	%rd2405, %r5298, %r1292, %rd3844;
	shr.u64 	%rd3844, %rd2405, 32;
	st.local.u32 	[%rd3843], %rd2405;
	add.s32 	%r8768, %r8768, 1;
	add.s64 	%rd3843, %rd3843, 4;
	add.s64 	%rd3842, %rd3842, 4;
	setp.ne.s32 	%p775, %r8768, 6;
	@%p775 bra 	$L__BB2_816;
	shr.u32 	%r5299, %r1291, 23;
	st.local.u32 	[%rd1+24], %rd3844;
	and.b32  	%r1295, %r5299, 31;
	and.b32  	%r5300, %r5299, 224;
	add.s32 	%r5301, %r5300, -128;
	shr.u32 	%r5302, %r5301, 5;
	mul.wide.u32 	%rd2406, %r5302, 4;
	sub.s64 	%rd653, %rd1, %rd2406;
	ld.local.u32 	%r8769, [%rd653+24];
	ld.local.u32 	%r8770, [%rd653+20];
	setp.eq.s32 	%p776, %r1295, 0;
	@%p776 bra 	$L__BB2_819;
	shf.l.wrap.b32 	%r8769, %r8770, %r8769, %r1295;
	ld.local.u32 	%r5303, [%rd653+16];
	shf.l.wrap.b32 	%r8770, %r5303, %r8770, %r1295;
$L__BB2_819:
	shr.u32 	%r5304, %r8769, 30;
	shf.l.wrap.b32 	%r5305, %r8770, %r8769, 2;
	shl.b32 	%r5306, %r8770, 2;
	shr.u32 	%r5307, %r5305, 31;
	add.s32 	%r5308, %r5307, %r5304;
	neg.s32 	%r5309, %r5308;
	setp.lt.s32 	%p777, %r1291, 0;
	selp.b32 	%r8771, %r5309, %r5308, %p777;
	xor.b32  	%r5310, %r5305, %r1291;
	shr.s32 	%r5311, %r5305, 31;
	xor.b32  	%r5312, %r5311, %r5305;
	xor.b32  	%r5313, %r5311, %r5306;
	cvt.u64.u32 	%rd2407, %r5312;
	shl.b64 	%rd2408, %rd2407, 32;
	cvt.u64.u32 	%rd2409, %r5313;
	or.b64  	%rd2410, %rd2408, %rd2409;
	cvt.rn.f64.s64 	%fd185, %rd2410;
	mul.f64 	%fd186, %fd185, 0d3BF921FB54442D19;
	cvt.rn.f32.f64 	%f3286, %fd186;
	neg.f32 	%f3287, %f3286;
	setp.lt.s32 	%p778, %r5310, 0;
	selp.f32 	%f6166, %f3287, %f3286, %p778;
$L__BB2_820:
	mul.rn.f32 	%f3289, %f6166, %f6166;
	and.b32  	%r5315, %r8771, 1;
	setp.eq.b32 	%p779, %r5315, 1;
	selp.f32 	%f3290, 0f3F800000, %f6166, %p779;
	fma.rn.f32 	%f3291, %f3289, %f3290, 0f00000000;
	fma.rn.f32 	%f3292, %f3289, 0f37CBAC00, 0fBAB607ED;
	selp.f32 	%f3293, %f3292, 0fB94D4153, %p779;
	selp.f32 	%f3294, 0f3D2AAABB, 0f3C0885E4, %p779;
	fma.rn.f32 	%f3295, %f3293, %f3289, %f3294;
	selp.f32 	%f3296, 0fBEFFFFFF, 0fBE2AAAA8, %p779;
	fma.rn.f32 	%f3297, %f3295, %f3289, %f3296;
	fma.rn.f32 	%f3298, %f3297, %f3291, %f3290;
	and.b32  	%r5316, %r8771, 2;
	setp.eq.s32 	%p780, %r5316, 0;
	mov.f32 	%f3299, 0f00000000;
	sub.f32 	%f3300, %f3299, %f3298;
	selp.f32 	%f6167, %f3298, %f3300, %p780;
$L__BB2_821:
	ld.global.f32 	%f601, [%rd2];
	setp.leu.f32 	%p781, %f601, 0f3F800000;
	@%p781 bra 	$L__BB2_831;
	mul.f32 	%f3301, %f6167, 0f3F22F983;
	cvt.rni.s32.f32 	%r8775, %f3301;
	cvt.rn.f32.s32 	%f3302, %r8775;
	fma.rn.f32 	%f3303, %f3302, 0fBFC90FDA, %f6167;
	fma.rn.f32 	%f3304, %f3302, 0fB3A22168, %f3303;
	fma.rn.f32 	%f6168, %f3302, 0fA7C234C5, %f3304;
	abs.f32 	%f603, %f6167;
	setp.ltu.f32 	%p782, %f603, 0f47CE4780;
	@%p782 bra 	$L__BB2_830;
	setp.neu.f32 	%p783, %f603, 0f7F800000;
	@%p783 bra 	$L__BB2_825;
	mov.f32 	%f3307, 0f00000000;
	mul.rn.f32 	%f6168, %f6167, %f3307;
	mov.b32 	%r8775, 0;
	bra.uni 	$L__BB2_830;
$L__BB2_825:
	mov.b32 	%r1305, %f6167;
	shl.b32 	%r5318, %r1305, 8;
	or.b32  	%r1306, %r5318, -2147483648;
	mov.b64 	%rd3847, 0;
	mov.b32 	%r8772, 0;
	mov.u64 	%rd3845, __cudart_i2opi_f;
	mov.u64 	%rd3846, %rd1;
$L__BB2_826:
	.pragma "nounroll";
	ld.global.nc.u32 	%r5319, [%rd3845];
	mad.wide.u32 	%rd2413, %r5319, %r1306, %rd3847;
	shr.u64 	%rd3847, %rd2413, 32;
	st.local.u32 	[%rd3846], %rd2413;
	add.s32 	%r8772, %r8772, 1;
	add.s64 	%rd3846, %rd3846, 4;
	add.s64 	%rd3845, %rd3845, 4;
	setp.ne.s32 	%p784, %r8772, 6;
	@%p784 bra 	$L__BB2_826;
	shr.u32 	%r5320, %r1305, 23;
	st.local.u32 	[%rd1+24], %rd3847;
	and.b32  	%r1309, %r5320, 31;
	and.b32  	%r5321, %r5320, 224;
	add.s32 	%r5322, %r5321, -128;
	shr.u32 	%r5323, %r5322, 5;
	mul.wide.u32 	%rd2414, %r5323, 4;
	sub.s64 	%rd660, %rd1, %rd2414;
	ld.local.u32 	%r8773, [%rd660+24];
	ld.local.u32 	%r8774, [%rd660+20];
	setp.eq.s32 	%p785, %r1309, 0;
	@%p785 bra 	$L__BB2_829;
	shf.l.wrap.b32 	%r8773, %r8774, %r8773, %r1309;
	ld.local.u32 	%r5324, [%rd660+16];
	shf.l.wrap.b32 	%r8774, %r5324, %r8774, %r1309;
$L__BB2_829:
	shr.u32 	%r5325, %r8773, 30;
	shf.l.wrap.b32 	%r5326, %r8774, %r8773, 2;
	shl.b32 	%r5327, %r8774, 2;
	shr.u32 	%r5328, %r5326, 31;
	add.s32 	%r5329, %r5328, %r5325;
	neg.s32 	%r5330, %r5329;
	setp.lt.s32 	%p786, %r1305, 0;
	selp.b32 	%r8775, %r5330, %r5329, %p786;
	xor.b32  	%r5331, %r5326, %r1305;
	shr.s32 	%r5332, %r5326, 31;
	xor.b32  	%r5333, %r5332, %r5326;
	xor.b32  	%r5334, %r5332, %r5327;
	cvt.u64.u32 	%rd2415, %r5333;
	shl.b64 	%rd2416, %rd2415, 32;
	cvt.u64.u32 	%rd2417, %r5334;
	or.b64  	%rd2418, %rd2416, %rd2417;
	cvt.rn.f64.s64 	%fd187, %rd2418;
	mul.f64 	%fd188, %fd187, 0d3BF921FB54442D19;
	cvt.rn.f32.f64 	%f3305, %fd188;
	neg.f32 	%f3306, %f3305;
	setp.lt.s32 	%p787, %r5331, 0;
	selp.f32 	%f6168, %f3306, %f3305, %p787;
$L__BB2_830:
	add.s32 	%r5336, %r8775, 1;
	mul.rn.f32 	%f3308, %f6168, %f6168;
	and.b32  	%r5337, %r8775, 1;
	setp.eq.b32 	%p788, %r5337, 1;
	selp.f32 	%f3309, %f6168, 0f3F800000, %p788;
	fma.rn.f32 	%f3310, %f3308, %f3309, 0f00000000;
	fma.rn.f32 	%f3311, %f3308, 0f37CBAC00, 0fBAB607ED;
	selp.f32 	%f3312, 0fB94D4153, %f3311, %p788;
	selp.f32 	%f3313, 0f3C0885E4, 0f3D2AAABB, %p788;
	fma.rn.f32 	%f3314, %f3312, %f3308, %f3313;
	selp.f32 	%f3315, 0fBE2AAAA8, 0fBEFFFFFF, %p788;
	fma.rn.f32 	%f3316, %f3314, %f3308, %f3315;
	fma.rn.f32 	%f3317, %f3316, %f3310, %f3309;
	and.b32  	%r5338, %r5336, 2;
	setp.eq.s32 	%p789, %r5338, 0;
	mov.f32 	%f3318, 0f00000000;
	sub.f32 	%f3319, %f3318, %f3317;
	selp.f32 	%f6167, %f3317, %f3319, %p789;
$L__BB2_831:
	setp.leu.f32 	%p790, %f2, 0f40400000;
	@%p790 bra 	$L__BB2_841;
	mul.f32 	%f3320, %f6167, 0f3F22F983;
	cvt.rni.s32.f32 	%r8779, %f3320;
	cvt.rn.f32.s32 	%f3321, %r8779;
	fma.rn.f32 	%f3322, %f3321, 0fBFC90FDA, %f6167;
	fma.rn.f32 	%f3323, %f3321, 0fB3A22168, %f3322;
	fma.rn.f32 	%f6170, %f3321, 0fA7C234C5, %f3323;
	abs.f32 	%f610, %f6167;
	setp.ltu.f32 	%p791, %f610, 0f47CE4780;
	@%p791 bra 	$L__BB2_840;
	setp.neu.f32 	%p792, %f610, 0f7F800000;
	@%p792 bra 	$L__BB2_835;
	mov.f32 	%f3326, 0f00000000;
	mul.rn.f32 	%f6170, %f6167, %f3326;
	mov.b32 	%r8779, 0;
	bra.uni 	$L__BB2_840;
$L__BB2_835:
	mov.b32 	%r1319, %f6167;
	shl.b32 	%r5340, %r1319, 8;
	or.b32  	%r1320, %r5340, -2147483648;
	mov.b64 	%rd3850, 0;
	mov.b32 	%r8776, 0;
	mov.u64 	%rd3848, __cudart_i2opi_f;
	mov.u64 	%rd3849, %rd1;
$L__BB2_836:
	.pragma "nounroll";
	ld.global.nc.u32 	%r5341, [%rd3848];
	mad.wide.u32 	%rd2421, %r5341, %r1320, %rd3850;
	shr.u64 	%rd3850, %rd2421, 32;
	st.local.u32 	[%rd3849], %rd2421;
	add.s32 	%r8776, %r8776, 1;
	add.s64 	%rd3849, %rd3849, 4;
	add.s64 	%rd3848, %rd3848, 4;
	setp.ne.s32 	%p793, %r8776, 6;
	@%p793 bra 	$L__BB2_836;
	shr.u32 	%r5342, %r1319, 23;
	st.local.u32 	[%rd1+24], %rd3850;
	and.b32  	%r1323, %r5342, 31;
	and.b32  	%r5343, %r5342, 224;
	add.s32 	%r5344, %r5343, -128;
	shr.u32 	%r5345, %r5344, 5;
	mul.wide.u32 	%rd2422, %r5345, 4;
	sub.s64 	%rd667, %rd1, %rd2422;
	ld.local.u32 	%r8777, [%rd667+24];
	ld.local.u32 	%r8778, [%rd667+20];
	setp.eq.s32 	%p794, %r1323, 0;
	@%p794 bra 	$L__BB2_839;
	shf.l.wrap.b32 	%r8777, %r8778, %r8777, %r1323;
	ld.local.u32 	%r5346, [%rd667+16];
	shf.l.wrap.b32 	%r8778, %r5346, %r8778, %r1323;
$L__BB2_839:
	shr.u32 	%r5347, %r8777, 30;
	shf.l.wrap.b32 	%r5348, %r8778, %r8777, 2;
	shl.b32 	%r5349, %r8778, 2;
	shr.u32 	%r5350, %r5348, 31;
	add.s32 	%r5351, %r5350, %r5347;
	neg.s32 	%r5352, %r5351;
	setp.lt.s32 	%p795, %r1319, 0;
	selp.b32 	%r8779, %r5352, %r5351, %p795;
	xor.b32  	%r5353, %r5348, %r1319;
	shr.s32 	%r5354, %r5348, 31;
	xor.b32  	%r5355, %r5354, %r5348;
	xor.b32  	%r5356, %r5354, %r5349;
	cvt.u64.u32 	%rd2423, %r5355;
	shl.b64 	%rd2424, %rd2423, 32;
	cvt.u64.u32 	%rd2425, %r5356;
	or.b64  	%rd2426, %rd2424, %rd2425;
	cvt.rn.f64.s64 	%fd189, %rd2426;
	mul.f64 	%fd190, %fd189, 0d3BF921FB54442D19;
	cvt.rn.f32.f64 	%f3324, %fd190;
	neg.f32 	%f3325, %f3324;
	setp.lt.s32 	%p796, %r5353, 0;
	selp.f32 	%f6170, %f3325, %f3324, %p796;
$L__BB2_840:
	mul.rn.f32 	%f3327, %f6170, %f6170;
	and.b32  	%r5358, %r8779, 1;
	setp.eq.b32 	%p797, %r5358, 1;
	selp.f32 	%f3328, 0f3F800000, %f6170, %p797;
	fma.rn.f32 	%f3329, %f3327, %f3328, 0f00000000;
	fma.rn.f32 	%f3330, %f3327, 0f37CBAC00, 0fBAB607ED;
	selp.f32 	%f3331, %f3330, 0fB94D4153, %p797;
	selp.f32 	%f3332, 0f3D2AAABB, 0f3C0885E4, %p797;
	fma.rn.f32 	%f3333, %f3331, %f3327, %f3332;
	selp.f32 	%f3334, 0fBEFFFFFF, 0fBE2AAAA8, %p797;
	fma.rn.f32 	%f3335, %f3333, %f3327, %f3334;
	fma.rn.f32 	%f3336, %f3335, %f3329, %f3328;
	and.b32  	%r5359, %r8779, 2;
	setp.eq.s32 	%p798, %r5359, 0;
	mov.f32 	%f3337, 0f00000000;
	sub.f32 	%f3338, %f3337, %f3336;
	selp.f32 	%f6167, %f3336, %f3338, %p798;
$L__BB2_841:
	ld.global.f32 	%f616, [%rd2+4];
	setp.leu.f32 	%p799, %f6167, %f616;
	@%p799 bra 	$L__BB2_851;
	mul.f32 	%f3339, %f6167, 0f3F22F983;
	cvt.rni.s32.f32 	%r8783, %f3339;
	cvt.rn.f32.s32 	%f3340, %r8783;
	fma.rn.f32 	%f3341, %f3340, 0fBFC90FDA, %f6167;
	fma.rn.f32 	%f3342, %f3340, 0fB3A22168, %f3341;
	fma.rn.f32 	%f6172, %f3340, 0fA7C234C5, %f3342;
	abs.f32 	%f618, %f6167;
	setp.ltu.f32 	%p800, %f618, 0f47CE4780;
	@%p800 bra 	$L__BB2_850;
	setp.neu.f32 	%p801, %f618, 0f7F800000;
	@%p801 bra 	$L__BB2_845;
	mov.f32 	%f3345, 0f00000000;
	mul.rn.f32 	%f6172, %f6167, %f3345;
	mov.b32 	%r8783, 0;
	bra.uni 	$L__BB2_850;
$L__BB2_845:
	mov.b32 	%r1333, %f6167;
	shl.b32 	%r5361, %r1333, 8;
	or.b32  	%r1334, %r5361, -2147483648;
	mov.b64 	%rd3853, 0;
	mov.b32 	%r8780, 0;
	mov.u64 	%rd3851, __cudart_i2opi_f;
	mov.u64 	%rd3852, %rd1;
$L__BB2_846:
	.pragma "nounroll";
	ld.global.nc.u32 	%r5362, [%rd3851];
	mad.wide.u32 	%rd2429, %r5362, %r1334, %rd3853;
	shr.u64 	%rd3853, %rd2429, 32;
	st.local.u32 	[%rd3852], %rd2429;
	add.s32 	%r8780, %r8780, 1;
	add.s64 	%rd3852, %rd3852, 4;
	add.s64 	%rd3851, %rd3851, 4;
	setp.ne.s32 	%p802, %r8780, 6;
	@%p802 bra 	$L__BB2_846;
	shr.u32 	%r5363, %r1333, 23;
	st.local.u32 	[%rd1+24], %rd3853;
	and.b32  	%r1337, %r5363, 31;
	and.b32  	%r5364, %r5363, 224;
	add.s32 	%r5365, %r5364, -128;
	shr.u32 	%r5366, %r5365, 5;
	mul.wide.u32 	%rd2430, %r5366, 4;
	sub.s64 	%rd674, %rd1, %rd2430;
	ld.local.u32 	%r8781, [%rd674+24];
	ld.local.u32 	%r8782, [%rd674+20];
	setp.eq.s32 	%p803, %r1337, 0;
	@%p803 bra 	$L__BB2_849;
	shf.l.wrap.b32 	%r8781, %r8782, %r8781, %r1337;
	ld.local.u32 	%r5367, [%rd674+16];
	shf.l.wrap.b32 	%r8782, %r5367, %r8782, %r1337;
$L__BB2_849:
	shr.u32 	%r5368, %r8781, 30;
	shf.l.wrap.b32 	%r5369, %r8782, %r8781, 2;
	shl.b32 	%r5370, %r8782, 2;
	shr.u32 	%r5371, %r5369, 31;
	add.s32 	%r5372, %r5371, %r5368;
	neg.s32 	%r5373, %r5372;
	setp.lt.s32 	%p804, %r1333, 0;
	selp.b32 	%r8783, %r5373, %r5372, %p804;
	xor.b32  	%r5374, %r5369, %r1333;
	shr.s32 	%r5375, %r5369, 31;
	xor.b32  	%r5376, %r5375, %r5369;
	xor.b32  	%r5377, %r5375, %r5370;
	cvt.u64.u32 	%rd2431, %r5376;
	shl.b64 	%rd2432, %rd2431, 32;
	cvt.u64.u32 	%rd2433, %r5377;
	or.b64  	%rd2434, %rd2432, %rd2433;
	cvt.rn.f64.s64 	%fd191, %rd2434;
	mul.f64 	%fd192, %fd191, 0d3BF921FB54442D19;
	cvt.rn.f32.f64 	%f3343, %fd192;
	neg.f32 	%f3344, %f3343;
	setp.lt.s32 	%p805, %r5374, 0;
	selp.f32 	%f6172, %f3344, %f3343, %p805;
$L__BB2_850:
	add.s32 	%r5379, %r8783, 1;
	mul.rn.f32 	%f3346, %f6172, %f6172;
	and.b32  	%r5380, %r8783, 1;
	setp.eq.b32 	%p806, %r5380, 1;
	selp.f32 	%f3347, %f6172, 0f3F800000, %p806;
	fma.rn.f32 	%f3348, %f3346, %f3347, 0f00000000;
	fma.rn.f32 	%f3349, %f3346, 0f37CBAC00, 0fBAB607ED;
	selp.f32 	%f3350, 0fB94D4153, %f3349, %p806;
	selp.f32 	%f3351, 0f3C0885E4, 0f3D2AAABB, %p806;
	fma.rn.f32 	%f3352, %f3350, %f3346, %f3351;
	selp.f32 	%f3353, 0fBE2AAAA8, 0fBEFFFFFF, %p806;
	fma.rn.f32 	%f3354, %f3352, %f3346, %f3353;
	fma.rn.f32 	%f3355, %f3354, %f3348, %f3347;
	and.b32  	%r5381, %r5379, 2;
	setp.eq.s32 	%p807, %r5381, 0;
	mov.f32 	%f3356, 0f00000000;
	sub.f32 	%f3357, %f3356, %f3355;
	selp.f32 	%f6167, %f3355, %f3357, %p807;
$L__BB2_851:
	mul.f32 	%f3358, %f6167, 0f3F22F983;
	cvt.rni.s32.f32 	%r8787, %f3358;
	cvt.rn.f32.s32 	%f3359, %r8787;
	fma.rn.f32 	%f3360, %f3359, 0fBFC90FDA, %f6167;
	fma.rn.f32 	%f3361, %f3359, 0fB3A22168, %f3360;
	fma.rn.f32 	%f6174, %f3359, 0fA7C234C5, %f3361;
	abs.f32 	%f625, %f6167;
	setp.ltu.f32 	%p808, %f625, 0f47CE4780;
	@%p808 bra 	$L__BB2_859;
	setp.neu.f32 	%p809, %f625, 0f7F800000;
	@%p809 bra 	$L__BB2_854;
	mov.f32 	%f3364, 0f00000000;
	mul.rn.f32 	%f6174, %f6167, %f3364;
	mov.b32 	%r8787, 0;
	bra.uni 	$L__BB2_859;
$L__BB2_854:
	mov.b32 	%r1347, %f6167;
	shl.b32 	%r5383, %r1347, 8;
	or.b32  	%r1348, %r5383, -2147483648;
	mov.b64 	%rd3856, 0;
	mov.b32 	%r8784, 0;
	mov.u64 	%rd3854, __cudart_i2opi_f;
	mov.u64 	%rd3855, %rd1;
$L__BB2_855:
	.pragma "nounroll";
	ld.global.nc.u32 	%r5384, [%rd3854];
	mad.wide.u32 	%rd2437, %r5384, %r1348, %rd3856;
	shr.u64 	%rd3856, %rd2437, 32;
	st.local.u32 	[%rd3855], %rd2437;
	add.s32 	%r8784, %r8784, 1;
	add.s64 	%rd3855, %rd3855, 4;
	add.s64 	%rd3854, %rd3854, 4;
	setp.ne.s32 	%p810, %r8784, 6;
	@%p810 bra 	$L__BB2_855;
	shr.u32 	%r5385, %r1347, 23;
	st.local.u32 	[%rd1+24], %rd3856;
	and.b32  	%r1351, %r5385, 31;
	and.b32  	%r5386, %r5385, 224;
	add.s32 	%r5387, %r5386, -128;
	shr.u32 	%r5388, %r5387, 5;
	mul.wide.u32 	%rd2438, %r5388, 4;
	sub.s64 	%rd681, %rd1, %rd2438;
	ld.local.u32 	%r8785, [%rd681+24];
	ld.local.u32 	%r8786, [%rd681+20];
	setp.eq.s32 	%p811, %r1351, 0;
	@%p811 bra 	$L__BB2_858;
	shf.l.wrap.b32 	%r8785, %r8786, %r8785, %r1351;
	ld.local.u32 	%r5389, [%rd681+16];
	shf.l.wrap.b32 	%r8786, %r5389, %r8786, %r1351;
$L__BB2_858:
	shr.u32 	%r5390, %r8785, 30;
	shf.l.wrap.b32 	%r5391, %r8786, %r8785, 2;
	shl.b32 	%r5392, %r8786, 2;
	shr.u32 	%r5393, %r5391, 31;
	add.s32 	%r5394, %r5393, %r5390;
	neg.s32 	%r5395, %r5394;
	setp.lt.s32 	%p812, %r1347, 0;
	selp.b32 	%r8787, %r5395, %r5394, %p812;
	xor.b32  	%r5396, %r5391, %r1347;
	shr.s32 	%r5397, %r5391, 31;
	xor.b32  	%r5398, %r5397, %r5391;
	xor.b32  	%r5399, %r5397, %r5392;
	cvt.u64.u32 	%rd2439, %r5398;
	shl.b64 	%rd2440, %rd2439, 32;
	cvt.u64.u32 	%rd2441, %r5399;
	or.b64  	%rd2442, %rd2440, %rd2441;
	cvt.rn.f64.s64 	%fd193, %rd2442;
	mul.f64 	%fd194, %fd193, 0d3BF921FB54442D19;
	cvt.rn.f32.f64 	%f3362, %fd194;
	neg.f32 	%f3363, %f3362;
	setp.lt.s32 	%p813, %r5396, 0;
	selp.f32 	%f6174, %f3363, %f3362, %p813;
$L__BB2_859:
	mul.rn.f32 	%f3365, %f6174, %f6174;
	and.b32  	%r5401, %r8787, 1;
	setp.eq.b32 	%p814, %r5401, 1;
	selp.f32 	%f3366, 0f3F800000, %f6174, %p814;
	fma.rn.f32 	%f3367, %f3365, %f3366, 0f00000000;
	fma.rn.f32 	%f3368, %f3365, 0f37CBAC00, 0fBAB607ED;
	selp.f32 	%f3369, %f3368, 0fB94D4153, %p814;
	selp.f32 	%f3370, 0f3D2AAABB, 0f3C0885E4, %p814;
	fma.rn.f32 	%f3371, %f3369, %f3365, %f3370;
	selp.f32 	%f3372, 0fBEFFFFFF, 0fBE2AAAA8, %p814;
	fma.rn.f32 	%f3373, %f3371, %f3365, %f3372;
	fma.rn.f32 	%f3374, %f3373, %f3367, %f3366;
	and.b32  	%r5402, %r8787, 2;
	setp.eq.s32 	%p815, %r5402, 0;
	mov.f32 	%f3375, 0f00000000;
	sub.f32 	%f3376, %f3375, %f3374;
	selp.f32 	%f629, %f3374, %f3376, %p815;
	mul.f32 	%f3377, %f629, 0f3F22F983;
	cvt.rni.s32.f32 	%r8791, %f3377;
	cvt.rn.f32.s32 	%f3378, %r8791;
	fma.rn.f32 	%f3379, %f3378, 0fBFC90FDA, %f629;
	fma.rn.f32 	%f3380, %f3378, 0fB3A22168, %f3379;
	fma.rn.f32 	%f6175, %f3378, 0fA7C234C5, %f3380;
	abs.f32 	%f631, %f629;
	setp.ltu.f32 	%p816, %f631, 0f47CE4780;
	@%p816 bra 	$L__BB2_867;
	setp.neu.f32 	%p817, %f631, 0f7F800000;
	@%p817 bra 	$L__BB2_862;
	mov.f32 	%f3383, 0f00000000;
	mul.rn.f32 	%f6175, %f629, %f3383;
	mov.b32 	%r8791, 0;
	bra.uni 	$L__BB2_867;
$L__BB2_862:
	mov.b32 	%r1361, %f629;
	shl.b32 	%r5404, %r1361, 8;
	or.b32  	%r1362, %r5404, -2147483648;
	mov.b64 	%rd3859, 0;
	mov.b32 	%r8788, 0;
	mov.u64 	%rd3857, __cudart_i2opi_f;
	mov.u64 	%rd3858, %rd1;
$L__BB2_863:
	.pragma "nounroll";
	ld.global.nc.u32 	%r5405, [%rd3857];
	mad.wide.u32 	%rd2445, %r5405, %r1362, %rd3859;
	shr.u64 	%rd3859, %rd2445, 32;
	st.local.u32 	[%rd3858], %rd2445;
	add.s32 	%r8788, %r8788, 1;
	add.s64 	%rd3858, %rd3858, 4;
	add.s64 	%rd3857, %rd3857, 4;
	setp.ne.s32 	%p818, %r8788, 6;
	@%p818 bra 	$L__BB2_863;
	shr.u32 	%r5406, %r1361, 23;
	st.local.u32 	[%rd1+24], %rd3859;
	and.b32  	%r1365, %r5406, 31;
	and.b32  	%r5407, %r5406, 224;
	add.s32 	%r5408, %r5407, -128;
	shr.u32 	%r5409, %r5408, 5;
	mul.wide.u32 	%rd2446, %r5409, 4;
	sub.s64 	%rd688, %rd1, %rd2446;
	ld.local.u32 	%r8789, [%rd688+24];
	ld.local.u32 	%r8790, [%rd688+20];
	setp.eq.s32 	%p819, %r1365, 0;
	@%p819 bra 	$L__BB2_866;
	shf.l.wrap.b32 	%r8789, %r8790, %r8789, %r1365;
	ld.local.u32 	%r5410, [%rd688+16];
	shf.l.wrap.b32 	%r8790, %r5410, %r8790, %r1365;
$L__BB2_866:
	shr.u32 	%r5411, %r8789, 30;
	shf.l.wrap.b32 	%r5412, %r8790, %r8789, 2;
	shl.b32 	%r5413, %r8790, 2;
	shr.u32 	%r5414, %r5412, 31;
	add.s32 	%r5415, %r5414, %r5411;
	neg.s32 	%r5416, %r5415;
	setp.lt.s32 	%p820, %r1361, 0;
	selp.b32 	%r8791, %r5416, %r5415, %p820;
	xor.b32  	%r5417, %r5412, %r1361;
	shr.s32 	%r5418, %r5412, 31;
	xor.b32  	%r5419, %r5418, %r5412;
	xor.b32  	%r5420, %r5418, %r5413;
	cvt.u64.u32 	%rd2447, %r5419;
	shl.b64 	%rd2448, %rd2447, 32;
	cvt.u64.u32 	%rd2449, %r5420;
	or.b64  	%rd2450, %rd2448, %rd2449;
	cvt.rn.f64.s64 	%fd195, %rd2450;
	mul.f64 	%fd196, %fd195, 0d3BF921FB54442D19;
	cvt.rn.f32.f64 	%f3381, %fd196;
	neg.f32 	%f3382, %f3381;
	setp.lt.s32 	%p821, %r5417, 0;
	selp.f32 	%f6175, %f3382, %f3381, %p821;
$L__BB2_867:
	add.s32 	%r5422, %r8791, 1;
	mul.rn.f32 	%f3384, %f6175, %f6175;
	and.b32  	%r5423, %r8791, 1;
	setp.eq.b32 	%p822, %r5423, 1;
	selp.f32 	%f3385, %f6175, 0f3F800000, %p822;
	fma.rn.f32 	%f3386, %f3384, %f3385, 0f00000000;
	fma.rn.f32 	%f3387, %f3384, 0f37CBAC00, 0fBAB607ED;
	selp.f32 	%f3388, 0fB94D4153, %f3387, %p822;
	selp.f32 	%f3389, 0f3C0885E4, 0f3D2AAABB, %p822;
	fma.rn.f32 	%f3390, %f3388, %f3384, %f3389;
	selp.f32 	%f3391, 0fBE2AAAA8, 0fBEFFFFFF, %p822;
	fma.rn.f32 	%f3392, %f3390, %f3384, %f3391;
	fma.rn.f32 	%f3393, %f3392, %f3386, %f3385;
	and.b32  	%r5424, %r5422, 2;
	setp.eq.s32 	%p823, %r5424, 0;
	mov.f32 	%f3394, 0f00000000;
	sub.f32 	%f3395, %f3394, %f3393;
	selp.f32 	%f635, %f3393, %f3395, %p823;
	mul.f32 	%f3396, %f635, 0f3F22F983;
	cvt.rni.s32.f32 	%r8795, %f3396;
	cvt.rn.f32.s32 	%f3397, %r8795;
	fma.rn.f32 	%f3398, %f3397, 0fBFC90FDA, %f635;
	fma.rn.f32 	%f3399, %f3397, 0fB3A22168, %f3398;
	fma.rn.f32 	%f6176, %f3397, 0fA7C234C5, %f3399;
	abs.f32 	%f637, %f635;
	setp.ltu.f32 	%p824, %f637, 0f47CE4780;
	@%p824 bra 	$L__BB2_875;
	setp.neu.f32 	%p825, %f637, 0f7F800000;
	@%p825 bra 	$L__BB2_870;
	mov.f32 	%f3402, 0f00000000;
	mul.rn.f32 	%f6176, %f635, %f3402;
	mov.b32 	%r8795, 0;
	bra.uni 	$L__BB2_875;
$L__BB2_870:
	mov.b32 	%r1375, %f635;
	shl.b32 	%r5426, %r1375, 8;
	or.b32  	%r1376, %r5426, -2147483648;
	mov.b64 	%rd3862, 0;
	mov.b32 	%r8792, 0;
	mov.u64 	%rd3860, __cudart_i2opi_f;
	mov.u64 	%rd3861, %rd1;
$L__BB2_871:
	.pragma "nounroll";
	ld.global.nc.u32 	%r5427, [%rd3860];
	mad.wide.u32 	%rd2453, %r5427, %r1376, %rd3862;
	shr.u64 	%rd3862, %rd2453, 32;
	st.local.u32 	[%rd3861], %rd2453;
	add.s32 	%r8792, %r8792, 1;
	add.s64 	%rd3861, %rd3861, 4;
	add.s64 	%rd3860, %rd3860, 4;
	setp.ne.s32 	%p826, %r8792, 6;
	@%p826 bra 	$L__BB2_871;
	shr.u32 	%r5428, %r1375, 23;
	st.local.u32 	[%rd1+24], %rd3862;
	and.b32  	%r1379, %r5428, 31;
	and.b32  	%r5429, %r5428, 224;
	add.s32 	%r5430, %r5429, -128;
	shr.u32 	%r5431, %r5430, 5;
	mul.wide.u32 	%rd2454, %r5431, 4;
	sub.s64 	%rd695, %rd1, %rd2454;
	ld.local.u32 	%r8793, [%rd695+24];
	ld.local.u32 	%r8794, [%rd695+20];
	setp.eq.s32 	%p827, %r1379, 0;
	@%p827 bra 	$L__BB2_874;
	shf.l.wrap.b32 	%r8793, %r8794, %r8793, %r1379;
	ld.local.u32 	%r5432, [%rd695+16];
	shf.l.wrap.b32 	%r8794, %r5432, %r8794, %r1379;
$L__BB2_874:
	shr.u32 	%r5433, %r8793, 30;
	shf.l.wrap.b32 	%r5434, %r8794, %r8793, 2;
	shl.b32 	%r5435, %r8794, 2;
	shr.u32 	%r5436, %r5434, 31;
	add.s32 	%r5437, %r5436, %r5433;
	neg.s32 	%r5438, %r5437;
	setp.lt.s32 	%p828, %r1375, 0;
	selp.b32 	%r8795, %r5438, %r5437, %p828;
	xor.b32  	%r5439, %r5434, %r1375;
	shr.s32 	%r5440, %r5434, 31;
	xor.b32  	%r5441, %r5440, %r5434;
	xor.b32  	%r5442, %r5440, %r5435;
	cvt.u64.u32 	%rd2455, %r5441;
	shl.b64 	%rd2456, %rd2455, 32;
	cvt.u64.u32 	%rd2457, %r5442;
	or.b64  	%rd2458, %rd2456, %rd2457;
	cvt.rn.f64.s64 	%fd197, %rd2458;
	mul.f64 	%fd198, %fd197, 0d3BF921FB54442D19;
	cvt.rn.f32.f64 	%f3400, %fd198;
	neg.f32 	%f3401, %f3400;
	setp.lt.s32 	%p829, %r5439, 0;
	selp.f32 	%f6176, %f3401, %f3400, %p829;
$L__BB2_875:
	add.s32 	%r5444, %r8795, 1;
	mul.rn.f32 	%f3403, %f6176, %f6176;
	and.b32  	%r5445, %r8795, 1;
	setp.eq.b32 	%p830, %r5445, 1;
	selp.f32 	%f3404, %f6176, 0f3F800000, %p830;
	fma.rn.f32 	%f3405, %f3403, %f3404, 0f00000000;
	fma.rn.f32 	%f3406, %f3403, 0f37CBAC00, 0fBAB607ED;
	selp.f32 	%f3407, 0fB94D4153, %f3406, %p830;
	selp.f32 	%f3408, 0f3C0885E4, 0f3D2AAABB, %p830;
	fma.rn.f32 	%f3409, %f3407, %f3403, %f3408;
	selp.f32 	%f3410, 0fBE2AAAA8, 0fBEFFFFFF, %p830;
	fma.rn.f32 	%f3411, %f3409, %f3403, %f3410;
	fma.rn.f32 	%f3412, %f3411, %f3405, %f3404;
	and.b32  	%r5446, %r5444, 2;
	setp.eq.s32 	%p831, %r5446, 0;
	mov.f32 	%f3413, 0f00000000;
	sub.f32 	%f3414, %f3413, %f3412;
	selp.f32 	%f6178, %f3412, %f3414, %p831;
	setp.leu.f32 	%p832, %f601, %f6178;
	@%p832 bra 	$L__BB2_885;
	mul.f32 	%f3415, %f6178, 0f3F22F983;
	cvt.rni.s32.f32 	%r8799, %f3415;
	cvt.rn.f32.s32 	%f3416, %r8799;
	fma.rn.f32 	%f3417, %f3416, 0fBFC90FDA, %f6178;
	fma.rn.f32 	%f3418, %f3416, 0fB3A22168, %f3417;
	fma.rn.f32 	%f6177, %f3416, 0fA7C234C5, %f3418;
	abs.f32 	%f643, %f6178;
	setp.ltu.f32 	%p833, %f643, 0f47CE4780;
	@%p833 bra 	$L__BB2_884;
	setp.neu.f32 	%p834, %f643, 0f7F800000;
	@%p834 bra 	$L__BB2_879;
	mov.f32 	%f3421, 0f00000000;
	mul.rn.f32 	%f6177, %f6178, %f3421;
	mov.b32 	%r8799, 0;
	bra.uni 	$L__BB2_884;
$L__BB2_879:
	mov.b32 	%r1389, %f6178;
	shl.b32 	%r5448, %r1389, 8;
	or.b32  	%r1390, %r5448, -2147483648;
	mov.b64 	%rd3865, 0;
	mov.b32 	%r8796, 0;
	mov.u64 	%rd3863, __cudart_i2opi_f;
	mov.u64 	%rd3864, %rd1;
$L__BB2_880:
	.pragma "nounroll";
	ld.global.nc.u32 	%r5449, [%rd3863];
	mad.wide.u32 	%rd2461, %r5449, %r1390, %rd3865;
	shr.u64 	%rd3865, %rd2461, 32;
	st.local.u32 	[%rd3864], %rd2461;
	add.s32 	%r8796, %r8796, 1;
	add.s64 	%rd3864, %rd3864, 4;
	add.s64 	%rd3863, %rd3863, 4;
	setp.ne.s32 	%p835, %r8796, 6;
	@%p835 bra 	$L__BB2_880;
	shr.u32 	%r5450, %r1389, 23;
	st.local.u32 	[%rd1+24], %rd3865;
	and.b32  	%r1393, %r5450, 31;
	and.b32  	%r5451, %r5450, 224;
	add.s32 	%r5452, %r5451, -128;
	shr.u32 	%r5453, %r5452, 5;
	mul.wide.u32 	%rd2462, %r5453, 4;
	sub.s64 	%rd702, %rd1, %rd2462;
	ld.local.u32 	%r8797, [%rd702+24];
	ld.local.u32 	%r8798, [%rd702+20];
	setp.eq.s32 	%p836, %r1393, 0;
	@%p836 bra 	$L__BB2_883;
	shf.l.wrap.b32 	%r8797, %r8798, %r8797, %r1393;
	ld.local.u32 	%r5454, [%rd702+16];
	shf.l.wrap.b32 	%r8798, %r5454, %r8798, %r1393;
$L__BB2_883:
	shr.u32 	%r5455, %r8797, 30;
	shf.l.wrap.b32 	%r5456, %r8798, %r8797, 2;
	shl.b32 	%r5457, %r8798, 2;
	shr.u32 	%r5458, %r5456, 31;
	add.s32 	%r5459, %r5458, %r5455;
	neg.s32 	%r5460, %r5459;
	setp.lt.s32 	%p837, %r1389, 0;
	selp.b32 	%r8799, %r5460, %r5459, %p837;
	xor.b32  	%r5461, %r5456, %r1389;
	shr.s32 	%r5462, %r5456, 31;
	xor.b32  	%r5463, %r5462, %r5456;
	xor.b32  	%r5464, %r5462, %r5457;
	cvt.u64.u32 	%rd2463, %r5463;
	shl.b64 	%rd2464, %rd2463, 32;
	cvt.u64.u32 	%rd2465, %r5464;
	or.b64  	%rd2466, %rd2464, %rd2465;
	cvt.rn.f64.s64 	%fd199, %rd2466;
	mul.f64 	%fd200, %fd199, 0d3BF921FB54442D19;
	cvt.rn.f32.f64 	%f3419, %fd200;
	neg.f32 	%f3420, %f3419;
	setp.lt.s32 	%p838, %r5461, 0;
	selp.f32 	%f6177, %f3420, %f3419, %p838;
$L__BB2_884:
	mul.rn.f32 	%f3422, %f6177, %f6177;
	and.b32  	%r5466, %r8799, 1;
	setp.eq.b32 	%p839, %r5466, 1;
	selp.f32 	%f3423, 0f3F800000, %f6177, %p839;
	fma.rn.f32 	%f3424, %f3422, %f3423, 0f00000000;
	fma.rn.f32 	%f3425, %f3422, 0f37CBAC00, 0fBAB607ED;
	selp.f32 	%f3426, %f3425, 0fB94D4153, %p839;
	selp.f32 	%f3427, 0f3D2AAABB, 0f3C0885E4, %p839;
	fma.rn.f32 	%f3428, %f3426, %f3422, %f3427;
	selp.f32 	%f3429, 0fBEFFFFFF, 0fBE2AAAA8, %p839;
	fma.rn.f32 	%f3430, %f3428, %f3422, %f3429;
	fma.rn.f32 	%f3431, %f3430, %f3424, %f3423;
	and.b32  	%r5467, %r8799, 2;
	setp.eq.s32 	%p840, %r5467, 0;
	mov.f32 	%f3432, 0f00000000;
	sub.f32 	%f3433, %f3432, %f3431;
	selp.f32 	%f6178, %f3431, %f3433, %p840;
$L__BB2_885:
	mul.f32 	%f3434, %f6178, 0f3F22F983;
	cvt.rni.s32.f32 	%r8803, %f3434;
	cvt.rn.f32.s32 	%f3435, %r8803;
	fma.rn.f32 	%f3436, %f3435, 0fBFC90FDA, %f6178;
	fma.rn.f32 	%f3437, %f3435, 0fB3A22168, %f3436;
	fma.rn.f32 	%f6179, %f3435, 0fA7C234C5, %f3437;
	abs.f32 	%f650, %f6178;
	setp.ltu.f32 	%p841, %f650, 0f47CE4780;
	@%p841 bra 	$L__BB2_893;
	setp.neu.f32 	%p842, %f650, 0f7F800000;
	@%p842 bra 	$L__BB2_888;
	mov.f32 	%f3440, 0f00000000;
	mul.rn.f32 	%f6179, %f6178, %f3440;
	mov.b32 	%r8803, 0;
	bra.uni 	$L__BB2_893;
$L__BB2_888:
	mov.b32 	%r1403, %f6178;
	shl.b32 	%r5469, %r1403, 8;
	or.b32  	%r1404, %r5469, -2147483648;
	mov.b64 	%rd3868, 0;
	mov.b32 	%r8800, 0;
	mov.u64 	%rd3866, __cudart_i2opi_f;
	mov.u64 	%rd3867, %rd1;
$L__BB2_889:
	.pragma "nounroll";
	ld.global.nc.u32 	%r5470, [%rd3866];
	mad.wide.u32 	%rd2469, %r5470, %r1404, %rd3868;
	shr.u64 	%rd3868, %rd2469, 32;
	st.local.u32 	[%rd3867], %rd2469;
	add.s32 	%r8800, %r8800, 1;
	add.s64 	%rd3867, %rd3867, 4;
	add.s64 	%rd3866, %rd3866, 4;
	setp.ne.s32 	%p843, %r8800, 6;
	@%p843 bra 	$L__BB2_889;
	shr.u32 	%r5471, %r1403, 23;
	st.local.u32 	[%rd1+24], %rd3868;
	and.b32  	%r1407, %r5471, 31;
	and.b32  	%r5472, %r5471, 224;
	add.s32 	%r5473, %r5472, -128;
	shr.u32 	%r5474, %r5473, 5;
	mul.wide.u32 	%rd2470, %r5474, 4;
	sub.s64 	%rd709, %rd1, %rd2470;
	ld.local.u32 	%r8801, [%rd709+24];
	ld.local.u32 	%r8802, [%rd709+20];
	setp.eq.s32 	%p844, %r1407, 0;
	@%p844 bra 	$L__BB2_892;
	shf.l.wrap.b32 	%r8801, %r8802, %r8801, %r1407;
	ld.local.u32 	%r5475, [%rd709+16];
	shf.l.wrap.b32 	%r8802, %r5475, %r8802, %r1407;
$L__BB2_892:
	shr.u32 	%r5476, %r8801, 30;
	shf.l.wrap.b32 	%r5477, %r8802, %r8801, 2;
	shl.b32 	%r5478, %r8802, 2;
	shr.u32 	%r5479, %r5477, 31;
	add.s32 	%r5480, %r5479, %r5476;
	neg.s32 	%r5481, %r5480;
	setp.lt.s32 	%p845, %r1403, 0;
	selp.b32 	%r8803, %r5481, %r5480, %p845;
	xor.b32  	%r5482, %r5477, %r1403;
	shr.s32 	%r5483, %r5477, 31;
	xor.b32  	%r5484, %r5483, %r5477;
	xor.b32  	%r5485, %r5483, %r5478;
	cvt.u64.u32 	%rd2471, %r5484;
	shl.b64 	%rd2472, %rd2471, 32;
	cvt.u64.u32 	%rd2473, %r5485;
	or.b64  	%rd2474, %rd2472, %rd2473;
	cvt.rn.f64.s64 	%fd201, %rd2474;
	mul.f64 	%fd202, %fd201, 0d3BF921FB54442D19;
	cvt.rn.f32.f64 	%f3438, %fd202;
	neg.f32 	%f3439, %f3438;
	setp.lt.s32 	%p846, %r5482, 0;
	selp.f32 	%f6179, %f3439, %f3438, %p846;
$L__BB2_893:
	mul.rn.f32 	%f3441, %f6179, %f6179;
	and.b32  	%r5487, %r8803, 1;
	setp.eq.b32 	%p847, %r5487, 1;
	selp.f32 	%f3442, 0f3F800000, %f6179, %p847;
	fma.rn.f32 	%f3443, %f3441, %f3442, 0f00000000;
	fma.rn.f32 	%f3444, %f3441, 0f37CBAC00, 0fBAB607ED;
	selp.f32 	%f3445, %f3444, 0fB94D4153, %p847;
	selp.f32 	%f3446, 0f3D2AAABB, 0f3C0885E4, %p847;
	fma.rn.f32 	%f3447, %f3445, %f3441, %f3446;
	selp.f32 	%f3448, 0fBEFFFFFF, 0fBE2AAAA8, %p847;
	fma.rn.f32 	%f3449, %f3447, %f3441, %f3448;
	fma.rn.f32 	%f3450, %f3449, %f3443, %f3442;
	and.b32  	%r5488, %r8803, 2;
	setp.eq.s32 	%p848, %r5488, 0;
	mov.f32 	%f3451, 0f00000000;
	sub.f32 	%f3452, %f3451, %f3450;
	selp.f32 	%f654, %f3450, %f3452, %p848;
	mul.f32 	%f3453, %f654, 0f3F22F983;
	cvt.rni.s32.f32 	%r8807, %f3453;
	cvt.rn.f32.s32 	%f3454, %r8807;
	fma.rn.f32 	%f3455, %f3454, 0fBFC90FDA, %f654;
	fma.rn.f32 	%f3456, %f3454, 0fB3A22168, %f3455;
	fma.rn.f32 	%f6180, %f3454, 0fA7C234C5, %f3456;
	abs.f32 	%f656, %f654;
	setp.ltu.f32 	%p849, %f656, 0f47CE4780;
	@%p849 bra 	$L__BB2_901;
	setp.neu.f32 	%p850, %f656, 0f7F800000;
	@%p850 bra 	$L__BB2_896;
	mov.f32 	%f3459, 0f00000000;
	mul.rn.f32 	%f6180, %f654, %f3459;
	mov.b32 	%r8807, 0;
	bra.uni 	$L__BB2_901;
$L__BB2_896:
	mov.b32 	%r1417, %f654;
	shl.b32 	%r5490, %r1417, 8;
	or.b32  	%r1418, %r5490, -2147483648;
	mov.b64 	%rd3871, 0;
	mov.b32 	%r8804, 0;
	mov.u64 	%rd3869, __cudart_i2opi_f;
	mov.u64 	%rd3870, %rd1;
$L__BB2_897:
	.pragma "nounroll";
	ld.global.nc.u32 	%r5491, [%rd3869];
	mad.wide.u32 	%rd2477, %r5491, %r1418, %rd3871;
	shr.u64 	%rd3871, %rd2477, 32;
	st.local.u32 	[%rd3870], %rd2477;
	add.s32 	%r8804, %r8804, 1;
	add.s64 	%rd3870, %rd3870, 4;
	add.s64 	%rd3869, %rd3869, 4;
	setp.ne.s32 	%p851, %r8804, 6;
	@%p851 bra 	$L__BB2_897;
	shr.u32 	%r5492, %r1417, 23;
	st.local.u32 	[%rd1+24], %rd3871;
	and.b32  	%r1421, %r5492, 31;
	and.b32  	%r5493, %r5492, 224;
	add.s32 	%r5494, %r5493, -128;
	shr.u32 	%r5495, %r5494, 5;
	mul.wide.u32 	%rd2478, %r5495, 4;
	sub.s64 	%rd716, %rd1, %rd2478;
	ld.local.u32 	%r8805, [%rd716+24];
	ld.local.u32 	%r8806, [%rd716+20];
	setp.eq.s32 	%p852, %r1421, 0;
	@%p852 bra 	$L__BB2_900;
	shf.l.wrap.b32 	%r8805, %r8806, %r8805, %r1421;
	ld.local.u32 	%r5496, [%rd716+16];
	shf.l.wrap.b32 	%r8806, %r5496, %r8806, %r1421;
$L__BB2_900:
	shr.u32 	%r5497, %r8805, 30;
	shf.l.wrap.b32 	%r5498, %r8806, %r8805, 2;
	shl.b32 	%r5499, %r8806, 2;
	shr.u32 	%r5500, %r5498, 31;
	add.s32 	%r5501, %r5500, %r5497;
	neg.s32 	%r5502, %r5501;
	setp.lt.s32 	%p853, %r1417, 0;
	selp.b32 	%r8807, %r5502, %r5501, %p853;
	xor.b32  	%r5503, %r5498, %r1417;
	shr.s32 	%r5504, %r5498, 31;
	xor.b32  	%r5505, %r5504, %r5498;
	xor.b32  	%r5506, %r5504, %r5499;
	cvt.u64.u32 	%rd2479, %r5505;
	shl.b64 	%rd2480, %rd2479, 32;
	cvt.u64.u32 	%rd2481, %r5506;
	or.b64  	%rd2482, %rd2480, %rd2481;
	cvt.rn.f64.s64 	%fd203, %rd2482;
	mul.f64 	%fd204, %fd203, 0d3BF921FB54442D19;
	cvt.rn.f32.f64 	%f3457, %fd204;
	neg.f32 	%f3458, %f3457;
	setp.lt.s32 	%p854, %r5503, 0;
	selp.f32 	%f6180, %f3458, %f3457, %p854;
$L__BB2_901:
	mul.rn.f32 	%f3460, %f6180, %f6180;
	and.b32  	%r5508, %r8807, 1;
	setp.eq.b32 	%p855, %r5508, 1;
	selp.f32 	%f3461, 0f3F800000, %f6180, %p855;
	fma.rn.f32 	%f3462, %f3460, %f3461, 0f00000000;
	fma.rn.f32 	%f3463, %f3460, 0f37CBAC00, 0fBAB607ED;
	selp.f32 	%f3464, %f3463, 0fB94D4153, %p855;
	selp.f32 	%f3465, 0f3D2AAABB, 0f3C0885E4, %p855;
	fma.rn.f32 	%f3466, %f3464, %f3460, %f3465;
	selp.f32 	%f3467, 0fBEFFFFFF, 0fBE2AAAA8, %p855;
	fma.rn.f32 	%f3468, %f3466, %f3460, %f3467;
	fma.rn.f32 	%f3469, %f3468, %f3462, %f3461;
	and.b32  	%r5509, %r8807, 2;
	setp.eq.s32 	%p856, %r5509, 0;
	mov.f32 	%f3470, 0f00000000;
	sub.f32 	%f3471, %f3470, %f3469;
	selp.f32 	%f660, %f3469, %f3471, %p856;
	mul.f32 	%f3472, %f660, 0f3F22F983;
	cvt.rni.s32.f32 	%r8811, %f3472;
	cvt.rn.f32.s32 	%f3473, %r8811;
	fma.rn.f32 	%f3474, %f3473, 0fBFC90FDA, %f660;
	fma.rn.f32 	%f3475, %f3473, 0fB3A22168, %f3474;
	fma.rn.f32 	%f6181, %f3473, 0fA7C234C5, %f3475;
	abs.f32 	%f662, %f660;
	setp.ltu.f32 	%p857, %f662, 0f47CE4780;
	@%p857 bra 	$L__BB2_909;
	setp.neu.f32 	%p858, %f662, 0f7F800000;
	@%p858 bra 	$L__BB2_904;
	mov.f32 	%f3478, 0f00000000;
	mul.rn.f32 	%f6181, %f660, %f3478;
	mov.b32 	%r8811, 0;
	bra.uni 	$L__BB2_909;
$L__BB2_904:
	mov.b32 	%r1431, %f660;
	shl.b32 	%r5511, %r1431, 8;
	or.b32  	%r1432, %r5511, -2147483648;
	mov.b64 	%rd3874, 0;
	mov.b32 	%r8808, 0;
	mov.u64 	%rd3872, __cudart_i2opi_f;
	mov.u64 	%rd3873, %rd1;
$L__BB2_905:
	.pragma "nounroll";
	ld.global.nc.u32 	%r5512, [%rd3872];
	mad.wide.u32 	%rd2485, %r5512, %r1432, %rd3874;
	shr.u64 	%rd3874, %rd2485, 32;
	st.local.u32 	[%rd3873], %rd2485;
	add.s32 	%r8808, %r8808, 1;
	add.s64 	%rd3873, %rd3873, 4;
	add.s64 	%rd3872, %rd3872, 4;
	setp.ne.s32 	%p859, %r8808, 6;
	@%p859 bra 	$L__BB2_905;
	shr.u32 	%r5513, %r1431, 23;
	st.local.u32 	[%rd1+24], %rd3874;
	and.b32  	%r1435, %r5513, 31;
	and.b32  	%r5514, %r5513, 224;
	add.s32 	%r5515, %r5514, -128;
	shr.u32 	%r5516, %r5515, 5;
	mul.wide.u32 	%rd2486, %r5516, 4;
	sub.s64 	%rd723, %rd1, %rd2486;
	ld.local.u32 	%r8809, [%rd723+24];
	ld.local.u32 	%r8810, [%rd723+20];
	setp.eq.s32 	%p860, %r1435, 0;
	@%p860 bra 	$L__BB2_908;
	shf.l.wrap.b32 	%r8809, %r8810, %r8809, %r1435;
	ld.local.u32 	%r5517, [%rd723+16];
	shf.l.wrap.b32 	%r8810, %r5517, %r8810, %r1435;
$L__BB2_908:
	shr.u32 	%r5518, %r8809, 30;
	shf.l.wrap.b32 	%r5519, %r8810, %r8809, 2;
	shl.b32 	%r5520, %r8810, 2;
	shr.u32 	%r5521, %r5519, 31;
	add.s32 	%r5522, %r5521, %r5518;
	neg.s32 	%r5523, %r5522;
	setp.lt.s32 	%p861, %r1431, 0;
	selp.b32 	%r8811, %r5523, %r5522, %p861;
	xor.b32  	%r5524, %r5519, %r1431;
	shr.s32 	%r5525, %r5519, 31;
	xor.b32  	%r5526, %r5525, %r5519;
	xor.b32  	%r5527, %r5525, %r5520;
	cvt.u64.u32 	%rd2487, %r5526;
	shl.b64 	%rd2488, %rd2487, 32;
	cvt.u64.u32 	%rd2489, %r5527;
	or.b64  	%rd2490, %rd2488, %rd2489;
	cvt.rn.f64.s64 	%fd205, %rd2490;
	mul.f64 	%fd206, %fd205, 0d3BF921FB54442D19;
	cvt.rn.f32.f64 	%f3476, %fd206;
	neg.f32 	%f3477, %f3476;
	setp.lt.s32 	%p862, %r5524, 0;
	selp.f32 	%f6181, %f3477, %f3476, %p862;
$L__BB2_909:
	add.s32 	%r5529, %r8811, 1;
	mul.rn.f32 	%f3479, %f6181, %f6181;
	and.b32  	%r5530, %r8811, 1;
	setp.eq.b32 	%p863, %r5530, 1;
	selp.f32 	%f3480, %f6181, 0f3F800000, %p863;
	fma.rn.f32 	%f3481, %f3479, %f3480, 0f00000000;
	fma.rn.f32 	%f3482, %f3479, 0f37CBAC00, 0fBAB607ED;
	selp.f32 	%f3483, 0fB94D4153, %f3482, %p863;
	selp.f32 	%f3484, 0f3C0885E4, 0f3D2AAABB, %p863;
	fma.rn.f32 	%f3485, %f3483, %f3479, %f3484;
	selp.f32 	%f3486, 0fBE2AAAA8, 0fBEFFFFFF, %p863;
	fma.rn.f32 	%f3487, %f3485, %f3479, %f3486;
	fma.rn.f32 	%f3488, %f3487, %f3481, %f3480;
	and.b32  	%r5531, %r5529, 2;
	setp.eq.s32 	%p864, %r5531, 0;
	mov.f32 	%f3489, 0f00000000;
	sub.f32 	%f3490, %f3489, %f3488;
	selp.f32 	%f666, %f3488, %f3490, %p864;
	mul.f32 	%f3491, %f666, 0f3F22F983;
	cvt.rni.s32.f32 	%r8815, %f3491;
	cvt.rn.f32.s32 	%f3492, %r8815;
	fma.rn.f32 	%f3493, %f3492, 0fBFC90FDA, %f666;
	fma.rn.f32 	%f3494, %f3492, 0fB3A22168, %f3493;
	fma.rn.f32 	%f6182, %f3492, 0fA7C234C5, %f3494;
	abs.f32 	%f668, %f666;
	setp.ltu.f32 	%p865, %f668, 0f47CE4780;
	@%p865 bra 	$L__BB2_917;
	setp.neu.f32 	%p866, %f668, 0f7F800000;
	@%p866 bra 	$L__BB2_912;
	mov.f32 	%f3497, 0f00000000;
	mul.rn.f32 	%f6182, %f666, %f3497;
	mov.b32 	%r8815, 0;
	bra.uni 	$L__BB2_917;
$L__BB2_912:
	mov.b32 	%r1445, %f666;
	shl.b32 	%r5533, %r1445, 8;
	or.b32  	%r1446, %r5533, -2147483648;
	mov.b64 	%rd3877, 0;
	mov.b32 	%r8812, 0;
	mov.u64 	%rd3875, __cudart_i2opi_f;
	mov.u64 	%rd3876, %rd1;
$L__BB2_913:
	.pragma "nounroll";
	ld.global.nc.u32 	%r5534, [%rd3875];
	mad.wide.u32 	%rd2493, %r5534, %r1446, %rd3877;
	shr.u64 	%rd3877, %rd2493, 32;
	st.local.u32 	[%rd3876], %rd2493;
	add.s32 	%r8812, %r8812, 1;
	add.s64 	%rd3876, %rd3876, 4;
	add.s64 	%rd3875, %rd3875, 4;
	setp.ne.s32 	%p867, %r8812, 6;
	@%p867 bra 	$L__BB2_913;
	shr.u32 	%r5535, %r1445, 23;
	st.local.u32 	[%rd1+24], %rd3877;
	and.b32  	%r1449, %r5535, 31;
	and.b32  	%r5536, %r5535, 224;
	add.s32 	%r5537, %r5536, -128;
	shr.u32 	%r5538, %r5537, 5;
	mul.wide.u32 	%rd2494, %r5538, 4;
	sub.s64 	%rd730, %rd1, %rd2494;
	ld.local.u32 	%r8813, [%rd730+24];
	ld.local.u32 	%r8814, [%rd730+20];
	setp.eq.s32 	%p868, %r1449, 0;
	@%p868 bra 	$L__BB2_916;
	shf.l.wrap.b32 	%r8813, %r8814, %r8813, %r1449;
	ld.local.u32 	%r5539, [%rd730+16];
	shf.l.wrap.b32 	%r8814, %r5539, %r8814, %r1449;
$L__BB2_916:
	shr.u32 	%r5540, %r8813, 30;
	shf.l.wrap.b32 	%r5541, %r8814, %r8813, 2;
	shl.b32 	%r5542, %r8814, 2;
	shr.u32 	%r5543, %r5541, 31;
	add.s32 	%r5544, %r5543, %r5540;
	neg.s32 	%r5545, %r5544;
	setp.lt.s32 	%p869, %r1445, 0;
	selp.b32 	%r8815, %r5545, %r5544, %p869;
	xor.b32  	%r5546, %r5541, %r1445;
	shr.s32 	%r5547, %r5541, 31;
	xor.b32  	%r5548, %r5547, %r5541;
	xor.b32  	%r5549, %r5547, %r5542;
	cvt.u64.u32 	%rd2495, %r5548;
	shl.b64 	%rd2496, %rd2495, 32;
	cvt.u64.u32 	%rd2497, %r5549;
	or.b64  	%rd2498, %rd2496, %rd2497;
	cvt.rn.f64.s64 	%fd207, %rd2498;
	mul.f64 	%fd208, %fd207, 0d3BF921FB54442D19;
	cvt.rn.f32.f64 	%f3495, %fd208;
	neg.f32 	%f3496, %f3495;
	setp.lt.s32 	%p870, %r5546, 0;
	selp.f32 	%f6182, %f3496, %f3495, %p870;
$L__BB2_917:
	mul.rn.f32 	%f3498, %f6182, %f6182;
	and.b32  	%r5551, %r8815, 1;
	setp.eq.b32 	%p871, %r5551, 1;
	selp.f32 	%f3499, 0f3F800000, %f6182, %p871;
	fma.rn.f32 	%f3500, %f3498, %f3499, 0f00000000;
	fma.rn.f32 	%f3501, %f3498, 0f37CBAC00, 0fBAB607ED;
	selp.f32 	%f3502, %f3501, 0fB94D4153, %p871;
	selp.f32 	%f3503, 0f3D2AAABB, 0f3C0885E4, %p871;
	fma.rn.f32 	%f3504, %f3502, %f3498, %f3503;
	selp.f32 	%f3505, 0fBEFFFFFF, 0fBE2AAAA8, %p871;
	fma.rn.f32 	%f3506, %f3504, %f3498, %f3505;
	fma.rn.f32 	%f3507, %f3506, %f3500, %f3499;
	and.b32  	%r5552, %r8815, 2;
	setp.eq.s32 	%p872, %r5552, 0;
	mov.f32 	%f3508, 0f00000000;
	sub.f32 	%f3509, %f3508, %f3507;
	selp.f32 	%f672, %f3507, %f3509, %p872;
	mul.f32 	%f3510, %f672, 0f3F22F983;
	cvt.rni.s32.f32 	%r8819, %f3510;
	cvt.rn.f32.s32 	%f3511, %r8819;
	fma.rn.f32 	%f3512, %f3511, 0fBFC90FDA, %f672;
	fma.rn.f32 	%f3513, %f3511, 0fB3A22168, %f3512;
	fma.rn.f32 	%f6183, %f3511, 0fA7C234C5, %f3513;
	abs.f32 	%f674, %f672;
	setp.ltu.f32 	%p873, %f674, 0f47CE4780;
	@%p873 bra 	$L__BB2_925;
	setp.neu.f32 	%p874, %f674, 0f7F800000;
	@%p874 bra 	$L__BB2_920;
	mov.f32 	%f3516, 0f00000000;
	mul.rn.f32 	%f6183, %f672, %f3516;
	mov.b32 	%r8819, 0;
	bra.uni 	$L__BB2_925;
$L__BB2_920:
	mov.b32 	%r1459, %f672;
	shl.b32 	%r5554, %r1459, 8;
	or.b32  	%r1460, %r5554, -2147483648;
	mov.b64 	%rd3880, 0;
	mov.b32 	%r8816, 0;
	mov.u64 	%rd3878, __cudart_i2opi_f;
	mov.u64 	%rd3879, %rd1;
$L__BB2_921:
	.pragma "nounroll";
	ld.global.nc.u32 	%r5555, [%rd3878];
	mad.wide.u32 	%rd2501, %r5555, %r1460, %rd3880;
	shr.u64 	%rd3880, %rd2501, 32;
	st.local.u32 	[%rd3879], %rd2501;
	add.s32 	%r8816, %r8816, 1;
	add.s64 	%rd3879, %rd3879, 4;
	add.s64 	%rd3878, %rd3878, 4;
	setp.ne.s32 	%p875, %r8816, 6;
	@%p875 bra 	$L__BB2_921;
	shr.u32 	%r5556, %r1459, 23;
	st.local.u32 	[%rd1+24], %rd3880;
	and.b32  	%r1463, %r5556, 31;
	and.b32  	%r5557, %r5556, 224;
	add.s32 	%r5558, %r5557, -128;
	shr.u32 	%r5559, %r5558, 5;
	mul.wide.u32 	%rd2502, %r5559, 4;
	sub.s64 	%rd737, %rd1, %rd2502;
	ld.local.u32 	%r8817, [%rd737+24];
	ld.local.u32 	%r8818, [%rd737+20];
	setp.eq.s32 	%p876, %r1463, 0;
	@%p876 bra 	$L__BB2_924;
	shf.l.wrap.b32 	%r8817, %r8818, %r8817, %r1463;
	ld.local.u32 	%r5560, [%rd737+16];
	shf.l.wrap.b32 	%r8818, %r5560, %r8818, %r1463;
$L__BB2_924:
	shr.u32 	%r5561, %r8817, 30;
	shf.l.wrap.b32 	%r5562, %r8818, %r8817, 2;
	shl.b32 	%r5563, %r8818, 2;
	shr.u32 	%r5564, %r5562, 31;
	add.s32 	%r5565, %r5564, %r5561;
	neg.s32 	%r5566, %r5565;
	setp.lt.s32 	%p877, %r1459, 0;
	selp.b32 	%r8819, %r5566, %r5565, %p877;
	xor.b32  	%r5567, %r5562, %r1459;
	shr.s32 	%r5568, %r5562, 31;
	xor.b32  	%r5569, %r5568, %r5562;
	xor.b32  	%r5570, %r5568, %r5563;
	cvt.u64.u32 	%rd2503, %r5569;
	shl.b64 	%rd2504, %rd2503, 32;
	cvt.u64.u32 	%rd2505, %r5570;
	or.b64  	%rd2506, %rd2504, %rd2505;
	cvt.rn.f64.s64 	%fd209, %rd2506;
	mul.f64 	%fd210, %fd209, 0d3BF921FB54442D19;
	cvt.rn.f32.f64 	%f3514, %fd210;
	neg.f32 	%f3515, %f3514;
	setp.lt.s32 	%p878, %r5567, 0;
	selp.f32 	%f6183, %f3515, %f3514, %p878;
$L__BB2_925:
	add.s32 	%r5572, %r8819, 1;
	mul.rn.f32 	%f3517, %f6183, %f6183;
	and.b32  	%r5573, %r8819, 1;
	setp.eq.b32 	%p879, %r5573, 1;
	selp.f32 	%f3518, %f6183, 0f3F800000, %p879;
	fma.rn.f32 	%f3519, %f3517, %f3518, 0f00000000;
	fma.rn.f32 	%f3520, %f3517, 0f37CBAC00, 0fBAB607ED;
	selp.f32 	%f3521, 0fB94D4153, %f3520, %p879;
	selp.f32 	%f3522, 0f3C0885E4, 0f3D2AAABB, %p879;
	fma.rn.f32 	%f3523, %f3521, %f3517, %f3522;
	selp.f32 	%f3524, 0fBE2AAAA8, 0fBEFFFFFF, %p879;
	fma.rn.f32 	%f3525, %f3523, %f3517, %f3524;
	fma.rn.f32 	%f3526, %f3525, %f3519, %f3518;
	and.b32  	%r5574, %r5572, 2;
	setp.eq.s32 	%p880, %r5574, 0;
	mov.f32 	%f3527, 0f00000000;
	sub.f32 	%f3528, %f3527, %f3526;
	selp.f32 	%f678, %f3526, %f3528, %p880;
	mul.f32 	%f3529, %f678, 0f3F22F983;
	cvt.rni.s32.f32 	%r8823, %f3529;
	cvt.rn.f32.s32 	%f3530, %r8823;
	fma.rn.f32 	%f3531, %f3530, 0fBFC90FDA, %f678;
	fma.rn.f32 	%f3532, %f3530, 0fB3A22168, %f3531;
	fma.rn.f32 	%f6184, %f3530, 0fA7C234C5, %f3532;
	abs.f32 	%f680, %f678;
	setp.ltu.f32 	%p881, %f680, 0f47CE4780;
	@%p881 bra 	$L__BB2_933;
	setp.neu.f32 	%p882, %f680, 0f7F800000;
	@%p882 bra 	$L__BB2_928;
	mov.f32 	%f3535, 0f00000000;
	mul.rn.f32 	%f6184, %f678, %f3535;
	mov.b32 	%r8823, 0;
	bra.uni 	$L__BB2_933;
$L__BB2_928:
	mov.b32 	%r1473, %f678;
	shl.b32 	%r5576, %r1473, 8;
	or.b32  	%r1474, %r5576, -2147483648;
	mov.b64 	%rd3883, 0;
	mov.b32 	%r8820, 0;
	mov.u64 	%rd3881, __cudart_i2opi_f;
	mov.u64 	%rd3882, %rd1;
$L__BB2_929:
	.pragma "nounroll";
	ld.global.nc.u32 	%r5577, [%rd3881];
	mad.wide.u32 	%rd2509, %r5577, %r1474, %rd3883;
	shr.u64 	%rd3883, %rd2509, 32;
	st.local.u32 	[%rd3882], %rd2509;
	add.s32 	%r8820, %r8820, 1;
	add.s64 	%rd3882, %rd3882, 4;
	add.s64 	%rd3881, %rd3881, 4;
	setp.ne.s32 	%p883, %r8820, 6;
	@%p883 bra 	$L__BB2_929;
	shr.u32 	%r5578, %r1473, 23;
	st.local.u32 	[%rd1+24], %rd3883;
	and.b32  	%r1477, %r5578, 31;
	and.b32  	%r5579, %r5578, 224;
	add.s32 	%r5580, %r5579, -128;
	shr.u32 	%r5581, %r5580, 5;
	mul.wide.u32 	%rd2510, %r5581, 4;
	sub.s64 	%rd744, %rd1, %rd2510;
	ld.local.u32 	%r8821, [%rd744+24];
	ld.local.u32 	%r8822, [%rd744+20];
	setp.eq.s32 	%p884, %r1477, 0;
	@%p884 bra 	$L__BB2_932;
	shf.l.wrap.b32 	%r8821, %r8822, %r8821, %r1477;
	ld.local.u32 	%r5582, [%rd744+16];
	shf.l.wrap.b32 	%r8822, %r5582, %r8822, %r1477;
$L__BB2_932:
	shr.u32 	%r5583, %r8821, 30;
	shf.l.wrap.b32 	%r5584, %r8822, %r8821, 2;
	shl.b32 	%r5585, %r8822, 2;
	shr.u32 	%r5586, %r5584, 31;
	add.s32 	%r5587, %r5586, %r5583;
	neg.s32 	%r5588, %r5587;
	setp.lt.s32 	%p885, %r1473, 0;
	selp.b32 	%r8823, %r5588, %r5587, %p885;
	xor.b32  	%r5589, %r5584, %r1473;
	shr.s32 	%r5590, %r5584, 31;
	xor.b32  	%r5591, %r5590, %r5584;
	xor.b32  	%r5592, %r5590, %r5585;
	cvt.u64.u32 	%rd2511, %r5591;
	shl.b64 	%rd2512, %rd2511, 32;
	cvt.u64.u32 	%rd2513, %r5592;
	or.b64  	%rd2514, %rd2512, %rd2513;
	cvt.rn.f64.s64 	%fd211, %rd2514;
	mul.f64 	%fd212, %fd211, 0d3BF921FB54442D19;
	cvt.rn.f32.f64 	%f3533, %fd212;
	neg.f32 	%f3534, %f3533;
	setp.lt.s32 	%p886, %r5589, 0;
	selp.f32 	%f6184, %f3534, %f3533, %p886;
$L__BB2_933:
	setp.geu.f32 	%p887, %f2, 0f40C00000;
	mul.rn.f32 	%f3536, %f6184, %f6184;
	and.b32  	%r5594, %r8823, 1;
	setp.eq.b32 	%p888, %r5594, 1;
	selp.f32 	%f3537, 0f3F800000, %f6184, %p888;
	fma.rn.f32 	%f3538, %f3536, %f3537, 0f00000000;
	fma.rn.f32 	%f3539, %f3536, 0f37CBAC00, 0fBAB607ED;
	selp.f32 	%f3540, %f3539, 0fB94D4153, %p888;
	selp.f32 	%f3541, 0f3D2AAABB, 0f3C0885E4, %p888;
	fma.rn.f32 	%f3542, %f3540, %f3536, %f3541;
	selp.f32 	%f3543, 0fBEFFFFFF, 0fBE2AAAA8, %p888;
	fma.rn.f32 	%f3544, %f3542, %f3536, %f3543;
	fma.rn.f32 	%f3545, %f3544, %f3538, %f3537;
	and.b32  	%r5595, %r8823, 2;
	setp.eq.s32 	%p889, %r5595, 0;
	mov.f32 	%f3546, 0f00000000;
	sub.f32 	%f3547, %f3546, %f3545;
	selp.f32 	%f6186, %f3545, %f3547, %p889;
	@%p887 bra 	$L__BB2_943;
	mul.f32 	%f3548, %f6186, 0f3F22F983;
	cvt.rni.s32.f32 	%r8827, %f3548;
	cvt.rn.f32.s32 	%f3549, %r8827;
	fma.rn.f32 	%f3550, %f3549, 0fBFC90FDA, %f6186;
	fma.rn.f32 	%f3551, %f3549, 0fB3A22168, %f3550;
	fma.rn.f32 	%f6185, %f3549, 0fA7C234C5, %f3551;
	abs.f32 	%f686, %f6186;
	setp.ltu.f32 	%p890, %f686, 0f47CE4780;
	@%p890 bra 	$L__BB2_942;
	setp.neu.f32 	%p891, %f686, 0f7F800000;
	@%p891 bra 	$L__BB2_937;
	mov.f32 	%f3554, 0f00000000;
	mul.rn.f32 	%f6185, %f6186, %f3554;
	mov.b32 	%r8827, 0;
	bra.uni 	$L__BB2_942;
$L__BB2_937:
	mov.b32 	%r1487, %f6186;
	shl.b32 	%r5597, %r1487, 8;
	or.b32  	%r1488, %r5597, -2147483648;
	mov.b64 	%rd3886, 0;
	mov.b32 	%r8824, 0;
	mov.u64 	%rd3884, __cudart_i2opi_f;
	mov.u64 	%rd3885, %rd1;
$L__BB2_938:
	.pragma "nounroll";
	ld.global.nc.u32 	%r5598, [%rd3884];
	mad.wide.u32 	%rd2517, %r5598, %r1488, %rd3886;
	shr.u64 	%rd3886, %rd2517, 32;
	st.local.u32 	[%rd3885], %rd2517;
	add.s32 	%r8824, %r8824, 1;
	add.s64 	%rd3885, %rd3885, 4;
	add.s64 	%rd3884, %rd3884, 4;
	setp.ne.s32 	%p892, %r8824, 6;
	@%p892 bra 	$L__BB2_938;
	shr.u32 	%r5599, %r1487, 23;
	st.local.u32 	[%rd1+24], %rd3886;
	and.b32  	%r1491, %r5599, 31;
	and.b32  	%r5600, %r5599, 224;
	add.s32 	%r5601, %r5600, -128;
	shr.u32 	%r5602, %r5601, 5;
	mul.wide.u32 	%rd2518, %r5602, 4;
	sub.s64 	%rd751, %rd1, %rd2518;
	ld.local.u32 	%r8825, [%rd751+24];
	ld.local.u32 	%r8826, [%rd751+20];
	setp.eq.s32 	%p893, %r1491, 0;
	@%p893 bra 	$L__BB2_941;
	shf.l.wrap.b32 	%r8825, %r8826, %r8825, %r1491;
	ld.local.u32 	%r5603, [%rd751+16];
	shf.l.wrap.b32 	%r8826, %r5603, %r8826, %r1491;
$L__BB2_941:
	shr.u32 	%r5604, %r8825, 30;
	shf.l.wrap.b32 	%r5605, %r8826, %r8825, 2;
	shl.b32 	%r5606, %r8826, 2;
	shr.u32 	%r5607, %r5605, 31;
	add.s32 	%r5608, %r5607, %r5604;
	neg.s32 	%r5609, %r5608;
	setp.lt.s32 	%p894, %r1487, 0;
	selp.b32 	%r8827, %r5609, %r5608, %p894;
	xor.b32  	%r5610, %r5605, %r1487;
	shr.s32 	%r5611, %r5605, 31;
	xor.b32  	%r5612, %r5611, %r5605;
	xor.b32  	%r5613, %r5611, %r5606;
	cvt.u64.u32 	%rd2519, %r5612;
	shl.b64 	%rd2520, %rd2519, 32;
	cvt.u64.u32 	%rd2521, %r5613;
	or.b64  	%rd2522, %rd2520, %rd2521;
	cvt.rn.f64.s64 	%fd213, %rd2522;
	mul.f64 	%fd214, %fd213, 0d3BF921FB54442D19;
	cvt.rn.f32.f64 	%f3552, %fd214;
	neg.f32 	%f3553, %f3552;
	setp.lt.s32 	%p895, %r5610, 0;
	selp.f32 	%f6185, %f3553, %f3552, %p895;
$L__BB2_942:
	add.s32 	%r5615, %r8827, 1;
	mul.rn.f32 	%f3555, %f6185, %f6185;
	and.b32  	%r5616, %r8827, 1;
	setp.eq.b32 	%p896, %r5616, 1;
	selp.f32 	%f3556, %f6185, 0f3F800000, %p896;
	fma.rn.f32 	%f3557, %f3555, %f3556, 0f00000000;
	fma.rn.f32 	%f3558, %f3555, 0f37CBAC00, 0fBAB607ED;
	selp.f32 	%f3559, 0fB94D4153, %f3558, %p896;
	selp.f32 	%f3560, 0f3C0885E4, 0f3D2AAABB, %p896;
	fma.rn.f32 	%f3561, %f3559, %f3555, %f3560;
	selp.f32 	%f3562, 0fBE2AAAA8, 0fBEFFFFFF, %p896;
	fma.rn.f32 	%f3563, %f3561, %f3555, %f3562;
	fma.rn.f32 	%f3564, %f3563, %f3557, %f3556;
	and.b32  	%r5617, %r5615, 2;
	setp.eq.s32 	%p897, %r5617, 0;
	mov.f32 	%f3565, 0f00000000;
	sub.f32 	%f3566, %f3565, %f3564;
	selp.f32 	%f6186, %f3564, %f3566, %p897;
$L__BB2_943:
	setp.geu.f32 	%p898, %f2, 0f41000000;
	@%p898 bra 	$L__BB2_953;
	mul.f32 	%f3567, %f6186, 0f3F22F983;
	cvt.rni.s32.f32 	%r8831, %f3567;
	cvt.rn.f32.s32 	%f3568, %r8831;
	fma.rn.f32 	%f3569, %f3568, 0fBFC90FDA, %f6186;
	fma.rn.f32 	%f3570, %f3568, 0fB3A22168, %f3569;
	fma.rn.f32 	%f6187, %f3568, 0fA7C234C5, %f3570;
	abs.f32 	%f693, %f6186;
	setp.ltu.f32 	%p899, %f693, 0f47CE4780;
	@%p899 bra 	$L__BB2_952;
	setp.neu.f32 	%p900, %f693, 0f7F800000;
	@%p900 bra 	$L__BB2_947;
	mov.f32 	%f3573, 0f00000000;
	mul.rn.f32 	%f6187, %f6186, %f3573;
	mov.b32 	%r8831, 0;
	bra.uni 	$L__BB2_952;
$L__BB2_947:
	mov.b32 	%r1501, %f6186;
	shl.b32 	%r5619, %r1501, 8;
	or.b32  	%r1502, %r5619, -2147483648;
	mov.b64 	%rd3889, 0;
	mov.b32 	%r8828, 0;
	mov.u64 	%rd3887, __cudart_i2opi_f;
	mov.u64 	%rd3888, %rd1;
$L__BB2_948:
	.pragma "nounroll";
	ld.global.nc.u32 	%r5620, [%rd3887];
	mad.wide.u32 	%rd2525, %r5620, %r1502, %rd3889;
	shr.u64 	%rd3889, %rd2525, 32;
	st.local.u32 	[%rd3888], %rd2525;
	add.s32 	%r8828, %r8828, 1;
	add.s64 	%rd3888, %rd3888, 4;
	add.s64 	%rd3887, %rd3887, 4;
	setp.ne.s32 	%p901, %r8828, 6;
	@%p901 bra 	$L__BB2_948;
	shr.u32 	%r5621, %r1501, 23;
	st.local.u32 	[%rd1+24], %rd3889;
	and.b32  	%r1505, %r5621, 31;
	and.b32  	%r5622, %r5621, 224;
	add.s32 	%r5623, %r5622, -128;
	shr.u32 	%r5624, %r5623, 5;
	mul.wide.u32 	%rd2526, %r5624, 4;
	sub.s64 	%rd758, %rd1, %rd2526;
	ld.local.u32 	%r8829, [%rd758+24];
	ld.local.u32 	%r8830, [%rd758+20];
	setp.eq.s32 	%p902, %r1505, 0;
	@%p902 bra 	$L__BB2_951;
	shf.l.wrap.b32 	%r8829, %r8830, %r8829, %r1505;
	ld.local.u32 	%r5625, [%rd758+16];
	shf.l.wrap.b32 	%r8830, %r5625, %r8830, %r1505;
$L__BB2_951:
	shr.u32 	%r5626, %r8829, 30;
	shf.l.wrap.b32 	%r5627, %r8830, %r8829, 2;
	shl.b32 	%r5628, %r8830, 2;
	shr.u32 	%r5629, %r5627, 31;
	add.s32 	%r5630, %r5629, %r5626;
	neg.s32 	%r5631, %r5630;
	setp.lt.s32 	%p903, %r1501, 0;
	selp.b32 	%r8831, %r5631, %r5630, %p903;
	xor.b32  	%r5632, %r5627, %r1501;
	shr.s32 	%r5633, %r5627, 31;
	xor.b32  	%r5634, %r5633, %r5627;
	xor.b32  	%r5635, %r5633, %r5628;
	cvt.u64.u32 	%rd2527, %r5634;
	shl.b64 	%rd2528, %rd2527, 32;
	cvt.u64.u32 	%rd2529, %r5635;
	or.b64  	%rd2530, %rd2528, %rd2529;
	cvt.rn.f64.s64 	%fd215, %rd2530;
	mul.f64 	%fd216, %fd215, 0d3BF921FB54442D19;
	cvt.rn.f32.f64 	%f3571, %fd216;
	neg.f32 	%f3572, %f3571;
	setp.lt.s32 	%p904, %r5632, 0;
	selp.f32 	%f6187, %f3572, %f3571, %p904;
$L__BB2_952:
	mul.rn.f32 	%f3574, %f6187, %f6187;
	and.b32  	%r5637, %r8831, 1;
	setp.eq.b32 	%p905, %r5637, 1;
	selp.f32 	%f3575, 0f3F800000, %f6187, %p905;
	fma.rn.f32 	%f3576, %f3574, %f3575, 0f00000000;
	fma.rn.f32 	%f3577, %f3574, 0f37CBAC00, 0fBAB607ED;
	selp.f32 	%f3578, %f3577, 0fB94D4153, %p905;
	selp.f32 	%f3579, 0f3D2AAABB, 0f3C0885E4, %p905;
	fma.rn.f32 	%f3580, %f3578, %f3574, %f3579;
	selp.f32 	%f3581, 0fBEFFFFFF, 0fBE2AAAA8, %p905;
	fma.rn.f32 	%f3582, %f3580, %f3574, %f3581;
	fma.rn.f32 	%f3583, %f3582, %f3576, %f3575;
	and.b32  	%r5638, %r8831, 2;
	setp.eq.s32 	%p906, %r5638, 0;
	mov.f32 	%f3584, 0f00000000;
	sub.f32 	%f3585, %f3584, %f3583;
	selp.f32 	%f6186, %f3583, %f3585, %p906;
$L__BB2_953:
	mul.f32 	%f3586, %f6186, 0f3F22F983;
	cvt.rni.s32.f32 	%r8835, %f3586;
	cvt.rn.f32.s32 	%f3587, %r8835;
	fma.rn.f32 	%f3588, %f3587, 0fBFC90FDA, %f6186;
	fma.rn.f32 	%f3589, %f3587, 0fB3A22168, %f3588;
	fma.rn.f32 	%f6189, %f3587, 0fA7C234C5, %f3589;
	abs.f32 	%f700, %f6186;
	setp.ltu.f32 	%p907, %f700, 0f47CE4780;
	@%p907 bra 	$L__BB2_961;
	setp.neu.f32 	%p908, %f700, 0f7F800000;
	@%p908 bra 	$L__BB2_956;
	mov.f32 	%f3592, 0f00000000;
	mul.rn.f32 	%f6189, %f6186, %f3592;
	mov.b32 	%r8835, 0;
	bra.uni 	$L__BB2_961;
$L__BB2_956:
	mov.b32 	%r1515, %f6186;
	shl.b32 	%r5640, %r1515, 8;
	or.b32  	%r1516, %r5640, -2147483648;
	mov.b64 	%rd3892, 0;
	mov.b32 	%r8832, 0;
	mov.u64 	%rd3890, __cudart_i2opi_f;
	mov.u64 	%rd3891, %rd1;
$L__BB2_957:
	.pragma "nounroll";
	ld.global.nc.u32 	%r5641, [%rd3890];
	mad.wide.u32 	%rd2533, %r5641, %r1516, %rd3892;
	shr.u64 	%rd3892, %rd2533, 32;
	st.local.u32 	[%rd3891], %rd2533;
	add.s32 	%r8832, %r8832, 1;
	add.s64 	%rd3891, %rd3891, 4;
	add.s64 	%rd3890, %rd3890, 4;
	setp.ne.s32 	%p909, %r8832, 6;
	@%p909 bra 	$L__BB2_957;
	shr.u32 	%r5642, %r1515, 23;
	st.local.u32 	[%rd1+24], %rd3892;
	and.b32  	%r1519, %r5642, 31;
	and.b32  	%r5643, %r5642, 224;
	add.s32 	%r5644, %r5643, -128;
	shr.u32 	%r5645, %r5644, 5;
	mul.wide.u32 	%rd2534, %r5645, 4;
	sub.s64 	%rd765, %rd1, %rd2534;
	ld.local.u32 	%r8833, [%rd765+24];
	ld.local.u32 	%r8834, [%rd765+20];
	setp.eq.s32 	%p910, %r1519, 0;
	@%p910 bra 	$L__BB2_960;
	shf.l.wrap.b32 	%r8833, %r8834, %r8833, %r1519;
	ld.local.u32 	%r5646, [%rd765+16];
	shf.l.wrap.b32 	%r8834, %r5646, %r8834, %r1519;
$L__BB2_960:
	shr.u32 	%r5647, %r8833, 30;
	shf.l.wrap.b32 	%r5648, %r8834, %r8833, 2;
	shl.b32 	%r5649, %r8834, 2;
	shr.u32 	%r5650, %r5648, 31;
	add.s32 	%r5651, %r5650, %r5647;
	neg.s32 	%r5652, %r5651;
	setp.lt.s32 	%p911, %r1515, 0;
	selp.b32 	%r8835, %r5652, %r5651, %p911;
	xor.b32  	%r5653, %r5648, %r1515;
	shr.s32 	%r5654, %r5648, 31;
	xor.b32  	%r5655, %r5654, %r5648;
	xor.b32  	%r5656, %r5654, %r5649;
	cvt.u64.u32 	%rd2535, %r5655;
	shl.b64 	%rd2536, %rd2535, 32;
	cvt.u64.u32 	%rd2537, %r5656;
	or.b64  	%rd2538, %rd2536, %rd2537;
	cvt.rn.f64.s64 	%fd217, %rd2538;
	mul.f64 	%fd218, %fd217, 0d3BF921FB54442D19;
	cvt.rn.f32.f64 	%f3590, %fd218;
	neg.f32 	%f3591, %f3590;
	setp.lt.s32 	%p912, %r5653, 0;
	selp.f32 	%f6189, %f3591, %f3590, %p912;
$L__BB2_961:
	add.s32 	%r5658, %r8835, 1;
	mul.rn.f32 	%f3593, %f6189, %f6189;
	and.b32  	%r5659, %r8835, 1;
	setp.eq.b32 	%p913, %r5659, 1;
	selp.f32 	%f3594, %f6189, 0f3F800000, %p913;
	fma.rn.f32 	%f3595, %f3593, %f3594, 0f00000000;
	fma.rn.f32 	%f3596, %f3593, 0f37CBAC00, 0fBAB607ED;
	selp.f32 	%f3597, 0fB94D4153, %f3596, %p913;
	selp.f32 	%f3598, 0f3C0885E4, 0f3D2AAABB, %p913;
	fma.rn.f32 	%f3599, %f3597, %f3593, %f3598;
	selp.f32 	%f3600, 0fBE2AAAA8, 0fBEFFFFFF, %p913;
	fma.rn.f32 	%f3601, %f3599, %f3593, %f3600;
	fma.rn.f32 	%f3602, %f3601, %f3595, %f3594;
	and.b32  	%r5660, %r5658, 2;
	setp.eq.s32 	%p914, %r5660, 0;
	mov.f32 	%f3603, 0f00000000;
	sub.f32 	%f3604, %f3603, %f3602;
	selp.f32 	%f704, %f3602, %f3604, %p914;
	mul.f32 	%f3605, %f704, 0f3F22F983;
	cvt.rni.s32.f32 	%r8839, %f3605;
	cvt.rn.f32.s32 	%f3606, %r8839;
	fma.rn.f32 	%f3607, %f3606, 0fBFC90FDA, %f704;
	fma.rn.f32 	%f3608, %f3606, 0fB3A22168, %f3607;
	fma.rn.f32 	%f6190, %f3606, 0fA7C234C5, %f3608;
	abs.f32 	%f706, %f704;
	setp.ltu.f32 	%p915, %f706, 0f47CE4780;
	@%p915 bra 	$L__BB2_969;
	setp.neu.f32 	%p916, %f706, 0f7F800000;
	@%p916 bra 	$L__BB2_964;
	mov.f32 	%f3611, 0f00000000;
	mul.rn.f32 	%f6190, %f704, %f3611;
	mov.b32 	%r8839, 0;
	bra.uni 	$L__BB2_969;
$L__BB2_964:
	mov.b32 	%r1529, %f704;
	shl.b32 	%r5662, %r1529, 8;
	or.b32  	%r1530, %r5662, -2147483648;
	mov.b64 	%rd3895, 0;
	mov.b32 	%r8836, 0;
	mov.u64 	%rd3893, __cudart_i2opi_f;
	mov.u64 	%rd3894, %rd1;
$L__BB2_965:
	.pragma "nounroll";
	ld.global.nc.u32 	%r5663, [%rd3893];
	mad.wide.u32 	%rd2541, %r5663, %r1530, %rd3895;
	shr.u64 	%rd3895, %rd2541, 32;
	st.local.u32 	[%rd3894], %rd2541;
	add.s32 	%r8836, %r8836, 1;
	add.s64 	%rd3894, %rd3894, 4;
	add.s64 	%rd3893, %rd3893, 4;
	setp.ne.s32 	%p917, %r8836, 6;
	@%p917 bra 	$L__BB2_965;
	shr.u32 	%r5664, %r1529, 23;
	st.local.u32 	[%rd1+24], %rd3895;
	and.b32  	%r1533, %r5664, 31;
	and.b32  	%r5665, %r5664, 224;
	add.s32 	%r5666, %r5665, -128;
	shr.u32 	%r5667, %r5666, 5;
	mul.wide.u32 	%rd2542, %r5667, 4;
	sub.s64 	%rd772, %rd1, %rd2542;
	ld.local.u32 	%r8837, [%rd772+24];
	ld.local.u32 	%r8838, [%rd772+20];
	setp.eq.s32 	%p918, %r1533, 0;
	@%p918 bra 	$L__BB2_968;
	shf.l.wrap.b32 	%r8837, %r8838, %r8837, %r1533;
	ld.local.u32 	%r5668, [%rd772+16];
	shf.l.wrap.b32 	%r8838, %r5668, %r8838, %r1533;
$L__BB2_968:
	shr.u32 	%r5669, %r8837, 30;
	shf.l.wrap.b32 	%r5670, %r8838, %r8837, 2;
	shl.b32 	%r5671, %r8838, 2;
	shr.u32 	%r5672, %r5670, 31;
	add.s32 	%r5673, %r5672, %r5669;
	neg.s32 	%r5674, %r5673;
	setp.lt.s32 	%p919, %r1529, 0;
	selp.b32 	%r8839, %r5674, %r5673, %p919;
	xor.b32  	%r5675, %r5670, %r1529;
	shr.s32 	%r5676, %r5670, 31;
	xor.b32  	%r5677, %r5676, %r5670;
	xor.b32  	%r5678, %r5676, %r5671;
	cvt.u64.u32 	%rd2543, %r5677;
	shl.b64 	%rd2544, %rd2543, 32;
	cvt.u64.u32 	%rd2545, %r5678;
	or.b64  	%rd2546, %rd2544, %rd2545;
	cvt.rn.f64.s64 	%fd219, %rd2546;
	mul.f64 	%fd220, %fd219, 0d3BF921FB54442D19;
	cvt.rn.f32.f64 	%f3609, %fd220;
	neg.f32 	%f3610, %f3609;
	setp.lt.s32 	%p920, %r5675, 0;
	selp.f32 	%f6190, %f3610, %f3609, %p920;
$L__BB2_969:
	mul.rn.f32 	%f3612, %f6190, %f6190;
	and.b32  	%r5680, %r8839, 1;
	setp.eq.b32 	%p921, %r5680, 1;
	selp.f32 	%f3613, 0f3F800000, %f6190, %p921;
	fma.rn.f32 	%f3614, %f3612, %f3613, 0f00000000;
	fma.rn.f32 	%f3615, %f3612, 0f37CBAC00, 0fBAB607ED;
	selp.f32 	%f3616, %f3615, 0fB94D4153, %p921;
	selp.f32 	%f3617, 0f3D2AAABB, 0f3C0885E4, %p921;
	fma.rn.f32 	%f3618, %f3616, %f3612, %f3617;
	selp.f32 	%f3619, 0fBEFFFFFF, 0fBE2AAAA8, %p921;
	fma.rn.f32 	%f3620, %f3618, %f3612, %f3619;
	fma.rn.f32 	%f3621, %f3620, %f3614, %f3613;
	and.b32  	%r5681, %r8839, 2;
	setp.eq.s32 	%p922, %r5681, 0;
	mov.f32 	%f3622, 0f00000000;
	sub.f32 	%f3623, %f3622, %f3621;
	selp.f32 	%f710, %f3621, %f3623, %p922;
	mul.f32 	%f3624, %f710, 0f3F22F983;
	cvt.rni.s32.f32 	%r8843, %f3624;
	cvt.rn.f32.s32 	%f3625, %r8843;
	fma.rn.f32 	%f3626, %f3625, 0fBFC90FDA, %f710;
	fma.rn.f32 	%f3627, %f3625, 0fB3A22168, %f3626;
	fma.rn.f32 	%f6191, %f3625, 0fA7C234C5, %f3627;
	abs.f32 	%f712, %f710;
	setp.ltu.f32 	%p923, %f712, 0f47CE4780;
	@%p923 bra 	$L__BB2_977;
	setp.neu.f32 	%p924, %f712, 0f7F800000;
	@%p924 bra 	$L__BB2_972;
	mov.f32 	%f3630, 0f00000000;
	mul.rn.f32 	%f6191, %f710, %f3630;
	mov.b32 	%r8843, 0;
	bra.uni 	$L__BB2_977;
$L__BB2_972:
	mov.b32 	%r1543, %f710;
	shl.b32 	%r5683, %r1543, 8;
	or.b32  	%r1544, %r5683, -2147483648;
	mov.b64 	%rd3898, 0;
	mov.b32 	%r8840, 0;
	mov.u64 	%rd3896, __cudart_i2opi_f;
	mov.u64 	%rd3897, %rd1;
$L__BB2_973:
	.pragma "nounroll";
	ld.global.nc.u32 	%r5684, [%rd3896];
	mad.wide.u32 	%rd2549, %r5684, %r1544, %rd3898;
	shr.u64 	%rd3898, %rd2549, 32;
	st.local.u32 	[%rd3897], %rd2549;
	add.s32 	%r8840, %r8840, 1;
	add.s64 	%rd3897, %rd3897, 4;
	add.s64 	%rd3896, %rd3896, 4;
	setp.ne.s32 	%p925, %r8840, 6;
	@%p925 bra 	$L__BB2_973;
	shr.u32 	%r5685, %r1543, 23;
	st.local.u32 	[%rd1+24], %rd3898;
	and.b32  	%r1547, %r5685, 31;
	and.b32  	%r5686, %r5685, 224;
	add.s32 	%r5687, %r5686, -128;
	shr.u32 	%r5688, %r5687, 5;
	mul.wide.u32 	%rd2550, %r5688, 4;
	sub.s64 	%rd779, %rd1, %rd2550;
	ld.local.u32 	%r8841, [%rd779+24];
	ld.local.u32 	%r8842, [%rd779+20];
	setp.eq.s32 	%p926, %r1547, 0;
	@%p926 bra 	$L__BB2_976;
	shf.l.wrap.b32 	%r8841, %r8842, %r8841, %r1547;
	ld.local.u32 	%r5689, [%rd779+16];
	shf.l.wrap.b32 	%r8842, %r5689, %r8842, %r1547;
$L__BB2_976:
	shr.u32 	%r5690, %r8841, 30;
	shf.l.wrap.b32 	%r5691, %r8842, %r8841, 2;
	shl.b32 	%r5692, %r8842, 2;
	shr.u32 	%r5693, %r5691, 31;
	add.s32 	%r5694, %r5693, %r5690;
	neg.s32 	%r5695, %r5694;
	setp.lt.s32 	%p927, %r1543, 0;
	selp.b32 	%r8843, %r5695, %r5694, %p927;
	xor.b32  	%r5696, %r5691, %r1543;
	shr.s32 	%r5697, %r5691, 31;
	xor.b32  	%r5698, %r5697, %r5691;
	xor.b32  	%r5699, %r5697, %r5692;
	cvt.u64.u32 	%rd2551, %r5698;
	shl.b64 	%rd2552, %rd2551, 32;
	cvt.u64.u32 	%rd2553, %r5699;
	or.b64  	%rd2554, %rd2552, %rd2553;
	cvt.rn.f64.s64 	%fd221, %rd2554;
	mul.f64 	%fd222, %fd221, 0d3BF921FB54442D19;
	cvt.rn.f32.f64 	%f3628, %fd222;
	neg.f32 	%f3629, %f3628;
	setp.lt.s32 	%p928, %r5696, 0;
	selp.f32 	%f6191, %f3629, %f3628, %p928;
$L__BB2_977:
	add.s32 	%r5701, %r8843, 1;
	mul.rn.f32 	%f3631, %f6191, %f6191;
	and.b32  	%r5702, %r8843, 1;
	setp.eq.b32 	%p929, %r5702, 1;
	selp.f32 	%f3632, %f6191, 0f3F800000, %p929;
	fma.rn.f32 	%f3633, %f3631, %f3632, 0f00000000;
	fma.rn.f32 	%f3634, %f3631, 0f37CBAC00, 0fBAB607ED;
	selp.f32 	%f3635, 0fB94D4153, %f3634, %p929;
	selp.f32 	%f3636, 0f3C0885E4, 0f3D2AAABB, %p929;
	fma.rn.f32 	%f3637, %f3635, %f3631, %f3636;
	selp.f32 	%f3638, 0fBE2AAAA8, 0fBEFFFFFF, %p929;
	fma.rn.f32 	%f3639, %f3637, %f3631, %f3638;
	fma.rn.f32 	%f3640, %f3639, %f3633, %f3632;
	and.b32  	%r5703, %r5701, 2;
	setp.eq.s32 	%p930, %r5703, 0;
	mov.f32 	%f3641, 0f00000000;
	sub.f32 	%f3642, %f3641, %f3640;
	selp.f32 	%f716, %f3640, %f3642, %p930;
	mul.f32 	%f3643, %f716, 0f3F22F983;
	cvt.rni.s32.f32 	%r8847, %f3643;
	cvt.rn.f32.s32 	%f3644, %r8847;
	fma.rn.f32 	%f3645, %f3644, 0fBFC90FDA, %f716;
	fma.rn.f32 	%f3646, %f3644, 0fB3A22168, %f3645;
	fma.rn.f32 	%f6192, %f3644, 0fA7C234C5, %f3646;
	abs.f32 	%f718, %f716;
	setp.ltu.f32 	%p931, %f718, 0f47CE4780;
	@%p931 bra 	$L__BB2_985;
	setp.neu.f32 	%p932, %f718, 0f7F800000;
	@%p932 bra 	$L__BB2_980;
	mov.f32 	%f3649, 0f00000000;
	mul.rn.f32 	%f6192, %f716, %f3649;
	mov.b32 	%r8847, 0;
	bra.uni 	$L__BB2_985;
$L__BB2_980:
	mov.b32 	%r1557, %f716;
	shl.b32 	%r5705, %r1557, 8;
	or.b32  	%r1558, %r5705, -2147483648;
	mov.b64 	%rd3901, 0;
	mov.b32 	%r8844, 0;
	mov.u64 	%rd3899, __cudart_i2opi_f;
	mov.u64 	%rd3900, %rd1;
$L__BB2_981:
	.pragma "nounroll";
	ld.global.nc.u32 	%r5706, [%rd3899];
	mad.wide.u32 	%rd2557, %r5706, %r1558, %rd3901;
	shr.u64 	%rd3901, %rd2557, 32;
	st.local.u32 	[%rd3900], %rd2557;
	add.s32 	%r8844, %r8844, 1;
	add.s64 	%rd3900, %rd3900, 4;
	add.s64 	%rd3899, %rd3899, 4;
	setp.ne.s32 	%p933, %r8844, 6;
	@%p933 bra 	$L__BB2_981;
	shr.u32 	%r5707, %r1557, 23;
	st.local.u32 	[%rd1+24], %rd3901;
	and.b32  	%r1561, %r5707, 31;
	and.b32  	%r5708, %r5707, 224;
	add.s32 	%r5709, %r5708, -128;
	shr.u32 	%r5710, %r5709, 5;
	mul.wide.u32 	%rd2558, %r5710, 4;
	sub.s64 	%rd786, %rd1, %rd2558;
	ld.local.u32 	%r8845, [%rd786+24];
	ld.local.u32 	%r8846, [%rd786+20];
	setp.eq.s32 	%p934, %r1561, 0;
	@%p934 bra 	$L__BB2_984;
	shf.l.wrap.b32 	%r8845, %r8846, %r8845, %r1561;
	ld.local.u32 	%r5711, [%rd786+16];
	shf.l.wrap.b32 	%r8846, %r5711, %r8846, %r1561;
$L__BB2_984:
	shr.u32 	%r5712, %r8845, 30;
	shf.l.wrap.b32 	%r5713, %r8846, %r8845, 2;
	shl.b32 	%r5714, %r8846, 2;
	shr.u32 	%r5715, %r5713, 31;
	add.s32 	%r5716, %r5715, %r5712;
	neg.s32 	%r5717, %r5716;
	setp.lt.s32 	%p935, %r1557, 0;
	selp.b32 	%r8847, %r5717, %r5716, %p935;
	xor.b32  	%r5718, %r5713, %r1557;
	shr.s32 	%r5719, %r5713, 31;
	xor.b32  	%r5720, %r5719, %r5713;
	xor.b32  	%r5721, %r5719, %r5714;
	cvt.u64.u32 	%rd2559, %r5720;
	shl.b64 	%rd2560, %rd2559, 32;
	cvt.u64.u32 	%rd2561, %r5721;
	or.b64  	%rd2562, %rd2560, %rd2561;
	cvt.rn.f64.s64 	%fd223, %rd2562;
	mul.f64 	%fd224, %fd223, 0d3BF921FB54442D19;
	cvt.rn.f32.f64 	%f3647, %fd224;
	neg.f32 	%f3648, %f3647;
	setp.lt.s32 	%p936, %r5718, 0;
	selp.f32 	%f6192, %f3648, %f3647, %p936;
$L__BB2_985:
	mul.rn.f32 	%f3650, %f6192, %f6192;
	and.b32  	%r5723, %r8847, 1;
	setp.eq.b32 	%p937, %r5723, 1;
	selp.f32 	%f3651, 0f3F800000, %f6192, %p937;
	fma.rn.f32 	%f3652, %f3650, %f3651, 0f00000000;
	fma.rn.f32 	%f3653, %f3650, 0f37CBAC00, 0fBAB607ED;
	selp.f32 	%f3654, %f3653, 0fB94D4153, %p937;
	selp.f32 	%f3655, 0f3D2AAABB, 0f3C0885E4, %p937;
	fma.rn.f32 	%f3656, %f3654, %f3650, %f3655;
	selp.f32 	%f3657, 0fBEFFFFFF, 0fBE2AAAA8, %p937;
	fma.rn.f32 	%f3658, %f3656, %f3650, %f3657;
	fma.rn.f32 	%f3659, %f3658, %f3652, %f3651;
	and.b32  	%r5724, %r8847, 2;
	setp.eq.s32 	%p938, %r5724, 0;
	mov.f32 	%f3660, 0f00000000;
	sub.f32 	%f3661, %f3660, %f3659;
	selp.f32 	%f722, %f3659, %f3661, %p938;
	mul.f32 	%f3662, %f722, 0f3F22F983;
	cvt.rni.s32.f32 	%r8851, %f3662;
	cvt.rn.f32.s32 	%f3663, %r8851;
	fma.rn.f32 	%f3664, %f3663, 0fBFC90FDA, %f722;
	fma.rn.f32 	%f3665, %f3663, 0fB3A22168, %f3664;
	fma.rn.f32 	%f6193, %f3663, 0fA7C234C5, %f3665;
	abs.f32 	%f724, %f722;
	setp.ltu.f32 	%p939, %f724, 0f47CE4780;
	@%p939 bra 	$L__BB2_993;
	setp.neu.f32 	%p940, %f724, 0f7F800000;
	@%p940 bra 	$L__BB2_988;
	mov.f32 	%f3668, 0f00000000;
	mul.rn.f32 	%f6193, %f722, %f3668;
	mov.b32 	%r8851, 0;
	bra.uni 	$L__BB2_993;
$L__BB2_988:
	mov.b32 	%r1571, %f722;
	shl.b32 	%r5726, %r1571, 8;
	or.b32  	%r1572, %r5726, -2147483648;
	mov.b64 	%rd3904, 0;
	mov.b32 	%r8848, 0;
	mov.u64 	%rd3902, __cudart_i2opi_f;
	mov.u64 	%rd3903, %rd1;
$L__BB2_989:
	.pragma "nounroll";
	ld.global.nc.u32 	%r5727, [%rd3902];
	mad.wide.u32 	%rd2565, %r5727, %r1572, %rd3904;
	shr.u64 	%rd3904, %rd2565, 32;
	st.local.u32 	[%rd3903], %rd2565;
	add.s32 	%r8848, %r8848, 1;
	add.s64 	%rd3903, %rd3903, 4;
	add.s64 	%rd3902, %rd3902, 4;
	setp.ne.s32 	%p941, %r8848, 6;
	@%p941 bra 	$L__BB2_989;
	shr.u32 	%r5728, %r1571, 23;
	st.local.u32 	[%rd1+24], %rd3904;
	and.b32  	%r1575, %r5728, 31;
	and.b32  	%r5729, %r5728, 224;
	add.s32 	%r5730, %r5729, -128;
	shr.u32 	%r5731, %r5730, 5;
	mul.wide.u32 	%rd2566, %r5731, 4;
	sub.s64 	%rd793, %rd1, %rd2566;
	ld.local.u32 	%r8849, [%rd793+24];
	ld.local.u32 	%r8850, [%rd793+20];
	setp.eq.s32 	%p942, %r1575, 0;
	@%p942 bra 	$L__BB2_992;
	shf.l.wrap.b32 	%r8849, %r8850, %r8849, %r1575;
	ld.local.u32 	%r5732, [%rd793+16];
	shf.l.wrap.b32 	%r8850, %r5732, %r8850, %r1575;
$L__BB2_992:
	shr.u32 	%r5733, %r8849, 30;
	shf.l.wrap.b32 	%r5734, %r8850, %r8849, 2;
	shl.b32 	%r5735, %r8850, 2;
	shr.u32 	%r5736, %r5734, 31;
	add.s32 	%r5737, %r5736, %r5733;
	neg.s32 	%r5738, %r5737;
	setp.lt.s32 	%p943, %r1571, 0;
	selp.b32 	%r8851, %r5738, %r5737, %p943;
	xor.b32  	%r5739, %r5734, %r1571;
	shr.s32 	%r5740, %r5734, 31;
	xor.b32  	%r5741, %r5740, %r5734;
	xor.b32  	%r5742, %r5740, %r5735;
	cvt.u64.u32 	%rd2567, %r5741;
	shl.b64 	%rd2568, %rd2567, 32;
	cvt.u64.u32 	%rd2569, %r5742;
	or.b64  	%rd2570, %rd2568, %rd2569;
	cvt.rn.f64.s64 	%fd225, %rd2570;
	mul.f64 	%fd226, %fd225, 0d3BF921FB54442D19;
	cvt.rn.f32.f64 	%f3666, %fd226;
	neg.f32 	%f3667, %f3666;
	setp.lt.s32 	%p944, %r5739, 0;
	selp.f32 	%f6193, %f3667, %f3666, %p944;
$L__BB2_993:
	mul.rn.f32 	%f3669, %f6193, %f6193;
	and.b32  	%r5744, %r8851, 1;
	setp.eq.b32 	%p945, %r5744, 1;
	selp.f32 	%f3670, 0f3F800000, %f6193, %p945;
	fma.rn.f32 	%f3671, %f3669, %f3670, 0f00000000;
	fma.rn.f32 	%f3672, %f3669, 0f37CBAC00, 0fBAB607ED;
	selp.f32 	%f3673, %f3672, 0fB94D4153, %p945;
	selp.f32 	%f3674, 0f3D2AAABB, 0f3C0885E4, %p945;
	fma.rn.f32 	%f3675, %f3673, %f3669, %f3674;
	selp.f32 	%f3676, 0fBEFFFFFF, 0fBE2AAAA8, %p945;
	fma.rn.f32 	%f3677, %f3675, %f3669, %f3676;
	fma.rn.f32 	%f3678, %f3677, %f3671, %f3670;
	and.b32  	%r5745, %r8851, 2;
	setp.eq.s32 	%p946, %r5745, 0;
	mov.f32 	%f3679, 0f00000000;
	sub.f32 	%f3680, %f3679, %f3678;
	selp.f32 	%f6195, %f3678, %f3680, %p946;
	setp.leu.f32 	%p947, %f616, 0f40800000;
	@%p947 bra 	$L__BB2_1003;
	mul.f32 	%f3681, %f6195, 0f3F22F983;
	cvt.rni.s32.f32 	%r8855, %f3681;
	cvt.rn.f32.s32 	%f3682, %r8855;
	fma.rn.f32 	%f3683, %f3682, 0fBFC90FDA, %f6195;
	fma.rn.f32 	%f3684, %f3682, 0fB3A22168, %f3683;
	fma.rn.f32 	%f6194, %f3682, 0fA7C234C5, %f3684;
	abs.f32 	%f730, %f6195;
	setp.ltu.f32 	%p948, %f730, 0f47CE4780;
	@%p948 bra 	$L__BB2_1002;
	setp.neu.f32 	%p949, %f730, 0f7F800000;
	@%p949 bra 	$L__BB2_997;
	mov.f32 	%f3687, 0f00000000;
	mul.rn.f32 	%f6194, %f6195, %f3687;
	mov.b32 	%r8855, 0;
	bra.uni 	$L__BB2_1002;
$L__BB2_997:
	mov.b32 	%r1585, %f6195;
	shl.b32 	%r5747, %r1585, 8;
	or.b32  	%r1586, %r5747, -2147483648;
	mov.b64 	%rd3907, 0;
	mov.b32 	%r8852, 0;
	mov.u64 	%rd3905, __cudart_i2opi_f;
	mov.u64 	%rd3906, %rd1;
$L__BB2_998:
	.pragma "nounroll";
	ld.global.nc.u32 	%r5748, [%rd3905];
	mad.wide.u32 	%rd2573, %r5748, %r1586, %rd3907;
	shr.u64 	%rd3907, %rd2573, 32;
	st.local.u32 	[%rd3906], %rd2573;
	add.s32 	%r8852, %r8852, 1;
	add.s64 	%rd3906, %rd3906, 4;
	add.s64 	%rd3905, %rd3905, 4;
	setp.ne.s32 	%p950, %r8852, 6;
	@%p950 bra 	$L__BB2_998;
	shr.u32 	%r5749, %r1585, 23;
	st.local.u32 	[%rd1+24], %rd3907;
	and.b32  	%r1589, %r5749, 31;
	and.b32  	%r5750, %r5749, 224;
	add.s32 	%r5751, %r5750, -128;
	shr.u32 	%r5752, %r5751, 5;
	mul.wide.u32 	%rd2574, %r5752, 4;
	sub.s64 	%rd800, %rd1, %rd2574;
	ld.local.u32 	%r8853, [%rd800+24];
	ld.local.u32 	%r8854, [%rd800+20];
	setp.eq.s32 	%p951, %r1589, 0;
	@%p951 bra 	$L__BB2_1001;
	shf.l.wrap.b32 	%r8853, %r8854, %r8853, %r1589;
	ld.local.u32 	%r5753, [%rd800+16];
	shf.l.wrap.b32 	%r8854, %r5753, %r8854, %r1589;
$L__BB2_1001:
	shr.u32 	%r5754, %r8853, 30;
	shf.l.wrap.b32 	%r5755, %r8854, %r8853, 2;
	shl.b32 	%r5756, %r8854, 2;
	shr.u32 	%r5757, %r5755, 31;
	add.s32 	%r5758, %r5757, %r5754;
	neg.s32 	%r5759, %r5758;
	setp.lt.s32 	%p952, %r1585, 0;
	selp.b32 	%r8855, %r5759, %r5758, %p952;
	xor.b32  	%r5760, %r5755, %r1585;
	shr.s32 	%r5761, %r5755, 31;
	xor.b32  	%r5762, %r5761, %r5755;
	xor.b32  	%r5763, %r5761, %r5756;
	cvt.u64.u32 	%rd2575, %r5762;
	shl.b64 	%rd2576, %rd2575, 32;
	cvt.u64.u32 	%rd2577, %r5763;
	or.b64  	%rd2578, %rd2576, %rd2577;
	cvt.rn.f64.s64 	%fd227, %rd2578;
	mul.f64 	%fd228, %fd227, 0d3BF921FB54442D19;
	cvt.rn.f32.f64 	%f3685, %fd228;
	neg.f32 	%f3686, %f3685;
	setp.lt.s32 	%p953, %r5760, 0;
	selp.f32 	%f6194, %f3686, %f3685, %p953;
$L__BB2_1002:
	add.s32 	%r5765, %r8855, 1;
	mul.rn.f32 	%f3688, %f6194, %f6194;
	and.b32  	%r5766, %r8855, 1;
	setp.eq.b32 	%p954, %r5766, 1;
	selp.f32 	%f3689, %f6194, 0f3F800000, %p954;
	fma.rn.f32 	%f3690, %f3688, %f3689, 0f00000000;
	fma.rn.f32 	%f3691, %f3688, 0f37CBAC00, 0fBAB607ED;
	selp.f32 	%f3692, 0fB94D4153, %f3691, %p954;
	selp.f32 	%f3693, 0f3C0885E4, 0f3D2AAABB, %p954;
	fma.rn.f32 	%f3694, %f3692, %f3688, %f3693;
	selp.f32 	%f3695, 0fBE2AAAA8, 0fBEFFFFFF, %p954;
	fma.rn.f32 	%f3696, %f3694, %f3688, %f3695;
	fma.rn.f32 	%f3697, %f3696, %f3690, %f3689;
	and.b32  	%r5767, %r5765, 2;
	setp.eq.s32 	%p955, %r5767, 0;
	mov.f32 	%f3698, 0f00000000;
	sub.f32 	%f3699, %f3698, %f3697;
	selp.f32 	%f6195, %f3697, %f3699, %p955;
$L__BB2_1003:
	mul.f32 	%f3700, %f6195, 0f3F22F983;
	cvt.rni.s32.f32 	%r8859, %f3700;
	cvt.rn.f32.s32 	%f3701, %r8859;
	fma.rn.f32 	%f3702, %f3701, 0fBFC90FDA, %f6195;
	fma.rn.f32 	%f3703, %f3701, 0fB3A22168, %f3702;
	fma.rn.f32 	%f6196, %f3701, 0fA7C234C5, %f3703;
	abs.f32 	%f737, %f6195;
	setp.ltu.f32 	%p956, %f737, 0f47CE4780;
	@%p956 bra 	$L__BB2_1011;
	setp.neu.f32 	%p957, %f737, 0f7F800000;
	@%p957 bra 	$L__BB2_1006;
	mov.f32 	%f3706, 0f00000000;
	mul.rn.f32 	%f6196, %f6195, %f3706;
	mov.b32 	%r8859, 0;
	bra.uni 	$L__BB2_1011;
$L__BB2_1006:
	mov.b32 	%r1599, %f6195;
	shl.b32 	%r5769, %r1599, 8;
	or.b32  	%r1600, %r5769, -2147483648;
	mov.b64 	%rd3910, 0;
	mov.b32 	%r8856, 0;
	mov.u64 	%rd3908, __cudart_i2opi_f;
	mov.u64 	%rd3909, %rd1;
$L__BB2_1007:
	.pragma "nounroll";
	ld.global.nc.u32 	%r5770, [%rd3908];
	mad.wide.u32 	%rd2581, %r5770, %r1600, %rd3910;
	shr.u64 	%rd3910, %rd2581, 32;
	st.local.u32 	[%rd3909], %rd2581;
	add.s32 	%r8856, %r8856, 1;
	add.s64 	%rd3909, %rd3909, 4;
	add.s64 	%rd3908, %rd3908, 4;
	setp.ne.s32 	%p958, %r8856, 6;
	@%p958 bra 	$L__BB2_1007;
	shr.u32 	%r5771, %r1599, 23;
	st.local.u32 	[%rd1+24], %rd3910;
	and.b32  	%r1603, %r5771, 31;
	and.b32  	%r5772, %r5771, 224;
	add.s32 	%r5773, %r5772, -128;
	shr.u32 	%r5774, %r5773, 5;
	mul.wide.u32 	%rd2582, %r5774, 4;
	sub.s64 	%rd807, %rd1, %rd2582;
	ld.local.u32 	%r8857, [%rd807+24];
	ld.local.u32 	%r8858, [%rd807+20];
	setp.eq.s32 	%p959, %r1603, 0;
	@%p959 bra 	$L__BB2_1010;
	shf.l.wrap.b32 	%r8857, %r8858, %r8857, %r1603;
	ld.local.u32 	%r5775, [%rd807+16];
	shf.l.wrap.b32 	%r8858, %r5775, %r8858, %r1603;
$L__BB2_1010:
	shr.u32 	%r5776, %r8857, 30;
	shf.l.wrap.b32 	%r5777, %r8858, %r8857, 2;
	shl.b32 	%r5778, %r8858, 2;
	shr.u32 	%r5779, %r5777, 31;
	add.s32 	%r5780, %r5779, %r5776;
	neg.s32 	%r5781, %r5780;
	setp.lt.s32 	%p960, %r1599, 0;
	selp.b32 	%r8859, %r5781, %r5780, %p960;
	xor.b32  	%r5782, %r5777, %r1599;
	shr.s32 	%r5783, %r5777, 31;
	xor.b32  	%r5784, %r5783, %r5777;
	xor.b32  	%r5785, %r5783, %r5778;
	cvt.u64.u32 	%rd2583, %r5784;
	shl.b64 	%rd2584, %rd2583, 32;
	cvt.u64.u32 	%rd2585, %r5785;
	or.b64  	%rd2586, %rd2584, %rd2585;
	cvt.rn.f64.s64 	%fd229, %rd2586;
	mul.f64 	%fd230, %fd229, 0d3BF921FB54442D19;
	cvt.rn.f32.f64 	%f3704, %fd230;
	neg.f32 	%f3705, %f3704;
	setp.lt.s32 	%p961, %r5782, 0;
	selp.f32 	%f6196, %f3705, %f3704, %p961;
$L__BB2_1011:
	mul.rn.f32 	%f3707, %f6196, %f6196;
	and.b32  	%r5787, %r8859, 1;
	setp.eq.b32 	%p962, %r5787, 1;
	selp.f32 	%f3708, 0f3F800000, %f6196, %p962;
	fma.rn.f32 	%f3709, %f3707, %f3708, 0f00000000;
	fma.rn.f32 	%f3710, %f3707, 0f37CBAC00, 0fBAB607ED;
	selp.f32 	%f3711, %f3710, 0fB94D4153, %p962;
	selp.f32 	%f3712, 0f3D2AAABB, 0f3C0885E4, %p962;
	fma.rn.f32 	%f3713, %f3711, %f3707, %f3712;
	selp.f32 	%f3714, 0fBEFFFFFF, 0fBE2AAAA8, %p962;
	fma.rn.f32 	%f3715, %f3713, %f3707, %f3714;
	fma.rn.f32 	%f3716, %f3715, %f3709, %f3708;
	and.b32  	%r5788, %r8859, 2;
	setp.eq.s32 	%p963, %r5788, 0;
	mov.f32 	%f3717, 0f00000000;
	sub.f32 	%f3718, %f3717, %f3716;
	selp.f32 	%f6198, %f3716, %f3718, %p963;
	setp.leu.f32 	%p964, %f6198, 0f40400000;
	@%p964 bra 	$L__BB2_1021;
	mul.f32 	%f3719, %f6198, 0f3F22F983;
	cvt.rni.s32.f32 	%r8863, %f3719;
	cvt.rn.f32.s32 	%f3720, %r8863;
	fma.rn.f32 	%f3721, %f3720, 0fBFC90FDA, %f6198;
	fma.rn.f32 	%f3722, %f3720, 0fB3A22168, %f3721;
	fma.rn.f32 	%f6197, %f3720, 0fA7C234C5, %f3722;
	abs.f32 	%f743, %f6198;
	setp.ltu.f32 	%p965, %f743, 0f47CE4780;
	@%p965 bra 	$L__BB2_1020;
	setp.neu.f32 	%p966, %f743, 0f7F800000;
	@%p966 bra 	$L__BB2_1015;
	mov.f32 	%f3725, 0f00000000;
	mul.rn.f32 	%f6197, %f6198, %f3725;
	mov.b32 	%r8863, 0;
	bra.uni 	$L__BB2_1020;
$L__BB2_1015:
	mov.b32 	%r1613, %f6198;
	shl.b32 	%r5790, %r1613, 8;
	or.b32  	%r1614, %r5790, -2147483648;
	mov.b64 	%rd3913, 0;
	mov.b32 	%r8860, 0;
	mov.u64 	%rd3911, __cudart_i2opi_f;
	mov.u64 	%rd3912, %rd1;
$L__BB2_1016:
	.pragma "nounroll";
	ld.global.nc.u32 	%r5791, [%rd3911];
	mad.wide.u32 	%rd2589, %r5791, %r1614, %rd3913;
	shr.u64 	%rd3913, %rd2589, 32;
	st.local.u32 	[%rd3912], %rd2589;
	add.s32 	%r8860, %r8860, 1;
	add.s64 	%rd3912, %rd3912, 4;
	add.s64 	%rd3911, %rd3911, 4;
	setp.ne.s32 	%p967, %r8860, 6;
	@%p967 bra 	$L__BB2_1016;
	shr.u32 	%r5792, %r1613, 23;
	st.local.u32 	[%rd1+24], %rd3913;
	and.b32  	%r1617, %r5792, 31;
	add.s32 	%r5793, %r5792, -128;
	shr.u32 	%r5794, %r5793, 5;
	mul.wide.u32 	%rd2590, %r5794, 4;
	sub.s64 	%rd814, %rd1, %rd2590;
	ld.local.u32 	%r8861, [%rd814+24];
	ld.local.u32 	%r8862, [%rd814+20];
	setp.eq.s32 	%p968, %r1617, 0;
	@%p968 bra 	$L__BB2_1019;
	shf.l.wrap.b32 	%r8861, %r8862, %r8861, %r1617;
	ld.local.u32 	%r5795, [%rd814+16];
	shf.l.wrap.b32 	%r8862, %r5795, %r8862, %r1617;
$L__BB2_1019:
	shr.u32 	%r5796, %r8861, 30;
	shf.l.wrap.b32 	%r5797, %r8862, %r8861, 2;
	shl.b32 	%r5798, %r8862, 2;
	shr.u32 	%r5799, %r5797, 31;
	add.s32 	%r8863, %r5799, %r5796;
	xor.b32  	%r5800, %r5797, %r1613;
	shr.s32 	%r5801, %r5797, 31;
	xor.b32  	%r5802, %r5801, %r5797;
	xor.b32  	%r5803, %r5801, %r5798;
	cvt.u64.u32 	%rd2591, %r5802;
	shl.b64 	%rd2592, %rd2591, 32;
	cvt.u64.u32 	%rd2593, %r5803;
	or.b64  	%rd2594, %rd2592, %rd2593;
	cvt.rn.f64.s64 	%fd231, %rd2594;
	mul.f64 	%fd232, %fd231, 0d3BF921FB54442D19;
	cvt.rn.f32.f64 	%f3723, %fd232;
	neg.f32 	%f3724, %f3723;
	setp.lt.s32 	%p969, %r5800, 0;
	selp.f32 	%f6197, %f3724, %f3723, %p969;
$L__BB2_1020:
	mul.rn.f32 	%f3726, %f6197, %f6197;
	and.b32  	%r5805, %r8863, 1;
	setp.eq.b32 	%p970, %r5805, 1;
	selp.f32 	%f3727, 0f3F800000, %f6197, %p970;
	fma.rn.f32 	%f3728, %f3726, %f3727, 0f00000000;
	fma.rn.f32 	%f3729, %f3726, 0f37CBAC00, 0fBAB607ED;
	selp.f32 	%f3730, %f3729, 0fB94D4153, %p970;
	selp.f32 	%f3731, 0f3D2AAABB, 0f3C0885E4, %p970;
	fma.rn.f32 	%f3732, %f3730, %f3726, %f3731;
	selp.f32 	%f3733, 0fBEFFFFFF, 0fBE2AAAA8, %p970;
	fma.rn.f32 	%f3734, %f3732, %f3726, %f3733;
	fma.rn.f32 	%f3735, %f3734, %f3728, %f3727;
	and.b32  	%r5806, %r8863, 2;
	setp.eq.s32 	%p971, %r5806, 0;
	mov.f32 	%f3736, 0f00000000;
	sub.f32 	%f3737, %f3736, %f3735;
	selp.f32 	%f6198, %f3735, %f3737, %p971;
$L__BB2_1021:
	mul.f32 	%f3738, %f6198, 0f3F22F983;
	cvt.rni.s32.f32 	%r8867, %f3738;
	cvt.rn.f32.s32 	%f3739, %r8867;
	fma.rn.f32 	%f3740, %f3739, 0fBFC90FDA, %f6198;
	fma.rn.f32 	%f3741, %f3739, 0fB3A22168, %f3740;
	fma.rn.f32 	%f6199, %f3739, 0fA7C234C5, %f3741;
	abs.f32 	%f750, %f6198;
	setp.ltu.f32 	%p972, %f750, 0f47CE4780;
	@%p972 bra 	$L__BB2_1029;
	setp.neu.f32 	%p973, %f750, 0f7F800000;
	@%p973 bra 	$L__BB2_1024;
	mov.f32 	%f3744, 0f00000000;
	mul.rn.f32 	%f6199, %f6198, %f3744;
	mov.b32 	%r8867, 0;
	bra.uni 	$L__BB2_1029;
$L__BB2_1024:
	mov.b32 	%r1627, %f6198;
	shl.b32 	%r5808, %r1627, 8;
	or.b32  	%r1628, %r5808, -2147483648;
	mov.b64 	%rd3916, 0;
	mov.b32 	%r8864, 0;
	mov.u64 	%rd3914, __cudart_i2opi_f;
	mov.u64 	%rd3915, %rd1;
$L__BB2_1025:
	.pragma "nounroll";
	ld.global.nc.u32 	%r5809, [%rd3914];
	mad.wide.u32 	%rd2597, %r5809, %r1628, %rd3916;
	shr.u64 	%rd3916, %rd2597, 32;
	st.local.u32 	[%rd3915], %rd2597;
	add.s32 	%r8864, %r8864, 1;
	add.s64 	%rd3915, %rd3915, 4;
	add.s64 	%rd3914, %rd3914, 4;
	setp.ne.s32 	%p974, %r8864, 6;
	@%p974 bra 	$L__BB2_1025;
	shr.u32 	%r5810, %r1627, 23;
	st.local.u32 	[%rd1+24], %rd3916;
	and.b32  	%r1631, %r5810, 31;
	and.b32  	%r5811, %r5810, 224;
	add.s32 	%r5812, %r5811, -128;
	shr.u32 	%r5813, %r5812, 5;
	mul.wide.u32 	%rd2598, %r5813, 4;
	sub.s64 	%rd821, %rd1, %rd2598;
	ld.local.u32 	%r8865, [%rd821+24];
	ld.local.u32 	%r8866, [%rd821+20];
	setp.eq.s32 	%p975, %r1631, 0;
	@%p975 bra 	$L__BB2_1028;
	shf.l.wrap.b32 	%r8865, %r8866, %r8865, %r1631;
	ld.local.u32 	%r5814, [%rd821+16];
	shf.l.wrap.b32 	%r8866, %r5814, %r8866, %r1631;
$L__BB2_1028:
	shr.u32 	%r5815, %r8865, 30;
	shf.l.wrap.b32 	%r5816, %r8866, %r8865, 2;
	shl.b32 	%r5817, %r8866, 2;
	shr.u32 	%r5818, %r5816, 31;
	add.s32 	%r5819, %r5818, %r5815;
	neg.s32 	%r5820, %r5819;
	setp.lt.s32 	%p976, %r1627, 0;
	selp.b32 	%r8867, %r5820, %r5819, %p976;
	xor.b32  	%r5821, %r5816, %r1627;
	shr.s32 	%r5822, %r5816, 31;
	xor.b32  	%r5823, %r5822, %r5816;
	xor.b32  	%r5824, %r5822, %r5817;
	cvt.u64.u32 	%rd2599, %r5823;
	shl.b64 	%rd2600, %rd2599, 32;
	cvt.u64.u32 	%rd2601, %r5824;
	or.b64  	%rd2602, %rd2600, %rd2601;
	cvt.rn.f64.s64 	%fd233, %rd2602;
	mul.f64 	%fd234, %fd233, 0d3BF921FB54442D19;
	cvt.rn.f32.f64 	%f3742, %fd234;
	neg.f32 	%f3743, %f3742;
	setp.lt.s32 	%p977, %r5821, 0;
	selp.f32 	%f6199, %f3743, %f3742, %p977;
$L__BB2_1029:
	add.s32 	%r5826, %r8867, 1;
	mul.rn.f32 	%f3745, %f6199, %f6199;
	and.b32  	%r5827, %r8867, 1;
	setp.eq.b32 	%p978, %r5827, 1;
	selp.f32 	%f3746, %f6199, 0f3F800000, %p978;
	fma.rn.f32 	%f3747, %f3745, %f3746, 0f00000000;
	fma.rn.f32 	%f3748, %f3745, 0f37CBAC00, 0fBAB607ED;
	selp.f32 	%f3749, 0fB94D4153, %f3748, %p978;
	selp.f32 	%f3750, 0f3C0885E4, 0f3D2AAABB, %p978;
	fma.rn.f32 	%f3751, %f3749, %f3745, %f3750;
	selp.f32 	%f3752, 0fBE2AAAA8, 0fBEFFFFFF, %p978;
	fma.rn.f32 	%f3753, %f3751, %f3745, %f3752;
	fma.rn.f32 	%f3754, %f3753, %f3747, %f3746;
	and.b32  	%r5828, %r5826, 2;
	setp.eq.s32 	%p979, %r5828, 0;
	mov.f32 	%f3755, 0f00000000;
	sub.f32 	%f3756, %f3755, %f3754;
	selp.f32 	%f754, %f3754, %f3756, %p979;
	mul.f32 	%f3757, %f754, 0f3F22F983;
	cvt.rni.s32.f32 	%r8871, %f3757;
	cvt.rn.f32.s32 	%f3758, %r8871;
	fma.rn.f32 	%f3759, %f3758, 0fBFC90FDA, %f754;
	fma.rn.f32 	%f3760, %f3758, 0fB3A22168, %f3759;
	fma.rn.f32 	%f6200, %f3758, 0fA7C234C5, %f3760;
	abs.f32 	%f756, %f754;
	setp.ltu.f32 	%p980, %f756, 0f47CE4780;
	@%p980 bra 	$L__BB2_1037;
	setp.neu.f32 	%p981, %f756, 0f7F800000;
	@%p981 bra 	$L__BB2_1032;
	mov.f32 	%f3763, 0f00000000;
	mul.rn.f32 	%f6200, %f754, %f3763;
	mov.b32 	%r8871, 0;
	bra.uni 	$L__BB2_1037;
$L__BB2_1032:
	mov.b32 	%r1641, %f754;
	shl.b32 	%r5830, %r1641, 8;
	or.b32  	%r1642, %r5830, -2147483648;
	mov.b64 	%rd3919, 0;
	mov.b32 	%r8868, 0;
	mov.u64 	%rd3917, __cudart_i2opi_f;
	mov.u64 	%rd3918, %rd1;
$L__BB2_1033:
	.pragma "nounroll";
	ld.global.nc.u32 	%r5831, [%rd3917];
	mad.wide.u32 	%rd2605, %r5831, %r1642, %rd3919;
	shr.u64 	%rd3919, %rd2605, 32;
	st.local.u32 	[%rd3918], %rd2605;
	add.s32 	%r8868, %r8868, 1;
	add.s64 	%rd3918, %rd3918, 4;
	add.s64 	%rd3917, %rd3917, 4;
	setp.ne.s32 	%p982, %r8868, 6;
	@%p982 bra 	$L__BB2_1033;
	shr.u32 	%r5832, %r1641, 23;
	st.local.u32 	[%rd1+24], %rd3919;
	and.b32  	%r1645, %r5832, 31;
	and.b32  	%r5833, %r5832, 224;
	add.s32 	%r5834, %r5833, -128;
	shr.u32 	%r5835, %r5834, 5;
	mul.wide.u32 	%rd2606, %r5835, 4;
	sub.s64 	%rd828, %rd1, %rd2606;
	ld.local.u32 	%r8869, [%rd828+24];
	ld.local.u32 	%r8870, [%rd828+20];
	setp.eq.s32 	%p983, %r1645, 0;
	@%p983 bra 	$L__BB2_1036;
	shf.l.wrap.b32 	%r8869, %r8870, %r8869, %r1645;
	ld.local.u32 	%r5836, [%rd828+16];
	shf.l.wrap.b32 	%r8870, %r5836, %r8870, %r1645;
$L__BB2_1036:
	shr.u32 	%r5837, %r8869, 30;
	shf.l.wrap.b32 	%r5838, %r8870, %r8869, 2;
	shl.b32 	%r5839, %r8870, 2;
	shr.u32 	%r5840, %r5838, 31;
	add.s32 	%r5841, %r5840, %r5837;
	neg.s32 	%r5842, %r5841;
	setp.lt.s32 	%p984, %r1641, 0;
	selp.b32 	%r8871, %r5842, %r5841, %p984;
	xor.b32  	%r5843, %r5838, %r1641;
	shr.s32 	%r5844, %r5838, 31;
	xor.b32  	%r5845, %r5844, %r5838;
	xor.b32  	%r5846, %r5844, %r5839;
	cvt.u64.u32 	%rd2607, %r5845;
	shl.b64 	%rd2608, %rd2607, 32;
	cvt.u64.u32 	%rd2609, %r5846;
	or.b64  	%rd2610, %rd2608, %rd2609;
	cvt.rn.f64.s64 	%fd235, %rd2610;
	mul.f64 	%fd236, %fd235, 0d3BF921FB54442D19;
	cvt.rn.f32.f64 	%f3761, %fd236;
	neg.f32 	%f3762, %f3761;
	setp.lt.s32 	%p985, %r5843, 0;
	selp.f32 	%f6200, %f3762, %f3761, %p985;
$L__BB2_1037:
	add.s32 	%r5848, %r8871, 1;
	mul.rn.f32 	%f3764, %f6200, %f6200;
	and.b32  	%r5849, %r8871, 1;
	setp.eq.b32 	%p986, %r5849, 1;
	selp.f32 	%f3765, %f6200, 0f3F800000, %p986;
	fma.rn.f32 	%f3766, %f3764, %f3765, 0f00000000;
	fma.rn.f32 	%f3767, %f3764, 0f37CBAC00, 0fBAB607ED;
	selp.f32 	%f3768, 0fB94D4153, %f3767, %p986;
	selp.f32 	%f3769, 0f3C0885E4, 0f3D2AAABB, %p986;
	fma.rn.f32 	%f3770, %f3768, %f3764, %f3769;
	selp.f32 	%f3771, 0fBE2AAAA8, 0fBEFFFFFF, %p986;
	fma.rn.f32 	%f3772, %f3770, %f3764, %f3771;
	fma.rn.f32 	%f3773, %f3772, %f3766, %f3765;
	and.b32  	%r5850, %r5848, 2;
	setp.eq.s32 	%p987, %r5850, 0;
	mov.f32 	%f3774, 0f00000000;
	sub.f32 	%f3775, %f3774, %f3773;
	selp.f32 	%f760, %f3773, %f3775, %p987;
	mul.f32 	%f3776, %f760, 0f3F22F983;
	cvt.rni.s32.f32 	%r8875, %f3776;
	cvt.rn.f32.s32 	%f3777, %r8875;
	fma.rn.f32 	%f3778, %f3777, 0fBFC90FDA, %f760;
	fma.rn.f32 	%f3779, %f3777, 0fB3A22168, %f3778;
	fma.rn.f32 	%f6201, %f3777, 0fA7C234C5, %f3779;
	abs.f32 	%f762, %f760;
	setp.ltu.f32 	%p988, %f762, 0f47CE4780;
	@%p988 bra 	$L__BB2_1045;
	setp.neu.f32 	%p989, %f762, 0f7F800000;
	@%p989 bra 	$L__BB2_1040;
	mov.f32 	%f3782, 0f00000000;
	mul.rn.f32 	%f6201, %f760, %f3782;
	mov.b32 	%r8875, 0;
	bra.uni 	$L__BB2_1045;
$L__BB2_1040:
	mov.b32 	%r1655, %f760;
	shl.b32 	%r5852, %r1655, 8;
	or.b32  	%r1656, %r5852, -2147483648;
	mov.b64 	%rd3922, 0;
	mov.b32 	%r8872, 0;
	mov.u64 	%rd3920, __cudart_i2opi_f;
	mov.u64 	%rd3921, %rd1;
$L__BB2_1041:
	.pragma "nounroll";
	ld.global.nc.u32 	%r5853, [%rd3920];
	mad.wide.u32 	%rd2613, %r5853, %r1656, %rd3922;
	shr.u64 	%rd3922, %rd2613, 32;
	st.local.u32 	[%rd3921], %rd2613;
	add.s32 	%r8872, %r8872, 1;
	add.s64 	%rd3921, %rd3921, 4;
	add.s64 	%rd3920, %rd3920, 4;
	setp.ne.s32 	%p990, %r8872, 6;
	@%p990 bra 	$L__BB2_1041;
	shr.u32 	%r5854, %r1655, 23;
	st.local.u32 	[%rd1+24], %rd3922;
	and.b32  	%r1659, %r5854, 31;
	and.b32  	%r5855, %r5854, 224;
	add.s32 	%r5856, %r5855, -128;
	shr.u32 	%r5857, %r5856, 5;
	mul.wide.u32 	%rd2614, %r5857, 4;
	sub.s64 	%rd835, %rd1, %rd2614;
	ld.local.u32 	%r8873, [%rd835+24];
	ld.local.u32 	%r8874, [%rd835+20];
	setp.eq.s32 	%p991, %r1659, 0;
	@%p991 bra 	$L__BB2_1044;
	shf.l.wrap.b32 	%r8873, %r8874, %r8873, %r1659;
	ld.local.u32 	%r5858, [%rd835+16];
	shf.l.wrap.b32 	%r8874, %r5858, %r8874, %r1659;
$L__BB2_1044:
	shr.u32 	%r5859, %r8873, 30;
	shf.l.wrap.b32 	%r5860, %r8874, %r8873, 2;
	shl.b32 	%r5861, %r8874, 2;
	shr.u32 	%r5862, %r5860, 31;
	add.s32 	%r5863, %r5862, %r5859;
	neg.s32 	%r5864, %r5863;
	setp.lt.s32 	%p992, %r1655, 0;
	selp.b32 	%r8875, %r5864, %r5863, %p992;
	xor.b32  	%r5865, %r5860, %r1655;
	shr.s32 	%r5866, %r5860, 31;
	xor.b32  	%r5867, %r5866, %r5860;
	xor.b32  	%r5868, %r5866, %r5861;
	cvt.u64.u32 	%rd2615, %r5867;
	shl.b64 	%rd2616, %rd2615, 32;
	cvt.u64.u32 	%rd2617, %r5868;
	or.b64  	%rd2618, %rd2616, %rd2617;
	cvt.rn.f64.s64 	%fd237, %rd2618;
	mul.f64 	%fd238, %fd237, 0d3BF921FB54442D19;
	cvt.rn.f32.f64 	%f3780, %fd238;
	neg.f32 	%f3781, %f3780;
	setp.lt.s32 	%p993, %r5865, 0;
	selp.f32 	%f6201, %f3781, %f3780, %p993;
$L__BB2_1045:
	mul.rn.f32 	%f3783, %f6201, %f6201;
	and.b32  	%r5870, %r8875, 1;
	setp.eq.b32 	%p994, %r5870, 1;
	selp.f32 	%f3784, 0f3F800000, %f6201, %p994;
	fma.rn.f32 	%f3785, %f3783, %f3784, 0f00000000;
	fma.rn.f32 	%f3786, %f3783, 0f37CBAC00, 0fBAB607ED;
	selp.f32 	%f3787, %f3786, 0fB94D4153, %p994;
	selp.f32 	%f3788, 0f3D2AAABB, 0f3C0885E4, %p994;
	fma.rn.f32 	%f3789, %f3787, %f3783, %f3788;
	selp.f32 	%f3790, 0fBEFFFFFF, 0fBE2AAAA8, %p994;
	fma.rn.f32 	%f3791, %f3789, %f3783, %f3790;
	fma.rn.f32 	%f3792, %f3791, %f3785, %f3784;
	and.b32  	%r5871, %r8875, 2;
	setp.eq.s32 	%p995, %r5871, 0;
	mov.f32 	%f3793, 0f00000000;
	sub.f32 	%f3794, %f3793, %f3792;
	selp.f32 	%f766, %f3792, %f3794, %p995;
	mul.f32 	%f3795, %f766, 0f3F22F983;
	cvt.rni.s32.f32 	%r8879, %f3795;
	cvt.rn.f32.s32 	%f3796, %r8879;
	fma.rn.f32 	%f3797, %f3796, 0fBFC90FDA, %f766;
	fma.rn.f32 	%f3798, %f3796, 0fB3A22168, %f3797;
	fma.rn.f32 	%f6202, %f3796, 0fA7C234C5, %f3798;
	abs.f32 	%f768, %f766;
	setp.ltu.f32 	%p996, %f768, 0f47CE4780;
	@%p996 bra 	$L__BB2_1053;
	setp.neu.f32 	%p997, %f768, 0f7F800000;
	@%p997 bra 	$L__BB2_1048;
	mov.f32 	%f3801, 0f00000000;
	mul.rn.f32 	%f6202, %f766, %f3801;
	mov.b32 	%r8879, 0;
	bra.uni 	$L__BB2_1053;
$L__BB2_1048:
	mov.b32 	%r1669, %f766;
	shl.b32 	%r5873, %r1669, 8;
	or.b32  	%r1670, %r5873, -2147483648;
	mov.b64 	%rd3925, 0;
	mov.b32 	%r8876, 0;
	mov.u64 	%rd3923, __cudart_i2opi_f;
	mov.u64 	%rd3924, %rd1;
$L__BB2_1049:
	.pragma "nounroll";
	ld.global.nc.u32 	%r5874, [%rd3923];
	mad.wide.u32 	%rd2621, %r5874, %r1670, %rd3925;
	shr.u64 	%rd3925, %rd2621, 32;
	st.local.u32 	[%rd3924], %rd2621;
	add.s32 	%r8876, %r8876, 1;
	add.s64 	%rd3924, %rd3924, 4;
	add.s64 	%rd3923, %rd3923, 4;
	setp.ne.s32 	%p998, %r8876, 6;
	@%p998 bra 	$L__BB2_1049;
	shr.u32 	%r5875, %r1669, 23;
	st.local.u32 	[%rd1+24], %rd3925;
	and.b32  	%r1673, %r5875, 31;
	and.b32  	%r5876, %r5875, 224;
	add.s32 	%r5877, %r5876, -128;
	shr.u32 	%r5878, %r5877, 5;
	mul.wide.u32 	%rd2622, %r5878, 4;
	sub.s64 	%rd842, %rd1, %rd2622;
	ld.local.u32 	%r8877, [%rd842+24];
	ld.local.u32 	%r8878, [%rd842+20];
	setp.eq.s32 	%p999, %r1673, 0;
	@%p999 bra 	$L__BB2_1052;
	shf.l.wrap.b32 	%r8877, %r8878, %r8877, %r1673;
	ld.local.u32 	%r5879, [%rd842+16];
	shf.l.wrap.b32 	%r8878, %r5879, %r8878, %r1673;
$L__BB2_1052:
	shr.u32 	%r5880, %r8877, 30;
	shf.l.wrap.b32 	%r5881, %r8878, %r8877, 2;
	shl.b32 	%r5882, %r8878, 2;
	shr.u32 	%r5883, %r5881, 31;
	add.s32 	%r5884, %r5883, %r5880;
	neg.s32 	%r5885, %r5884;
	setp.lt.s32 	%p1000, %r1669, 0;
	selp.b32 	%r8879, %r5885, %r5884, %p1000;
	xor.b32  	%r5886, %r5881, %r1669;
	shr.s32 	%r5887, %r5881, 31;
	xor.b32  	%r5888, %r5887, %r5881;
	xor.b32  	%r5889, %r5887, %r5882;
	cvt.u64.u32 	%rd2623, %r5888;
	shl.b64 	%rd2624, %rd2623, 32;
	cvt.u64.u32 	%rd2625, %r5889;
	or.b64  	%rd2626, %rd2624, %rd2625;
	cvt.rn.f64.s64 	%fd239, %rd2626;
	mul.f64 	%fd240, %fd239, 0d3BF921FB54442D19;
	cvt.rn.f32.f64 	%f3799, %fd240;
	neg.f32 	%f3800, %f3799;
	setp.lt.s32 	%p1001, %r5886, 0;
	selp.f32 	%f6202, %f3800, %f3799, %p1001;
$L__BB2_1053:
	mul.rn.f32 	%f3802, %f6202, %f6202;
	and.b32  	%r5891, %r8879, 1;
	setp.eq.b32 	%p1002, %r5891, 1;
	selp.f32 	%f3803, 0f3F800000, %f6202, %p1002;
	fma.rn.f32 	%f3804, %f3802, %f3803, 0f00000000;
	fma.rn.f32 	%f3805, %f3802, 0f37CBAC00, 0fBAB607ED;
	selp.f32 	%f3806, %f3805, 0fB94D4153, %p1002;
	selp.f32 	%f3807, 0f3D2AAABB, 0f3C0885E4, %p1002;
	fma.rn.f32 	%f3808, %f3806, %f3802, %f3807;
	selp.f32 	%f3809, 0fBEFFFFFF, 0fBE2AAAA8, %p1002;
	fma.rn.f32 	%f3810, %f3808, %f3802, %f3809;
	fma.rn.f32 	%f3811, %f3810, %f3804, %f3803;
	and.b32  	%r5892, %r8879, 2;
	setp.eq.s32 	%p1003, %r5892, 0;
	mov.f32 	%f3812, 0f00000000;
	sub.f32 	%f3813, %f3812, %f3811;
	selp.f32 	%f772, %f3811, %f3813, %p1003;
	mul.f32 	%f3814, %f772, 0f3F22F983;
	cvt.rni.s32.f32 	%r8883, %f3814;
	cvt.rn.f32.s32 	%f3815, %r8883;
	fma.rn.f32 	%f3816, %f3815, 0fBFC90FDA, %f772;
	fma.rn.f32 	%f3817, %f3815, 0fB3A22168, %f3816;
	fma.rn.f32 	%f6203, %f3815, 0fA7C234C5, %f3817;
	abs.f32 	%f774, %f772;
	setp.ltu.f32 	%p1004, %f774, 0f47CE4780;
	@%p1004 bra 	$L__BB2_1061;
	setp.neu.f32 	%p1005, %f774, 0f7F800000;
	@%p1005 bra 	$L__BB2_1056;
	mov.f32 	%f3820, 0f00000000;
	mul.rn.f32 	%f6203, %f772, %f3820;
	mov.b32 	%r8883, 0;
	bra.uni 	$L__BB2_1061;
$L__BB2_1056:
	mov.b32 	%r1683, %f772;
	shl.b32 	%r5894, %r1683, 8;
	or.b32  	%r1684, %r5894, -2147483648;
	mov.b64 	%rd3928, 0;
	mov.b32 	%r8880, 0;
	mov.u64 	%rd3926, __cudart_i2opi_f;
	mov.u64 	%rd3927, %rd1;
$L__BB2_1057:
	.pragma "nounroll";
	ld.global.nc.u32 	%r5895, [%rd3926];
	mad.wide.u32 	%rd2629, %r5895, %r1684, %rd3928;
	shr.u64 	%rd3928, %rd2629, 32;
	st.local.u32 	[%rd3927], %rd2629;
	add.s32 	%r8880, %r8880, 1;
	add.s64 	%rd3927, %rd3927, 4;
	add.s64 	%rd3926, %rd3926, 4;
	setp.ne.s32 	%p1006, %r8880, 6;
	@%p1006 bra 	$L__BB2_1057;
	shr.u32 	%r5896, %r1683, 23;
	st.local.u32 	[%rd1+24], %rd3928;
	and.b32  	%r1687, %r5896, 31;
	and.b32  	%r5897, %r5896, 224;
	add.s32 	%r5898, %r5897, -128;
	shr.u32 	%r5899, %r5898, 5;
	mul.wide.u32 	%rd2630, %r5899, 4;
	sub.s64 	%rd849, %rd1, %rd2630;
	ld.local.u32 	%r8881, [%rd849+24];
	ld.local.u32 	%r8882, [%rd849+20];
	setp.eq.s32 	%p1007, %r1687, 0;
	@%p1007 bra 	$L__BB2_1060;
	shf.l.wrap.b32 	%r8881, %r8882, %r8881, %r1687;
	ld.local.u32 	%r5900, [%rd849+16];
	shf.l.wrap.b32 	%r8882, %r5900, %r8882, %r1687;
$L__BB2_1060:
	shr.u32 	%r5901, %r8881, 30;
	shf.l.wrap.b32 	%r5902, %r8882, %r8881, 2;
	shl.b32 	%r5903, %r8882, 2;
	shr.u32 	%r5904, %r5902, 31;
	add.s32 	%r5905, %r5904, %r5901;
	neg.s32 	%r5906, %r5905;
	setp.lt.s32 	%p1008, %r1683, 0;
	selp.b32 	%r8883, %r5906, %r5905, %p1008;
	xor.b32  	%r5907, %r5902, %r1683;
	shr.s32 	%r5908, %r5902, 31;
	xor.b32  	%r5909, %r5908, %r5902;
	xor.b32  	%r5910, %r5908, %r5903;
	cvt.u64.u32 	%rd2631, %r5909;
	shl.b64 	%rd2632, %rd2631, 32;
	cvt.u64.u32 	%rd2633, %r5910;
	or.b64  	%rd2634, %rd2632, %rd2633;
	cvt.rn.f64.s64 	%fd241, %rd2634;
	mul.f64 	%fd242, %fd241, 0d3BF921FB54442D19;
	cvt.rn.f32.f64 	%f3818, %fd242;
	neg.f32 	%f3819, %f3818;
	setp.lt.s32 	%p1009, %r5907, 0;
	selp.f32 	%f6203, %f3819, %f3818, %p1009;
$L__BB2_1061:
	add.s32 	%r5912, %r8883, 1;
	mul.rn.f32 	%f3821, %f6203, %f6203;
	and.b32  	%r5913, %r8883, 1;
	setp.eq.b32 	%p1010, %r5913, 1;
	selp.f32 	%f3822, %f6203, 0f3F800000, %p1010;
	fma.rn.f32 	%f3823, %f3821, %f3822, 0f00000000;
	fma.rn.f32 	%f3824, %f3821, 0f37CBAC00, 0fBAB607ED;
	selp.f32 	%f3825, 0fB94D4153, %f3824, %p1010;
	selp.f32 	%f3826, 0f3C0885E4, 0f3D2AAABB, %p1010;
	fma.rn.f32 	%f3827, %f3825, %f3821, %f3826;
	selp.f32 	%f3828, 0fBE2AAAA8, 0fBEFFFFFF, %p1010;
	fma.rn.f32 	%f3829, %f3827, %f3821, %f3828;
	fma.rn.f32 	%f3830, %f3829, %f3823, %f3822;
	and.b32  	%r5914, %r5912, 2;
	setp.eq.s32 	%p1011, %r5914, 0;
	mov.f32 	%f3831, 0f00000000;
	sub.f32 	%f3832, %f3831, %f3830;
	selp.f32 	%f778, %f3830, %f3832, %p1011;
	mul.f32 	%f3833, %f778, 0f3F22F983;
	cvt.rni.s32.f32 	%r8887, %f3833;
	cvt.rn.f32.s32 	%f3834, %r8887;
	fma.rn.f32 	%f3835, %f3834, 0fBFC90FDA, %f778;
	fma.rn.f32 	%f3836, %f3834, 0fB3A22168, %f3835;
	fma.rn.f32 	%f6204, %f3834, 0fA7C234C5, %f3836;
	abs.f32 	%f780, %f778;
	setp.ltu.f32 	%p1012, %f780, 0f47CE4780;
	@%p1012 bra 	$L__BB2_1069;
	setp.neu.f32 	%p1013, %f780, 0f7F800000;
	@%p1013 bra 	$L__BB2_1064;
	mov.f32 	%f3839, 0f00000000;
	mul.rn.f32 	%f6204, %f778, %f3839;
	mov.b32 	%r8887, 0;
	bra.uni 	$L__BB2_1069;
$L__BB2_1064:
	mov.b32 	%r1697, %f778;
	shl.b32 	%r5916, %r1697, 8;
	or.b32  	%r1698, %r5916, -2147483648;
	mov.b64 	%rd3931, 0;
	mov.b32 	%r8884, 0;
	mov.u64 	%rd3929, __cudart_i2opi_f;
	mov.u64 	%rd3930, %rd1;
$L__BB2_1065:
	.pragma "nounroll";
	ld.global.nc.u32 	%r5917, [%rd3929];
	mad.wide.u32 	%rd2637, %r5917, %r1698, %rd3931;
	shr.u64 	%rd3931, %rd2637, 32;
	st.local.u32 	[%rd3930], %rd2637;
	add.s32 	%r8884, %r8884, 1;
	add.s64 	%rd3930, %rd3930, 4;
	add.s64 	%rd3929, %rd3929, 4;
	setp.ne.s32 	%p1014, %r8884, 6;
	@%p1014 bra 	$L__BB2_1065;
	shr.u32 	%r5918, %r1697, 23;
	st.local.u32 	[%rd1+24], %rd3931;
	and.b32  	%r1701, %r5918, 31;
	and.b32  	%r5919, %r5918, 224;
	add.s32 	%r5920, %r5919, -128;
	shr.u32 	%r5921, %r5920, 5;
	mul.wide.u32 	%rd2638, %r5921, 4;
	sub.s64 	%rd856, %rd1, %rd2638;
	ld.local.u32 	%r8885, [%rd856+24];
	ld.local.u32 	%r8886, [%rd856+20];
	setp.eq.s32 	%p1015, %r1701, 0;
	@%p1015 bra 	$L__BB2_1068;
	shf.l.wrap.b32 	%r8885, %r8886, %r8885, %r1701;
	ld.local.u32 	%r5922, [%rd856+16];
	shf.l.wrap.b32 	%r8886, %r5922, %r8886, %r1701;
$L__BB2_1068:
	shr.u32 	%r5923, %r8885, 30;
	shf.l.wrap.b32 	%r5924, %r8886, %r8885, 2;
	shl.b32 	%r5925, %r8886, 2;
	shr.u32 	%r5926, %r5924, 31;
	add.s32 	%r5927, %r5926, %r5923;
	neg.s32 	%r5928, %r5927;
	setp.lt.s32 	%p1016, %r1697, 0;
	selp.b32 	%r8887, %r5928, %r5927, %p1016;
	xor.b32  	%r5929, %r5924, %r1697;
	shr.s32 	%r5930, %r5924, 31;
	xor.b32  	%r5931, %r5930, %r5924;
	xor.b32  	%r5932, %r5930, %r5925;
	cvt.u64.u32 	%rd2639, %r5931;
	shl.b64 	%rd2640, %rd2639, 32;
	cvt.u64.u32 	%rd2641, %r5932;
	or.b64  	%rd2642, %rd2640, %rd2641;
	cvt.rn.f64.s64 	%fd243, %rd2642;
	mul.f64 	%fd244, %fd243, 0d3BF921FB54442D19;
	cvt.rn.f32.f64 	%f3837, %fd244;
	neg.f32 	%f3838, %f3837;
	setp.lt.s32 	%p1017, %r5929, 0;
	selp.f32 	%f6204, %f3838, %f3837, %p1017;
$L__BB2_1069:
	mul.rn.f32 	%f3840, %f6204, %f6204;
	and.b32  	%r5934, %r8887, 1;
	setp.eq.b32 	%p1018, %r5934, 1;
	selp.f32 	%f3841, 0f3F800000, %f6204, %p1018;
	fma.rn.f32 	%f3842, %f3840, %f3841, 0f00000000;
	fma.rn.f32 	%f3843, %f3840, 0f37CBAC00, 0fBAB607ED;
	selp.f32 	%f3844, %f3843, 0fB94D4153, %p1018;
	selp.f32 	%f3845, 0f3D2AAABB, 0f3C0885E4, %p1018;
	fma.rn.f32 	%f3846, %f3844, %f3840, %f3845;
	selp.f32 	%f3847, 0fBEFFFFFF, 0fBE2AAAA8, %p1018;
	fma.rn.f32 	%f3848, %f3846, %f3840, %f3847;
	fma.rn.f32 	%f3849, %f3848, %f3842, %f3841;
	and.b32  	%r5935, %r8887, 2;
	setp.eq.s32 	%p1019, %r5935, 0;
	mov.f32 	%f3850, 0f00000000;
	sub.f32 	%f3851, %f3850, %f3849;
	selp.f32 	%f784, %f3849, %f3851, %p1019;
	mul.f32 	%f3852, %f784, 0f3F22F983;
	cvt.rni.s32.f32 	%r8891, %f3852;
	cvt.rn.f32.s32 	%f3853, %r8891;
	fma.rn.f32 	%f3854, %f3853, 0fBFC90FDA, %f784;
	fma.rn.f32 	%f3855, %f3853, 0fB3A22168, %f3854;
	fma.rn.f32 	%f6205, %f3853, 0fA7C234C5, %f3855;
	abs.f32 	%f786, %f784;
	setp.ltu.f32 	%p1020, %f786, 0f47CE4780;
	@%p1020 bra 	$L__BB2_1077;
	setp.neu.f32 	%p1021, %f786, 0f7F800000;
	@%p1021 bra 	$L__BB2_1072;
	mov.f32 	%f3858, 0f00000000;
	mul.rn.f32 	%f6205, %f784, %f3858;
	mov.b32 	%r8891, 0;
	bra.uni 	$L__BB2_1077;
$L__BB2_1072:
	mov.b32 	%r1711, %f784;
	shl.b32 	%r5937, %r1711, 8;
	or.b32  	%r1712, %r5937, -2147483648;
	mov.b64 	%rd3934, 0;
	mov.b32 	%r8888, 0;
	mov.u64 	%rd3932, __cudart_i2opi_f;
	mov.u64 	%rd3933, %rd1;
$L__BB2_1073:
	.pragma "nounroll";
	ld.global.nc.u32 	%r5938, [%rd3932];
	mad.wide.u32 	%rd2645, %r5938, %r1712, %rd3934;
	shr.u64 	%rd3934, %rd2645, 32;
	st.local.u32 	[%rd3933], %rd2645;
	add.s32 	%r8888, %r8888, 1;
	add.s64 	%rd3933, %rd3933, 4;
	add.s64 	%rd3932, %rd3932, 4;
	setp.ne.s32 	%p1022, %r8888, 6;
	@%p1022 bra 	$L__BB2_1073;
	shr.u32 	%r5939, %r1711, 23;
	st.local.u32 	[%rd1+24], %rd3934;
	and.b32  	%r1715, %r5939, 31;
	and.b32  	%r5940, %r5939, 224;
	add.s32 	%r5941, %r5940, -128;
	shr.u32 	%r5942, %r5941, 5;
	mul.wide.u32 	%rd2646, %r5942, 4;
	sub.s64 	%rd863, %rd1, %rd2646;
	ld.local.u32 	%r8889, [%rd863+24];
	ld.local.u32 	%r8890, [%rd863+20];
	setp.eq.s32 	%p1023, %r1715, 0;
	@%p1023 bra 	$L__BB2_1076;
	shf.l.wrap.b32 	%r8889, %r8890, %r8889, %r1715;
	ld.local.u32 	%r5943, [%rd863+16];
	shf.l.wrap.b32 	%r8890, %r5943, %r8890, %r1715;
$L__BB2_1076:
	shr.u32 	%r5944, %r8889, 30;
	shf.l.wrap.b32 	%r5945, %r8890, %r8889, 2;
	shl.b32 	%r5946, %r8890, 2;
	shr.u32 	%r5947, %r5945, 31;
	add.s32 	%r5948, %r5947, %r5944;
	neg.s32 	%r5949, %r5948;
	setp.lt.s32 	%p1024, %r1711, 0;
	selp.b32 	%r8891, %r5949, %r5948, %p1024;
	xor.b32  	%r5950, %r5945, %r1711;
	shr.s32 	%r5951, %r5945, 31;
	xor.b32  	%r5952, %r5951, %r5945;
	xor.b32  	%r5953, %r5951, %r5946;
	cvt.u64.u32 	%rd2647, %r5952;
	shl.b64 	%rd2648, %rd2647, 32;
	cvt.u64.u32 	%rd2649, %r5953;
	or.b64  	%rd2650, %rd2648, %rd2649;
	cvt.rn.f64.s64 	%fd245, %rd2650;
	mul.f64 	%fd246, %fd245, 0d3BF921FB54442D19;
	cvt.rn.f32.f64 	%f3856, %fd246;
	neg.f32 	%f3857, %f3856;
	setp.lt.s32 	%p1025, %r5950, 0;
	selp.f32 	%f6205, %f3857, %f3856, %p1025;
$L__BB2_1077:
	add.s32 	%r5955, %r8891, 1;
	mul.rn.f32 	%f3859, %f6205, %f6205;
	and.b32  	%r5956, %r8891, 1;
	setp.eq.b32 	%p1026, %r5956, 1;
	selp.f32 	%f3860, %f6205, 0f3F800000, %p1026;
	fma.rn.f32 	%f3861, %f3859, %f3860, 0f00000000;
	fma.rn.f32 	%f3862, %f3859, 0f37CBAC00, 0fBAB607ED;
	selp.f32 	%f3863, 0fB94D4153, %f3862, %p1026;
	selp.f32 	%f3864, 0f3C0885E4, 0f3D2AAABB, %p1026;
	fma.rn.f32 	%f3865, %f3863, %f3859, %f3864;
	selp.f32 	%f3866, 0fBE2AAAA8, 0fBEFFFFFF, %p1026;
	fma.rn.f32 	%f3867, %f3865, %f3859, %f3866;
	fma.rn.f32 	%f3868, %f3867, %f3861, %f3860;
	and.b32  	%r5957, %r5955, 2;
	setp.eq.s32 	%p1027, %r5957, 0;
	mov.f32 	%f3869, 0f00000000;
	sub.f32 	%f3870, %f3869, %f3868;
	selp.f32 	%f790, %f3868, %f3870, %p1027;
	mul.f32 	%f3871, %f790, 0f3F22F983;
	cvt.rni.s32.f32 	%r8895, %f3871;
	cvt.rn.f32.s32 	%f3872, %r8895;
	fma.rn.f32 	%f3873, %f3872, 0fBFC90FDA, %f790;
	fma.rn.f32 	%f3874, %f3872, 0fB3A22168, %f3873;
	fma.rn.f32 	%f6206, %f3872, 0fA7C234C5, %f3874;
	abs.f32 	%f792, %f790;
	setp.ltu.f32 	%p1028, %f792, 0f47CE4780;
	@%p1028 bra 	$L__BB2_1085;
	setp.neu.f32 	%p1029, %f792, 0f7F800000;
	@%p1029 bra 	$L__BB2_1080;
	mov.f32 	%f3877, 0f00000000;
	mul.rn.f32 	%f6206, %f790, %f3877;
	mov.b32 	%r8895, 0;
	bra.uni 	$L__BB2_1085;
$L__BB2_1080:
	mov.b32 	%r1725, %f790;
	shl.b32 	%r5959, %r1725, 8;
	or.b32  	%r1726, %r5959, -2147483648;
	mov.b64 	%rd3937, 0;
	mov.b32 	%r8892, 0;
	mov.u64 	%rd3935, __cudart_i2opi_f;
	mov.u64 	%rd3936, %rd1;
$L__BB2_1081:
	.pragma "nounroll";
	ld.global.nc.u32 	%r5960, [%rd3935];
	mad.wide.u32 	%rd2653, %r5960, %r1726, %rd3937;
	shr.u64 	%rd3937, %rd2653, 32;
	st.local.u32 	[%rd3936], %rd2653;
	add.s32 	%r8892, %r8892, 1;
	add.s64 	%rd3936, %rd3936, 4;
	add.s64 	%rd3935, %rd3935, 4;
	setp.ne.s32 	%p1030, %r8892, 6;
	@%p1030 bra 	$L__BB2_1081;
	shr.u32 	%r5961, %r1725, 23;
	st.local.u32 	[%rd1+24], %rd3937;
	and.b32  	%r1729, %r5961, 31;
	and.b32  	%r5962, %r5961, 224;
	add.s32 	%r5963, %r5962, -128;
	shr.u32 	%r5964, %r5963, 5;
	mul.wide.u32 	%rd2654, %r5964, 4;
	sub.s64 	%rd870, %rd1, %rd2654;
	ld.local.u32 	%r8893, [%rd870+24];
	ld.local.u32 	%r8894, [%rd870+20];
	setp.eq.s32 	%p1031, %r1729, 0;
	@%p1031 bra 	$L__BB2_1084;
	shf.l.wrap.b32 	%r8893, %r8894, %r8893, %r1729;
	ld.local.u32 	%r5965, [%rd870+16];
	shf.l.wrap.b32 	%r8894, %r5965, %r8894, %r1729;
$L__BB2_1084:
	shr.u32 	%r5966, %r8893, 30;
	shf.l.wrap.b32 	%r5967, %r8894, %r8893, 2;
	shl.b32 	%r5968, %r8894, 2;
	shr.u32 	%r5969, %r5967, 31;
	add.s32 	%r5970, %r5969, %r5966;
	neg.s32 	%r5971, %r5970;
	setp.lt.s32 	%p1032, %r1725, 0;
	selp.b32 	%r8895, %r5971, %r5970, %p1032;
	xor.b32  	%r5972, %r5967, %r1725;
	shr.s32 	%r5973, %r5967, 31;
	xor.b32  	%r5974, %r5973, %r5967;
	xor.b32  	%r5975, %r5973, %r5968;
	cvt.u64.u32 	%rd2655, %r5974;
	shl.b64 	%rd2656, %rd2655, 32;
	cvt.u64.u32 	%rd2657, %r5975;
	or.b64  	%rd2658, %rd2656, %rd2657;
	cvt.rn.f64.s64 	%fd247, %rd2658;
	mul.f64 	%fd248, %fd247, 0d3BF921FB54442D19;
	cvt.rn.f32.f64 	%f3875, %fd248;
	neg.f32 	%f3876, %f3875;
	setp.lt.s32 	%p1033, %r5972, 0;
	selp.f32 	%f6206, %f3876, %f3875, %p1033;
$L__BB2_1085:
	mul.rn.f32 	%f3878, %f6206, %f6206;
	and.b32  	%r5977, %r8895, 1;
	setp.eq.b32 	%p1034, %r5977, 1;
	selp.f32 	%f3879, 0f3F800000, %f6206, %p1034;
	fma.rn.f32 	%f3880, %f3878, %f3879, 0f00000000;
	fma.rn.f32 	%f3881, %f3878, 0f37CBAC00, 0fBAB607ED;
	selp.f32 	%f3882, %f3881, 0fB94D4153, %p1034;
	selp.f32 	%f3883, 0f3D2AAABB, 0f3C0885E4, %p1034;
	fma.rn.f32 	%f3884, %f3882, %f3878, %f3883;
	selp.f32 	%f3885, 0fBEFFFFFF, 0fBE2AAAA8, %p1034;
	fma.rn.f32 	%f3886, %f3884, %f3878, %f3885;
	fma.rn.f32 	%f3887, %f3886, %f3880, %f3879;
	and.b32  	%r5978, %r8895, 2;
	setp.eq.s32 	%p1035, %r5978, 0;
	mov.f32 	%f3888, 0f00000000;
	sub.f32 	%f3889, %f3888, %f3887;
	selp.f32 	%f6208, %f3887, %f3889, %p1035;
	setp.leu.f32 	%p1036, %f601, 0f40C00000;
	@%p1036 bra 	$L__BB2_1095;
	mul.f32 	%f3890, %f6208, 0f3F22F983;
	cvt.rni.s32.f32 	%r8899, %f3890;
	cvt.rn.f32.s32 	%f3891, %r8899;
	fma.rn.f32 	%f3892, %f3891, 0fBFC90FDA, %f6208;
	fma.rn.f32 	%f3893, %f3891, 0fB3A22168, %f3892;
	fma.rn.f32 	%f6207, %f3891, 0fA7C234C5, %f3893;
	abs.f32 	%f798, %f6208;
	setp.ltu.f32 	%p1037, %f798, 0f47CE4780;
	@%p1037 bra 	$L__BB2_1094;
	setp.neu.f32 	%p1038, %f798, 0f7F800000;
	@%p1038 bra 	$L__BB2_1089;
	mov.f32 	%f3896, 0f00000000;
	mul.rn.f32 	%f6207, %f6208, %f3896;
	mov.b32 	%r8899, 0;
	bra.uni 	$L__BB2_1094;
$L__BB2_1089:
	mov.b32 	%r1739, %f6208;
	shl.b32 	%r5980, %r1739, 8;
	or.b32  	%r1740, %r5980, -2147483648;
	mov.b64 	%rd3940, 0;
	mov.b32 	%r8896, 0;
	mov.u64 	%rd3938, __cudart_i2opi_f;
	mov.u64 	%rd3939, %rd1;
$L__BB2_1090:
	.pragma "nounroll";
	ld.global.nc.u32 	%r5981, [%rd3938];
	mad.wide.u32 	%rd2661, %r5981, %r1740, %rd3940;
	shr.u64 	%rd3940, %rd2661, 32;
	st.local.u32 	[%rd3939], %rd2661;
	add.s32 	%r8896, %r8896, 1;
	add.s64 	%rd3939, %rd3939, 4;
	add.s64 	%rd3938, %rd3938, 4;
	setp.ne.s32 	%p1039, %r8896, 6;
	@%p1039 bra 	$L__BB2_1090;
	shr.u32 	%r5982, %r1739, 23;
	st.local.u32 	[%rd1+24], %rd3940;
	and.b32  	%r1743, %r5982, 31;
	and.b32  	%r5983, %r5982, 224;
	add.s32 	%r5984, %r5983, -128;
	shr.u32 	%r5985, %r5984, 5;
	mul.wide.u32 	%rd2662, %r5985, 4;
	sub.s64 	%rd877, %rd1, %rd2662;
	ld.local.u32 	%r8897, [%rd877+24];
	ld.local.u32 	%r8898, [%rd877+20];
	setp.eq.s32 	%p1040, %r1743, 0;
	@%p1040 bra 	$L__BB2_1093;
	shf.l.wrap.b32 	%r8897, %r8898, %r8897, %r1743;
	ld.local.u32 	%r5986, [%rd877+16];
	shf.l.wrap.b32 	%r8898, %r5986, %r8898, %r1743;
$L__BB2_1093:
	shr.u32 	%r5987, %r8897, 30;
	shf.l.wrap.b32 	%r5988, %r8898, %r8897, 2;
	shl.b32 	%r5989, %r8898, 2;
	shr.u32 	%r5990, %r5988, 31;
	add.s32 	%r5991, %r5990, %r5987;
	neg.s32 	%r5992, %r5991;
	setp.lt.s32 	%p1041, %r1739, 0;
	selp.b32 	%r8899, %r5992, %r5991, %p1041;
	xor.b32  	%r5993, %r5988, %r1739;
	shr.s32 	%r5994, %r5988, 31;
	xor.b32  	%r5995, %r5994, %r5988;
	xor.b32  	%r5996, %r5994, %r5989;
	cvt.u64.u32 	%rd2663, %r5995;
	shl.b64 	%rd2664, %rd2663, 32;
	cvt.u64.u32 	%rd2665, %r5996;
	or.b64  	%rd2666, %rd2664, %rd2665;
	cvt.rn.f64.s64 	%fd249, %rd2666;
	mul.f64 	%fd250, %fd249, 0d3BF921FB54442D19;
	cvt.rn.f32.f64 	%f3894, %fd250;
	neg.f32 	%f3895, %f3894;
	setp.lt.s32 	%p1042, %r5993, 0;
	selp.f32 	%f6207, %f3895, %f3894, %p1042;
$L__BB2_1094:
	add.s32 	%r5998, %r8899, 1;
	mul.rn.f32 	%f3897, %f6207, %f6207;
	and.b32  	%r5999, %r8899, 1;
	setp.eq.b32 	%p1043, %r5999, 1;
	selp.f32 	%f3898, %f6207, 0f3F800000, %p1043;
	fma.rn.f32 	%f3899, %f3897, %f3898, 0f00000000;
	fma.rn.f32 	%f3900, %f3897, 0f37CBAC00, 0fBAB607ED;
	selp.f32 	%f3901, 0fB94D4153, %f3900, %p1043;
	selp.f32 	%f3902, 0f3C0885E4, 0f3D2AAABB, %p1043;
	fma.rn.f32 	%f3903, %f3901, %f3897, %f3902;
	selp.f32 	%f3904, 0fBE2AAAA8, 0fBEFFFFFF, %p1043;
	fma.rn.f32 	%f3905, %f3903, %f3897, %f3904;
	fma.rn.f32 	%f3906, %f3905, %f3899, %f3898;
	and.b32  	%r6000, %r5998, 2;
	setp.eq.s32 	%p1044, %r6000, 0;
	mov.f32 	%f3907, 0f00000000;
	sub.f32 	%f3908, %f3907, %f3906;
	selp.f32 	%f6208, %f3906, %f3908, %p1044;
$L__BB2_1095:
	mul.f32 	%f3909, %f6208, 0f3F22F983;
	cvt.rni.s32.f32 	%r8903, %f3909;
	cvt.rn.f32.s32 	%f3910, %r8903;
	fma.rn.f32 	%f3911, %f3910, 0fBFC90FDA, %f6208;
	fma.rn.f32 	%f3912, %f3910, 0fB3A22168, %f3911;
	fma.rn.f32 	%f6209, %f3910, 0fA7C234C5, %f3912;
	abs.f32 	%f805, %f6208;
	setp.ltu.f32 	%p1045, %f805, 0f47CE4780;
	@%p1045 bra 	$L__BB2_1103;
	setp.neu.f32 	%p1046, %f805, 0f7F800000;
	@%p1046 bra 	$L__BB2_1098;
	mov.f32 	%f3915, 0f00000000;
	mul.rn.f32 	%f6209, %f6208, %f3915;
	mov.b32 	%r8903, 0;
	bra.uni 	$L__BB2_1103;
$L__BB2_1098:
	mov.b32 	%r1753, %f6208;
	shl.b32 	%r6002, %r1753, 8;
	or.b32  	%r1754, %r6002, -2147483648;
	mov.b64 	%rd3943, 0;
	mov.b32 	%r8900, 0;
	mov.u64 	%rd3941, __cudart_i2opi_f;
	mov.u64 	%rd3942, %rd1;
$L__BB2_1099:
	.pragma "nounroll";
	ld.global.nc.u32 	%r6003, [%rd3941];
	mad.wide.u32 	%rd2669, %r6003, %r1754, %rd3943;
	shr.u64 	%rd3943, %rd2669, 32;
	st.local.u32 	[%rd3942], %rd2669;
	add.s32 	%r8900, %r8900, 1;
	add.s64 	%rd3942, %rd3942, 4;
	add.s64 	%rd3941, %rd3941, 4;
	setp.ne.s32 	%p1047, %r8900, 6;
	@%p1047 bra 	$L__BB2_1099;
	shr.u32 	%r6004, %r1753, 23;
	st.local.u32 	[%rd1+24], %rd3943;
	and.b32  	%r1757, %r6004, 31;
	and.b32  	%r6005, %r6004, 224;
	add.s32 	%r6006, %r6005, -128;
	shr.u32 	%r6007, %r6006, 5;
	mul.wide.u32 	%rd2670, %r6007, 4;
	sub.s64 	%rd884, %rd1, %rd2670;
	ld.local.u32 	%r8901, [%rd884+24];
	ld.local.u32 	%r8902, [%rd884+20];
	setp.eq.s32 	%p1048, %r1757, 0;
	@%p1048 bra 	$L__BB2_1102;
	shf.l.wrap.b32 	%r8901, %r8902, %r8901, %r1757;
	ld.local.u32 	%r6008, [%rd884+16];
	shf.l.wrap.b32 	%r8902, %r6008, %r8902, %r1757;
$L__BB2_1102:
	shr.u32 	%r6009, %r8901, 30;
	shf.l.wrap.b32 	%r6010, %r8902, %r8901, 2;
	shl.b32 	%r6011, %r8902, 2;
	shr.u32 	%r6012, %r6010, 31;
	add.s32 	%r6013, %r6012, %r6009;
	neg.s32 	%r6014, %r6013;
	setp.lt.s32 	%p1049, %r1753, 0;
	selp.b32 	%r8903, %r6014, %r6013, %p1049;
	xor.b32  	%r6015, %r6010, %r1753;
	shr.s32 	%r6016, %r6010, 31;
	xor.b32  	%r6017, %r6016, %r6010;
	xor.b32  	%r6018, %r6016, %r6011;
	cvt.u64.u32 	%rd2671, %r6017;
	shl.b64 	%rd2672, %rd2671, 32;
	cvt.u64.u32 	%rd2673, %r6018;
	or.b64  	%rd2674, %rd2672, %rd2673;
	cvt.rn.f64.s64 	%fd251, %rd2674;
	mul.f64 	%fd252, %fd251, 0d3BF921FB54442D19;
	cvt.rn.f32.f64 	%f3913, %fd252;
	neg.f32 	%f3914, %f3913;
	setp.lt.s32 	%p1050, %r6015, 0;
	selp.f32 	%f6209, %f3914, %f3913, %p1050;
$L__BB2_1103:
	mul.rn.f32 	%f3916, %f6209, %f6209;
	and.b32  	%r6020, %r8903, 1;
	setp.eq.b32 	%p1051, %r6020, 1;
	selp.f32 	%f3917, 0f3F800000, %f6209, %p1051;
	fma.rn.f32 	%f3918, %f3916, %f3917, 0f00000000;
	fma.rn.f32 	%f3919, %f3916, 0f37CBAC00, 0fBAB607ED;
	selp.f32 	%f3920, %f3919, 0fB94D4153, %p1051;
	selp.f32 	%f3921, 0f3D2AAABB, 0f3C0885E4, %p1051;
	fma.rn.f32 	%f3922, %f3920, %f3916, %f3921;
	selp.f32 	%f3923, 0fBEFFFFFF, 0fBE2AAAA8, %p1051;
	fma.rn.f32 	%f3924, %f3922, %f3916, %f3923;
	fma.rn.f32 	%f3925, %f3924, %f3918, %f3917;
	and.b32  	%r6021, %r8903, 2;
	setp.eq.s32 	%p1052, %r6021, 0;
	mov.f32 	%f3926, 0f00000000;
	sub.f32 	%f3927, %f3926, %f3925;
	selp.f32 	%f6211, %f3925, %f3927, %p1052;
	setp.leu.f32 	%p1053, %f2, %f616;
	@%p1053 bra 	$L__BB2_1113;
	mul.f32 	%f3928, %f6211, 0f3F22F983;
	cvt.rni.s32.f32 	%r8907, %f3928;
	cvt.rn.f32.s32 	%f3929, %r8907;
	fma.rn.f32 	%f3930, %f3929, 0fBFC90FDA, %f6211;
	fma.rn.f32 	%f3931, %f3929, 0fB3A22168, %f3930;
	fma.rn.f32 	%f6210, %f3929, 0fA7C234C5, %f3931;
	abs.f32 	%f811, %f6211;
	setp.ltu.f32 	%p1054, %f811, 0f47CE4780;
	@%p1054 bra 	$L__BB2_1112;
	setp.neu.f32 	%p1055, %f811, 0f7F800000;
	@%p1055 bra 	$L__BB2_1107;
	mov.f32 	%f3934, 0f00000000;
	mul.rn.f32 	%f6210, %f6211, %f3934;
	mov.b32 	%r8907, 0;
	bra.uni 	$L__BB2_1112;
$L__BB2_1107:
	mov.b32 	%r1767, %f6211;
	shl.b32 	%r6023, %r1767, 8;
	or.b32  	%r1768, %r6023, -2147483648;
	mov.b64 	%rd3946, 0;
	mov.b32 	%r8904, 0;
	mov.u64 	%rd3944, __cudart_i2opi_f;
	mov.u64 	%rd3945, %rd1;
$L__BB2_1108:
	.pragma "nounroll";
	ld.global.nc.u32 	%r6024, [%rd3944];
	mad.wide.u32 	%rd2677, %r6024, %r1768, %rd3946;
	shr.u64 	%rd3946, %rd2677, 32;
	st.local.u32 	[%rd3945], %rd2677;
	add.s32 	%r8904, %r8904, 1;
	add.s64 	%rd3945, %rd3945, 4;
	add.s64 	%rd3944, %rd3944, 4;
	setp.ne.s32 	%p1056, %r8904, 6;
	@%p1056 bra 	$L__BB2_1108;
	shr.u32 	%r6025, %r1767, 23;
	st.local.u32 	[%rd1+24], %rd3946;
	and.b32  	%r1771, %r6025, 31;
	and.b32  	%r6026, %r6025, 224;
	add.s32 	%r6027, %r6026, -128;
	shr.u32 	%r6028, %r6027, 5;
	mul.wide.u32 	%rd2678, %r6028, 4;
	sub.s64 	%rd891, %rd1, %rd2678;
	ld.local.u32 	%r8905, [%rd891+24];
	ld.local.u32 	%r8906, [%rd891+20];
	setp.eq.s32 	%p1057, %r1771, 0;
	@%p1057 bra 	$L__BB2_1111;
	shf.l.wrap.b32 	%r8905, %r8906, %r8905, %r1771;
	ld.local.u32 	%r6029, [%rd891+16];
	shf.l.wrap.b32 	%r8906, %r6029, %r8906, %r1771;
$L__BB2_1111:
	shr.u32 	%r6030, %r8905, 30;
	shf.l.wrap.b32 	%r6031, %r8906, %r8905, 2;
	shl.b32 	%r6032, %r8906, 2;
	shr.u32 	%r6033, %r6031, 31;
	add.s32 	%r6034, %r6033, %r6030;
	neg.s32 	%r6035, %r6034;
	setp.lt.s32 	%p1058, %r1767, 0;
	selp.b32 	%r8907, %r6035, %r6034, %p1058;
	xor.b32  	%r6036, %r6031, %r1767;
	shr.s32 	%r6037, %r6031, 31;
	xor.b32  	%r6038, %r6037, %r6031;
	xor.b32  	%r6039, %r6037, %r6032;
	cvt.u64.u32 	%rd2679, %r6038;
	shl.b64 	%rd2680, %rd2679, 32;
	cvt.u64.u32 	%rd2681, %r6039;
	or.b64  	%rd2682, %rd2680, %rd2681;
	cvt.rn.f64.s64 	%fd253, %rd2682;
	mul.f64 	%fd254, %fd253, 0d3BF921FB54442D19;
	cvt.rn.f32.f64 	%f3932, %fd254;
	neg.f32 	%f3933, %f3932;
	setp.lt.s32 	%p1059, %r6036, 0;
	selp.f32 	%f6210, %f3933, %f3932, %p1059;
$L__BB2_1112:
	add.s32 	%r6041, %r8907, 1;
	mul.rn.f32 	%f3935, %f6210, %f6210;
	and.b32  	%r6042, %r8907, 1;
	setp.eq.b32 	%p1060, %r6042, 1;
	selp.f32 	%f3936, %f6210, 0f3F800000, %p1060;
	fma.rn.f32 	%f3937, %f3935, %f3936, 0f00000000;
	fma.rn.f32 	%f3938, %f3935, 0f37CBAC00, 0fBAB607ED;
	selp.f32 	%f3939, 0fB94D4153, %f3938, %p1060;
	selp.f32 	%f3940, 0f3C0885E4, 0f3D2AAABB, %p1060;
	fma.rn.f32 	%f3941, %f3939, %f3935, %f3940;
	selp.f32 	%f3942, 0fBE2AAAA8, 0fBEFFFFFF, %p1060;
	fma.rn.f32 	%f3943, %f3941, %f3935, %f3942;
	fma.rn.f32 	%f3944, %f3943, %f3937, %f3936;
	and.b32  	%r6043, %r6041, 2;
	setp.eq.s32 	%p1061, %r6043, 0;
	mov.f32 	%f3945, 0f00000000;
	sub.f32 	%f3946, %f3945, %f3944;
	selp.f32 	%f6211, %f3944, %f3946, %p1061;
$L__BB2_1113:
	mul.f32 	%f3947, %f6211, 0f3F22F983;
	cvt.rni.s32.f32 	%r8911, %f3947;
	cvt.rn.f32.s32 	%f3948, %r8911;
	fma.rn.f32 	%f3949, %f3948, 0fBFC90FDA, %f6211;
	fma.rn.f32 	%f3950, %f3948, 0fB3A22168, %f3949;
	fma.rn.f32 	%f6212, %f3948, 0fA7C234C5, %f3950;
	abs.f32 	%f818, %f6211;
	setp.ltu.f32 	%p1062, %f818, 0f47CE4780;
	@%p1062 bra 	$L__BB2_1121;
	setp.neu.f32 	%p1063, %f818, 0f7F800000;
	@%p1063 bra 	$L__BB2_1116;
	mov.f32 	%f3953, 0f00000000;
	mul.rn.f32 	%f6212, %f6211, %f3953;
	mov.b32 	%r8911, 0;
	bra.uni 	$L__BB2_1121;
$L__BB2_1116:
	mov.b32 	%r1781, %f6211;
	shl.b32 	%r6045, %r1781, 8;
	or.b32  	%r1782, %r6045, -2147483648;
	mov.b64 	%rd3949, 0;
	mov.b32 	%r8908, 0;
	mov.u64 	%rd3947, __cudart_i2opi_f;
	mov.u64 	%rd3948, %rd1;
$L__BB2_1117:
	.pragma "nounroll";
	ld.global.nc.u32 	%r6046, [%rd3947];
	mad.wide.u32 	%rd2685, %r6046, %r1782, %rd3949;
	shr.u64 	%rd3949, %rd2685, 32;
	st.local.u32 	[%rd3948], %rd2685;
	add.s32 	%r8908, %r8908, 1;
	add.s64 	%rd3948, %rd3948, 4;
	add.s64 	%rd3947, %rd3947, 4;
	setp.ne.s32 	%p1064, %r8908, 6;
	@%p1064 bra 	$L__BB2_1117;
	shr.u32 	%r6047, %r1781, 23;
	st.local.u32 	[%rd1+24], %rd3949;
	and.b32  	%r1785, %r6047, 31;
	and.b32  	%r6048, %r6047, 224;
	add.s32 	%r6049, %r6048, -128;
	shr.u32 	%r6050, %r6049, 5;
	mul.wide.u32 	%rd2686, %r6050, 4;
	sub.s64 	%rd898, %rd1, %rd2686;
	ld.local.u32 	%r8909, [%rd898+24];
	ld.local.u32 	%r8910, [%rd898+20];
	setp.eq.s32 	%p1065, %r1785, 0;
	@%p1065 bra 	$L__BB2_1120;
	shf.l.wrap.b32 	%r8909, %r8910, %r8909, %r1785;
	ld.local.u32 	%r6051, [%rd898+16];
	shf.l.wrap.b32 	%r8910, %r6051, %r8910, %r1785;
$L__BB2_1120:
	shr.u32 	%r6052, %r8909, 30;
	shf.l.wrap.b32 	%r6053, %r8910, %r8909, 2;
	shl.b32 	%r6054, %r8910, 2;
	shr.u32 	%r6055, %r6053, 31;
	add.s32 	%r6056, %r6055, %r6052;
	neg.s32 	%r6057, %r6056;
	setp.lt.s32 	%p1066, %r1781, 0;
	selp.b32 	%r8911, %r6057, %r6056, %p1066;
	xor.b32  	%r6058, %r6053, %r1781;
	shr.s32 	%r6059, %r6053, 31;
	xor.b32  	%r6060, %r6059, %r6053;
	xor.b32  	%r6061, %r6059, %r6054;
	cvt.u64.u32 	%rd2687, %r6060;
	shl.b64 	%rd2688, %rd2687, 32;
	cvt.u64.u32 	%rd2689, %r6061;
	or.b64  	%rd2690, %rd2688, %rd2689;
	cvt.rn.f64.s64 	%fd255, %rd2690;
	mul.f64 	%fd256, %fd255, 0d3BF921FB54442D19;
	cvt.rn.f32.f64 	%f3951, %fd256;
	neg.f32 	%f3952, %f3951;
	setp.lt.s32 	%p1067, %r6058, 0;
	selp.f32 	%f6212, %f3952, %f3951, %p1067;
$L__BB2_1121:
	add.s32 	%r6063, %r8911, 1;
	mul.rn.f32 	%f3954, %f6212, %f6212;
	and.b32  	%r6064, %r8911, 1;
	setp.eq.b32 	%p1068, %r6064, 1;
	selp.f32 	%f3955, %f6212, 0f3F800000, %p1068;
	fma.rn.f32 	%f3956, %f3954, %f3955, 0f00000000;
	fma.rn.f32 	%f3957, %f3954, 0f37CBAC00, 0fBAB607ED;
	selp.f32 	%f3958, 0fB94D4153, %f3957, %p1068;
	selp.f32 	%f3959, 0f3C0885E4, 0f3D2AAABB, %p1068;
	fma.rn.f32 	%f3960, %f3958, %f3954, %f3959;
	selp.f32 	%f3961, 0fBE2AAAA8, 0fBEFFFFFF, %p1068;
	fma.rn.f32 	%f3962, %f3960, %f3954, %f3961;
	fma.rn.f32 	%f3963, %f3962, %f3956, %f3955;
	and.b32  	%r6065, %r6063, 2;
	setp.eq.s32 	%p1069, %r6065, 0;
	mov.f32 	%f3964, 0f00000000;
	sub.f32 	%f3965, %f3964, %f3963;
	selp.f32 	%f822, %f3963, %f3965, %p1069;
	mul.f32 	%f3966, %f822, 0f3F22F983;
	cvt.rni.s32.f32 	%r8915, %f3966;
	cvt.rn.f32.s32 	%f3967, %r8915;
	fma.rn.f32 	%f3968, %f3967, 0fBFC90FDA, %f822;
	fma.rn.f32 	%f3969, %f3967, 0fB3A22168, %f3968;
	fma.rn.f32 	%f6213, %f3967, 0fA7C234C5, %f3969;
	abs.f32 	%f824, %f822;
	setp.ltu.f32 	%p1070, %f824, 0f47CE4780;
	@%p1070 bra 	$L__BB2_1129;
	setp.neu.f32 	%p1071, %f824, 0f7F800000;
	@%p1071 bra 	$L__BB2_1124;
	mov.f32 	%f3972, 0f00000000;
	mul.rn.f32 	%f6213, %f822, %f3972;
	mov.b32 	%r8915, 0;
	bra.uni 	$L__BB2_1129;
$L__BB2_1124:
	mov.b32 	%r1795, %f822;
	shl.b32 	%r6067, %r1795, 8;
	or.b32  	%r1796, %r6067, -2147483648;
	mov.b64 	%rd3952, 0;
	mov.b32 	%r8912, 0;
	mov.u64 	%rd3950, __cudart_i2opi_f;
	mov.u64 	%rd3951, %rd1;
$L__BB2_1125:
	.pragma "nounroll";
	ld.global.nc.u32 	%r6068, [%rd3950];
	mad.wide.u32 	%rd2693, %r6068, %r1796, %rd3952;
	shr.u64 	%rd3952, %rd2693, 32;
	st.local.u32 	[%rd3951], %rd2693;
	add.s32 	%r8912, %r8912, 1;
	add.s64 	%rd3951, %rd3951, 4;
	add.s64 	%rd3950, %rd3950, 4;
	setp.ne.s32 	%p1072, %r8912, 6;
	@%p1072 bra 	$L__BB2_1125;
	shr.u32 	%r6069, %r1795, 23;
	st.local.u32 	[%rd1+24], %rd3952;
	and.b32  	%r1799, %r6069, 31;
	and.b32  	%r6070, %r6069, 224;
	add.s32 	%r6071, %r6070, -128;
	shr.u32 	%r6072, %r6071, 5;
	mul.wide.u32 	%rd2694, %r6072, 4;
	sub.s64 	%rd905, %rd1, %rd2694;
	ld.local.u32 	%r8913, [%rd905+24];
	ld.local.u32 	%r8914, [%rd905+20];
	setp.eq.s32 	%p1073, %r1799, 0;
	@%p1073 bra 	$L__BB2_1128;
	shf.l.wrap.b32 	%r8913, %r8914, %r8913, %r1799;
	ld.local.u32 	%r6073, [%rd905+16];
	shf.l.wrap.b32 	%r8914, %r6073, %r8914, %r1799;
$L__BB2_1128:
	shr.u32 	%r6074, %r8913, 30;
	shf.l.wrap.b32 	%r6075, %r8914, %r8913, 2;
	shl.b32 	%r6076, %r8914, 2;
	shr.u32 	%r6077, %r6075, 31;
	add.s32 	%r6078, %r6077, %r6074;
	neg.s32 	%r6079, %r6078;
	setp.lt.s32 	%p1074, %r1795, 0;
	selp.b32 	%r8915, %r6079, %r6078, %p1074;
	xor.b32  	%r6080, %r6075, %r1795;
	shr.s32 	%r6081, %r6075, 31;
	xor.b32  	%r6082, %r6081, %r6075;
	xor.b32  	%r6083, %r6081, %r6076;
	cvt.u64.u32 	%rd2695, %r6082;
	shl.b64 	%rd2696, %rd2695, 32;
	cvt.u64.u32 	%rd2697, %r6083;
	or.b64  	%rd2698, %rd2696, %rd2697;
	cvt.rn.f64.s64 	%fd257, %rd2698;
	mul.f64 	%fd258, %fd257, 0d3BF921FB54442D19;
	cvt.rn.f32.f64 	%f3970, %fd258;
	neg.f32 	%f3971, %f3970;
	setp.lt.s32 	%p1075, %r6080, 0;
	selp.f32 	%f6213, %f3971, %f3970, %p1075;
$L__BB2_1129:
	mul.rn.f32 	%f3973, %f6213, %f6213;
	and.b32  	%r6085, %r8915, 1;
	setp.eq.b32 	%p1076, %r6085, 1;
	selp.f32 	%f3974, 0f3F800000, %f6213, %p1076;
	fma.rn.f32 	%f3975, %f3973, %f3974, 0f00000000;
	fma.rn.f32 	%f3976, %f3973, 0f37CBAC00, 0fBAB607ED;
	selp.f32 	%f3977, %f3976, 0fB94D4153, %p1076;
	selp.f32 	%f3978, 0f3D2AAABB, 0f3C0885E4, %p1076;
	fma.rn.f32 	%f3979, %f3977, %f3973, %f3978;
	selp.f32 	%f3980, 0fBEFFFFFF, 0fBE2AAAA8, %p1076;
	fma.rn.f32 	%f3981, %f3979, %f3973, %f3980;
	fma.rn.f32 	%f3982, %f3981, %f3975, %f3974;
	and.b32  	%r6086, %r8915, 2;
	setp.eq.s32 	%p1077, %r6086, 0;
	mov.f32 	%f3983, 0f00000000;
	sub.f32 	%f3984, %f3983, %f3982;
	selp.f32 	%f828, %f3982, %f3984, %p1077;
	mul.f32 	%f3985, %f828, 0f3F22F983;
	cvt.rni.s32.f32 	%r8919, %f3985;
	cvt.rn.f32.s32 	%f3986, %r8919;
	fma.rn.f32 	%f3987, %f3986, 0fBFC90FDA, %f828;
	fma.rn.f32 	%f3988, %f3986, 0fB3A22168, %f3987;
	fma.rn.f32 	%f6214, %f3986, 0fA7C234C5, %f3988;
	abs.f32 	%f830, %f828;
	setp.ltu.f32 	%p1078, %f830, 0f47CE4780;
	@%p1078 bra 	$L__BB2_1137;
	setp.neu.f32 	%p1079, %f830, 0f7F800000;
	@%p1079 bra 	$L__BB2_1132;
	mov.f32 	%f3991, 0f00000000;
	mul.rn.f32 	%f6214, %f828, %f3991;
	mov.b32 	%r8919, 0;
	bra.uni 	$L__BB2_1137;
$L__BB2_1132:
	mov.b32 	%r1809, %f828;
	shl.b32 	%r6088, %r1809, 8;
	or.b32  	%r1810, %r6088, -2147483648;
	mov.b64 	%rd3955, 0;
	mov.b32 	%r8916, 0;
	mov.u64 	%rd3953, __cudart_i2opi_f;
	mov.u64 	%rd3954, %rd1;
$L__BB2_1133:
	.pragma "nounroll";
	ld.global.nc.u32 	%r6089, [%rd3953];
	mad.wide.u32 	%rd2701, %r6089, %r1810, %rd3955;
	shr.u64 	%rd3955, %rd2701, 32;
	st.local.u32 	[%rd3954], %rd2701;
	add.s32 	%r8916, %r8916, 1;
	add.s64 	%rd3954, %rd3954, 4;
	add.s64 	%rd3953, %rd3953, 4;
	setp.ne.s32 	%p1080, %r8916, 6;
	@%p1080 bra 	$L__BB2_1133;
	shr.u32 	%r6090, %r1809, 23;
	st.local.u32 	[%rd1+24], %rd3955;
	and.b32  	%r1813, %r6090, 31;
	and.b32  	%r6091, %r6090, 224;
	add.s32 	%r6092, %r6091, -128;
	shr.u32 	%r6093, %r6092, 5;
	mul.wide.u32 	%rd2702, %r6093, 4;
	sub.s64 	%rd912, %rd1, %rd2702;
	ld.local.u32 	%r8917, [%rd912+24];
	ld.local.u32 	%r8918, [%rd912+20];
	setp.eq.s32 	%p1081, %r1813, 0;
	@%p1081 bra 	$L__BB2_1136;
	shf.l.wrap.b32 	%r8917, %r8918, %r8917, %r1813;
	ld.local.u32 	%r6094, [%rd912+16];
	shf.l.wrap.b32 	%r8918, %r6094, %r8918, %r1813;
$L__BB2_1136:
	shr.u32 	%r6095, %r8917, 30;
	shf.l.wrap.b32 	%r6096, %r8918, %r8917, 2;
	shl.b32 	%r6097, %r8918, 2;
	shr.u32 	%r6098, %r6096, 31;
	add.s32 	%r6099, %r6098, %r6095;
	neg.s32 	%r6100, %r6099;
	setp.lt.s32 	%p1082, %r1809, 0;
	selp.b32 	%r8919, %r6100, %r6099, %p1082;
	xor.b32  	%r6101, %r6096, %r1809;
	shr.s32 	%r6102, %r6096, 31;
	xor.b32  	%r6103, %r6102, %r6096;
	xor.b32  	%r6104, %r6102, %r6097;
	cvt.u64.u32 	%rd2703, %r6103;
	shl.b64 	%rd2704, %rd2703, 32;
	cvt.u64.u32 	%rd2705, %r6104;
	or.b64  	%rd2706, %rd2704, %rd2705;
	cvt.rn.f64.s64 	%fd259, %rd2706;
	mul.f64 	%fd260, %fd259, 0d3BF921FB54442D19;
	cvt.rn.f32.f64 	%f3989, %fd260;
	neg.f32 	%f3990, %f3989;
	setp.lt.s32 	%p1083, %r6101, 0;
	selp.f32 	%f6214, %f3990, %f3989, %p1083;
$L__BB2_1137:
	mul.rn.f32 	%f3992, %f6214, %f6214;
	and.b32  	%r6106, %r8919, 1;
	setp.eq.b32 	%p1084, %r6106, 1;
	selp.f32 	%f3993, 0f3F800000, %f6214, %p1084;
	fma.rn.f32 	%f3994, %f3992, %f3993, 0f00000000;
	fma.rn.f32 	%f3995, %f3992, 0f37CBAC00, 0fBAB607ED;
	selp.f32 	%f3996, %f3995, 0fB94D4153, %p1084;
	selp.f32 	%f3997, 0f3D2AAABB, 0f3C0885E4, %p1084;
	fma.rn.f32 	%f3998, %f3996, %f3992, %f3997;
	selp.f32 	%f3999, 0fBEFFFFFF, 0fBE2AAAA8, %p1084;
	fma.rn.f32 	%f4000, %f3998, %f3992, %f3999;
	fma.rn.f32 	%f4001, %f4000, %f3994, %f3993;
	and.b32  	%r6107, %r8919, 2;
	setp.eq.s32 	%p1085, %r6107, 0;
	mov.f32 	%f4002, 0f00000000;
	sub.f32 	%f4003, %f4002, %f4001;
	selp.f32 	%f6216, %f4001, %f4003, %p1085;
	setp.leu.f32 	%p1086, %f601, 0f40000000;
	@%p1086 bra 	$L__BB2_1147;
	mul.f32 	%f4004, %f6216, 0f3F22F983;
	cvt.rni.s32.f32 	%r8923, %f4004;
	cvt.rn.f32.s32 	%f4005, %r8923;
	fma.rn.f32 	%f4006, %f4005, 0fBFC90FDA, %f6216;
	fma.rn.f32 	%f4007, %f4005, 0fB3A22168, %f4006;
	fma.rn.f32 	%f6215, %f4005, 0fA7C234C5, %f4007;
	abs.f32 	%f836, %f6216;
	setp.ltu.f32 	%p1087, %f836, 0f47CE4780;
	@%p1087 bra 	$L__BB2_1146;
	setp.neu.f32 	%p1088, %f836, 0f7F800000;
	@%p1088 bra 	$L__BB2_1141;
	mov.f32 	%f4010, 0f00000000;
	mul.rn.f32 	%f6215, %f6216, %f4010;
	mov.b32 	%r8923, 0;
	bra.uni 	$L__BB2_1146;
$L__BB2_1141:
	mov.b32 	%r1823, %f6216;
	shl.b32 	%r6109, %r1823, 8;
	or.b32  	%r1824, %r6109, -2147483648;
	mov.b64 	%rd3958, 0;
	mov.b32 	%r8920, 0;
	mov.u64 	%rd3956, __cudart_i2opi_f;
	mov.u64 	%rd3957, %rd1;
$L__BB2_1142:
	.pragma "nounroll";
	ld.global.nc.u32 	%r6110, [%rd3956];
	mad.wide.u32 	%rd2709, %r6110, %r1824, %rd3958;
	shr.u64 	%rd3958, %rd2709, 32;
	st.local.u32 	[%rd3957], %rd2709;
	add.s32 	%r8920, %r8920, 1;
	add.s64 	%rd3957, %rd3957, 4;
	add.s64 	%rd3956, %rd3956, 4;
	setp.ne.s32 	%p1089, %r8920, 6;
	@%p1089 bra 	$L__BB2_1142;
	shr.u32 	%r6111, %r1823, 23;
	st.local.u32 	[%rd1+24], %rd3958;
	and.b32  	%r1827, %r6111, 31;
	and.b32  	%r6112, %r6111, 224;
	add.s32 	%r6113, %r6112, -128;
	shr.u32 	%r6114, %r6113, 5;
	mul.wide.u32 	%rd2710, %r6114, 4;
	sub.s64 	%rd919, %rd1, %rd2710;
	ld.local.u32 	%r8921, [%rd919+24];
	ld.local.u32 	%r8922, [%rd919+20];
	setp.eq.s32 	%p1090, %r1827, 0;
	@%p1090 bra 	$L__BB2_1145;
	shf.l.wrap.b32 	%r8921, %r8922, %r8921, %r1827;
	ld.local.u32 	%r6115, [%rd919+16];
	shf.l.wrap.b32 	%r8922, %r6115, %r8922, %r1827;
$L__BB2_1145:
	shr.u32 	%r6116, %r8921, 30;
	shf.l.wrap.b32 	%r6117, %r8922, %r8921, 2;
	shl.b32 	%r6118, %r8922, 2;
	shr.u32 	%r6119, %r6117, 31;
	add.s32 	%r6120, %r6119, %r6116;
	neg.s32 	%r6121, %r6120;
	setp.lt.s32 	%p1091, %r1823, 0;
	selp.b32 	%r8923, %r6121, %r6120, %p1091;
	xor.b32  	%r6122, %r6117, %r1823;
	shr.s32 	%r6123, %r6117, 31;
	xor.b32  	%r6124, %r6123, %r6117;
	xor.b32  	%r6125, %r6123, %r6118;
	cvt.u64.u32 	%rd2711, %r6124;
	shl.b64 	%rd2712, %rd2711, 32;
	cvt.u64.u32 	%rd2713, %r6125;
	or.b64  	%rd2714, %rd2712, %rd2713;
	cvt.rn.f64.s64 	%fd261, %rd2714;
	mul.f64 	%fd262, %fd261, 0d3BF921FB54442D19;
	cvt.rn.f32.f64 	%f4008, %fd262;
	neg.f32 	%f4009, %f4008;
	setp.lt.s32 	%p1092, %r6122, 0;
	selp.f32 	%f6215, %f4009, %f4008, %p1092;
$L__BB2_1146:
	mul.rn.f32 	%f4011, %f6215, %f6215;
	and.b32  	%r6127, %r8923, 1;
	setp.eq.b32 	%p1093, %r6127, 1;
	selp.f32 	%f4012, 0f3F800000, %f6215, %p1093;
	fma.rn.f32 	%f4013, %f4011, %f4012, 0f00000000;
	fma.rn.f32 	%f4014, %f4011, 0f37CBAC00, 0fBAB607ED;
	selp.f32 	%f4015, %f4014, 0fB94D4153, %p1093;
	selp.f32 	%f4016, 0f3D2AAABB, 0f3C0885E4, %p1093;
	fma.rn.f32 	%f4017, %f4015, %f4011, %f4016;
	selp.f32 	%f4018, 0fBEFFFFFF, 0fBE2AAAA8, %p1093;
	fma.rn.f32 	%f4019, %f4017, %f4011, %f4018;
	fma.rn.f32 	%f4020, %f4019, %f4013, %f4012;
	and.b32  	%r6128, %r8923, 2;
	setp.eq.s32 	%p1094, %r6128, 0;
	mov.f32 	%f4021, 0f00000000;
	sub.f32 	%f4022, %f4021, %f4020;
	selp.f32 	%f6216, %f4020, %f4022, %p1094;
$L__BB2_1147:
	mul.f32 	%f4023, %f6216, 0f3F22F983;
	cvt.rni.s32.f32 	%r8927, %f4023;
	cvt.rn.f32.s32 	%f4024, %r8927;
	fma.rn.f32 	%f4025, %f4024, 0fBFC90FDA, %f6216;
	fma.rn.f32 	%f4026, %f4024, 0fB3A22168, %f4025;
	fma.rn.f32 	%f6217, %f4024, 0fA7C234C5, %f4026;
	abs.f32 	%f843, %f6216;
	setp.ltu.f32 	%p1095, %f843, 0f47CE4780;
	@%p1095 bra 	$L__BB2_1155;
	setp.neu.f32 	%p1096, %f843, 0f7F800000;
	@%p1096 bra 	$L__BB2_1150;
	mov.f32 	%f4029, 0f00000000;
	mul.rn.f32 	%f6217, %f6216, %f4029;
	mov.b32 	%r8927, 0;
	bra.uni 	$L__BB2_1155;
$L__BB2_1150:
	mov.b32 	%r1837, %f6216;
	shl.b32 	%r6130, %r1837, 8;
	or.b32  	%r1838, %r6130, -2147483648;
	mov.b64 	%rd3961, 0;
	mov.b32 	%r8924, 0;
	mov.u64 	%rd3959, __cudart_i2opi_f;
	mov.u64 	%rd3960, %rd1;
$L__BB2_1151:
	.pragma "nounroll";
	ld.global.nc.u32 	%r6131, [%rd3959];
	mad.wide.u32 	%rd2717, %r6131, %r1838, %rd3961;
	shr.u64 	%rd3961, %rd2717, 32;
	st.local.u32 	[%rd3960], %rd2717;
	add.s32 	%r8924, %r8924, 1;
	add.s64 	%rd3960, %rd3960, 4;
	add.s64 	%rd3959, %rd3959, 4;
	setp.ne.s32 	%p1097, %r8924, 6;
	@%p1097 bra 	$L__BB2_1151;
	shr.u32 	%r6132, %r1837, 23;
	st.local.u32 	[%rd1+24], %rd3961;
	and.b32  	%r1841, %r6132, 31;
	and.b32  	%r6133, %r6132, 224;
	add.s32 	%r6134, %r6133, -128;
	shr.u32 	%r6135, %r6134, 5;
	mul.wide.u32 	%rd2718, %r6135, 4;
	sub.s64 	%rd926, %rd1, %rd2718;
	ld.local.u32 	%r8925, [%rd926+24];
	ld.local.u32 	%r8926, [%rd926+20];
	setp.eq.s32 	%p1098, %r1841, 0;
	@%p1098 bra 	$L__BB2_1154;
	shf.l.wrap.b32 	%r8925, %r8926, %r8925, %r1841;
	ld.local.u32 	%r6136, [%rd926+16];
	shf.l.wrap.b32 	%r8926, %r6136, %r8926, %r1841;
$L__BB2_1154:
	shr.u32 	%r6137, %r8925, 30;
	shf.l.wrap.b32 	%r6138, %r8926, %r8925, 2;
	shl.b32 	%r6139, %r8926, 2;
	shr.u32 	%r6140, %r6138, 31;
	add.s32 	%r6141, %r6140, %r6137;
	neg.s32 	%r6142, %r6141;
	setp.lt.s32 	%p1099, %r1837, 0;
	selp.b32 	%r8927, %r6142, %r6141, %p1099;
	xor.b32  	%r6143, %r6138, %r1837;
	shr.s32 	%r6144, %r6138, 31;
	xor.b32  	%r6145, %r6144, %r6138;
	xor.b32  	%r6146, %r6144, %r6139;
	cvt.u64.u32 	%rd2719, %r6145;
	shl.b64 	%rd2720, %rd2719, 32;
	cvt.u64.u32 	%rd2721, %r6146;
	or.b64  	%rd2722, %rd2720, %rd2721;
	cvt.rn.f64.s64 	%fd263, %rd2722;
	mul.f64 	%fd264, %fd263, 0d3BF921FB54442D19;
	cvt.rn.f32.f64 	%f4027, %fd264;
	neg.f32 	%f4028, %f4027;
	setp.lt.s32 	%p1100, %r6143, 0;
	selp.f32 	%f6217, %f4028, %f4027, %p1100;
$L__BB2_1155:
	add.s32 	%r6148, %r8927, 1;
	mul.rn.f32 	%f4030, %f6217, %f6217;
	and.b32  	%r6149, %r8927, 1;
	setp.eq.b32 	%p1101, %r6149, 1;
	selp.f32 	%f4031, %f6217, 0f3F800000, %p1101;
	fma.rn.f32 	%f4032, %f4030, %f4031, 0f00000000;
	fma.rn.f32 	%f4033, %f4030, 0f37CBAC00, 0fBAB607ED;
	selp.f32 	%f4034, 0fB94D4153, %f4033, %p1101;
	selp.f32 	%f4035, 0f3C0885E4, 0f3D2AAABB, %p1101;
	fma.rn.f32 	%f4036, %f4034, %f4030, %f4035;
	selp.f32 	%f4037, 0fBE2AAAA8, 0fBEFFFFFF, %p1101;
	fma.rn.f32 	%f4038, %f4036, %f4030, %f4037;
	fma.rn.f32 	%f4039, %f4038, %f4032, %f4031;
	and.b32  	%r6150, %r6148, 2;
	setp.eq.s32 	%p1102, %r6150, 0;
	mov.f32 	%f4040, 0f00000000;
	sub.f32 	%f4041, %f4040, %f4039;
	selp.f32 	%f847, %f4039, %f4041, %p1102;
	mul.f32 	%f4042, %f847, 0f3F22F983;
	cvt.rni.s32.f32 	%r8931, %f4042;
	cvt.rn.f32.s32 	%f4043, %r8931;
	fma.rn.f32 	%f4044, %f4043, 0fBFC90FDA, %f847;
	fma.rn.f32 	%f4045, %f4043, 0fB3A22168, %f4044;
	fma.rn.f32 	%f6218, %f4043, 0fA7C234C5, %f4045;
	abs.f32 	%f849, %f847;
	setp.ltu.f32 	%p1103, %f849, 0f47CE4780;
	@%p1103 bra 	$L__BB2_1163;
	setp.neu.f32 	%p1104, %f849, 0f7F800000;
	@%p1104 bra 	$L__BB2_1158;
	mov.f32 	%f4048, 0f00000000;
	mul.rn.f32 	%f6218, %f847, %f4048;
	mov.b32 	%r8931, 0;
	bra.uni 	$L__BB2_1163;
$L__BB2_1158:
	mov.b32 	%r1851, %f847;
	shl.b32 	%r6152, %r1851, 8;
	or.b32  	%r1852, %r6152, -2147483648;
	mov.b64 	%rd3964, 0;
	mov.b32 	%r8928, 0;
	mov.u64 	%rd3962, __cudart_i2opi_f;
	mov.u64 	%rd3963, %rd1;
$L__BB2_1159:
	.pragma "nounroll";
	ld.global.nc.u32 	%r6153, [%rd3962];
	mad.wide.u32 	%rd2725, %r6153, %r1852, %rd3964;
	shr.u64 	%rd3964, %rd2725, 32;
	st.local.u32 	[%rd3963], %rd2725;
	add.s32 	%r8928, %r8928, 1;
	add.s64 	%rd3963, %rd3963, 4;
	add.s64 	%rd3962, %rd3962, 4;
	setp.ne.s32 	%p1105, %r8928, 6;
	@%p1105 bra 	$L__BB2_1159;
	shr.u32 	%r6154, %r1851, 23;
	st.local.u32 	[%rd1+24], %rd3964;
	and.b32  	%r1855, %r6154, 31;
	and.b32  	%r6155, %r6154, 224;
	add.s32 	%r6156, %r6155, -128;
	shr.u32 	%r6157, %r6156, 5;
	mul.wide.u32 	%rd2726, %r6157, 4;
	sub.s64 	%rd933, %rd1, %rd2726;
	ld.local.u32 	%r8929, [%rd933+24];
	ld.local.u32 	%r8930, [%rd933+20];
	setp.eq.s32 	%p1106, %r1855, 0;
	@%p1106 bra 	$L__BB2_1162;
	shf.l.wrap.b32 	%r8929, %r8930, %r8929, %r1855;
	ld.local.u32 	%r6158, [%rd933+16];
	shf.l.wrap.b32 	%r8930, %r6158, %r8930, %r1855;
$L__BB2_1162:
	shr.u32 	%r6159, %r8929, 30;
	shf.l.wrap.b32 	%r6160, %r8930, %r8929, 2;
	shl.b32 	%r6161, %r8930, 2;
	shr.u32 	%r6162, %r6160, 31;
	add.s32 	%r6163, %r6162, %r6159;
	neg.s32 	%r6164, %r6163;
	setp.lt.s32 	%p1107, %r1851, 0;
	selp.b32 	%r8931, %r6164, %r6163, %p1107;
	xor.b32  	%r6165, %r6160, %r1851;
	shr.s32 	%r6166, %r6160, 31;
	xor.b32  	%r6167, %r6166, %r6160;
	xor.b32  	%r6168, %r6166, %r6161;
	cvt.u64.u32 	%rd2727, %r6167;
	shl.b64 	%rd2728, %rd2727, 32;
	cvt.u64.u32 	%rd2729, %r6168;
	or.b64  	%rd2730, %rd2728, %rd2729;
	cvt.rn.f64.s64 	%fd265, %rd2730;
	mul.f64 	%fd266, %fd265, 0d3BF921FB54442D19;
	cvt.rn.f32.f64 	%f4046, %fd266;
	neg.f32 	%f4047, %f4046;
	setp.lt.s32 	%p1108, %r6165, 0;
	selp.f32 	%f6218, %f4047, %f4046, %p1108;
$L__BB2_1163:
	add.s32 	%r6170, %r8931, 1;
	mul.rn.f32 	%f4049, %f6218, %f6218;
	and.b32  	%r6171, %r8931, 1;
	setp.eq.b32 	%p1109, %r6171, 1;
	selp.f32 	%f4050, %f6218, 0f3F800000, %p1109;
	fma.rn.f32 	%f4051, %f4049, %f4050, 0f00000000;
	fma.rn.f32 	%f4052, %f4049, 0f37CBAC00, 0fBAB607ED;
	selp.f32 	%f4053, 0fB94D4153, %f4052, %p1109;
	selp.f32 	%f4054, 0f3C0885E4, 0f3D2AAABB, %p1109;
	fma.rn.f32 	%f4055, %f4053, %f4049, %f4054;
	selp.f32 	%f4056, 0fBE2AAAA8, 0fBEFFFFFF, %p1109;
	fma.rn.f32 	%f4057, %f4055, %f4049, %f4056;
	fma.rn.f32 	%f4058, %f4057, %f4051, %f4050;
	and.b32  	%r6172, %r6170, 2;
	setp.eq.s32 	%p1110, %r6172, 0;
	mov.f32 	%f4059, 0f00000000;
	sub.f32 	%f4060, %f4059, %f4058;
	selp.f32 	%f6220, %f4058, %f4060, %p1110;
	setp.leu.f32 	%p1111, %f601, 0f40E00000;
	@%p1111 bra 	$L__BB2_1173;
	mul.f32 	%f4061, %f6220, 0f3F22F983;
	cvt.rni.s32.f32 	%r8935, %f4061;
	cvt.rn.f32.s32 	%f4062, %r8935;
	fma.rn.f32 	%f4063, %f4062, 0fBFC90FDA, %f6220;
	fma.rn.f32 	%f4064, %f4062, 0fB3A22168, %f4063;
	fma.rn.f32 	%f6219, %f4062, 0fA7C234C5, %f4064;
	abs.f32 	%f855, %f6220;
	setp.ltu.f32 	%p1112, %f855, 0f47CE4780;
	@%p1112 bra 	$L__BB2_1172;
	setp.neu.f32 	%p1113, %f855, 0f7F800000;
	@%p1113 bra 	$L__BB2_1167;
	mov.f32 	%f4067, 0f00000000;
	mul.rn.f32 	%f6219, %f6220, %f4067;
	mov.b32 	%r8935, 0;
	bra.uni 	$L__BB2_1172;
$L__BB2_1167:
	mov.b32 	%r1865, %f6220;
	shl.b32 	%r6174, %r1865, 8;
	or.b32  	%r1866, %r6174, -2147483648;
	mov.b64 	%rd3967, 0;
	mov.b32 	%r8932, 0;
	mov.u64 	%rd3965, __cudart_i2opi_f;
	mov.u64 	%rd3966, %rd1;
$L__BB2_1168:
	.pragma "nounroll";
	ld.global.nc.u32 	%r6175, [%rd3965];
	mad.wide.u32 	%rd2733, %r6175, %r1866, %rd3967;
	shr.u64 	%rd3967, %rd2733, 32;
	st.local.u32 	[%rd3966], %rd2733;
	add.s32 	%r8932, %r8932, 1;
	add.s64 	%rd3966, %rd3966, 4;
	add.s64 	%rd3965, %rd3965, 4;
	setp.ne.s32 	%p1114, %r8932, 6;
	@%p1114 bra 	$L__BB2_1168;
	shr.u32 	%r6176, %r1865, 23;
	st.local.u32 	[%rd1+24], %rd3967;
	and.b32  	%r1869, %r6176, 31;
	and.b32  	%r6177, %r6176, 224;
	add.s32 	%r6178, %r6177, -128;
	shr.u32 	%r6179, %r6178, 5;
	mul.wide.u32 	%rd2734, %r6179, 4;
	sub.s64 	%rd940, %rd1, %rd2734;
	ld.local.u32 	%r8933, [%rd940+24];
	ld.local.u32 	%r8934, [%rd940+20];
	setp.eq.s32 	%p1115, %r1869, 0;
	@%p1115 bra 	$L__BB2_1171;
	shf.l.wrap.b32 	%r8933, %r8934, %r8933, %r1869;
	ld.local.u32 	%r6180, [%rd940+16];
	shf.l.wrap.b32 	%r8934, %r6180, %r8934, %r1869;
$L__BB2_1171:
	shr.u32 	%r6181, %r8933, 30;
	shf.l.wrap.b32 	%r6182, %r8934, %r8933, 2;
	shl.b32 	%r6183, %r8934, 2;
	shr.u32 	%r6184, %r6182, 31;
	add.s32 	%r6185, %r6184, %r6181;
	neg.s32 	%r6186, %r6185;
	setp.lt.s32 	%p1116, %r1865, 0;
	selp.b32 	%r8935, %r6186, %r6185, %p1116;
	xor.b32  	%r6187, %r6182, %r1865;
	shr.s32 	%r6188, %r6182, 31;
	xor.b32  	%r6189, %r6188, %r6182;
	xor.b32  	%r6190, %r6188, %r6183;
	cvt.u64.u32 	%rd2735, %r6189;
	shl.b64 	%rd2736, %rd2735, 32;
	cvt.u64.u32 	%rd2737, %r6190;
	or.b64  	%rd2738, %rd2736, %rd2737;
	cvt.rn.f64.s64 	%fd267, %rd2738;
	mul.f64 	%fd268, %fd267, 0d3BF921FB54442D19;
	cvt.rn.f32.f64 	%f4065, %fd268;
	neg.f32 	%f4066, %f4065;
	setp.lt.s32 	%p1117, %r6187, 0;
	selp.f32 	%f6219, %f4066, %f4065, %p1117;
$L__BB2_1172:
	add.s32 	%r6192, %r8935, 1;
	mul.rn.f32 	%f4068, %f6219, %f6219;
	and.b32  	%r6193, %r8935, 1;
	setp.eq.b32 	%p1118, %r6193, 1;
	selp.f32 	%f4069, %f6219, 0f3F800000, %p1118;
	fma.rn.f32 	%f4070, %f4068, %f4069, 0f00000000;
	fma.rn.f32 	%f4071, %f4068, 0f37CBAC00, 0fBAB607ED;
	selp.f32 	%f4072, 0fB94D4153, %f4071, %p1118;
	selp.f32 	%f4073, 0f3C0885E4, 0f3D2AAABB, %p1118;
	fma.rn.f32 	%f4074, %f4072, %f4068, %f4073;
	selp.f32 	%f4075, 0fBE2AAAA8, 0fBEFFFFFF, %p1118;
	fma.rn.f32 	%f4076, %f4074, %f4068, %f4075;
	fma.rn.f32 	%f4077, %f4076, %f4070, %f4069;
	and.b32  	%r6194, %r6192, 2;
	setp.eq.s32 	%p1119, %r6194, 0;
	mov.f32 	%f4078, 0f00000000;
	sub.f32 	%f4079, %f4078, %f4077;
	selp.f32 	%f6220, %f4077, %f4079, %p1119;
$L__BB2_1173:
	mul.f32 	%f4080, %f6220, 0f3F22F983;
	cvt.rni.s32.f32 	%r8939, %f4080;
	cvt.rn.f32.s32 	%f4081, %r8939;
	fma.rn.f32 	%f4082, %f4081, 0fBFC90FDA, %f6220;
	fma.rn.f32 	%f4083, %f4081, 0fB3A22168, %f4082;
	fma.rn.f32 	%f6221, %f4081, 0fA7C234C5, %f4083;
	abs.f32 	%f862, %f6220;
	setp.ltu.f32 	%p1120, %f862, 0f47CE4780;
	@%p1120 bra 	$L__BB2_1181;
	setp.neu.f32 	%p1121, %f862, 0f7F800000;
	@%p1121 bra 	$L__BB2_1176;
	mov.f32 	%f4086, 0f00000000;
	mul.rn.f32 	%f6221, %f6220, %f4086;
	mov.b32 	%r8939, 0;
	bra.uni 	$L__BB2_1181;
$L__BB2_1176:
	mov.b32 	%r1879, %f6220;
	shl.b32 	%r6196, %r1879, 8;
	or.b32  	%r1880, %r6196, -2147483648;
	mov.b64 	%rd3970, 0;
	mov.b32 	%r8936, 0;
	mov.u64 	%rd3968, __cudart_i2opi_f;
	mov.u64 	%rd3969, %rd1;
$L__BB2_1177:
	.pragma "nounroll";
	ld.global.nc.u32 	%r6197, [%rd3968];
	mad.wide.u32 	%rd2741, %r6197, %r1880, %rd3970;
	shr.u64 	%rd3970, %rd2741, 32;
	st.local.u32 	[%rd3969], %rd2741;
	add.s32 	%r8936, %r8936, 1;
	add.s64 	%rd3969, %rd3969, 4;
	add.s64 	%rd3968, %rd3968, 4;
	setp.ne.s32 	%p1122, %r8936, 6;
	@%p1122 bra 	$L__BB2_1177;
	shr.u32 	%r6198, %r1879, 23;
	st.local.u32 	[%rd1+24], %rd3970;
	and.b32  	%r1883, %r6198, 31;
	and.b32  	%r6199, %r6198, 224;
	add.s32 	%r6200, %r6199, -128;
	shr.u32 	%r6201, %r6200, 5;
	mul.wide.u32 	%rd2742, %r6201, 4;
	sub.s64 	%rd947, %rd1, %rd2742;
	ld.local.u32 	%r8937, [%rd947+24];
	ld.local.u32 	%r8938, [%rd947+20];
	setp.eq.s32 	%p1123, %r1883, 0;
	@%p1123 bra 	$L__BB2_1180;
	shf.l.wrap.b32 	%r8937, %r8938, %r8937, %r1883;
	ld.local.u32 	%r6202, [%rd947+16];
	shf.l.wrap.b32 	%r8938, %r6202, %r8938, %r1883;
$L__BB2_1180:
	shr.u32 	%r6203, %r8937, 30;
	shf.l.wrap.b32 	%r6204, %r8938, %r8937, 2;
	shl.b32 	%r6205, %r8938, 2;
	shr.u32 	%r6206, %r6204, 31;
	add.s32 	%r6207, %r6206, %r6203;
	neg.s32 	%r6208, %r6207;
	setp.lt.s32 	%p1124, %r1879, 0;
	selp.b32 	%r8939, %r6208, %r6207, %p1124;
	xor.b32  	%r6209, %r6204, %r1879;
	shr.s32 	%r6210, %r6204, 31;
	xor.b32  	%r6211, %r6210, %r6204;
	xor.b32  	%r6212, %r6210, %r6205;
	cvt.u64.u32 	%rd2743, %r6211;
	shl.b64 	%rd2744, %rd2743, 32;
	cvt.u64.u32 	%rd2745, %r6212;
	or.b64  	%rd2746, %rd2744, %rd2745;
	cvt.rn.f64.s64 	%fd269, %rd2746;
	mul.f64 	%fd270, %fd269, 0d3BF921FB54442D19;
	cvt.rn.f32.f64 	%f4084, %fd270;
	neg.f32 	%f4085, %f4084;
	setp.lt.s32 	%p1125, %r6209, 0;
	selp.f32 	%f6221, %f4085, %f4084, %p1125;
$L__BB2_1181:
	add.s32 	%r6214, %r8939, 1;
	mul.rn.f32 	%f4087, %f6221, %f6221;
	and.b32  	%r6215, %r8939, 1;
	setp.eq.b32 	%p1126, %r6215, 1;
	selp.f32 	%f4088, %f6221, 0f3F800000, %p1126;
	fma.rn.f32 	%f4089, %f4087, %f4088, 0f00000000;
	fma.rn.f32 	%f4090, %f4087, 0f37CBAC00, 0fBAB607ED;
	selp.f32 	%f4091, 0fB94D4153, %f4090, %p1126;
	selp.f32 	%f4092, 0f3C0885E4, 0f3D2AAABB, %p1126;
	fma.rn.f32 	%f4093, %f4091, %f4087, %f4092;
	selp.f32 	%f4094, 0fBE2AAAA8, 0fBEFFFFFF, %p1126;
	fma.rn.f32 	%f4095, %f4093, %f4087, %f4094;
	fma.rn.f32 	%f4096, %f4095, %f4089, %f4088;
	and.b32  	%r6216, %r6214, 2;
	setp.eq.s32 	%p1127, %r6216, 0;
	mov.f32 	%f4097, 0f00000000;
	sub.f32 	%f4098, %f4097, %f4096;
	selp.f32 	%f866, %f4096, %f4098, %p1127;
	mul.f32 	%f4099, %f866, 0f3F22F983;
	cvt.rni.s32.f32 	%r8943, %f4099;
	cvt.rn.f32.s32 	%f4100, %r8943;
	fma.rn.f32 	%f4101, %f4100, 0fBFC90FDA, %f866;
	fma.rn.f32 	%f4102, %f4100, 0fB3A22168, %f4101;
	fma.rn.f32 	%f6222, %f4100, 0fA7C234C5, %f4102;
	abs.f32 	%f868, %f866;
	setp.ltu.f32 	%p1128, %f868, 0f47CE4780;
	@%p1128 bra 	$L__BB2_1189;
	setp.neu.f32 	%p1129, %f868, 0f7F800000;
	@%p1129 bra 	$L__BB2_1184;
	mov.f32 	%f4105, 0f00000000;
	mul.rn.f32 	%f6222, %f866, %f4105;
	mov.b32 	%r8943, 0;
	bra.uni 	$L__BB2_1189;
$L__BB2_1184:
	mov.b32 	%r1893, %f866;
	shl.b32 	%r6218, %r1893, 8;
	or.b32  	%r1894, %r6218, -2147483648;
	mov.b64 	%rd3973, 0;
	mov.b32 	%r8940, 0;
	mov.u64 	%rd3971, __cudart_i2opi_f;
	mov.u64 	%rd3972, %rd1;
$L__BB2_1185:
	.pragma "nounroll";
	ld.global.nc.u32 	%r6219, [%rd3971];
	mad.wide.u32 	%rd2749, %r6219, %r1894, %rd3973;
	shr.u64 	%rd3973, %rd2749, 32;
	st.local.u32 	[%rd3972], %rd2749;
	add.s32 	%r8940, %r8940, 1;
	add.s64 	%rd3972, %rd3972, 4;
	add.s64 	%rd3971, %rd3971, 4;
	setp.ne.s32 	%p1130, %r8940, 6;
	@%p1130 bra 	$L__BB2_1185;
	shr.u32 	%r6220, %r1893, 23;
	st.local.u32 	[%rd1+24], %rd3973;
	and.b32  	%r1897, %r6220, 31;
	and.b32  	%r6221, %r6220, 224;
	add.s32 	%r6222, %r6221, -128;
	shr.u32 	%r6223, %r6222, 5;
	mul.wide.u32 	%rd2750, %r6223, 4;
	sub.s64 	%rd954, %rd1, %rd2750;
	ld.local.u32 	%r8941, [%rd954+24];
	ld.local.u32 	%r8942, [%rd954+20];
	setp.eq.s32 	%p1131, %r1897, 0;
	@%p1131 bra 	$L__BB2_1188;
	shf.l.wrap.b32 	%r8941, %r8942, %r8941, %r1897;
	ld.local.u32 	%r6224, [%rd954+16];
	shf.l.wrap.b32 	%r8942, %r6224, %r8942, %r1897;
$L__BB2_1188:
	shr.u32 	%r6225, %r8941, 30;
	shf.l.wrap.b32 	%r6226, %r8942, %r8941, 2;
	shl.b32 	%r6227, %r8942, 2;
	shr.u32 	%r6228, %r6226, 31;
	add.s32 	%r6229, %r6228, %r6225;
	neg.s32 	%r6230, %r6229;
	setp.lt.s32 	%p1132, %r1893, 0;
	selp.b32 	%r8943, %r6230, %r6229, %p1132;
	xor.b32  	%r6231, %r6226, %r1893;
	shr.s32 	%r6232, %r6226, 31;
	xor.b32  	%r6233, %r6232, %r6226;
	xor.b32  	%r6234, %r6232, %r6227;
	cvt.u64.u32 	%rd2751, %r6233;
	shl.b64 	%rd2752, %rd2751, 32;
	cvt.u64.u32 	%rd2753, %r6234;
	or.b64  	%rd2754, %rd2752, %rd2753;
	cvt.rn.f64.s64 	%fd271, %rd2754;
	mul.f64 	%fd272, %fd271, 0d3BF921FB54442D19;
	cvt.rn.f32.f64 	%f4103, %fd272;
	neg.f32 	%f4104, %f4103;
	setp.lt.s32 	%p1133, %r6231, 0;
	selp.f32 	%f6222, %f4104, %f4103, %p1133;
$L__BB2_1189:
	add.s32 	%r6236, %r8943, 1;
	mul.rn.f32 	%f4106, %f6222, %f6222;
	and.b32  	%r6237, %r8943, 1;
	setp.eq.b32 	%p1134, %r6237, 1;
	selp.f32 	%f4107, %f6222, 0f3F800000, %p1134;
	fma.rn.f32 	%f4108, %f4106, %f4107, 0f00000000;
	fma.rn.f32 	%f4109, %f4106, 0f37CBAC00, 0fBAB607ED;
	selp.f32 	%f4110, 0fB94D4153, %f4109, %p1134;
	selp.f32 	%f4111, 0f3C0885E4, 0f3D2AAABB, %p1134;
	fma.rn.f32 	%f4112, %f4110, %f4106, %f4111;
	selp.f32 	%f4113, 0fBE2AAAA8, 0fBEFFFFFF, %p1134;
	fma.rn.f32 	%f4114, %f4112, %f4106, %f4113;
	fma.rn.f32 	%f4115, %f4114, %f4108, %f4107;
	and.b32  	%r6238, %r6236, 2;
	setp.eq.s32 	%p1135, %r6238, 0;
	mov.f32 	%f4116, 0f00000000;
	sub.f32 	%f4117, %f4116, %f4115;
	selp.f32 	%f872, %f4115, %f4117, %p1135;
	mul.f32 	%f4118, %f872, 0f3F22F983;
	cvt.rni.s32.f32 	%r8947, %f4118;
	cvt.rn.f32.s32 	%f4119, %r8947;
	fma.rn.f32 	%f4120, %f4119, 0fBFC90FDA, %f872;
	fma.rn.f32 	%f4121, %f4119, 0fB3A22168, %f4120;
	fma.rn.f32 	%f6223, %f4119, 0fA7C234C5, %f4121;
	abs.f32 	%f874, %f872;
	setp.ltu.f32 	%p1136, %f874, 0f47CE4780;
	@%p1136 bra 	$L__BB2_1197;
	setp.neu.f32 	%p1137, %f874, 0f7F800000;
	@%p1137 bra 	$L__BB2_1192;
	mov.f32 	%f4124, 0f00000000;
	mul.rn.f32 	%f6223, %f872, %f4124;
	mov.b32 	%r8947, 0;
	bra.uni 	$L__BB2_1197;
$L__BB2_1192:
	mov.b32 	%r1907, %f872;
	shl.b32 	%r6240, %r1907, 8;
	or.b32  	%r1908, %r6240, -2147483648;
	mov.b64 	%rd3976, 0;
	mov.b32 	%r8944, 0;
	mov.u64 	%rd3974, __cudart_i2opi_f;
	mov.u64 	%rd3975, %rd1;
$L__BB2_1193:
	.pragma "nounroll";
	ld.global.nc.u32 	%r6241, [%rd3974];
	mad.wide.u32 	%rd2757, %r6241, %r1908, %rd3976;
	shr.u64 	%rd3976, %rd2757, 32;
	st.local.u32 	[%rd3975], %rd2757;
	add.s32 	%r8944, %r8944, 1;
	add.s64 	%rd3975, %rd3975, 4;
	add.s64 	%rd3974, %rd3974, 4;
	setp.ne.s32 	%p1138, %r8944, 6;
	@%p1138 bra 	$L__BB2_1193;
	shr.u32 	%r6242, %r1907, 23;
	st.local.u32 	[%rd1+24], %rd3976;
	and.b32  	%r1911, %r6242, 31;
	and.b32  	%r6243, %r6242, 224;
	add.s32 	%r6244, %r6243, -128;
	shr.u32 	%r6245, %r6244, 5;
	mul.wide.u32 	%rd2758, %r6245, 4;
	sub.s64 	%rd961, %rd1, %rd2758;
	ld.local.u32 	%r8945, [%rd961+24];
	ld.local.u32 	%r8946, [%rd961+20];
	setp.eq.s32 	%p1139, %r1911, 0;
	@%p1139 bra 	$L__BB2_1196;
	shf.l.wrap.b32 	%r8945, %r8946, %r8945, %r1911;
	ld.local.u32 	%r6246, [%rd961+16];
	shf.l.wrap.b32 	%r8946, %r6246, %r8946, %r1911;
$L__BB2_1196:
	shr.u32 	%r6247, %r8945, 30;
	shf.l.wrap.b32 	%r6248, %r8946, %r8945, 2;
	shl.b32 	%r6249, %r8946, 2;
	shr.u32 	%r6250, %r6248, 31;
	add.s32 	%r6251, %r6250, %r6247;
	neg.s32 	%r6252, %r6251;
	setp.lt.s32 	%p1140, %r1907, 0;
	selp.b32 	%r8947, %r6252, %r6251, %p1140;
	xor.b32  	%r6253, %r6248, %r1907;
	shr.s32 	%r6254, %r6248, 31;
	xor.b32  	%r6255, %r6254, %r6248;
	xor.b32  	%r6256, %r6254, %r6249;
	cvt.u64.u32 	%rd2759, %r6255;
	shl.b64 	%rd2760, %rd2759, 32;
	cvt.u64.u32 	%rd2761, %r6256;
	or.b64  	%rd2762, %rd2760, %rd2761;
	cvt.rn.f64.s64 	%fd273, %rd2762;
	mul.f64 	%fd274, %fd273, 0d3BF921FB54442D19;
	cvt.rn.f32.f64 	%f4122, %fd274;
	neg.f32 	%f4123, %f4122;
	setp.lt.s32 	%p1141, %r6253, 0;
	selp.f32 	%f6223, %f4123, %f4122, %p1141;
$L__BB2_1197:
	mul.rn.f32 	%f4125, %f6223, %f6223;
	and.b32  	%r6258, %r8947, 1;
	setp.eq.b32 	%p1142, %r6258, 1;
	selp.f32 	%f4126, 0f3F800000, %f6223, %p1142;
	fma.rn.f32 	%f4127, %f4125, %f4126, 0f00000000;
	fma.rn.f32 	%f4128, %f4125, 0f37CBAC00, 0fBAB607ED;
	selp.f32 	%f4129, %f4128, 0fB94D4153, %p1142;
	selp.f32 	%f4130, 0f3D2AAABB, 0f3C0885E4, %p1142;
	fma.rn.f32 	%f4131, %f4129, %f4125, %f4130;
	selp.f32 	%f4132, 0fBEFFFFFF, 0fBE2AAAA8, %p1142;
	fma.rn.f32 	%f4133, %f4131, %f4125, %f4132;
	fma.rn.f32 	%f4134, %f4133, %f4127, %f4126;
	and.b32  	%r6259, %r8947, 2;
	setp.eq.s32 	%p1143, %r6259, 0;
	mov.f32 	%f4135, 0f00000000;
	sub.f32 	%f4136, %f4135, %f4134;
	selp.f32 	%f6225, %f4134, %f4136, %p1143;
	setp.leu.f32 	%p1144, %f2, %f601;
	@%p1144 bra 	$L__BB2_1207;
	mul.f32 	%f4137, %f6225, 0f3F22F983;
	cvt.rni.s32.f32 	%r8951, %f4137;
	cvt.rn.f32.s32 	%f4138, %r8951;
	fma.rn.f32 	%f4139, %f4138, 0fBFC90FDA, %f6225;
	fma.rn.f32 	%f4140, %f4138, 0fB3A22168, %f4139;
	fma.rn.f32 	%f6224, %f4138, 0fA7C234C5, %f4140;
	abs.f32 	%f880, %f6225;
	setp.ltu.f32 	%p1145, %f880, 0f47CE4780;
	@%p1145 bra 	$L__BB2_1206;
	setp.neu.f32 	%p1146, %f880, 0f7F800000;
	@%p1146 bra 	$L__BB2_1201;
	mov.f32 	%f4143, 0f00000000;
	mul.rn.f32 	%f6224, %f6225, %f4143;
	mov.b32 	%r8951, 0;
	bra.uni 	$L__BB2_1206;
$L__BB2_1201:
	mov.b32 	%r1921, %f6225;
	shl.b32 	%r6261, %r1921, 8;
	or.b32  	%r1922, %r6261, -2147483648;
	mov.b64 	%rd3979, 0;
	mov.b32 	%r8948, 0;
	mov.u64 	%rd3977, __cudart_i2opi_f;
	mov.u64 	%rd3978, %rd1;
$L__BB2_1202:
	.pragma "nounroll";
	ld.global.nc.u32 	%r6262, [%rd3977];
	mad.wide.u32 	%rd2765, %r6262, %r1922, %rd3979;
	shr.u64 	%rd3979, %rd2765, 32;
	st.local.u32 	[%rd3978], %rd2765;
	add.s32 	%r8948, %r8948, 1;
	add.s64 	%rd3978, %rd3978, 4;
	add.s64 	%rd3977, %rd3977, 4;
	setp.ne.s32 	%p1147, %r8948, 6;
	@%p1147 bra 	$L__BB2_1202;
	shr.u32 	%r6263, %r1921, 23;
	st.local.u32 	[%rd1+24], %rd3979;
	and.b32  	%r1925, %r6263, 31;
	and.b32  	%r6264, %r6263, 224;
	add.s32 	%r6265, %r6264, -128;
	shr.u32 	%r6266, %r6265, 5;
	mul.wide.u32 	%rd2766, %r6266, 4;
	sub.s64 	%rd968, %rd1, %rd2766;
	ld.local.u32 	%r8949, [%rd968+24];
	ld.local.u32 	%r8950, [%rd968+20];
	setp.eq.s32 	%p1148, %r1925, 0;
	@%p1148 bra 	$L__BB2_1205;
	shf.l.wrap.b32 	%r8949, %r8950, %r8949, %r1925;
	ld.local.u32 	%r6267, [%rd968+16];
	shf.l.wrap.b32 	%r8950, %r6267, %r8950, %r1925;
$L__BB2_1205:
	shr.u32 	%r6268, %r8949, 30;
	shf.l.wrap.b32 	%r6269, %r8950, %r8949, 2;
	shl.b32 	%r6270, %r8950, 2;
	shr.u32 	%r6271, %r6269, 31;
	add.s32 	%r6272, %r6271, %r6268;
	neg.s32 	%r6273, %r6272;
	setp.lt.s32 	%p1149, %r1921, 0;
	selp.b32 	%r8951, %r6273, %r6272, %p1149;
	xor.b32  	%r6274, %r6269, %r1921;
	shr.s32 	%r6275, %r6269, 31;
	xor.b32  	%r6276, %r6275, %r6269;
	xor.b32  	%r6277, %r6275, %r6270;
	cvt.u64.u32 	%rd2767, %r6276;
	shl.b64 	%rd2768, %rd2767, 32;
	cvt.u64.u32 	%rd2769, %r6277;
	or.b64  	%rd2770, %rd2768, %rd2769;
	cvt.rn.f64.s64 	%fd275, %rd2770;
	mul.f64 	%fd276, %fd275, 0d3BF921FB54442D19;
	cvt.rn.f32.f64 	%f4141, %fd276;
	neg.f32 	%f4142, %f4141;
	setp.lt.s32 	%p1150, %r6274, 0;
	selp.f32 	%f6224, %f4142, %f4141, %p1150;
$L__BB2_1206:
	mul.rn.f32 	%f4144, %f6224, %f6224;
	and.b32  	%r6279, %r8951, 1;
	setp.eq.b32 	%p1151, %r6279, 1;
	selp.f32 	%f4145, 0f3F800000, %f6224, %p1151;
	fma.rn.f32 	%f4146, %f4144, %f4145, 0f00000000;
	fma.rn.f32 	%f4147, %f4144, 0f37CBAC00, 0fBAB607ED;
	selp.f32 	%f4148, %f4147, 0fB94D4153, %p1151;
	selp.f32 	%f4149, 0f3D2AAABB, 0f3C0885E4, %p1151;
	fma.rn.f32 	%f4150, %f4148, %f4144, %f4149;
	selp.f32 	%f4151, 0fBEFFFFFF, 0fBE2AAAA8, %p1151;
	fma.rn.f32 	%f4152, %f4150, %f4144, %f4151;
	fma.rn.f32 	%f4153, %f4152, %f4146, %f4145;
	and.b32  	%r6280, %r8951, 2;
	setp.eq.s32 	%p1152, %r6280, 0;
	mov.f32 	%f4154, 0f00000000;
	sub.f32 	%f4155, %f4154, %f4153;
	selp.f32 	%f6225, %f4153, %f4155, %p1152;
$L__BB2_1207:
	mul.f32 	%f4156, %f6225, 0f3F22F983;
	cvt.rni.s32.f32 	%r8955, %f4156;
	cvt.rn.f32.s32 	%f4157, %r8955;
	fma.rn.f32 	%f4158, %f4157, 0fBFC90FDA, %f6225;
	fma.rn.f32 	%f4159, %f4157, 0fB3A22168, %f4158;
	fma.rn.f32 	%f6226, %f4157, 0fA7C234C5, %f4159;
	abs.f32 	%f887, %f6225;
	setp.ltu.f32 	%p1153, %f887, 0f47CE4780;
	@%p1153 bra 	$L__BB2_1215;
	setp.neu.f32 	%p1154, %f887, 0f7F800000;
	@%p1154 bra 	$L__BB2_1210;
	mov.f32 	%f4162, 0f00000000;
	mul.rn.f32 	%f6226, %f6225, %f4162;
	mov.b32 	%r8955, 0;
	bra.uni 	$L__BB2_1215;
$L__BB2_1210:
	mov.b32 	%r1935, %f6225;
	shl.b32 	%r6282, %r1935, 8;
	or.b32  	%r1936, %r6282, -2147483648;
	mov.b64 	%rd3982, 0;
	mov.b32 	%r8952, 0;
	mov.u64 	%rd3980, __cudart_i2opi_f;
	mov.u64 	%rd3981, %rd1;
$L__BB2_1211:
	.pragma "nounroll";
	ld.global.nc.u32 	%r6283, [%rd3980];
	mad.wide.u32 	%rd2773, %r6283, %r1936, %rd3982;
	shr.u64 	%rd3982, %rd2773, 32;
	st.local.u32 	[%rd3981], %rd2773;
	add.s32 	%r8952, %r8952, 1;
	add.s64 	%rd3981, %rd3981, 4;
	add.s64 	%rd3980, %rd3980, 4;
	setp.ne.s32 	%p1155, %r8952, 6;
	@%p1155 bra 	$L__BB2_1211;
	shr.u32 	%r6284, %r1935, 23;
	st.local.u32 	[%rd1+24], %rd3982;
	and.b32  	%r1939, %r6284, 31;
	and.b32  	%r6285, %r6284, 224;
	add.s32 	%r6286, %r6285, -128;
	shr.u32 	%r6287, %r6286, 5;
	mul.wide.u32 	%rd2774, %r6287, 4;
	sub.s64 	%rd975, %rd1, %rd2774;
	ld.local.u32 	%r8953, [%rd975+24];
	ld.local.u32 	%r8954, [%rd975+20];
	setp.eq.s32 	%p1156, %r1939, 0;
	@%p1156 bra 	$L__BB2_1214;
	shf.l.wrap.b32 	%r8953, %r8954, %r8953, %r1939;
	ld.local.u32 	%r6288, [%rd975+16];
	shf.l.wrap.b32 	%r8954, %r6288, %r8954, %r1939;
$L__BB2_1214:
	shr.u32 	%r6289, %r8953, 30;
	shf.l.wrap.b32 	%r6290, %r8954, %r8953, 2;
	shl.b32 	%r6291, %r8954, 2;
	shr.u32 	%r6292, %r6290, 31;
	add.s32 	%r6293, %r6292, %r6289;
	neg.s32 	%r6294, %r6293;
	setp.lt.s32 	%p1157, %r1935, 0;
	selp.b32 	%r8955, %r6294, %r6293, %p1157;
	xor.b32  	%r6295, %r6290, %r1935;
	shr.s32 	%r6296, %r6290, 31;
	xor.b32  	%r6297, %r6296, %r6290;
	xor.b32  	%r6298, %r6296, %r6291;
	cvt.u64.u32 	%rd2775, %r6297;
	shl.b64 	%rd2776, %rd2775, 32;
	cvt.u64.u32 	%rd2777, %r6298;
	or.b64  	%rd2778, %rd2776, %rd2777;
	cvt.rn.f64.s64 	%fd277, %rd2778;
	mul.f64 	%fd278, %fd277, 0d3BF921FB54442D19;
	cvt.rn.f32.f64 	%f4160, %fd278;
	neg.f32 	%f4161, %f4160;
	setp.lt.s32 	%p1158, %r6295, 0;
	selp.f32 	%f6226, %f4161, %f4160, %p1158;
$L__BB2_1215:
	add.s32 	%r6300, %r8955, 1;
	mul.rn.f32 	%f4163, %f6226, %f6226;
	and.b32  	%r6301, %r8955, 1;
	setp.eq.b32 	%p1159, %r6301, 1;
	selp.f32 	%f4164, %f6226, 0f3F800000, %p1159;
	fma.rn.f32 	%f4165, %f4163, %f4164, 0f00000000;
	fma.rn.f32 	%f4166, %f4163, 0f37CBAC00, 0fBAB607ED;
	selp.f32 	%f4167, 0fB94D4153, %f4166, %p1159;
	selp.f32 	%f4168, 0f3C0885E4, 0f3D2AAABB, %p1159;
	fma.rn.f32 	%f4169, %f4167, %f4163, %f4168;
	selp.f32 	%f4170, 0fBE2AAAA8, 0fBEFFFFFF, %p1159;
	fma.rn.f32 	%f4171, %f4169, %f4163, %f4170;
	fma.rn.f32 	%f4172, %f4171, %f4165, %f4164;
	and.b32  	%r6302, %r6300, 2;
	setp.eq.s32 	%p1160, %r6302, 0;
	mov.f32 	%f4173, 0f00000000;
	sub.f32 	%f4174, %f4173, %f4172;
	selp.f32 	%f891, %f4172, %f4174, %p1160;
	mul.f32 	%f4175, %f891, 0f3F22F983;
	cvt.rni.s32.f32 	%r8959, %f4175;
	cvt.rn.f32.s32 	%f4176, %r8959;
	fma.rn.f32 	%f4177, %f4176, 0fBFC90FDA, %f891;
	fma.rn.f32 	%f4178, %f4176, 0fB3A22168, %f4177;
	fma.rn.f32 	%f6227, %f4176, 0fA7C234C5, %f4178;
	abs.f32 	%f893, %f891;
	setp.ltu.f32 	%p1161, %f893, 0f47CE4780;
	@%p1161 bra 	$L__BB2_1223;
	setp.neu.f32 	%p1162, %f893, 0f7F800000;
	@%p1162 bra 	$L__BB2_1218;
	mov.f32 	%f4181, 0f00000000;
	mul.rn.f32 	%f6227, %f891, %f4181;
	mov.b32 	%r8959, 0;
	bra.uni 	$L__BB2_1223;
$L__BB2_1218:
	mov.b32 	%r1949, %f891;
	shl.b32 	%r6304, %r1949, 8;
	or.b32  	%r1950, %r6304, -2147483648;
	mov.b64 	%rd3985, 0;
	mov.b32 	%r8956, 0;
	mov.u64 	%rd3983, __cudart_i2opi_f;
	mov.u64 	%rd3984, %rd1;
$L__BB2_1219:
	.pragma "nounroll";
	ld.global.nc.u32 	%r6305, [%rd3983];
	mad.wide.u32 	%rd2781, %r6305, %r1950, %rd3985;
	shr.u64 	%rd3985, %rd2781, 32;
	st.local.u32 	[%rd3984], %rd2781;
	add.s32 	%r8956, %r8956, 1;
	add.s64 	%rd3984, %rd3984, 4;
	add.s64 	%rd3983, %rd3983, 4;
	setp.ne.s32 	%p1163, %r8956, 6;
	@%p1163 bra 	$L__BB2_1219;
	shr.u32 	%r6306, %r1949, 23;
	st.local.u32 	[%rd1+24], %rd3985;
	and.b32  	%r1953, %r6306, 31;
	and.b32  	%r6307, %r6306, 224;
	add.s32 	%r6308, %r6307, -128;
	shr.u32 	%r6309, %r6308, 5;
	mul.wide.u32 	%rd2782, %r6309, 4;
	sub.s64 	%rd982, %rd1, %rd2782;
	ld.local.u32 	%r8957, [%rd982+24];
	ld.local.u32 	%r8958, [%rd982+20];
	setp.eq.s32 	%p1164, %r1953, 0;
	@%p1164 bra 	$L__BB2_1222;
	shf.l.wrap.b32 	%r8957, %r8958, %r8957, %r1953;
	ld.local.u32 	%r6310, [%rd982+16];
	shf.l.wrap.b32 	%r8958, %r6310, %r8958, %r1953;
$L__BB2_1222:
	shr.u32 	%r6311, %r8957, 30;
	shf.l.wrap.b32 	%r6312, %r8958, %r8957, 2;
	shl.b32 	%r6313, %r8958, 2;
	shr.u32 	%r6314, %r6312, 31;
	add.s32 	%r6315, %r6314, %r6311;
	neg.s32 	%r6316, %r6315;
	setp.lt.s32 	%p1165, %r1949, 0;
	selp.b32 	%r8959, %r6316, %r6315, %p1165;
	xor.b32  	%r6317, %r6312, %r1949;
	shr.s32 	%r6318, %r6312, 31;
	xor.b32  	%r6319, %r6318, %r6312;
	xor.b32  	%r6320, %r6318, %r6313;
	cvt.u64.u32 	%rd2783, %r6319;
	shl.b64 	%rd2784, %rd2783, 32;
	cvt.u64.u32 	%rd2785, %r6320;
	or.b64  	%rd2786, %rd2784, %rd2785;
	cvt.rn.f64.s64 	%fd279, %rd2786;
	mul.f64 	%fd280, %fd279, 0d3BF921FB54442D19;
	cvt.rn.f32.f64 	%f4179, %fd280;
	neg.f32 	%f4180, %f4179;
	setp.lt.s32 	%p1166, %r6317, 0;
	selp.f32 	%f6227, %f4180, %f4179, %p1166;
$L__BB2_1223:
	add.s32 	%r6322, %r8959, 1;
	mul.rn.f32 	%f4182, %f6227, %f6227;
	and.b32  	%r6323, %r8959, 1;
	setp.eq.b32 	%p1167, %r6323, 1;
	selp.f32 	%f4183, %f6227, 0f3F800000, %p1167;
	fma.rn.f32 	%f4184, %f4182, %f4183, 0f00000000;
	fma.rn.f32 	%f4185, %f4182, 0f37CBAC00, 0fBAB607ED;
	selp.f32 	%f4186, 0fB94D4153, %f4185, %p1167;
	selp.f32 	%f4187, 0f3C0885E4, 0f3D2AAABB, %p1167;
	fma.rn.f32 	%f4188, %f4186, %f4182, %f4187;
	selp.f32 	%f4189, 0fBE2AAAA8, 0fBEFFFFFF, %p1167;
	fma.rn.f32 	%f4190, %f4188, %f4182, %f4189;
	fma.rn.f32 	%f4191, %f4190, %f4184, %f4183;
	and.b32  	%r6324, %r6322, 2;
	setp.eq.s32 	%p1168, %r6324, 0;
	mov.f32 	%f4192, 0f00000000;
	sub.f32 	%f4193, %f4192, %f4191;
	selp.f32 	%f6229, %f4191, %f4193, %p1168;
	ld.global.f32 	%f6295, [%rd2];
	setp.leu.f32 	%p1169, %f6295, 0f40E00000;
	@%p1169 bra 	$L__BB2_1233;
	mul.f32 	%f4194, %f6229, 0f3F22F983;
	cvt.rni.s32.f32 	%r8963, %f4194;
	cvt.rn.f32.s32 	%f4195, %r8963;
	fma.rn.f32 	%f4196, %f4195, 0fBFC90FDA, %f6229;
	fma.rn.f32 	%f4197, %f4195, 0fB3A22168, %f4196;
	fma.rn.f32 	%f6228, %f4195, 0fA7C234C5, %f4197;
	abs.f32 	%f900, %f6229;
	setp.ltu.f32 	%p1170, %f900, 0f47CE4780;
	@%p1170 bra 	$L__BB2_1232;
	setp.neu.f32 	%p1171, %f900, 0f7F800000;
	@%p1171 bra 	$L__BB2_1227;
	mov.f32 	%f4200, 0f00000000;
	mul.rn.f32 	%f6228, %f6229, %f4200;
	mov.b32 	%r8963, 0;
	bra.uni 	$L__BB2_1232;
$L__BB2_1227:
	mov.b32 	%r1963, %f6229;
	shl.b32 	%r6326, %r1963, 8;
	or.b32  	%r1964, %r6326, -2147483648;
	mov.b64 	%rd3988, 0;
	mov.b32 	%r8960, 0;
	mov.u64 	%rd3986, __cudart_i2opi_f;
	mov.u64 	%rd3987, %rd1;
$L__BB2_1228:
	.pragma "nounroll";
	ld.global.nc.u32 	%r6327, [%rd3986];
	mad.wide.u32 	%rd2789, %r6327, %r1964, %rd3988;
	shr.u64 	%rd3988, %rd2789, 32;
	st.local.u32 	[%rd3987], %rd2789;
	add.s32 	%r8960, %r8960, 1;
	add.s64 	%rd3987, %rd3987, 4;
	add.s64 	%rd3986, %rd3986, 4;
	setp.ne.s32 	%p1172, %r8960, 6;
	@%p1172 bra 	$L__BB2_1228;
	shr.u32 	%r6328, %r1963, 23;
	st.local.u32 	[%rd1+24], %rd3988;
	and.b32  	%r1967, %r6328, 31;
	and.b32  	%r6329, %r6328, 224;
	add.s32 	%r6330, %r6329, -128;
	shr.u32 	%r6331, %r6330, 5;
	mul.wide.u32 	%rd2790, %r6331, 4;
	sub.s64 	%rd989, %rd1, %rd2790;
	ld.local.u32 	%r8961, [%rd989+24];
	ld.local.u32 	%r8962, [%rd989+20];
	setp.eq.s32 	%p1173, %r1967, 0;
	@%p1173 bra 	$L__BB2_1231;
	shf.l.wrap.b32 	%r8961, %r8962, %r8961, %r1967;
	ld.local.u32 	%r6332, [%rd989+16];
	shf.l.wrap.b32 	%r8962, %r6332, %r8962, %r1967;
$L__BB2_1231:
	shr.u32 	%r6333, %r8961, 30;
	shf.l.wrap.b32 	%r6334, %r8962, %r8961, 2;
	shl.b32 	%r6335, %r8962, 2;
	shr.u32 	%r6336, %r6334, 31;
	add.s32 	%r6337, %r6336, %r6333;
	neg.s32 	%r6338, %r6337;
	setp.lt.s32 	%p1174, %r1963, 0;
	selp.b32 	%r8963, %r6338, %r6337, %p1174;
	xor.b32  	%r6339, %r6334, %r1963;
	shr.s32 	%r6340, %r6334, 31;
	xor.b32  	%r6341, %r6340, %r6334;
	xor.b32  	%r6342, %r6340, %r6335;
	cvt.u64.u32 	%rd2791, %r6341;
	shl.b64 	%rd2792, %rd2791, 32;
	cvt.u64.u32 	%rd2793, %r6342;
	or.b64  	%rd2794, %rd2792, %rd2793;
	cvt.rn.f64.s64 	%fd281, %rd2794;
	mul.f64 	%fd282, %fd281, 0d3BF921FB54442D19;
	cvt.rn.f32.f64 	%f4198, %fd282;
	neg.f32 	%f4199, %f4198;
	setp.lt.s32 	%p1175, %r6339, 0;
	selp.f32 	%f6228, %f4199, %f4198, %p1175;
$L__BB2_1232:
	add.s32 	%r6344, %r8963, 1;
	mul.rn.f32 	%f4201, %f6228, %f6228;
	and.b32  	%r6345, %r8963, 1;
	setp.eq.b32 	%p1176, %r6345, 1;
	selp.f32 	%f4202, %f6228, 0f3F800000, %p1176;
	fma.rn.f32 	%f4203, %f4201, %f4202, 0f00000000;
	fma.rn.f32 	%f4204, %f4201, 0f37CBAC00, 0fBAB607ED;
	selp.f32 	%f4205, 0fB94D4153, %f4204, %p1176;
	selp.f32 	%f4206, 0f3C0885E4, 0f3D2AAABB, %p1176;
	fma.rn.f32 	%f4207, %f4205, %f4201, %f4206;
	selp.f32 	%f4208, 0fBE2AAAA8, 0fBEFFFFFF, %p1176;
	fma.rn.f32 	%f4209, %f4207, %f4201, %f4208;
	fma.rn.f32 	%f4210, %f4209, %f4203, %f4202;
	and.b32  	%r6346, %r6344, 2;
	setp.eq.s32 	%p1177, %r6346, 0;
	mov.f32 	%f4211, 0f00000000;
	sub.f32 	%f4212, %f4211, %f4210;
	selp.f32 	%f6229, %f4210, %f4212, %p1177;
$L__BB2_1233:
	mul.f32 	%f4213, %f6229, 0f3F22F983;
	cvt.rni.s32.f32 	%r8967, %f4213;
	cvt.rn.f32.s32 	%f4214, %r8967;
	fma.rn.f32 	%f4215, %f4214, 0fBFC90FDA, %f6229;
	fma.rn.f32 	%f4216, %f4214, 0fB3A22168, %f4215;
	fma.rn.f32 	%f6230, %f4214, 0fA7C234C5, %f4216;
	abs.f32 	%f907, %f6229;
	setp.ltu.f32 	%p1178, %f907, 0f47CE4780;
	@%p1178 bra 	$L__BB2_1241;
	setp.neu.f32 	%p1179, %f907, 0f7F800000;
	@%p1179 bra 	$L__BB2_1236;
	mov.f32 	%f4219, 0f00000000;
	mul.rn.f32 	%f6230, %f6229, %f4219;
	mov.b32 	%r8967, 0;
	bra.uni 	$L__BB2_1241;
$L__BB2_1236:
	mov.b32 	%r1977, %f6229;
	shl.b32 	%r6348, %r1977, 8;
	or.b32  	%r1978, %r6348, -2147483648;
	mov.b64 	%rd3991, 0;
	mov.b32 	%r8964, 0;
	mov.u64 	%rd3989, __cudart_i2opi_f;
	mov.u64 	%rd3990, %rd1;
$L__BB2_1237:
	.pragma "nounroll";
	ld.global.nc.u32 	%r6349, [%rd3989];
	mad.wide.u32 	%rd2797, %r6349, %r1978, %rd3991;
	shr.u64 	%rd3991, %rd2797, 32;
	st.local.u32 	[%rd3990], %rd2797;
	add.s32 	%r8964, %r8964, 1;
	add.s64 	%rd3990, %rd3990, 4;
	add.s64 	%rd3989, %rd3989, 4;
	setp.ne.s32 	%p1180, %r8964, 6;
	@%p1180 bra 	$L__BB2_1237;
	shr.u32 	%r6350, %r1977, 23;
	st.local.u32 	[%rd1+24], %rd3991;
	and.b32  	%r1981, %r6350, 31;
	and.b32  	%r6351, %r6350, 224;
	add.s32 	%r6352, %r6351, -128;
	shr.u32 	%r6353, %r6352, 5;
	mul.wide.u32 	%rd2798, %r6353, 4;
	sub.s64 	%rd996, %rd1, %rd2798;
	ld.local.u32 	%r8965, [%rd996+24];
	ld.local.u32 	%r8966, [%rd996+20];
	setp.eq.s32 	%p1181, %r1981, 0;
	@%p1181 bra 	$L__BB2_1240;
	shf.l.wrap.b32 	%r8965, %r8966, %r8965, %r1981;
	ld.local.u32 	%r6354, [%rd996+16];
	shf.l.wrap.b32 	%r8966, %r6354, %r8966, %r1981;
$L__BB2_1240:
	shr.u32 	%r6355, %r8965, 30;
	shf.l.wrap.b32 	%r6356, %r8966, %r8965, 2;
	shl.b32 	%r6357, %r8966, 2;
	shr.u32 	%r6358, %r6356, 31;
	add.s32 	%r6359, %r6358, %r6355;
	neg.s32 	%r6360, %r6359;
	setp.lt.s32 	%p1182, %r1977, 0;
	selp.b32 	%r8967, %r6360, %r6359, %p1182;
	xor.b32  	%r6361, %r6356, %r1977;
	shr.s32 	%r6362, %r6356, 31;
	xor.b32  	%r6363, %r6362, %r6356;
	xor.b32  	%r6364, %r6362, %r6357;
	cvt.u64.u32 	%rd2799, %r6363;
	shl.b64 	%rd2800, %rd2799, 32;
	cvt.u64.u32 	%rd2801, %r6364;
	or.b64  	%rd2802, %rd2800, %rd2801;
	cvt.rn.f64.s64 	%fd283, %rd2802;
	mul.f64 	%fd284, %fd283, 0d3BF921FB54442D19;
	cvt.rn.f32.f64 	%f4217, %fd284;
	neg.f32 	%f4218, %f4217;
	setp.lt.s32 	%p1183, %r6361, 0;
	selp.f32 	%f6230, %f4218, %f4217, %p1183;
$L__BB2_1241:
	mul.rn.f32 	%f4220, %f6230, %f6230;
	and.b32  	%r6366, %r8967, 1;
	setp.eq.b32 	%p1184, %r6366, 1;
	selp.f32 	%f4221, 0f3F800000, %f6230, %p1184;
	fma.rn.f32 	%f4222, %f4220, %f4221, 0f00000000;
	fma.rn.f32 	%f4223, %f4220, 0f37CBAC00, 0fBAB607ED;
	selp.f32 	%f4224, %f4223, 0fB94D4153, %p1184;
	selp.f32 	%f4225, 0f3D2AAABB, 0f3C0885E4, %p1184;
	fma.rn.f32 	%f4226, %f4224, %f4220, %f4225;
	selp.f32 	%f4227, 0fBEFFFFFF, 0fBE2AAAA8, %p1184;
	fma.rn.f32 	%f4228, %f4226, %f4220, %f4227;
	fma.rn.f32 	%f4229, %f4228, %f4222, %f4221;
	and.b32  	%r6367, %r8967, 2;
	setp.eq.s32 	%p1185, %r6367, 0;
	mov.f32 	%f4230, 0f00000000;
	sub.f32 	%f4231, %f4230, %f4229;
	selp.f32 	%f911, %f4229, %f4231, %p1185;
	mul.f32 	%f4232, %f911, 0f3F22F983;
	cvt.rni.s32.f32 	%r8971, %f4232;
	cvt.rn.f32.s32 	%f4233, %r8971;
	fma.rn.f32 	%f4234, %f4233, 0fBFC90FDA, %f911;
	fma.rn.f32 	%f4235, %f4233, 0fB3A22168, %f4234;
	fma.rn.f32 	%f6231, %f4233, 0fA7C234C5, %f4235;
	abs.f32 	%f913, %f911;
	setp.ltu.f32 	%p1186, %f913, 0f47CE4780;
	@%p1186 bra 	$L__BB2_1249;
	setp.neu.f32 	%p1187, %f913, 0f7F800000;
	@%p1187 bra 	$L__BB2_1244;
	mov.f32 	%f4238, 0f00000000;
	mul.rn.f32 	%f6231, %f911, %f4238;
	mov.b32 	%r8971, 0;
	bra.uni 	$L__BB2_1249;
$L__BB2_1244:
	mov.b32 	%r1991, %f911;
	shl.b32 	%r6369, %r1991, 8;
	or.b32  	%r1992, %r6369, -2147483648;
	mov.b64 	%rd3994, 0;
	mov.b32 	%r8968, 0;
	mov.u64 	%rd3992, __cudart_i2opi_f;
	mov.u64 	%rd3993, %rd1;
$L__BB2_1245:
	.pragma "nounroll";
	ld.global.nc.u32 	%r6370, [%rd3992];
	mad.wide.u32 	%rd2805, %r6370, %r1992, %rd3994;
	shr.u64 	%rd3994, %rd2805, 32;
	st.local.u32 	[%rd3993], %rd2805;
	add.s32 	%r8968, %r8968, 1;
	add.s64 	%rd3993, %rd3993, 4;
	add.s64 	%rd3992, %rd3992, 4;
	setp.ne.s32 	%p1188, %r8968, 6;
	@%p1188 bra 	$L__BB2_1245;
	shr.u32 	%r6371, %r1991, 23;
	st.local.u32 	[%rd1+24], %rd3994;
	and.b32  	%r1995, %r6371, 31;
	and.b32  	%r6372, %r6371, 224;
	add.s32 	%r6373, %r6372, -128;
	shr.u32 	%r6374, %r6373, 5;
	mul.wide.u32 	%rd2806, %r6374, 4;
	sub.s64 	%rd1003, %rd1, %rd2806;
	ld.local.u32 	%r8969, [%rd1003+24];
	ld.local.u32 	%r8970, [%rd1003+20];
	setp.eq.s32 	%p1189, %r1995, 0;
	@%p1189 bra 	$L__BB2_1248;
	shf.l.wrap.b32 	%r8969, %r8970, %r8969, %r1995;
	ld.local.u32 	%r6375, [%rd1003+16];
	shf.l.wrap.b32 	%r8970, %r6375, %r8970, %r1995;
$L__BB2_1248:
	shr.u32 	%r6376, %r8969, 30;
	shf.l.wrap.b32 	%r6377, %r8970, %r8969, 2;
	shl.b32 	%r6378, %r8970, 2;
	shr.u32 	%r6379, %r6377, 31;
	add.s32 	%r6380, %r6379, %r6376;
	neg.s32 	%r6381, %r6380;
	setp.lt.s32 	%p1190, %r1991, 0;
	selp.b32 	%r8971, %r6381, %r6380, %p1190;
	xor.b32  	%r6382, %r6377, %r1991;
	shr.s32 	%r6383, %r6377, 31;
	xor.b32  	%r6384, %r6383, %r6377;
	xor.b32  	%r6385, %r6383, %r6378;
	cvt.u64.u32 	%rd2807, %r6384;
	shl.b64 	%rd2808, %rd2807, 32;
	cvt.u64.u32 	%rd2809, %r6385;
	or.b64  	%rd2810, %rd2808, %rd2809;
	cvt.rn.f64.s64 	%fd285, %rd2810;
	mul.f64 	%fd286, %fd285, 0d3BF921FB54442D19;
	cvt.rn.f32.f64 	%f4236, %fd286;
	neg.f32 	%f4237, %f4236;
	setp.lt.s32 	%p1191, %r6382, 0;
	selp.f32 	%f6231, %f4237, %f4236, %p1191;
$L__BB2_1249:
	mul.rn.f32 	%f4239, %f6231, %f6231;
	and.b32  	%r6387, %r8971, 1;
	setp.eq.b32 	%p1192, %r6387, 1;
	selp.f32 	%f4240, 0f3F800000, %f6231, %p1192;
	fma.rn.f32 	%f4241, %f4239, %f4240, 0f00000000;
	fma.rn.f32 	%f4242, %f4239, 0f37CBAC00, 0fBAB607ED;
	selp.f32 	%f4243, %f4242, 0fB94D4153, %p1192;
	selp.f32 	%f4244, 0f3D2AAABB, 0f3C0885E4, %p1192;
	fma.rn.f32 	%f4245, %f4243, %f4239, %f4244;
	selp.f32 	%f4246, 0fBEFFFFFF, 0fBE2AAAA8, %p1192;
	fma.rn.f32 	%f4247, %f4245, %f4239, %f4246;
	fma.rn.f32 	%f4248, %f4247, %f4241, %f4240;
	and.b32  	%r6388, %r8971, 2;
	setp.eq.s32 	%p1193, %r6388, 0;
	mov.f32 	%f4249, 0f00000000;
	sub.f32 	%f4250, %f4249, %f4248;
	selp.f32 	%f917, %f4248, %f4250, %p1193;
	mul.f32 	%f4251, %f917, 0f3F22F983;
	cvt.rni.s32.f32 	%r8975, %f4251;
	cvt.rn.f32.s32 	%f4252, %r8975;
	fma.rn.f32 	%f4253, %f4252, 0fBFC90FDA, %f917;
	fma.rn.f32 	%f4254, %f4252, 0fB3A22168, %f4253;
	fma.rn.f32 	%f6232, %f4252, 0fA7C234C5, %f4254;
	abs.f32 	%f919, %f917;
	setp.ltu.f32 	%p1194, %f919, 0f47CE4780;
	@%p1194 bra 	$L__BB2_1257;
	setp.neu.f32 	%p1195, %f919, 0f7F800000;
	@%p1195 bra 	$L__BB2_1252;
	mov.f32 	%f4257, 0f00000000;
	mul.rn.f32 	%f6232, %f917, %f4257;
	mov.b32 	%r8975, 0;
	bra.uni 	$L__BB2_1257;
$L__BB2_1252:
	mov.b32 	%r2005, %f917;
	shl.b32 	%r6390, %r2005, 8;
	or.b32  	%r2006, %r6390, -2147483648;
	mov.b64 	%rd3997, 0;
	mov.b32 	%r8972, 0;
	mov.u64 	%rd3995, __cudart_i2opi_f;
	mov.u64 	%rd3996, %rd1;
$L__BB2_1253:
	.pragma "nounroll";
	ld.global.nc.u32 	%r6391, [%rd3995];
	mad.wide.u32 	%rd2813, %r6391, %r2006, %rd3997;
	shr.u64 	%rd3997, %rd2813, 32;
	st.local.u32 	[%rd3996], %rd2813;
	add.s32 	%r8972, %r8972, 1;
	add.s64 	%rd3996, %rd3996, 4;
	add.s64 	%rd3995, %rd3995, 4;
	setp.ne.s32 	%p1196, %r8972, 6;
	@%p1196 bra 	$L__BB2_1253;
	shr.u32 	%r6392, %r2005, 23;
	st.local.u32 	[%rd1+24], %rd3997;
	and.b32  	%r2009, %r6392, 31;
	and.b32  	%r6393, %r6392, 224;
	add.s32 	%r6394, %r6393, -128;
	shr.u32 	%r6395, %r6394, 5;
	mul.wide.u32 	%rd2814, %r6395, 4;
	sub.s64 	%rd1010, %rd1, %rd2814;
	ld.local.u32 	%r8973, [%rd1010+24];
	ld.local.u32 	%r8974, [%rd1010+20];
	setp.eq.s32 	%p1197, %r2009, 0;
	@%p1197 bra 	$L__BB2_1256;
	shf.l.wrap.b32 	%r8973, %r8974, %r8973, %r2009;
	ld.local.u32 	%r6396, [%rd1010+16];
	shf.l.wrap.b32 	%r8974, %r6396, %r8974, %r2009;
$L__BB2_1256:
	shr.u32 	%r6397, %r8973, 30;
	shf.l.wrap.b32 	%r6398, %r8974, %r8973, 2;
	shl.b32 	%r6399, %r8974, 2;
	shr.u32 	%r6400, %r6398, 31;
	add.s32 	%r6401, %r6400, %r6397;
	neg.s32 	%r6402, %r6401;
	setp.lt.s32 	%p1198, %r2005, 0;
	selp.b32 	%r8975, %r6402, %r6401, %p1198;
	xor.b32  	%r6403, %r6398, %r2005;
	shr.s32 	%r6404, %r6398, 31;
	xor.b32  	%r6405, %r6404, %r6398;
	xor.b32  	%r6406, %r6404, %r6399;
	cvt.u64.u32 	%rd2815, %r6405;
	shl.b64 	%rd2816, %rd2815, 32;
	cvt.u64.u32 	%rd2817, %r6406;
	or.b64  	%rd2818, %rd2816, %rd2817;
	cvt.rn.f64.s64 	%fd287, %rd2818;
	mul.f64 	%fd288, %fd287, 0d3BF921FB54442D19;
	cvt.rn.f32.f64 	%f4255, %fd288;
	neg.f32 	%f4256, %f4255;
	setp.lt.s32 	%p1199, %r6403, 0;
	selp.f32 	%f6232, %f4256, %f4255, %p1199;
$L__BB2_1257:
	mul.rn.f32 	%f4258, %f6232, %f6232;
	and.b32  	%r6408, %r8975, 1;
	setp.eq.b32 	%p1200, %r6408, 1;
	selp.f32 	%f4259, 0f3F800000, %f6232, %p1200;
	fma.rn.f32 	%f4260, %f4258, %f4259, 0f00000000;
	fma.rn.f32 	%f4261, %f4258, 0f37CBAC00, 0fBAB607ED;
	selp.f32 	%f4262, %f4261, 0fB94D4153, %p1200;
	selp.f32 	%f4263, 0f3D2AAABB, 0f3C0885E4, %p1200;
	fma.rn.f32 	%f4264, %f4262, %f4258, %f4263;
	selp.f32 	%f4265, 0fBEFFFFFF, 0fBE2AAAA8, %p1200;
	fma.rn.f32 	%f4266, %f4264, %f4258, %f4265;
	fma.rn.f32 	%f4267, %f4266, %f4260, %f4259;
	and.b32  	%r6409, %r8975, 2;
	setp.eq.s32 	%p1201, %r6409, 0;
	mov.f32 	%f4268, 0f00000000;
	sub.f32 	%f4269, %f4268, %f4267;
	selp.f32 	%f923, %f4267, %f4269, %p1201;
	mul.f32 	%f4270, %f923, 0f3F22F983;
	cvt.rni.s32.f32 	%r8979, %f4270;
	cvt.rn.f32.s32 	%f4271, %r8979;
	fma.rn.f32 	%f4272, %f4271, 0fBFC90FDA, %f923;
	fma.rn.f32 	%f4273, %f4271, 0fB3A22168, %f4272;
	fma.rn.f32 	%f6233, %f4271, 0fA7C234C5, %f4273;
	abs.f32 	%f925, %f923;
	setp.ltu.f32 	%p1202, %f925, 0f47CE4780;
	@%p1202 bra 	$L__BB2_1265;
	setp.neu.f32 	%p1203, %f925, 0f7F800000;
	@%p1203 bra 	$L__BB2_1260;
	mov.f32 	%f4276, 0f00000000;
	mul.rn.f32 	%f6233, %f923, %f4276;
	mov.b32 	%r8979, 0;
	bra.uni 	$L__BB2_1265;
$L__BB2_1260:
	mov.b32 	%r2019, %f923;
	shl.b32 	%r6411, %r2019, 8;
	or.b32  	%r2020, %r6411, -2147483648;
	mov.b64 	%rd4000, 0;
	mov.b32 	%r8976, 0;
	mov.u64 	%rd3998, __cudart_i2opi_f;
	mov.u64 	%rd3999, %rd1;
$L__BB2_1261:
	.pragma "nounroll";
	ld.global.nc.u32 	%r6412, [%rd3998];
	mad.wide.u32 	%rd2821, %r6412, %r2020, %rd4000;
	shr.u64 	%rd4000, %rd2821, 32;
	st.local.u32 	[%rd3999], %rd2821;
	add.s32 	%r8976, %r8976, 1;
	add.s64 	%rd3999, %rd3999, 4;
	add.s64 	%rd3998, %rd3998, 4;
	setp.ne.s32 	%p1204, %r8976, 6;
	@%p1204 bra 	$L__BB2_1261;
	shr.u32 	%r6413, %r2019, 23;
	st.local.u32 	[%rd1+24], %rd4000;
	and.b32  	%r2023, %r6413, 31;
	and.b32  	%r6414, %r6413, 224;
	add.s32 	%r6415, %r6414, -128;
	shr.u32 	%r6416, %r6415, 5;
	mul.wide.u32 	%rd2822, %r6416, 4;
	sub.s64 	%rd1017, %rd1, %rd2822;
	ld.local.u32 	%r8977, [%rd1017+24];
	ld.local.u32 	%r8978, [%rd1017+20];
	setp.eq.s32 	%p1205, %r2023, 0;
	@%p1205 bra 	$L__BB2_1264;
	shf.l.wrap.b32 	%r8977, %r8978, %r8977, %r2023;
	ld.local.u32 	%r6417, [%rd1017+16];
	shf.l.wrap.b32 	%r8978, %r6417, %r8978, %r2023;
$L__BB2_1264:
	shr.u32 	%r6418, %r8977, 30;
	shf.l.wrap.b32 	%r6419, %r8978, %r8977, 2;
	shl.b32 	%r6420, %r8978, 2;
	shr.u32 	%r6421, %r6419, 31;
	add.s32 	%r6422, %r6421, %r6418;
	neg.s32 	%r6423, %r6422;
	setp.lt.s32 	%p1206, %r2019, 0;
	selp.b32 	%r8979, %r6423, %r6422, %p1206;
	xor.b32  	%r6424, %r6419, %r2019;
	shr.s32 	%r6425, %r6419, 31;
	xor.b32  	%r6426, %r6425, %r6419;
	xor.b32  	%r6427, %r6425, %r6420;
	cvt.u64.u32 	%rd2823, %r6426;
	shl.b64 	%rd2824, %rd2823, 32;
	cvt.u64.u32 	%rd2825, %r6427;
	or.b64  	%rd2826, %rd2824, %rd2825;
	cvt.rn.f64.s64 	%fd289, %rd2826;
	mul.f64 	%fd290, %fd289, 0d3BF921FB54442D19;
	cvt.rn.f32.f64 	%f4274, %fd290;
	neg.f32 	%f4275, %f4274;
	setp.lt.s32 	%p1207, %r6424, 0;
	selp.f32 	%f6233, %f4275, %f4274, %p1207;
$L__BB2_1265:
	add.s32 	%r6429, %r8979, 1;
	mul.rn.f32 	%f4277, %f6233, %f6233;
	and.b32  	%r6430, %r8979, 1;
	setp.eq.b32 	%p1208, %r6430, 1;
	selp.f32 	%f4278, %f6233, 0f3F800000, %p1208;
	fma.rn.f32 	%f4279, %f4277, %f4278, 0f00000000;
	fma.rn.f32 	%f4280, %f4277, 0f37CBAC00, 0fBAB607ED;
	selp.f32 	%f4281, 0fB94D4153, %f4280, %p1208;
	selp.f32 	%f4282, 0f3C0885E4, 0f3D2AAABB, %p1208;
	fma.rn.f32 	%f4283, %f4281, %f4277, %f4282;
	selp.f32 	%f4284, 0fBE2AAAA8, 0fBEFFFFFF, %p1208;
	fma.rn.f32 	%f4285, %f4283, %f4277, %f4284;
	fma.rn.f32 	%f4286, %f4285, %f4279, %f4278;
	and.b32  	%r6431, %r6429, 2;
	setp.eq.s32 	%p1209, %r6431, 0;
	mov.f32 	%f4287, 0f00000000;
	sub.f32 	%f4288, %f4287, %f4286;
	selp.f32 	%f6235, %f4286, %f4288, %p1209;
	setp.leu.f32 	%p1210, %f6235, %f6295;
	@%p1210 bra 	$L__BB2_1275;
	mul.f32 	%f4289, %f6235, 0f3F22F983;
	cvt.rni.s32.f32 	%r8983, %f4289;
	cvt.rn.f32.s32 	%f4290, %r8983;
	fma.rn.f32 	%f4291, %f4290, 0fBFC90FDA, %f6235;
	fma.rn.f32 	%f4292, %f4290, 0fB3A22168, %f4291;
	fma.rn.f32 	%f6234, %f4290, 0fA7C234C5, %f4292;
	abs.f32 	%f931, %f6235;
	setp.ltu.f32 	%p1211, %f931, 0f47CE4780;
	@%p1211 bra 	$L__BB2_1274;
	setp.neu.f32 	%p1212, %f931, 0f7F800000;
	@%p1212 bra 	$L__BB2_1269;
	mov.f32 	%f4295, 0f00000000;
	mul.rn.f32 	%f6234, %f6235, %f4295;
	mov.b32 	%r8983, 0;
	bra.uni 	$L__BB2_1274;
$L__BB2_1269:
	mov.b32 	%r2033, %f6235;
	shl.b32 	%r6433, %r2033, 8;
	or.b32  	%r2034, %r6433, -2147483648;
	mov.b64 	%rd4003, 0;
	mov.b32 	%r8980, 0;
	mov.u64 	%rd4001, __cudart_i2opi_f;
	mov.u64 	%rd4002, %rd1;
$L__BB2_1270:
	.pragma "nounroll";
	ld.global.nc.u32 	%r6434, [%rd4001];
	mad.wide.u32 	%rd2829, %r6434, %r2034, %rd4003;
	shr.u64 	%rd4003, %rd2829, 32;
	st.local.u32 	[%rd4002], %rd2829;
	add.s32 	%r8980, %r8980, 1;
	add.s64 	%rd4002, %rd4002, 4;
	add.s64 	%rd4001, %rd4001, 4;
	setp.ne.s32 	%p1213, %r8980, 6;
	@%p1213 bra 	$L__BB2_1270;
	shr.u32 	%r6435, %r2033, 23;
	st.local.u32 	[%rd1+24], %rd4003;
	and.b32  	%r2037, %r6435, 31;
	and.b32  	%r6436, %r6435, 224;
	add.s32 	%r6437, %r6436, -128;
	shr.u32 	%r6438, %r6437, 5;
	mul.wide.u32 	%rd2830, %r6438, 4;
	sub.s64 	%rd1024, %rd1, %rd2830;
	ld.local.u32 	%r8981, [%rd1024+24];
	ld.local.u32 	%r8982, [%rd1024+20];
	setp.eq.s32 	%p1214, %r2037, 0;
	@%p1214 bra 	$L__BB2_1273;
	shf.l.wrap.b32 	%r8981, %r8982, %r8981, %r2037;
	ld.local.u32 	%r6439, [%rd1024+16];
	shf.l.wrap.b32 	%r8982, %r6439, %r8982, %r2037;
$L__BB2_1273:
	shr.u32 	%r6440, %r8981, 30;
	shf.l.wrap.b32 	%r6441, %r8982, %r8981, 2;
	shl.b32 	%r6442, %r8982, 2;
	shr.u32 	%r6443, %r6441, 31;
	add.s32 	%r6444, %r6443, %r6440;
	neg.s32 	%r6445, %r6444;
	setp.lt.s32 	%p1215, %r2033, 0;
	selp.b32 	%r8983, %r6445, %r6444, %p1215;
	xor.b32  	%r6446, %r6441, %r2033;
	shr.s32 	%r6447, %r6441, 31;
	xor.b32  	%r6448, %r6447, %r6441;
	xor.b32  	%r6449, %r6447, %r6442;
	cvt.u64.u32 	%rd2831, %r6448;
	shl.b64 	%rd2832, %rd2831, 32;
	cvt.u64.u32 	%rd2833, %r6449;
	or.b64  	%rd2834, %rd2832, %rd2833;
	cvt.rn.f64.s64 	%fd291, %rd2834;
	mul.f64 	%fd292, %fd291, 0d3BF921FB54442D19;
	cvt.rn.f32.f64 	%f4293, %fd292;
	neg.f32 	%f4294, %f4293;
	setp.lt.s32 	%p1216, %r6446, 0;
	selp.f32 	%f6234, %f4294, %f4293, %p1216;
$L__BB2_1274:
	mul.rn.f32 	%f4296, %f6234, %f6234;
	and.b32  	%r6451, %r8983, 1;
	setp.eq.b32 	%p1217, %r6451, 1;
	selp.f32 	%f4297, 0f3F800000, %f6234, %p1217;
	fma.rn.f32 	%f4298, %f4296, %f4297, 0f00000000;
	fma.rn.f32 	%f4299, %f4296, 0f37CBAC00, 0fBAB607ED;
	selp.f32 	%f4300, %f4299, 0fB94D4153, %p1217;
	selp.f32 	%f4301, 0f3D2AAABB, 0f3C0885E4, %p1217;
	fma.rn.f32 	%f4302, %f4300, %f4296, %f4301;
	selp.f32 	%f4303, 0fBEFFFFFF, 0fBE2AAAA8, %p1217;
	fma.rn.f32 	%f4304, %f4302, %f4296, %f4303;
	fma.rn.f32 	%f4305, %f4304, %f4298, %f4297;
	and.b32  	%r6452, %r8983, 2;
	setp.eq.s32 	%p1218, %r6452, 0;
	mov.f32 	%f4306, 0f00000000;
	sub.f32 	%f4307, %f4306, %f4305;
	selp.f32 	%f6235, %f4305, %f4307, %p1218;
$L__BB2_1275:
	mul.f32 	%f4308, %f6235, 0f3F22F983;
	cvt.rni.s32.f32 	%r8987, %f4308;
	cvt.rn.f32.s32 	%f4309, %r8987;
	fma.rn.f32 	%f4310, %f4309, 0fBFC90FDA, %f6235;
	fma.rn.f32 	%f4311, %f4309, 0fB3A22168, %f4310;
	fma.rn.f32 	%f6236, %f4309, 0fA7C234C5, %f4311;
	abs.f32 	%f938, %f6235;
	setp.ltu.f32 	%p1219, %f938, 0f47CE4780;
	@%p1219 bra 	$L__BB2_1283;
	setp.neu.f32 	%p1220, %f938, 0f7F800000;
	@%p1220 bra 	$L__BB2_1278;
	mov.f32 	%f4314, 0f00000000;
	mul.rn.f32 	%f6236, %f6235, %f4314;
	mov.b32 	%r8987, 0;
	bra.uni 	$L__BB2_1283;
$L__BB2_1278:
	mov.b32 	%r2047, %f6235;
	shl.b32 	%r6454, %r2047, 8;
	or.b32  	%r2048, %r6454, -2147483648;
	mov.b64 	%rd4006, 0;
	mov.b32 	%r8984, 0;
	mov.u64 	%rd4004, __cudart_i2opi_f;
	mov.u64 	%rd4005, %rd1;
$L__BB2_1279:
	.pragma "nounroll";
	ld.global.nc.u32 	%r6455, [%rd4004];
	mad.wide.u32 	%rd2837, %r6455, %r2048, %rd4006;
	shr.u64 	%rd4006, %rd2837, 32;
	st.local.u32 	[%rd4005], %rd2837;
	add.s32 	%r8984, %r8984, 1;
	add.s64 	%rd4005, %rd4005, 4;
	add.s64 	%rd4004, %rd4004, 4;
	setp.ne.s32 	%p1221, %r8984, 6;
	@%p1221 bra 	$L__BB2_1279;
	shr.u32 	%r6456, %r2047, 23;
	st.local.u32 	[%rd1+24], %rd4006;
	and.b32  	%r2051, %r6456, 31;
	and.b32  	%r6457, %r6456, 224;
	add.s32 	%r6458, %r6457, -128;
	shr.u32 	%r6459, %r6458, 5;
	mul.wide.u32 	%rd2838, %r6459, 4;
	sub.s64 	%rd1031, %rd1, %rd2838;
	ld.local.u32 	%r8985, [%rd1031+24];
	ld.local.u32 	%r8986, [%rd1031+20];
	setp.eq.s32 	%p1222, %r2051, 0;
	@%p1222 bra 	$L__BB2_1282;
	shf.l.wrap.b32 	%r8985, %r8986, %r8985, %r2051;
	ld.local.u32 	%r6460, [%rd1031+16];
	shf.l.wrap.b32 	%r8986, %r6460, %r8986, %r2051;
$L__BB2_1282:
	shr.u32 	%r6461, %r8985, 30;
	shf.l.wrap.b32 	%r6462, %r8986, %r8985, 2;
	shl.b32 	%r6463, %r8986, 2;
	shr.u32 	%r6464, %r6462, 31;
	add.s32 	%r6465, %r6464, %r6461;
	neg.s32 	%r6466, %r6465;
	setp.lt.s32 	%p1223, %r2047, 0;
	selp.b32 	%r8987, %r6466, %r6465, %p1223;
	xor.b32  	%r6467, %r6462, %r2047;
	shr.s32 	%r6468, %r6462, 31;
	xor.b32  	%r6469, %r6468, %r6462;
	xor.b32  	%r6470, %r6468, %r6463;
	cvt.u64.u32 	%rd2839, %r6469;
	shl.b64 	%rd2840, %rd2839, 32;
	cvt.u64.u32 	%rd2841, %r6470;
	or.b64  	%rd2842, %rd2840, %rd2841;
	cvt.rn.f64.s64 	%fd293, %rd2842;
	mul.f64 	%fd294, %fd293, 0d3BF921FB54442D19;
	cvt.rn.f32.f64 	%f4312, %fd294;
	neg.f32 	%f4313, %f4312;
	setp.lt.s32 	%p1224, %r6467, 0;
	selp.f32 	%f6236, %f4313, %f4312, %p1224;
$L__BB2_1283:
	add.s32 	%r6472, %r8987, 1;
	mul.rn.f32 	%f4315, %f6236, %f6236;
	and.b32  	%r6473, %r8987, 1;
	setp.eq.b32 	%p1225, %r6473, 1;
	selp.f32 	%f4316, %f6236, 0f3F800000, %p1225;
	fma.rn.f32 	%f4317, %f4315, %f4316, 0f00000000;
	fma.rn.f32 	%f4318, %f4315, 0f37CBAC00, 0fBAB607ED;
	selp.f32 	%f4319, 0fB94D4153, %f4318, %p1225;
	selp.f32 	%f4320, 0f3C0885E4, 0f3D2AAABB, %p1225;
	fma.rn.f32 	%f4321, %f4319, %f4315, %f4320;
	selp.f32 	%f4322, 0fBE2AAAA8, 0fBEFFFFFF, %p1225;
	fma.rn.f32 	%f4323, %f4321, %f4315, %f4322;
	fma.rn.f32 	%f4324, %f4323, %f4317, %f4316;
	and.b32  	%r6474, %r6472, 2;
	setp.eq.s32 	%p1226, %r6474, 0;
	mov.f32 	%f4325, 0f00000000;
	sub.f32 	%f4326, %f4325, %f4324;
	selp.f32 	%f942, %f4324, %f4326, %p1226;
	mul.f32 	%f4327, %f942, 0f3F22F983;
	cvt.rni.s32.f32 	%r8991, %f4327;
	cvt.rn.f32.s32 	%f4328, %r8991;
	fma.rn.f32 	%f4329, %f4328, 0fBFC90FDA, %f942;
	fma.rn.f32 	%f4330, %f4328, 0fB3A22168, %f4329;
	fma.rn.f32 	%f6237, %f4328, 0fA7C234C5, %f4330;
	abs.f32 	%f944, %f942;
	setp.ltu.f32 	%p1227, %f944, 0f47CE4780;
	@%p1227 bra 	$L__BB2_1291;
	setp.neu.f32 	%p1228, %f944, 0f7F800000;
	@%p1228 bra 	$L__BB2_1286;
	mov.f32 	%f4333, 0f00000000;
	mul.rn.f32 	%f6237, %f942, %f4333;
	mov.b32 	%r8991, 0;
	bra.uni 	$L__BB2_1291;
$L__BB2_1286:
	mov.b32 	%r2061, %f942;
	shl.b32 	%r6476, %r2061, 8;
	or.b32  	%r2062, %r6476, -2147483648;
	mov.b64 	%rd4009, 0;
	mov.b32 	%r8988, 0;
	mov.u64 	%rd4007, __cudart_i2opi_f;
	mov.u64 	%rd4008, %rd1;
$L__BB2_1287:
	.pragma "nounroll";
	ld.global.nc.u32 	%r6477, [%rd4007];
	mad.wide.u32 	%rd2845, %r6477, %r2062, %rd4009;
	shr.u64 	%rd4009, %rd2845, 32;
	st.local.u32 	[%rd4008], %rd2845;
	add.s32 	%r8988, %r8988, 1;
	add.s64 	%rd4008, %rd4008, 4;
	add.s64 	%rd4007, %rd4007, 4;
	setp.ne.s32 	%p1229, %r8988, 6;
	@%p1229 bra 	$L__BB2_1287;
	shr.u32 	%r6478, %r2061, 23;
	st.local.u32 	[%rd1+24], %rd4009;
	and.b32  	%r2065, %r6478, 31;
	and.b32  	%r6479, %r6478, 224;
	add.s32 	%r6480, %r6479, -128;
	shr.u32 	%r6481, %r6480, 5;
	mul.wide.u32 	%rd2846, %r6481, 4;
	sub.s64 	%rd1038, %rd1, %rd2846;
	ld.local.u32 	%r8989, [%rd1038+24];
	ld.local.u32 	%r8990, [%rd1038+20];
	setp.eq.s32 	%p1230, %r2065, 0;
	@%p1230 bra 	$L__BB2_1290;
	shf.l.wrap.b32 	%r8989, %r8990, %r8989, %r2065;
	ld.local.u32 	%r6482, [%rd1038+16];
	shf.l.wrap.b32 	%r8990, %r6482, %r8990, %r2065;
$L__BB2_1290:
	shr.u32 	%r6483, %r8989, 30;
	shf.l.wrap.b32 	%r6484, %r8990, %r8989, 2;
	shl.b32 	%r6485, %r8990, 2;
	shr.u32 	%r6486, %r6484, 31;
	add.s32 	%r6487, %r6486, %r6483;
	neg.s32 	%r6488, %r6487;
	setp.lt.s32 	%p1231, %r2061, 0;
	selp.b32 	%r8991, %r6488, %r6487, %p1231;
	xor.b32  	%r6489, %r6484, %r2061;
	shr.s32 	%r6490, %r6484, 31;
	xor.b32  	%r6491, %r6490, %r6484;
	xor.b32  	%r6492, %r6490, %r6485;
	cvt.u64.u32 	%rd2847, %r6491;
	shl.b64 	%rd2848, %rd2847, 32;
	cvt.u64.u32 	%rd2849, %r6492;
	or.b64  	%rd2850, %rd2848, %rd2849;
	cvt.rn.f64.s64 	%fd295, %rd2850;
	mul.f64 	%fd296, %fd295, 0d3BF921FB54442D19;
	cvt.rn.f32.f64 	%f4331, %fd296;
	neg.f32 	%f4332, %f4331;
	setp.lt.s32 	%p1232, %r6489, 0;
	selp.f32 	%f6237, %f4332, %f4331, %p1232;
$L__BB2_1291:
	add.s32 	%r6494, %r8991, 1;
	mul.rn.f32 	%f4334, %f6237, %f6237;
	and.b32  	%r6495, %r8991, 1;
	setp.eq.b32 	%p1233, %r6495, 1;
	selp.f32 	%f4335, %f6237, 0f3F800000, %p1233;
	fma.rn.f32 	%f4336, %f4334, %f4335, 0f00000000;
	fma.rn.f32 	%f4337, %f4334, 0f37CBAC00, 0fBAB607ED;
	selp.f32 	%f4338, 0fB94D4153, %f4337, %p1233;
	selp.f32 	%f4339, 0f3C0885E4, 0f3D2AAABB, %p1233;
	fma.rn.f32 	%f4340, %f4338, %f4334, %f4339;
	selp.f32 	%f4341, 0fBE2AAAA8, 0fBEFFFFFF, %p1233;
	fma.rn.f32 	%f4342, %f4340, %f4334, %f4341;
	fma.rn.f32 	%f4343, %f4342, %f4336, %f4335;
	and.b32  	%r6496, %r6494, 2;
	setp.eq.s32 	%p1234, %r6496, 0;
	mov.f32 	%f4344, 0f00000000;
	sub.f32 	%f4345, %f4344, %f4343;
	selp.f32 	%f6239, %f4343, %f4345, %p1234;
	setp.geu.f32 	%p1235, %f6295, 0f41100000;
	@%p1235 bra 	$L__BB2_1301;
	mul.f32 	%f4346, %f6239, 0f3F22F983;
	cvt.rni.s32.f32 	%r8995, %f4346;
	cvt.rn.f32.s32 	%f4347, %r8995;
	fma.rn.f32 	%f4348, %f4347, 0fBFC90FDA, %f6239;
	fma.rn.f32 	%f4349, %f4347, 0fB3A22168, %f4348;
	fma.rn.f32 	%f6238, %f4347, 0fA7C234C5, %f4349;
	abs.f32 	%f950, %f6239;
	setp.ltu.f32 	%p1236, %f950, 0f47CE4780;
	@%p1236 bra 	$L__BB2_1300;
	setp.neu.f32 	%p1237, %f950, 0f7F800000;
	@%p1237 bra 	$L__BB2_1295;
	mov.f32 	%f4352, 0f00000000;
	mul.rn.f32 	%f6238, %f6239, %f4352;
	mov.b32 	%r8995, 0;
	bra.uni 	$L__BB2_1300;
$L__BB2_1295:
	mov.b32 	%r2075, %f6239;
	shl.b32 	%r6498, %r2075, 8;
	or.b32  	%r2076, %r6498, -2147483648;
	mov.b64 	%rd4012, 0;
	mov.b32 	%r8992, 0;
	mov.u64 	%rd4010, __cudart_i2opi_f;
	mov.u64 	%rd4011, %rd1;
$L__BB2_1296:
	.pragma "nounroll";
	ld.global.nc.u32 	%r6499, [%rd4010];
	mad.wide.u32 	%rd2853, %r6499, %r2076, %rd4012;
	shr.u64 	%rd4012, %rd2853, 32;
	st.local.u32 	[%rd4011], %rd2853;
	add.s32 	%r8992, %r8992, 1;
	add.s64 	%rd4011, %rd4011, 4;
	add.s64 	%rd4010, %rd4010, 4;
	setp.ne.s32 	%p1238, %r8992, 6;
	@%p1238 bra 	$L__BB2_1296;
	shr.u32 	%r6500, %r2075, 23;
	st.local.u32 	[%rd1+24], %rd4012;
	and.b32  	%r2079, %r6500, 31;
	and.b32  	%r6501, %r6500, 224;
	add.s32 	%r6502, %r6501, -128;
	shr.u32 	%r6503, %r6502, 5;
	mul.wide.u32 	%rd2854, %r6503, 4;
	sub.s64 	%rd1045, %rd1, %rd2854;
	ld.local.u32 	%r8993, [%rd1045+24];
	ld.local.u32 	%r8994, [%rd1045+20];
	setp.eq.s32 	%p1239, %r2079, 0;
	@%p1239 bra 	$L__BB2_1299;
	shf.l.wrap.b32 	%r8993, %r8994, %r8993, %r2079;
	ld.local.u32 	%r6504, [%rd1045+16];
	shf.l.wrap.b32 	%r8994, %r6504, %r8994, %r2079;
$L__BB2_1299:
	shr.u32 	%r6505, %r8993, 30;
	shf.l.wrap.b32 	%r6506, %r8994, %r8993, 2;
	shl.b32 	%r6507, %r8994, 2;
	shr.u32 	%r6508, %r6506, 31;
	add.s32 	%r6509, %r6508, %r6505;
	neg.s32 	%r6510, %r6509;
	setp.lt.s32 	%p1240, %r2075, 0;
	selp.b32 	%r8995, %r6510, %r6509, %p1240;
	xor.b32  	%r6511, %r6506, %r2075;
	shr.s32 	%r6512, %r6506, 31;
	xor.b32  	%r6513, %r6512, %r6506;
	xor.b32  	%r6514, %r6512, %r6507;
	cvt.u64.u32 	%rd2855, %r6513;
	shl.b64 	%rd2856, %rd2855, 32;
	cvt.u64.u32 	%rd2857, %r6514;
	or.b64  	%rd2858, %rd2856, %rd2857;
	cvt.rn.f64.s64 	%fd297, %rd2858;
	mul.f64 	%fd298, %fd297, 0d3BF921FB54442D19;
	cvt.rn.f32.f64 	%f4350, %fd298;
	neg.f32 	%f4351, %f4350;
	setp.lt.s32 	%p1241, %r6511, 0;
	selp.f32 	%f6238, %f4351, %f4350, %p1241;
$L__BB2_1300:
	mul.rn.f32 	%f4353, %f6238, %f6238;
	and.b32  	%r6516, %r8995, 1;
	setp.eq.b32 	%p1242, %r6516, 1;
	selp.f32 	%f4354, 0f3F800000, %f6238, %p1242;
	fma.rn.f32 	%f4355, %f4353, %f4354, 0f00000000;
	fma.rn.f32 	%f4356, %f4353, 0f37CBAC00, 0fBAB607ED;
	selp.f32 	%f4357, %f4356, 0fB94D4153, %p1242;
	selp.f32 	%f4358, 0f3D2AAABB, 0f3C0885E4, %p1242;
	fma.rn.f32 	%f4359, %f4357, %f4353, %f4358;
	selp.f32 	%f4360, 0fBEFFFFFF, 0fBE2AAAA8, %p1242;
	fma.rn.f32 	%f4361, %f4359, %f4353, %f4360;
	fma.rn.f32 	%f4362, %f4361, %f4355, %f4354;
	and.b32  	%r6517, %r8995, 2;
	setp.eq.s32 	%p1243, %r6517, 0;
	mov.f32 	%f4363, 0f00000000;
	sub.f32 	%f4364, %f4363, %f4362;
	selp.f32 	%f6239, %f4362, %f4364, %p1243;
$L__BB2_1301:
	mul.f32 	%f4365, %f6239, 0f3F22F983;
	cvt.rni.s32.f32 	%r8999, %f4365;
	cvt.rn.f32.s32 	%f4366, %r8999;
	fma.rn.f32 	%f4367, %f4366, 0fBFC90FDA, %f6239;
	fma.rn.f32 	%f4368, %f4366, 0fB3A22168, %f4367;
	fma.rn.f32 	%f6240, %f4366, 0fA7C234C5, %f4368;
	abs.f32 	%f957, %f6239;
	setp.ltu.f32 	%p1244, %f957, 0f47CE4780;
	@%p1244 bra 	$L__BB2_1309;
	setp.neu.f32 	%p1245, %f957, 0f7F800000;
	@%p1245 bra 	$L__BB2_1304;
	mov.f32 	%f4371, 0f00000000;
	mul.rn.f32 	%f6240, %f6239, %f4371;
	mov.b32 	%r8999, 0;
	bra.uni 	$L__BB2_1309;
$L__BB2_1304:
	mov.b32 	%r2089, %f6239;
	shl.b32 	%r6519, %r2089, 8;
	or.b32  	%r2090, %r6519, -2147483648;
	mov.b64 	%rd4015, 0;
	mov.b32 	%r8996, 0;
	mov.u64 	%rd4013, __cudart_i2opi_f;
	mov.u64 	%rd4014, %rd1;
$L__BB2_1305:
	.pragma "nounroll";
	ld.global.nc.u32 	%r6520, [%rd4013];
	mad.wide.u32 	%rd2861, %r6520, %r2090, %rd4015;
	shr.u64 	%rd4015, %rd2861, 32;
	st.local.u32 	[%rd4014], %rd2861;
	add.s32 	%r8996, %r8996, 1;
	add.s64 	%rd4014, %rd4014, 4;
	add.s64 	%rd4013, %rd4013, 4;
	setp.ne.s32 	%p1246, %r8996, 6;
	@%p1246 bra 	$L__BB2_1305;
	shr.u32 	%r6521, %r2089, 23;
	st.local.u32 	[%rd1+24], %rd4015;
	and.b32  	%r2093, %r6521, 31;
	and.b32  	%r6522, %r6521, 224;
	add.s32 	%r6523, %r6522, -128;
	shr.u32 	%r6524, %r6523, 5;
	mul.wide.u32 	%rd2862, %r6524, 4;
	sub.s64 	%rd1052, %rd1, %rd2862;
	ld.local.u32 	%r8997, [%rd1052+24];
	ld.local.u32 	%r8998, [%rd1052+20];
	setp.eq.s32 	%p1247, %r2093, 0;
	@%p1247 bra 	$L__BB2_1308;
	shf.l.wrap.b32 	%r8997, %r8998, %r8997, %r2093;
	ld.local.u32 	%r6525, [%rd1052+16];
	shf.l.wrap.b32 	%r8998, %r6525, %r8998, %r2093;
$L__BB2_1308:
	shr.u32 	%r6526, %r8997, 30;
	shf.l.wrap.b32 	%r6527, %r8998, %r8997, 2;
	shl.b32 	%r6528, %r8998, 2;
	shr.u32 	%r6529, %r6527, 31;
	add.s32 	%r6530, %r6529, %r6526;
	neg.s32 	%r6531, %r6530;
	setp.lt.s32 	%p1248, %r2089, 0;
	selp.b32 	%r8999, %r6531, %r6530, %p1248;
	xor.b32  	%r6532, %r6527, %r2089;
	shr.s32 	%r6533, %r6527, 31;
	xor.b32  	%r6534, %r6533, %r6527;
	xor.b32  	%r6535, %r6533, %r6528;
	cvt.u64.u32 	%rd2863, %r6534;
	shl.b64 	%rd2864, %rd2863, 32;
	cvt.u64.u32 	%rd2865, %r6535;
	or.b64  	%rd2866, %rd2864, %rd2865;
	cvt.rn.f64.s64 	%fd299, %rd2866;
	mul.f64 	%fd300, %fd299, 0d3BF921FB54442D19;
	cvt.rn.f32.f64 	%f4369, %fd300;
	neg.f32 	%f4370, %f4369;
	setp.lt.s32 	%p1249, %r6532, 0;
	selp.f32 	%f6240, %f4370, %f4369, %p1249;
$L__BB2_1309:
	add.s32 	%r6537, %r8999, 1;
	mul.rn.f32 	%f4372, %f6240, %f6240;
	and.b32  	%r6538, %r8999, 1;
	setp.eq.b32 	%p1250, %r6538, 1;
	selp.f32 	%f4373, %f6240, 0f3F800000, %p1250;
	fma.rn.f32 	%f4374, %f4372, %f4373, 0f00000000;
	fma.rn.f32 	%f4375, %f4372, 0f37CBAC00, 0fBAB607ED;
	selp.f32 	%f4376, 0fB94D4153, %f4375, %p1250;
	selp.f32 	%f4377, 0f3C0885E4, 0f3D2AAABB, %p1250;
	fma.rn.f32 	%f4378, %f4376, %f4372, %f4377;
	selp.f32 	%f4379, 0fBE2AAAA8, 0fBEFFFFFF, %p1250;
	fma.rn.f32 	%f4380, %f4378, %f4372, %f4379;
	fma.rn.f32 	%f4381, %f4380, %f4374, %f4373;
	and.b32  	%r6539, %r6537, 2;
	setp.eq.s32 	%p1251, %r6539, 0;
	mov.f32 	%f4382, 0f00000000;
	sub.f32 	%f4383, %f4382, %f4381;
	selp.f32 	%f961, %f4381, %f4383, %p1251;
	mul.f32 	%f4384, %f961, 0f3F22F983;
	cvt.rni.s32.f32 	%r9003, %f4384;
	cvt.rn.f32.s32 	%f4385, %r9003;
	fma.rn.f32 	%f4386, %f4385, 0fBFC90FDA, %f961;
	fma.rn.f32 	%f4387, %f4385, 0fB3A22168, %f4386;
	fma.rn.f32 	%f6241, %f4385, 0fA7C234C5, %f4387;
	abs.f32 	%f963, %f961;
	setp.ltu.f32 	%p1252, %f963, 0f47CE4780;
	@%p1252 bra 	$L__BB2_1317;
	setp.neu.f32 	%p1253, %f963, 0f7F800000;
	@%p1253 bra 	$L__BB2_1312;
	mov.f32 	%f4390, 0f00000000;
	mul.rn.f32 	%f6241, %f961, %f4390;
	mov.b32 	%r9003, 0;
	bra.uni 	$L__BB2_1317;
$L__BB2_1312:
	mov.b32 	%r2103, %f961;
	shl.b32 	%r6541, %r2103, 8;
	or.b32  	%r2104, %r6541, -2147483648;
	mov.b64 	%rd4018, 0;
	mov.b32 	%r9000, 0;
	mov.u64 	%rd4016, __cudart_i2opi_f;
	mov.u64 	%rd4017, %rd1;
$L__BB2_1313:
	.pragma "nounroll";
	ld.global.nc.u32 	%r6542, [%rd4016];
	mad.wide.u32 	%rd2869, %r6542, %r2104, %rd4018;
	shr.u64 	%rd4018, %rd2869, 32;
	st.local.u32 	[%rd4017], %rd2869;
	add.s32 	%r9000, %r9000, 1;
	add.s64 	%rd4017, %rd4017, 4;
	add.s64 	%rd4016, %rd4016, 4;
	setp.ne.s32 	%p1254, %r9000, 6;
	@%p1254 bra 	$L__BB2_1313;
	shr.u32 	%r6543, %r2103, 23;
	st.local.u32 	[%rd1+24], %rd4018;
	and.b32  	%r2107, %r6543, 31;
	and.b32  	%r6544, %r6543, 224;
	add.s32 	%r6545, %r6544, -128;
	shr.u32 	%r6546, %r6545, 5;
	mul.wide.u32 	%rd2870, %r6546, 4;
	sub.s64 	%rd1059, %rd1, %rd2870;
	ld.local.u32 	%r9001, [%rd1059+24];
	ld.local.u32 	%r9002, [%rd1059+20];
	setp.eq.s32 	%p1255, %r2107, 0;
	@%p1255 bra 	$L__BB2_1316;
	shf.l.wrap.b32 	%r9001, %r9002, %r9001, %r2107;
	ld.local.u32 	%r6547, [%rd1059+16];
	shf.l.wrap.b32 	%r9002, %r6547, %r9002, %r2107;
$L__BB2_1316:
	shr.u32 	%r6548, %r9001, 30;
	shf.l.wrap.b32 	%r6549, %r9002, %r9001, 2;
	shl.b32 	%r6550, %r9002, 2;
	shr.u32 	%r6551, %r6549, 31;
	add.s32 	%r6552, %r6551, %r6548;
	neg.s32 	%r6553, %r6552;
	setp.lt.s32 	%p1256, %r2103, 0;
	selp.b32 	%r9003, %r6553, %r6552, %p1256;
	xor.b32  	%r6554, %r6549, %r2103;
	shr.s32 	%r6555, %r6549, 31;
	xor.b32  	%r6556, %r6555, %r6549;
	xor.b32  	%r6557, %r6555, %r6550;
	cvt.u64.u32 	%rd2871, %r6556;
	shl.b64 	%rd2872, %rd2871, 32;
	cvt.u64.u32 	%rd2873, %r6557;
	or.b64  	%rd2874, %rd2872, %rd2873;
	cvt.rn.f64.s64 	%fd301, %rd2874;
	mul.f64 	%fd302, %fd301, 0d3BF921FB54442D19;
	cvt.rn.f32.f64 	%f4388, %fd302;
	neg.f32 	%f4389, %f4388;
	setp.lt.s32 	%p1257, %r6554, 0;
	selp.f32 	%f6241, %f4389, %f4388, %p1257;
$L__BB2_1317:
	add.s32 	%r6559, %r9003, 1;
	mul.rn.f32 	%f4391, %f6241, %f6241;
	and.b32  	%r6560, %r9003, 1;
	setp.eq.b32 	%p1258, %r6560, 1;
	selp.f32 	%f4392, %f6241, 0f3F800000, %p1258;
	fma.rn.f32 	%f4393, %f4391, %f4392, 0f00000000;
	fma.rn.f32 	%f4394, %f4391, 0f37CBAC00, 0fBAB607ED;
	selp.f32 	%f4395, 0fB94D4153, %f4394, %p1258;
	selp.f32 	%f4396, 0f3C0885E4, 0f3D2AAABB, %p1258;
	fma.rn.f32 	%f4397, %f4395, %f4391, %f4396;
	selp.f32 	%f4398, 0fBE2AAAA8, 0fBEFFFFFF, %p1258;
	fma.rn.f32 	%f4399, %f4397, %f4391, %f4398;
	fma.rn.f32 	%f4400, %f4399, %f4393, %f4392;
	and.b32  	%r6561, %r6559, 2;
	setp.eq.s32 	%p1259, %r6561, 0;
	mov.f32 	%f4401, 0f00000000;
	sub.f32 	%f4402, %f4401, %f4400;
	selp.f32 	%f967, %f4400, %f4402, %p1259;
	mul.f32 	%f4403, %f967, 0f3F22F983;
	cvt.rni.s32.f32 	%r9007, %f4403;
	cvt.rn.f32.s32 	%f4404, %r9007;
	fma.rn.f32 	%f4405, %f4404, 0fBFC90FDA, %f967;
	fma.rn.f32 	%f4406, %f4404, 0fB3A22168, %f4405;
	fma.rn.f32 	%f6242, %f4404, 0fA7C234C5, %f4406;
	abs.f32 	%f969, %f967;
	setp.ltu.f32 	%p1260, %f969, 0f47CE4780;
	@%p1260 bra 	$L__BB2_1325;
	setp.neu.f32 	%p1261, %f969, 0f7F800000;
	@%p1261 bra 	$L__BB2_1320;
	mov.f32 	%f4409, 0f00000000;
	mul.rn.f32 	%f6242, %f967, %f4409;
	mov.b32 	%r9007, 0;
	bra.uni 	$L__BB2_1325;
$L__BB2_1320:
	mov.b32 	%r2117, %f967;
	shl.b32 	%r6563, %r2117, 8;
	or.b32  	%r2118, %r6563, -2147483648;
	mov.b64 	%rd4021, 0;
	mov.b32 	%r9004, 0;
	mov.u64 	%rd4019, __cudart_i2opi_f;
	mov.u64 	%rd4020, %rd1;
$L__BB2_1321:
	.pragma "nounroll";
	ld.global.nc.u32 	%r6564, [%rd4019];
	mad.wide.u32 	%rd2877, %r6564, %r2118, %rd4021;
	shr.u64 	%rd4021, %rd2877, 32;
	st.local.u32 	[%rd4020], %rd2877;
	add.s32 	%r9004, %r9004, 1;
	add.s64 	%rd4020, %rd4020, 4;
	add.s64 	%rd4019, %rd4019, 4;
	setp.ne.s32 	%p1262, %r9004, 6;
	@%p1262 bra 	$L__BB2_1321;
	shr.u32 	%r6565, %r2117, 23;
	st.local.u32 	[%rd1+24], %rd4021;
	and.b32  	%r2121, %r6565, 31;
	and.b32  	%r6566, %r6565, 224;
	add.s32 	%r6567, %r6566, -128;
	shr.u32 	%r6568, %r6567, 5;
	mul.wide.u32 	%rd2878, %r6568, 4;
	sub.s64 	%rd1066, %rd1, %rd2878;
	ld.local.u32 	%r9005, [%rd1066+24];
	ld.local.u32 	%r9006, [%rd1066+20];
	setp.eq.s32 	%p1263, %r2121, 0;
	@%p1263 bra 	$L__BB2_1324;
	shf.l.wrap.b32 	%r9005, %r9006, %r9005, %r2121;
	ld.local.u32 	%r6569, [%rd1066+16];
	shf.l.wrap.b32 	%r9006, %r6569, %r9006, %r2121;
$L__BB2_1324:
	shr.u32 	%r6570, %r9005, 30;
	shf.l.wrap.b32 	%r6571, %r9006, %r9005, 2;
	shl.b32 	%r6572, %r9006, 2;
	shr.u32 	%r6573, %r6571, 31;
	add.s32 	%r6574, %r6573, %r6570;
	neg.s32 	%r6575, %r6574;
	setp.lt.s32 	%p1264, %r2117, 0;
	selp.b32 	%r9007, %r6575, %r6574, %p1264;
	xor.b32  	%r6576, %r6571, %r2117;
	shr.s32 	%r6577, %r6571, 31;
	xor.b32  	%r6578, %r6577, %r6571;
	xor.b32  	%r6579, %r6577, %r6572;
	cvt.u64.u32 	%rd2879, %r6578;
	shl.b64 	%rd2880, %rd2879, 32;
	cvt.u64.u32 	%rd2881, %r6579;
	or.b64  	%rd2882, %rd2880, %rd2881;
	cvt.rn.f64.s64 	%fd303, %rd2882;
	mul.f64 	%fd304, %fd303, 0d3BF921FB54442D19;
	cvt.rn.f32.f64 	%f4407, %fd304;
	neg.f32 	%f4408, %f4407;
	setp.lt.s32 	%p1265, %r6576, 0;
	selp.f32 	%f6242, %f4408, %f4407, %p1265;
$L__BB2_1325:
	add.s32 	%r6581, %r9007, 1;
	mul.rn.f32 	%f4410, %f6242, %f6242;
	and.b32  	%r6582, %r9007, 1;
	setp.eq.b32 	%p1266, %r6582, 1;
	selp.f32 	%f4411, %f6242, 0f3F800000, %p1266;
	fma.rn.f32 	%f4412, %f4410, %f4411, 0f00000000;
	fma.rn.f32 	%f4413, %f4410, 0f37CBAC00, 0fBAB607ED;
	selp.f32 	%f4414, 0fB94D4153, %f4413, %p1266;
	selp.f32 	%f4415, 0f3C0885E4, 0f3D2AAABB, %p1266;
	fma.rn.f32 	%f4416, %f4414, %f4410, %f4415;
	selp.f32 	%f4417, 0fBE2AAAA8, 0fBEFFFFFF, %p1266;
	fma.rn.f32 	%f4418, %f4416, %f4410, %f4417;
	fma.rn.f32 	%f4419, %f4418, %f4412, %f4411;
	and.b32  	%r6583, %r6581, 2;
	setp.eq.s32 	%p1267, %r6583, 0;
	mov.f32 	%f4420, 0f00000000;
	sub.f32 	%f4421, %f4420, %f4419;
	selp.f32 	%f6244, %f4419, %f4421, %p1267;
	ld.global.f32 	%f6312, [%rd2+4];
	setp.leu.f32 	%p1268, %f6312, 0f41100000;
	@%p1268 bra 	$L__BB2_1335;
	mul.f32 	%f4422, %f6244, 0f3F22F983;
	cvt.rni.s32.f32 	%r9011, %f4422;
	cvt.rn.f32.s32 	%f4423, %r9011;
	fma.rn.f32 	%f4424, %f4423, 0fBFC90FDA, %f6244;
	fma.rn.f32 	%f4425, %f4423, 0fB3A22168, %f4424;
	fma.rn.f32 	%f6243, %f4423, 0fA7C234C5, %f4425;
	abs.f32 	%f976, %f6244;
	setp.ltu.f32 	%p1269, %f976, 0f47CE4780;
	@%p1269 bra 	$L__BB2_1334;
	setp.neu.f32 	%p1270, %f976, 0f7F800000;
	@%p1270 bra 	$L__BB2_1329;
	mov.f32 	%f4428, 0f00000000;
	mul.rn.f32 	%f6243, %f6244, %f4428;
	mov.b32 	%r9011, 0;
	bra.uni 	$L__BB2_1334;
$L__BB2_1329:
	mov.b32 	%r2131, %f6244;
	shl.b32 	%r6585, %r2131, 8;
	or.b32  	%r2132, %r6585, -2147483648;
	mov.b64 	%rd4024, 0;
	mov.b32 	%r9008, 0;
	mov.u64 	%rd4022, __cudart_i2opi_f;
	mov.u64 	%rd4023, %rd1;
$L__BB2_1330:
	.pragma "nounroll";
	ld.global.nc.u32 	%r6586, [%rd4022];
	mad.wide.u32 	%rd2885, %r6586, %r2132, %rd4024;
	shr.u64 	%rd4024, %rd2885, 32;
	st.local.u32 	[%rd4023], %rd2885;
	add.s32 	%r9008, %r9008, 1;
	add.s64 	%rd4023, %rd4023, 4;
	add.s64 	%rd4022, %rd4022, 4;
	setp.ne.s32 	%p1271, %r9008, 6;
	@%p1271 bra 	$L__BB2_1330;
	shr.u32 	%r6587, %r2131, 23;
	st.local.u32 	[%rd1+24], %rd4024;
	and.b32  	%r2135, %r6587, 31;
	and.b32  	%r6588, %r6587, 224;
	add.s32 	%r6589, %r6588, -128;
	shr.u32 	%r6590, %r6589, 5;
	mul.wide.u32 	%rd2886, %r6590, 4;
	sub.s64 	%rd1073, %rd1, %rd2886;
	ld.local.u32 	%r9009, [%rd1073+24];
	ld.local.u32 	%r9010, [%rd1073+20];
	setp.eq.s32 	%p1272, %r2135, 0;
	@%p1272 bra 	$L__BB2_1333;
	shf.l.wrap.b32 	%r9009, %r9010, %r9009, %r2135;
	ld.local.u32 	%r6591, [%rd1073+16];
	shf.l.wrap.b32 	%r9010, %r6591, %r9010, %r2135;
$L__BB2_1333:
	shr.u32 	%r6592, %r9009, 30;
	shf.l.wrap.b32 	%r6593, %r9010, %r9009, 2;
	shl.b32 	%r6594, %r9010, 2;
	shr.u32 	%r6595, %r6593, 31;
	add.s32 	%r6596, %r6595, %r6592;
	neg.s32 	%r6597, %r6596;
	setp.lt.s32 	%p1273, %r2131, 0;
	selp.b32 	%r9011, %r6597, %r6596, %p1273;
	xor.b32  	%r6598, %r6593, %r2131;
	shr.s32 	%r6599, %r6593, 31;
	xor.b32  	%r6600, %r6599, %r6593;
	xor.b32  	%r6601, %r6599, %r6594;
	cvt.u64.u32 	%rd2887, %r6600;
	shl.b64 	%rd2888, %rd2887, 32;
	cvt.u64.u32 	%rd2889, %r6601;
	or.b64  	%rd2890, %rd2888, %rd2889;
	cvt.rn.f64.s64 	%fd305, %rd2890;
	mul.f64 	%fd306, %fd305, 0d3BF921FB54442D19;
	cvt.rn.f32.f64 	%f4426, %fd306;
	neg.f32 	%f4427, %f4426;
	setp.lt.s32 	%p1274, %r6598, 0;
	selp.f32 	%f6243, %f4427, %f4426, %p1274;
$L__BB2_1334:
	add.s32 	%r6603, %r9011, 1;
	mul.rn.f32 	%f4429, %f6243, %f6243;
	and.b32  	%r6604, %r9011, 1;
	setp.eq.b32 	%p1275, %r6604, 1;
	selp.f32 	%f4430, %f6243, 0f3F800000, %p1275;
	fma.rn.f32 	%f4431, %f4429, %f4430, 0f00000000;
	fma.rn.f32 	%f4432, %f4429, 0f37CBAC00, 0fBAB607ED;
	selp.f32 	%f4433, 0fB94D4153, %f4432, %p1275;
	selp.f32 	%f4434, 0f3C0885E4, 0f3D2AAABB, %p1275;
	fma.rn.f32 	%f4435, %f4433, %f4429, %f4434;
	selp.f32 	%f4436, 0fBE2AAAA8, 0fBEFFFFFF, %p1275;
	fma.rn.f32 	%f4437, %f4435, %f4429, %f4436;
	fma.rn.f32 	%f4438, %f4437, %f4431, %f4430;
	and.b32  	%r6605, %r6603, 2;
	setp.eq.s32 	%p1276, %r6605, 0;
	mov.f32 	%f4439, 0f00000000;
	sub.f32 	%f4440, %f4439, %f4438;
	selp.f32 	%f6244, %f4438, %f4440, %p1276;
$L__BB2_1335:
	setp.leu.f32 	%p1277, %f6244, 0f3F800000;
	@%p1277 bra 	$L__BB2_1345;
	mul.f32 	%f4441, %f6244, 0f3F22F983;
	cvt.rni.s32.f32 	%r9015, %f4441;
	cvt.rn.f32.s32 	%f4442, %r9015;
	fma.rn.f32 	%f4443, %f4442, 0fBFC90FDA, %f6244;
	fma.rn.f32 	%f4444, %f4442, 0fB3A22168, %f4443;
	fma.rn.f32 	%f6245, %f4442, 0fA7C234C5, %f4444;
	abs.f32 	%f983, %f6244;
	setp.ltu.f32 	%p1278, %f983, 0f47CE4780;
	@%p1278 bra 	$L__BB2_1344;
	setp.neu.f32 	%p1279, %f983, 0f7F800000;
	@%p1279 bra 	$L__BB2_1339;
	mov.f32 	%f4447, 0f00000000;
	mul.rn.f32 	%f6245, %f6244, %f4447;
	mov.b32 	%r9015, 0;
	bra.uni 	$L__BB2_1344;
$L__BB2_1339:
	mov.b32 	%r2145, %f6244;
	shl.b32 	%r6607, %r2145, 8;
	or.b32  	%r2146, %r6607, -2147483648;
	mov.b64 	%rd4027, 0;
	mov.b32 	%r9012, 0;
	mov.u64 	%rd4025, __cudart_i2opi_f;
	mov.u64 	%rd4026, %rd1;
$L__BB2_1340:
	.pragma "nounroll";
	ld.global.nc.u32 	%r6608, [%rd4025];
	mad.wide.u32 	%rd2893, %r6608, %r2146, %rd4027;
	shr.u64 	%rd4027, %rd2893, 32;
	st.local.u32 	[%rd4026], %rd2893;
	add.s32 	%r9012, %r9012, 1;
	add.s64 	%rd4026, %rd4026, 4;
	add.s64 	%rd4025, %rd4025, 4;
	setp.ne.s32 	%p1280, %r9012, 6;
	@%p1280 bra 	$L__BB2_1340;
	shr.u32 	%r6609, %r2145, 23;
	st.local.u32 	[%rd1+24], %rd4027;
	and.b32  	%r2149, %r6609, 31;
	add.s32 	%r6610, %r6609, -128;
	shr.u32 	%r6611, %r6610, 5;
	mul.wide.u32 	%rd2894, %r6611, 4;
	sub.s64 	%rd1080, %rd1, %rd2894;
	ld.local.u32 	%r9013, [%rd1080+24];
	ld.local.u32 	%r9014, [%rd1080+20];
	setp.eq.s32 	%p1281, %r2149, 0;
	@%p1281 bra 	$L__BB2_1343;
	shf.l.wrap.b32 	%r9013, %r9014, %r9013, %r2149;
	ld.local.u32 	%r6612, [%rd1080+16];
	shf.l.wrap.b32 	%r9014, %r6612, %r9014, %r2149;
$L__BB2_1343:
	shr.u32 	%r6613, %r9013, 30;
	shf.l.wrap.b32 	%r6614, %r9014, %r9013, 2;
	shl.b32 	%r6615, %r9014, 2;
	shr.u32 	%r6616, %r6614, 31;
	add.s32 	%r9015, %r6616, %r6613;
	xor.b32  	%r6617, %r6614, %r2145;
	shr.s32 	%r6618, %r6614, 31;
	xor.b32  	%r6619, %r6618, %r6614;
	xor.b32  	%r6620, %r6618, %r6615;
	cvt.u64.u32 	%rd2895, %r6619;
	shl.b64 	%rd2896, %rd2895, 32;
	cvt.u64.u32 	%rd2897, %r6620;
	or.b64  	%rd2898, %rd2896, %rd2897;
	cvt.rn.f64.s64 	%fd307, %rd2898;
	mul.f64 	%fd308, %fd307, 0d3BF921FB54442D19;
	cvt.rn.f32.f64 	%f4445, %fd308;
	neg.f32 	%f4446, %f4445;
	setp.lt.s32 	%p1282, %r6617, 0;
	selp.f32 	%f6245, %f4446, %f4445, %p1282;
$L__BB2_1344:
	add.s32 	%r6622, %r9015, 1;
	mul.rn.f32 	%f4448, %f6245, %f6245;
	and.b32  	%r6623, %r9015, 1;
	setp.eq.b32 	%p1283, %r6623, 1;
	selp.f32 	%f4449, %f6245, 0f3F800000, %p1283;
	fma.rn.f32 	%f4450, %f4448, %f4449, 0f00000000;
	fma.rn.f32 	%f4451, %f4448, 0f37CBAC00, 0fBAB607ED;
	selp.f32 	%f4452, 0fB94D4153, %f4451, %p1283;
	selp.f32 	%f4453, 0f3C0885E4, 0f3D2AAABB, %p1283;
	fma.rn.f32 	%f4454, %f4452, %f4448, %f4453;
	selp.f32 	%f4455, 0fBE2AAAA8, 0fBEFFFFFF, %p1283;
	fma.rn.f32 	%f4456, %f4454, %f4448, %f4455;
	fma.rn.f32 	%f4457, %f4456, %f4450, %f4449;
	and.b32  	%r6624, %r6622, 2;
	setp.eq.s32 	%p1284, %r6624, 0;
	mov.f32 	%f4458, 0f00000000;
	sub.f32 	%f4459, %f4458, %f4457;
	selp.f32 	%f6244, %f4457, %f4459, %p1284;
$L__BB2_1345:
	setp.leu.f32 	%p1285, %f6312, %f6295;
	@%p1285 bra 	$L__BB2_1355;
	mul.f32 	%f4460, %f6244, 0f3F22F983;
	cvt.rni.s32.f32 	%r9019, %f4460;
	cvt.rn.f32.s32 	%f4461, %r9019;
	fma.rn.f32 	%f4462, %f4461, 0fBFC90FDA, %f6244;
	fma.rn.f32 	%f4463, %f4461, 0fB3A22168, %f4462;
	fma.rn.f32 	%f6247, %f4461, 0fA7C234C5, %f4463;
	abs.f32 	%f990, %f6244;
	setp.ltu.f32 	%p1286, %f990, 0f47CE4780;
	@%p1286 bra 	$L__BB2_1354;
	setp.neu.f32 	%p1287, %f990, 0f7F800000;
	@%p1287 bra 	$L__BB2_1349;
	mov.f32 	%f4466, 0f00000000;
	mul.rn.f32 	%f6247, %f6244, %f4466;
	mov.b32 	%r9019, 0;
	bra.uni 	$L__BB2_1354;
$L__BB2_1349:
	mov.b32 	%r2159, %f6244;
	shl.b32 	%r6626, %r2159, 8;
	or.b32  	%r2160, %r6626, -2147483648;
	mov.b64 	%rd4030, 0;
	mov.b32 	%r9016, 0;
	mov.u64 	%rd4028, __cudart_i2opi_f;
	mov.u64 	%rd4029, %rd1;
$L__BB2_1350:
	.pragma "nounroll";
	ld.global.nc.u32 	%r6627, [%rd4028];
	mad.wide.u32 	%rd2901, %r6627, %r2160, %rd4030;
	shr.u64 	%rd4030, %rd2901, 32;
	st.local.u32 	[%rd4029], %rd2901;
	add.s32 	%r9016, %r9016, 1;
	add.s64 	%rd4029, %rd4029, 4;
	add.s64 	%rd4028, %rd4028, 4;
	setp.ne.s32 	%p1288, %r9016, 6;
	@%p1288 bra 	$L__BB2_1350;
	shr.u32 	%r6628, %r2159, 23;
	st.local.u32 	[%rd1+24], %rd4030;
	and.b32  	%r2163, %r6628, 31;
	and.b32  	%r6629, %r6628, 224;
	add.s32 	%r6630, %r6629, -128;
	shr.u32 	%r6631, %r6630, 5;
	mul.wide.u32 	%rd2902, %r6631, 4;
	sub.s64 	%rd1087, %rd1, %rd2902;
	ld.local.u32 	%r9017, [%rd1087+24];
	ld.local.u32 	%r9018, [%rd1087+20];
	setp.eq.s32 	%p1289, %r2163, 0;
	@%p1289 bra 	$L__BB2_1353;
	shf.l.wrap.b32 	%r9017, %r9018, %r9017, %r2163;
	ld.local.u32 	%r6632, [%rd1087+16];
	shf.l.wrap.b32 	%r9018, %r6632, %r9018, %r2163;
$L__BB2_1353:
	shr.u32 	%r6633, %r9017, 30;
	shf.l.wrap.b32 	%r6634, %r9018, %r9017, 2;
	shl.b32 	%r6635, %r9018, 2;
	shr.u32 	%r6636, %r6634, 31;
	add.s32 	%r6637, %r6636, %r6633;
	neg.s32 	%r6638, %r6637;
	setp.lt.s32 	%p1290, %r2159, 0;
	selp.b32 	%r9019, %r6638, %r6637, %p1290;
	xor.b32  	%r6639, %r6634, %r2159;
	shr.s32 	%r6640, %r6634, 31;
	xor.b32  	%r6641, %r6640, %r6634;
	xor.b32  	%r6642, %r6640, %r6635;
	cvt.u64.u32 	%rd2903, %r6641;
	shl.b64 	%rd2904, %rd2903, 32;
	cvt.u64.u32 	%rd2905, %r6642;
	or.b64  	%rd2906, %rd2904, %rd2905;
	cvt.rn.f64.s64 	%fd309, %rd2906;
	mul.f64 	%fd310, %fd309, 0d3BF921FB54442D19;
	cvt.rn.f32.f64 	%f4464, %fd310;
	neg.f32 	%f4465, %f4464;
	setp.lt.s32 	%p1291, %r6639, 0;
	selp.f32 	%f6247, %f4465, %f4464, %p1291;
$L__BB2_1354:
	add.s32 	%r6644, %r9019, 1;
	mul.rn.f32 	%f4467, %f6247, %f6247;
	and.b32  	%r6645, %r9019, 1;
	setp.eq.b32 	%p1292, %r6645, 1;
	selp.f32 	%f4468, %f6247, 0f3F800000, %p1292;
	fma.rn.f32 	%f4469, %f4467, %f4468, 0f00000000;
	fma.rn.f32 	%f4470, %f4467, 0f37CBAC00, 0fBAB607ED;
	selp.f32 	%f4471, 0fB94D4153, %f4470, %p1292;
	selp.f32 	%f4472, 0f3C0885E4, 0f3D2AAABB, %p1292;
	fma.rn.f32 	%f4473, %f4471, %f4467, %f4472;
	selp.f32 	%f4474, 0fBE2AAAA8, 0fBEFFFFFF, %p1292;
	fma.rn.f32 	%f4475, %f4473, %f4467, %f4474;
	fma.rn.f32 	%f4476, %f4475, %f4469, %f4468;
	and.b32  	%r6646, %r6644, 2;
	setp.eq.s32 	%p1293, %r6646, 0;
	mov.f32 	%f4477, 0f00000000;
	sub.f32 	%f4478, %f4477, %f4476;
	selp.f32 	%f6244, %f4476, %f4478, %p1293;
$L__BB2_1355:
	setp.leu.f32 	%p1294, %f6295, 0f40A00000;
	@%p1294 bra 	$L__BB2_1365;
	mul.f32 	%f4479, %f6244, 0f3F22F983;
	cvt.rni.s32.f32 	%r9023, %f4479;
	cvt.rn.f32.s32 	%f4480, %r9023;
	fma.rn.f32 	%f4481, %f4480, 0fBFC90FDA, %f6244;
	fma.rn.f32 	%f4482, %f4480, 0fB3A22168, %f4481;
	fma.rn.f32 	%f6249, %f4480, 0fA7C234C5, %f4482;
	abs.f32 	%f997, %f6244;
	setp.ltu.f32 	%p1295, %f997, 0f47CE4780;
	@%p1295 bra 	$L__BB2_1364;
	setp.neu.f32 	%p1296, %f997, 0f7F800000;
	@%p1296 bra 	$L__BB2_1359;
	mov.f32 	%f4485, 0f00000000;
	mul.rn.f32 	%f6249, %f6244, %f4485;
	mov.b32 	%r9023, 0;
	bra.uni 	$L__BB2_1364;
$L__BB2_1359:
	mov.b32 	%r2173, %f6244;
	shl.b32 	%r6648, %r2173, 8;
	or.b32  	%r2174, %r6648, -2147483648;
	mov.b64 	%rd4033, 0;
	mov.b32 	%r9020, 0;
	mov.u64 	%rd4031, __cudart_i2opi_f;
	mov.u64 	%rd4032, %rd1;
$L__BB2_1360:
	.pragma "nounroll";
	ld.global.nc.u32 	%r6649, [%rd4031];
	mad.wide.u32 	%rd2909, %r6649, %r2174, %rd4033;
	shr.u64 	%rd4033, %rd2909, 32;
	st.local.u32 	[%rd4032], %rd2909;
	add.s32 	%r9020, %r9020, 1;
	add.s64 	%rd4032, %rd4032, 4;
	add.s64 	%rd4031, %rd4031, 4;
	setp.ne.s32 	%p1297, %r9020, 6;
	@%p1297 bra 	$L__BB2_1360;
	shr.u32 	%r6650, %r2173, 23;
	st.local.u32 	[%rd1+24], %rd4033;
	and.b32  	%r2177, %r6650, 31;
	and.b32  	%r6651, %r6650, 224;
	add.s32 	%r6652, %r6651, -128;
	shr.u32 	%r6653, %r6652, 5;
	mul.wide.u32 	%rd2910, %r6653, 4;
	sub.s64 	%rd1094, %rd1, %rd2910;
	ld.local.u32 	%r9021, [%rd1094+24];
	ld.local.u32 	%r9022, [%rd1094+20];
	setp.eq.s32 	%p1298, %r2177, 0;
	@%p1298 bra 	$L__BB2_1363;
	shf.l.wrap.b32 	%r9021, %r9022, %r9021, %r2177;
	ld.local.u32 	%r6654, [%rd1094+16];
	shf.l.wrap.b32 	%r9022, %r6654, %r9022, %r2177;
$L__BB2_1363:
	shr.u32 	%r6655, %r9021, 30;
	shf.l.wrap.b32 	%r6656, %r9022, %r9021, 2;
	shl.b32 	%r6657, %r9022, 2;
	shr.u32 	%r6658, %r6656, 31;
	add.s32 	%r6659, %r6658, %r6655;
	neg.s32 	%r6660, %r6659;
	setp.lt.s32 	%p1299, %r2173, 0;
	selp.b32 	%r9023, %r6660, %r6659, %p1299;
	xor.b32  	%r6661, %r6656, %r2173;
	shr.s32 	%r6662, %r6656, 31;
	xor.b32  	%r6663, %r6662, %r6656;
	xor.b32  	%r6664, %r6662, %r6657;
	cvt.u64.u32 	%rd2911, %r6663;
	shl.b64 	%rd2912, %rd2911, 32;
	cvt.u64.u32 	%rd2913, %r6664;
	or.b64  	%rd2914, %rd2912, %rd2913;
	cvt.rn.f64.s64 	%fd311, %rd2914;
	mul.f64 	%fd312, %fd311, 0d3BF921FB54442D19;
	cvt.rn.f32.f64 	%f4483, %fd312;
	neg.f32 	%f4484, %f4483;
	setp.lt.s32 	%p1300, %r6661, 0;
	selp.f32 	%f6249, %f4484, %f4483, %p1300;
$L__BB2_1364:
	add.s32 	%r6666, %r9023, 1;
	mul.rn.f32 	%f4486, %f6249, %f6249;
	and.b32  	%r6667, %r9023, 1;
	setp.eq.b32 	%p1301, %r6667, 1;
	selp.f32 	%f4487, %f6249, 0f3F800000, %p1301;
	fma.rn.f32 	%f4488, %f4486, %f4487, 0f00000000;
	fma.rn.f32 	%f4489, %f4486, 0f37CBAC00, 0fBAB607ED;
	selp.f32 	%f4490, 0fB94D4153, %f4489, %p1301;
	selp.f32 	%f4491, 0f3C0885E4, 0f3D2AAABB, %p1301;
	fma.rn.f32 	%f4492, %f4490, %f4486, %f4491;
	selp.f32 	%f4493, 0fBE2AAAA8, 0fBEFFFFFF, %p1301;
	fma.rn.f32 	%f4494, %f4492, %f4486, %f4493;
	fma.rn.f32 	%f4495, %f4494, %f4488, %f4487;
	and.b32  	%r6668, %r6666, 2;
	setp.eq.s32 	%p1302, %r6668, 0;
	mov.f32 	%f4496, 0f00000000;
	sub.f32 	%f4497, %f4496, %f4495;
	selp.f32 	%f6244, %f4495, %f4497, %p1302;
$L__BB2_1365:
	setp.geu.f32 	%p1303, %f6244, 0f3F800000;
	@%p1303 bra 	$L__BB2_1375;
	mul.f32 	%f4498, %f6244, 0f3F22F983;
	cvt.rni.s32.f32 	%r9027, %f4498;
	cvt.rn.f32.s32 	%f4499, %r9027;
	fma.rn.f32 	%f4500, %f4499, 0fBFC90FDA, %f6244;
	fma.rn.f32 	%f4501, %f4499, 0fB3A22168, %f4500;
	fma.rn.f32 	%f6251, %f4499, 0fA7C234C5, %f4501;
	abs.f32 	%f1004, %f6244;
	setp.ltu.f32 	%p1304, %f1004, 0f47CE4780;
	@%p1304 bra 	$L__BB2_1374;
	setp.neu.f32 	%p1305, %f1004, 0f7F800000;
	@%p1305 bra 	$L__BB2_1369;
	mov.f32 	%f4504, 0f00000000;
	mul.rn.f32 	%f6251, %f6244, %f4504;
	mov.b32 	%r9027, 0;
	bra.uni 	$L__BB2_1374;
$L__BB2_1369:
	mov.b32 	%r2187, %f6244;
	shl.b32 	%r6670, %r2187, 8;
	or.b32  	%r2188, %r6670, -2147483648;
	mov.b64 	%rd4036, 0;
	mov.b32 	%r9024, 0;
	mov.u64 	%rd4034, __cudart_i2opi_f;
	mov.u64 	%rd4035, %rd1;
$L__BB2_1370:
	.pragma "nounroll";
	ld.global.nc.u32 	%r6671, [%rd4034];
	mad.wide.u32 	%rd2917, %r6671, %r2188, %rd4036;
	shr.u64 	%rd4036, %rd2917, 32;
	st.local.u32 	[%rd4035], %rd2917;
	add.s32 	%r9024, %r9024, 1;
	add.s64 	%rd4035, %rd4035, 4;
	add.s64 	%rd4034, %rd4034, 4;
	setp.ne.s32 	%p1306, %r9024, 6;
	@%p1306 bra 	$L__BB2_1370;
	shr.u32 	%r6672, %r2187, 23;
	st.local.u32 	[%rd1+24], %rd4036;
	and.b32  	%r2191, %r6672, 31;
	and.b32  	%r6673, %r6672, 224;
	add.s32 	%r6674, %r6673, -128;
	shr.u32 	%r6675, %r6674, 5;
	mul.wide.u32 	%rd2918, %r6675, 4;
	sub.s64 	%rd1101, %rd1, %rd2918;
	ld.local.u32 	%r9025, [%rd1101+24];
	ld.local.u32 	%r9026, [%rd1101+20];
	setp.eq.s32 	%p1307, %r2191, 0;
	@%p1307 bra 	$L__BB2_1373;
	shf.l.wrap.b32 	%r9025, %r9026, %r9025, %r2191;
	ld.local.u32 	%r6676, [%rd1101+16];
	shf.l.wrap.b32 	%r9026, %r6676, %r9026, %r2191;
$L__BB2_1373:
	shr.u32 	%r6677, %r9025, 30;
	shf.l.wrap.b32 	%r6678, %r9026, %r9025, 2;
	shl.b32 	%r6679, %r9026, 2;
	shr.u32 	%r6680, %r6678, 31;
	add.s32 	%r6681, %r6680, %r6677;
	neg.s32 	%r6682, %r6681;
	setp.lt.s32 	%p1308, %r2187, 0;
	selp.b32 	%r9027, %r6682, %r6681, %p1308;
	xor.b32  	%r6683, %r6678, %r2187;
	shr.s32 	%r6684, %r6678, 31;
	xor.b32  	%r6685, %r6684, %r6678;
	xor.b32  	%r6686, %r6684, %r6679;
	cvt.u64.u32 	%rd2919, %r6685;
	shl.b64 	%rd2920, %rd2919, 32;
	cvt.u64.u32 	%rd2921, %r6686;
	or.b64  	%rd2922, %rd2920, %rd2921;
	cvt.rn.f64.s64 	%fd313, %rd2922;
	mul.f64 	%fd314, %fd313, 0d3BF921FB54442D19;
	cvt.rn.f32.f64 	%f4502, %fd314;
	neg.f32 	%f4503, %f4502;
	setp.lt.s32 	%p1309, %r6683, 0;
	selp.f32 	%f6251, %f4503, %f4502, %p1309;
$L__BB2_1374:
	add.s32 	%r6688, %r9027, 1;
	mul.rn.f32 	%f4505, %f6251, %f6251;
	and.b32  	%r6689, %r9027, 1;
	setp.eq.b32 	%p1310, %r6689, 1;
	selp.f32 	%f4506, %f6251, 0f3F800000, %p1310;
	fma.rn.f32 	%f4507, %f4505, %f4506, 0f00000000;
	fma.rn.f32 	%f4508, %f4505, 0f37CBAC00, 0fBAB607ED;
	selp.f32 	%f4509, 0fB94D4153, %f4508, %p1310;
	selp.f32 	%f4510, 0f3C0885E4, 0f3D2AAABB, %p1310;
	fma.rn.f32 	%f4511, %f4509, %f4505, %f4510;
	selp.f32 	%f4512, 0fBE2AAAA8, 0fBEFFFFFF, %p1310;
	fma.rn.f32 	%f4513, %f4511, %f4505, %f4512;
	fma.rn.f32 	%f4514, %f4513, %f4507, %f4506;
	and.b32  	%r6690, %r6688, 2;
	setp.eq.s32 	%p1311, %r6690, 0;
	mov.f32 	%f4515, 0f00000000;
	sub.f32 	%f4516, %f4515, %f4514;
	selp.f32 	%f6244, %f4514, %f4516, %p1311;
$L__BB2_1375:
	setp.leu.f32 	%p1312, %f2, 0f41000000;
	@%p1312 bra 	$L__BB2_1385;
	mul.f32 	%f4517, %f6244, 0f3F22F983;
	cvt.rni.s32.f32 	%r9031, %f4517;
	cvt.rn.f32.s32 	%f4518, %r9031;
	fma.rn.f32 	%f4519, %f4518, 0fBFC90FDA, %f6244;
	fma.rn.f32 	%f4520, %f4518, 0fB3A22168, %f4519;
	fma.rn.f32 	%f6253, %f4518, 0fA7C234C5, %f4520;
	abs.f32 	%f1011, %f6244;
	setp.ltu.f32 	%p1313, %f1011, 0f47CE4780;
	@%p1313 bra 	$L__BB2_1384;
	setp.neu.f32 	%p1314, %f1011, 0f7F800000;
	@%p1314 bra 	$L__BB2_1379;
	mov.f32 	%f4523, 0f00000000;
	mul.rn.f32 	%f6253, %f6244, %f4523;
	mov.b32 	%r9031, 0;
	bra.uni 	$L__BB2_1384;
$L__BB2_1379:
	mov.b32 	%r2201, %f6244;
	shl.b32 	%r6692, %r2201, 8;
	or.b32  	%r2202, %r6692, -2147483648;
	mov.b64 	%rd4039, 0;
	mov.b32 	%r9028, 0;
	mov.u64 	%rd4037, __cudart_i2opi_f;
	mov.u64 	%rd4038, %rd1;
$L__BB2_1380:
	.pragma "nounroll";
	ld.global.nc.u32 	%r6693, [%rd4037];
	mad.wide.u32 	%rd2925, %r6693, %r2202, %rd4039;
	shr.u64 	%rd4039, %rd2925, 32;
	st.local.u32 	[%rd4038], %rd2925;
	add.s32 	%r9028, %r9028, 1;
	add.s64 	%rd4038, %rd4038, 4;
	add.s64 	%rd4037, %rd4037, 4;
	setp.ne.s32 	%p1315, %r9028, 6;
	@%p1315 bra 	$L__BB2_1380;
	shr.u32 	%r6694, %r2201, 23;
	st.local.u32 	[%rd1+24], %rd4039;
	and.b32  	%r2205, %r6694, 31;
	and.b32  	%r6695, %r6694, 224;
	add.s32 	%r6696, %r6695, -128;
	shr.u32 	%r6697, %r6696, 5;
	mul.wide.u32 	%rd2926, %r6697, 4;
	sub.s64 	%rd1108, %rd1, %rd2926;
	ld.local.u32 	%r9029, [%rd1108+24];
	ld.local.u32 	%r9030, [%rd1108+20];
	setp.eq.s32 	%p1316, %r2205, 0;
	@%p1316 bra 	$L__BB2_1383;
	shf.l.wrap.b32 	%r9029, %r9030, %r9029, %r2205;
	ld.local.u32 	%r6698, [%rd1108+16];
	shf.l.wrap.b32 	%r9030, %r6698, %r9030, %r2205;
$L__BB2_1383:
	shr.u32 	%r6699, %r9029, 30;
	shf.l.wrap.b32 	%r6700, %r9030, %r9029, 2;
	shl.b32 	%r6701, %r9030, 2;
	shr.u32 	%r6702, %r6700, 31;
	add.s32 	%r6703, %r6702, %r6699;
	neg.s32 	%r6704, %r6703;
	setp.lt.s32 	%p1317, %r2201, 0;
	selp.b32 	%r9031, %r6704, %r6703, %p1317;
	xor.b32  	%r6705, %r6700, %r2201;
	shr.s32 	%r6706, %r6700, 31;
	xor.b32  	%r6707, %r6706, %r6700;
	xor.b32  	%r6708, %r6706, %r6701;
	cvt.u64.u32 	%rd2927, %r6707;
	shl.b64 	%rd2928, %rd2927, 32;
	cvt.u64.u32 	%rd2929, %r6708;
	or.b64  	%rd2930, %rd2928, %rd2929;
	cvt.rn.f64.s64 	%fd315, %rd2930;
	mul.f64 	%fd316, %fd315, 0d3BF921FB54442D19;
	cvt.rn.f32.f64 	%f4521, %fd316;
	neg.f32 	%f4522, %f4521;
	setp.lt.s32 	%p1318, %r6705, 0;
	selp.f32 	%f6253, %f4522, %f4521, %p1318;
$L__BB2_1384:
	add.s32 	%r6710, %r9031, 1;
	mul.rn.f32 	%f4524, %f6253, %f6253;
	and.b32  	%r6711, %r9031, 1;
	setp.eq.b32 	%p1319, %r6711, 1;
	selp.f32 	%f4525, %f6253, 0f3F800000, %p1319;
	fma.rn.f32 	%f4526, %f4524, %f4525, 0f00000000;
	fma.rn.f32 	%f4527, %f4524, 0f37CBAC00, 0fBAB607ED;
	selp.f32 	%f4528, 0fB94D4153, %f4527, %p1319;
	selp.f32 	%f4529, 0f3C0885E4, 0f3D2AAABB, %p1319;
	fma.rn.f32 	%f4530, %f4528, %f4524, %f4529;
	selp.f32 	%f4531, 0fBE2AAAA8, 0fBEFFFFFF, %p1319;
	fma.rn.f32 	%f4532, %f4530, %f4524, %f4531;
	fma.rn.f32 	%f4533, %f4532, %f4526, %f4525;
	and.b32  	%r6712, %r6710, 2;
	setp.eq.s32 	%p1320, %r6712, 0;
	mov.f32 	%f4534, 0f00000000;
	sub.f32 	%f4535, %f4534, %f4533;
	selp.f32 	%f6244, %f4533, %f4535, %p1320;
$L__BB2_1385:
	setp.leu.f32 	%p1321, %f2, %f6312;
	@%p1321 bra 	$L__BB2_1395;
	mul.f32 	%f4536, %f6244, 0f3F22F983;
	cvt.rni.s32.f32 	%r9035, %f4536;
	cvt.rn.f32.s32 	%f4537, %r9035;
	fma.rn.f32 	%f4538, %f4537, 0fBFC90FDA, %f6244;
	fma.rn.f32 	%f4539, %f4537, 0fB3A22168, %f4538;
	fma.rn.f32 	%f6255, %f4537, 0fA7C234C5, %f4539;
	abs.f32 	%f1018, %f6244;
	setp.ltu.f32 	%p1322, %f1018, 0f47CE4780;
	@%p1322 bra 	$L__BB2_1394;
	setp.neu.f32 	%p1323, %f1018, 0f7F800000;
	@%p1323 bra 	$L__BB2_1389;
	mov.f32 	%f4542, 0f00000000;
	mul.rn.f32 	%f6255, %f6244, %f4542;
	mov.b32 	%r9035, 0;
	bra.uni 	$L__BB2_1394;
$L__BB2_1389:
	mov.b32 	%r2215, %f6244;
	shl.b32 	%r6714, %r2215, 8;
	or.b32  	%r2216, %r6714, -2147483648;
	mov.b64 	%rd4042, 0;
	mov.b32 	%r9032, 0;
	mov.u64 	%rd4040, __cudart_i2opi_f;
	mov.u64 	%rd4041, %rd1;
$L__BB2_1390:
	.pragma "nounroll";
	ld.global.nc.u32 	%r6715, [%rd4040];
	mad.wide.u32 	%rd2933, %r6715, %r2216, %rd4042;
	shr.u64 	%rd4042, %rd2933, 32;
	st.local.u32 	[%rd4041], %rd2933;
	add.s32 	%r9032, %r9032, 1;
	add.s64 	%rd4041, %rd4041, 4;
	add.s64 	%rd4040, %rd4040, 4;
	setp.ne.s32 	%p1324, %r9032, 6;
	@%p1324 bra 	$L__BB2_1390;
	shr.u32 	%r6716, %r2215, 23;
	st.local.u32 	[%rd1+24], %rd4042;
	and.b32  	%r2219, %r6716, 31;
	and.b32  	%r6717, %r6716, 224;
	add.s32 	%r6718, %r6717, -128;
	shr.u32 	%r6719, %r6718, 5;
	mul.wide.u32 	%rd2934, %r6719, 4;
	sub.s64 	%rd1115, %rd1, %rd2934;
	ld.local.u32 	%r9033, [%rd1115+24];
	ld.local.u32 	%r9034, [%rd1115+20];
	setp.eq.s32 	%p1325, %r2219, 0;
	@%p1325 bra 	$L__BB2_1393;
	shf.l.wrap.b32 	%r9033, %r9034, %r9033, %r2219;
	ld.local.u32 	%r6720, [%rd1115+16];
	shf.l.wrap.b32 	%r9034, %r6720, %r9034, %r2219;
$L__BB2_1393:
	shr.u32 	%r6721, %r9033, 30;
	shf.l.wrap.b32 	%r6722, %r9034, %r9033, 2;
	shl.b32 	%r6723, %r9034, 2;
	shr.u32 	%r6724, %r6722, 31;
	add.s32 	%r6725, %r6724, %r6721;
	neg.s32 	%r6726, %r6725;
	setp.lt.s32 	%p1326, %r2215, 0;
	selp.b32 	%r9035, %r6726, %r6725, %p1326;
	xor.b32  	%r6727, %r6722, %r2215;
	shr.s32 	%r6728, %r6722, 31;
	xor.b32  	%r6729, %r6728, %r6722;
	xor.b32  	%r6730, %r6728, %r6723;
	cvt.u64.u32 	%rd2935, %r6729;
	shl.b64 	%rd2936, %rd2935, 32;
	cvt.u64.u32 	%rd2937, %r6730;
	or.b64  	%rd2938, %rd2936, %rd2937;
	cvt.rn.f64.s64 	%fd317, %rd2938;
	mul.f64 	%fd318, %fd317, 0d3BF921FB54442D19;
	cvt.rn.f32.f64 	%f4540, %fd318;
	neg.f32 	%f4541, %f4540;
	setp.lt.s32 	%p1327, %r6727, 0;
	selp.f32 	%f6255, %f4541, %f4540, %p1327;
$L__BB2_1394:
	add.s32 	%r6732, %r9035, 1;
	mul.rn.f32 	%f4543, %f6255, %f6255;
	and.b32  	%r6733, %r9035, 1;
	setp.eq.b32 	%p1328, %r6733, 1;
	selp.f32 	%f4544, %f6255, 0f3F800000, %p1328;
	fma.rn.f32 	%f4545, %f4543, %f4544, 0f00000000;
	fma.rn.f32 	%f4546, %f4543, 0f37CBAC00, 0fBAB607ED;
	selp.f32 	%f4547, 0fB94D4153, %f4546, %p1328;
	selp.f32 	%f4548, 0f3C0885E4, 0f3D2AAABB, %p1328;
	fma.rn.f32 	%f4549, %f4547, %f4543, %f4548;
	selp.f32 	%f4550, 0fBE2AAAA8, 0fBEFFFFFF, %p1328;
	fma.rn.f32 	%f4551, %f4549, %f4543, %f4550;
	fma.rn.f32 	%f4552, %f4551, %f4545, %f4544;
	and.b32  	%r6734, %r6732, 2;
	setp.eq.s32 	%p1329, %r6734, 0;
	mov.f32 	%f4553, 0f00000000;
	sub.f32 	%f4554, %f4553, %f4552;
	selp.f32 	%f6244, %f4552, %f4554, %p1329;
$L__BB2_1395:
	setp.leu.f32 	%p1330, %f6295, %f2;
	@%p1330 bra 	$L__BB2_1405;
	mul.f32 	%f4555, %f6244, 0f3F22F983;
	cvt.rni.s32.f32 	%r9039, %f4555;
	cvt.rn.f32.s32 	%f4556, %r9039;
	fma.rn.f32 	%f4557, %f4556, 0fBFC90FDA, %f6244;
	fma.rn.f32 	%f4558, %f4556, 0fB3A22168, %f4557;
	fma.rn.f32 	%f6257, %f4556, 0fA7C234C5, %f4558;
	abs.f32 	%f1025, %f6244;
	setp.ltu.f32 	%p1331, %f1025, 0f47CE4780;
	@%p1331 bra 	$L__BB2_1404;
	setp.neu.f32 	%p1332, %f1025, 0f7F800000;
	@%p1332 bra 	$L__BB2_1399;
	mov.f32 	%f4561, 0f00000000;
	mul.rn.f32 	%f6257, %f6244, %f4561;
	mov.b32 	%r9039, 0;
	bra.uni 	$L__BB2_1404;
$L__BB2_1399:
	mov.b32 	%r2229, %f6244;
	shl.b32 	%r6736, %r2229, 8;
	or.b32  	%r2230, %r6736, -2147483648;
	mov.b64 	%rd4045, 0;
	mov.b32 	%r9036, 0;
	mov.u64 	%rd4043, __cudart_i2opi_f;
	mov.u64 	%rd4044, %rd1;
$L__BB2_1400:
	.pragma "nounroll";
	ld.global.nc.u32 	%r6737, [%rd4043];
	mad.wide.u32 	%rd2941, %r6737, %r2230, %rd4045;
	shr.u64 	%rd4045, %rd2941, 32;
	st.local.u32 	[%rd4044], %rd2941;
	add.s32 	%r9036, %r9036, 1;
	add.s64 	%rd4044, %rd4044, 4;
	add.s64 	%rd4043, %rd4043, 4;
	setp.ne.s32 	%p1333, %r9036, 6;
	@%p1333 bra 	$L__BB2_1400;
	shr.u32 	%r6738, %r2229, 23;
	st.local.u32 	[%rd1+24], %rd4045;
	and.b32  	%r2233, %r6738, 31;
	and.b32  	%r6739, %r6738, 224;
	add.s32 	%r6740, %r6739, -128;
	shr.u32 	%r6741, %r6740, 5;
	mul.wide.u32 	%rd2942, %r6741, 4;
	sub.s64 	%rd1122, %rd1, %rd2942;
	ld.local.u32 	%r9037, [%rd1122+24];
	ld.local.u32 	%r9038, [%rd1122+20];
	setp.eq.s32 	%p1334, %r2233, 0;
	@%p1334 bra 	$L__BB2_1403;
	shf.l.wrap.b32 	%r9037, %r9038, %r9037, %r2233;
	ld.local.u32 	%r6742, [%rd1122+16];
	shf.l.wrap.b32 	%r9038, %r6742, %r9038, %r2233;
$L__BB2_1403:
	shr.u32 	%r6743, %r9037, 30;
	shf.l.wrap.b32 	%r6744, %r9038, %r9037, 2;
	shl.b32 	%r6745, %r9038, 2;
	shr.u32 	%r6746, %r6744, 31;
	add.s32 	%r6747, %r6746, %r6743;
	neg.s32 	%r6748, %r6747;
	setp.lt.s32 	%p1335, %r2229, 0;
	selp.b32 	%r9039, %r6748, %r6747, %p1335;
	xor.b32  	%r6749, %r6744, %r2229;
	shr.s32 	%r6750, %r6744, 31;
	xor.b32  	%r6751, %r6750, %r6744;
	xor.b32  	%r6752, %r6750, %r6745;
	cvt.u64.u32 	%rd2943, %r6751;
	shl.b64 	%rd2944, %rd2943, 32;
	cvt.u64.u32 	%rd2945, %r6752;
	or.b64  	%rd2946, %rd2944, %rd2945;
	cvt.rn.f64.s64 	%fd319, %rd2946;
	mul.f64 	%fd320, %fd319, 0d3BF921FB54442D19;
	cvt.rn.f32.f64 	%f4559, %fd320;
	neg.f32 	%f4560, %f4559;
	setp.lt.s32 	%p1336, %r6749, 0;
	selp.f32 	%f6257, %f4560, %f4559, %p1336;
$L__BB2_1404:
	mul.rn.f32 	%f4562, %f6257, %f6257;
	and.b32  	%r6754, %r9039, 1;
	setp.eq.b32 	%p1337, %r6754, 1;
	selp.f32 	%f4563, 0f3F800000, %f6257, %p1337;
	fma.rn.f32 	%f4564, %f4562, %f4563, 0f00000000;
	fma.rn.f32 	%f4565, %f4562, 0f37CBAC00, 0fBAB607ED;
	selp.f32 	%f4566, %f4565, 0fB94D4153, %p1337;
	selp.f32 	%f4567, 0f3D2AAABB, 0f3C0885E4, %p1337;
	fma.rn.f32 	%f4568, %f4566, %f4562, %f4567;
	selp.f32 	%f4569, 0fBEFFFFFF, 0fBE2AAAA8, %p1337;
	fma.rn.f32 	%f4570, %f4568, %f4562, %f4569;
	fma.rn.f32 	%f4571, %f4570, %f4564, %f4563;
	and.b32  	%r6755, %r9039, 2;
	setp.eq.s32 	%p1338, %r6755, 0;
	mov.f32 	%f4572, 0f00000000;
	sub.f32 	%f4573, %f4572, %f4571;
	selp.f32 	%f6244, %f4571, %f4573, %p1338;
$L__BB2_1405:
	mul.f32 	%f4574, %f6244, 0f3F22F983;
	cvt.rni.s32.f32 	%r9043, %f4574;
	cvt.rn.f32.s32 	%f4575, %r9043;
	fma.rn.f32 	%f4576, %f4575, 0fBFC90FDA, %f6244;
	fma.rn.f32 	%f4577, %f4575, 0fB3A22168, %f4576;
	fma.rn.f32 	%f6259, %f4575, 0fA7C234C5, %f4577;
	abs.f32 	%f1032, %f6244;
	setp.ltu.f32 	%p1339, %f1032, 0f47CE4780;
	@%p1339 bra 	$L__BB2_1413;
	setp.neu.f32 	%p1340, %f1032, 0f7F800000;
	@%p1340 bra 	$L__BB2_1408;
	mov.f32 	%f4580, 0f00000000;
	mul.rn.f32 	%f6259, %f6244, %f4580;
	mov.b32 	%r9043, 0;
	bra.uni 	$L__BB2_1413;
$L__BB2_1408:
	mov.b32 	%r2243, %f6244;
	shl.b32 	%r6757, %r2243, 8;
	or.b32  	%r2244, %r6757, -2147483648;
	mov.b64 	%rd4048, 0;
	mov.b32 	%r9040, 0;
	mov.u64 	%rd4046, __cudart_i2opi_f;
	mov.u64 	%rd4047, %rd1;
$L__BB2_1409:
	.pragma "nounroll";
	ld.global.nc.u32 	%r6758, [%rd4046];
	mad.wide.u32 	%rd2949, %r6758, %r2244, %rd4048;
	shr.u64 	%rd4048, %rd2949, 32;
	st.local.u32 	[%rd4047], %rd2949;
	add.s32 	%r9040, %r9040, 1;
	add.s64 	%rd4047, %rd4047, 4;
	add.s64 	%rd4046, %rd4046, 4;
	setp.ne.s32 	%p1341, %r9040, 6;
	@%p1341 bra 	$L__BB2_1409;
	shr.u32 	%r6759, %r2243, 23;
	st.local.u32 	[%rd1+24], %rd4048;
	and.b32  	%r2247, %r6759, 31;
	and.b32  	%r6760, %r6759, 224;
	add.s32 	%r6761, %r6760, -128;
	shr.u32 	%r6762, %r6761, 5;
	mul.wide.u32 	%rd2950, %r6762, 4;
	sub.s64 	%rd1129, %rd1, %rd2950;
	ld.local.u32 	%r9041, [%rd1129+24];
	ld.local.u32 	%r9042, [%rd1129+20];
	setp.eq.s32 	%p1342, %r2247, 0;
	@%p1342 bra 	$L__BB2_1412;
	shf.l.wrap.b32 	%r9041, %r9042, %r9041, %r2247;
	ld.local.u32 	%r6763, [%rd1129+16];
	shf.l.wrap.b32 	%r9042, %r6763, %r9042, %r2247;
$L__BB2_1412:
	shr.u32 	%r6764, %r9041, 30;
	shf.l.wrap.b32 	%r6765, %r9042, %r9041, 2;
	shl.b32 	%r6766, %r9042, 2;
	shr.u32 	%r6767, %r6765, 31;
	add.s32 	%r6768, %r6767, %r6764;
	neg.s32 	%r6769, %r6768;
	setp.lt.s32 	%p1343, %r2243, 0;
	selp.b32 	%r9043, %r6769, %r6768, %p1343;
	xor.b32  	%r6770, %r6765, %r2243;
	shr.s32 	%r6771, %r6765, 31;
	xor.b32  	%r6772, %r6771, %r6765;
	xor.b32  	%r6773, %r6771, %r6766;
	cvt.u64.u32 	%rd2951, %r6772;
	shl.b64 	%rd2952, %rd2951, 32;
	cvt.u64.u32 	%rd2953, %r6773;
	or.b64  	%rd2954, %rd2952, %rd2953;
	cvt.rn.f64.s64 	%fd321, %rd2954;
	mul.f64 	%fd322, %fd321, 0d3BF921FB54442D19;
	cvt.rn.f32.f64 	%f4578, %fd322;
	neg.f32 	%f4579, %f4578;
	setp.lt.s32 	%p1344, %r6770, 0;
	selp.f32 	%f6259, %f4579, %f4578, %p1344;
$L__BB2_1413:
	setp.leu.f32 	%p1345, %f2, 0f41100000;
	mul.rn.f32 	%f4581, %f6259, %f6259;
	and.b32  	%r6775, %r9043, 1;
	setp.eq.b32 	%p1346, %r6775, 1;
	selp.f32 	%f4582, 0f3F800000, %f6259, %p1346;
	fma.rn.f32 	%f4583, %f4581, %f4582, 0f00000000;
	fma.rn.f32 	%f4584, %f4581, 0f37CBAC00, 0fBAB607ED;
	selp.f32 	%f4585, %f4584, 0fB94D4153, %p1346;
	selp.f32 	%f4586, 0f3D2AAABB, 0f3C0885E4, %p1346;
	fma.rn.f32 	%f4587, %f4585, %f4581, %f4586;
	selp.f32 	%f4588, 0fBEFFFFFF, 0fBE2AAAA8, %p1346;
	fma.rn.f32 	%f4589, %f4587, %f4581, %f4588;
	fma.rn.f32 	%f4590, %f4589, %f4583, %f4582;
	and.b32  	%r6776, %r9043, 2;
	setp.eq.s32 	%p1347, %r6776, 0;
	mov.f32 	%f4591, 0f00000000;
	sub.f32 	%f4592, %f4591, %f4590;
	selp.f32 	%f6261, %f4590, %f4592, %p1347;
	@%p1345 bra 	$L__BB2_1423;
	mul.f32 	%f4593, %f6261, 0f3F22F983;
	cvt.rni.s32.f32 	%r9047, %f4593;
	cvt.rn.f32.s32 	%f4594, %r9047;
	fma.rn.f32 	%f4595, %f4594, 0fBFC90FDA, %f6261;
	fma.rn.f32 	%f4596, %f4594, 0fB3A22168, %f4595;
	fma.rn.f32 	%f6260, %f4594, 0fA7C234C5, %f4596;
	abs.f32 	%f1038, %f6261;
	setp.ltu.f32 	%p1348, %f1038, 0f47CE4780;
	@%p1348 bra 	$L__BB2_1422;
	setp.neu.f32 	%p1349, %f1038, 0f7F800000;
	@%p1349 bra 	$L__BB2_1417;
	mov.f32 	%f4599, 0f00000000;
	mul.rn.f32 	%f6260, %f6261, %f4599;
	mov.b32 	%r9047, 0;
	bra.uni 	$L__BB2_1422;
$L__BB2_1417:
	mov.b32 	%r2257, %f6261;
	shl.b32 	%r6778, %r2257, 8;
	or.b32  	%r2258, %r6778, -2147483648;
	mov.b64 	%rd4051, 0;
	mov.b32 	%r9044, 0;
	mov.u64 	%rd4049, __cudart_i2opi_f;
	mov.u64 	%rd4050, %rd1;
$L__BB2_1418:
	.pragma "nounroll";
	ld.global.nc.u32 	%r6779, [%rd4049];
	mad.wide.u32 	%rd2957, %r6779, %r2258, %rd4051;
	shr.u64 	%rd4051, %rd2957, 32;
	st.local.u32 	[%rd4050], %rd2957;
	add.s32 	%r9044, %r9044, 1;
	add.s64 	%rd4050, %rd4050, 4;
	add.s64 	%rd4049, %rd4049, 4;
	setp.ne.s32 	%p1350, %r9044, 6;
	@%p1350 bra 	$L__BB2_1418;
	shr.u32 	%r6780, %r2257, 23;
	st.local.u32 	[%rd1+24], %rd4051;
	and.b32  	%r2261, %r6780, 31;
	and.b32  	%r6781, %r6780, 224;
	add.s32 	%r6782, %r6781, -128;
	shr.u32 	%r6783, %r6782, 5;
	mul.wide.u32 	%rd2958, %r6783, 4;
	sub.s64 	%rd1136, %rd1, %rd2958;
	ld.local.u32 	%r9045, [%rd1136+24];
	ld.local.u32 	%r9046, [%rd1136+20];
	setp.eq.s32 	%p1351, %r2261, 0;
	@%p1351 bra 	$L__BB2_1421;
	shf.l.wrap.b32 	%r9045, %r9046, %r9045, %r2261;
	ld.local.u32 	%r6784, [%rd1136+16];
	shf.l.wrap.b32 	%r9046, %r6784, %r9046, %r2261;
$L__BB2_1421:
	shr.u32 	%r6785, %r9045, 30;
	shf.l.wrap.b32 	%r6786, %r9046, %r9045, 2;
	shl.b32 	%r6787, %r9046, 2;
	shr.u32 	%r6788, %r6786, 31;
	add.s32 	%r6789, %r6788, %r6785;
	neg.s32 	%r6790, %r6789;
	setp.lt.s32 	%p1352, %r2257, 0;
	selp.b32 	%r9047, %r6790, %r6789, %p1352;
	xor.b32  	%r6791, %r6786, %r2257;
	shr.s32 	%r6792, %r6786, 31;
	xor.b32  	%r6793, %r6792, %r6786;
	xor.b32  	%r6794, %r6792, %r6787;
	cvt.u64.u32 	%rd2959, %r6793;
	shl.b64 	%rd2960, %rd2959, 32;
	cvt.u64.u32 	%rd2961, %r6794;
	or.b64  	%rd2962, %rd2960, %rd2961;
	cvt.rn.f64.s64 	%fd323, %rd2962;
	mul.f64 	%fd324, %fd323, 0d3BF921FB54442D19;
	cvt.rn.f32.f64 	%f4597, %fd324;
	neg.f32 	%f4598, %f4597;
	setp.lt.s32 	%p1353, %r6791, 0;
	selp.f32 	%f6260, %f4598, %f4597, %p1353;
$L__BB2_1422:
	add.s32 	%r6796, %r9047, 1;
	mul.rn.f32 	%f4600, %f6260, %f6260;
	and.b32  	%r6797, %r9047, 1;
	setp.eq.b32 	%p1354, %r6797, 1;
	selp.f32 	%f4601, %f6260, 0f3F800000, %p1354;
	fma.rn.f32 	%f4602, %f4600, %f4601, 0f00000000;
	fma.rn.f32 	%f4603, %f4600, 0f37CBAC00, 0fBAB607ED;
	selp.f32 	%f4604, 0fB94D4153, %f4603, %p1354;
	selp.f32 	%f4605, 0f3C0885E4, 0f3D2AAABB, %p1354;
	fma.rn.f32 	%f4606, %f4604, %f4600, %f4605;
	selp.f32 	%f4607, 0fBE2AAAA8, 0fBEFFFFFF, %p1354;
	fma.rn.f32 	%f4608, %f4606, %f4600, %f4607;
	fma.rn.f32 	%f4609, %f4608, %f4602, %f4601;
	and.b32  	%r6798, %r6796, 2;
	setp.eq.s32 	%p1355, %r6798, 0;
	mov.f32 	%f4610, 0f00000000;
	sub.f32 	%f4611, %f4610, %f4609;
	selp.f32 	%f6261, %f4609, %f4611, %p1355;
$L__BB2_1423:
	mul.f32 	%f4612, %f6261, 0f3F22F983;
	cvt.rni.s32.f32 	%r9051, %f4612;
	cvt.rn.f32.s32 	%f4613, %r9051;
	fma.rn.f32 	%f4614, %f4613, 0fBFC90FDA, %f6261;
	fma.rn.f32 	%f4615, %f4613, 0fB3A22168, %f4614;
	fma.rn.f32 	%f6262, %f4613, 0fA7C234C5, %f4615;
	abs.f32 	%f1045, %f6261;
	setp.ltu.f32 	%p1356, %f1045, 0f47CE4780;
	@%p1356 bra 	$L__BB2_1431;
	setp.neu.f32 	%p1357, %f1045, 0f7F800000;
	@%p1357 bra 	$L__BB2_1426;
	mov.f32 	%f4618, 0f00000000;
	mul.rn.f32 	%f6262, %f6261, %f4618;
	mov.b32 	%r9051, 0;
	bra.uni 	$L__BB2_1431;
$L__BB2_1426:
	mov.b32 	%r2271, %f6261;
	shl.b32 	%r6800, %r2271, 8;
	or.b32  	%r2272, %r6800, -2147483648;
	mov.b64 	%rd4054, 0;
	mov.b32 	%r9048, 0;
	mov.u64 	%rd4052, __cudart_i2opi_f;
	mov.u64 	%rd4053, %rd1;
$L__BB2_1427:
	.pragma "nounroll";
	ld.global.nc.u32 	%r6801, [%rd4052];
	mad.wide.u32 	%rd2965, %r6801, %r2272, %rd4054;
	shr.u64 	%rd4054, %rd2965, 32;
	st.local.u32 	[%rd4053], %rd2965;
	add.s32 	%r9048, %r9048, 1;
	add.s64 	%rd4053, %rd4053, 4;
	add.s64 	%rd4052, %rd4052, 4;
	setp.ne.s32 	%p1358, %r9048, 6;
	@%p1358 bra 	$L__BB2_1427;
	shr.u32 	%r6802, %r2271, 23;
	st.local.u32 	[%rd1+24], %rd4054;
	and.b32  	%r2275, %r6802, 31;
	and.b32  	%r6803, %r6802, 224;
	add.s32 	%r6804, %r6803, -128;
	shr.u32 	%r6805, %r6804, 5;
	mul.wide.u32 	%rd2966, %r6805, 4;
	sub.s64 	%rd1143, %rd1, %rd2966;
	ld.local.u32 	%r9049, [%rd1143+24];
	ld.local.u32 	%r9050, [%rd1143+20];
	setp.eq.s32 	%p1359, %r2275, 0;
	@%p1359 bra 	$L__BB2_1430;
	shf.l.wrap.b32 	%r9049, %r9050, %r9049, %r2275;
	ld.local.u32 	%r6806, [%rd1143+16];
	shf.l.wrap.b32 	%r9050, %r6806, %r9050, %r2275;
$L__BB2_1430:
	shr.u32 	%r6807, %r9049, 30;
	shf.l.wrap.b32 	%r6808, %r9050, %r9049, 2;
	shl.b32 	%r6809, %r9050, 2;
	shr.u32 	%r6810, %r6808, 31;
	add.s32 	%r6811, %r6810, %r6807;
	neg.s32 	%r6812, %r6811;
	setp.lt.s32 	%p1360, %r2271, 0;
	selp.b32 	%r9051, %r6812, %r6811, %p1360;
	xor.b32  	%r6813, %r6808, %r2271;
	shr.s32 	%r6814, %r6808, 31;
	xor.b32  	%r6815, %r6814, %r6808;
	xor.b32  	%r6816, %r6814, %r6809;
	cvt.u64.u32 	%rd2967, %r6815;
	shl.b64 	%rd2968, %rd2967, 32;
	cvt.u64.u32 	%rd2969, %r6816;
	or.b64  	%rd2970, %rd2968, %rd2969;
	cvt.rn.f64.s64 	%fd325, %rd2970;
	mul.f64 	%fd326, %fd325, 0d3BF921FB54442D19;
	cvt.rn.f32.f64 	%f4616, %fd326;
	neg.f32 	%f4617, %f4616;
	setp.lt.s32 	%p1361, %r6813, 0;
	selp.f32 	%f6262, %f4617, %f4616, %p1361;
$L__BB2_1431:
	add.s32 	%r6818, %r9051, 1;
	mul.rn.f32 	%f4619, %f6262, %f6262;
	and.b32  	%r6819, %r9051, 1;
	setp.eq.b32 	%p1362, %r6819, 1;
	selp.f32 	%f4620, %f6262, 0f3F800000, %p1362;
	fma.rn.f32 	%f4621, %f4619, %f4620, 0f00000000;
	fma.rn.f32 	%f4622, %f4619, 0f37CBAC00, 0fBAB607ED;
	selp.f32 	%f4623, 0fB94D4153, %f4622, %p1362;
	selp.f32 	%f4624, 0f3C0885E4, 0f3D2AAABB, %p1362;
	fma.rn.f32 	%f4625, %f4623, %f4619, %f4624;
	selp.f32 	%f4626, 0fBE2AAAA8, 0fBEFFFFFF, %p1362;
	fma.rn.f32 	%f4627, %f4625, %f4619, %f4626;
	fma.rn.f32 	%f4628, %f4627, %f4621, %f4620;
	and.b32  	%r6820, %r6818, 2;
	setp.eq.s32 	%p1363, %r6820, 0;
	mov.f32 	%f4629, 0f00000000;
	sub.f32 	%f4630, %f4629, %f4628;
	selp.f32 	%f1049, %f4628, %f4630, %p1363;
	mul.f32 	%f4631, %f1049, 0f3F22F983;
	cvt.rni.s32.f32 	%r9055, %f4631;
	cvt.rn.f32.s32 	%f4632, %r9055;
	fma.rn.f32 	%f4633, %f4632, 0fBFC90FDA, %f1049;
	fma.rn.f32 	%f4634, %f4632, 0fB3A22168, %f4633;
	fma.rn.f32 	%f6263, %f4632, 0fA7C234C5, %f4634;
	abs.f32 	%f1051, %f1049;
	setp.ltu.f32 	%p1364, %f1051, 0f47CE4780;
	@%p1364 bra 	$L__BB2_1439;
	setp.neu.f32 	%p1365, %f1051, 0f7F800000;
	@%p1365 bra 	$L__BB2_1434;
	mov.f32 	%f4637, 0f00000000;
	mul.rn.f32 	%f6263, %f1049, %f4637;
	mov.b32 	%r9055, 0;
	bra.uni 	$L__BB2_1439;
$L__BB2_1434:
	mov.b32 	%r2285, %f1049;
	shl.b32 	%r6822, %r2285, 8;
	or.b32  	%r2286, %r6822, -2147483648;
	mov.b64 	%rd4057, 0;
	mov.b32 	%r9052, 0;
	mov.u64 	%rd4055, __cudart_i2opi_f;
	mov.u64 	%rd4056, %rd1;
$L__BB2_1435:
	.pragma "nounroll";
	ld.global.nc.u32 	%r6823, [%rd4055];
	mad.wide.u32 	%rd2973, %r6823, %r2286, %rd4057;
	shr.u64 	%rd4057, %rd2973, 32;
	st.local.u32 	[%rd4056], %rd2973;
	add.s32 	%r9052, %r9052, 1;
	add.s64 	%rd4056, %rd4056, 4;
	add.s64 	%rd4055, %rd4055, 4;
	setp.ne.s32 	%p1366, %r9052, 6;
	@%p1366 bra 	$L__BB2_1435;
	shr.u32 	%r6824, %r2285, 23;
	st.local.u32 	[%rd1+24], %rd4057;
	and.b32  	%r2289, %r6824, 31;
	and.b32  	%r6825, %r6824, 224;
	add.s32 	%r6826, %r6825, -128;
	shr.u32 	%r6827, %r6826, 5;
	mul.wide.u32 	%rd2974, %r6827, 4;
	sub.s64 	%rd1150, %rd1, %rd2974;
	ld.local.u32 	%r9053, [%rd1150+24];
	ld.local.u32 	%r9054, [%rd1150+20];
	setp.eq.s32 	%p1367, %r2289, 0;
	@%p1367 bra 	$L__BB2_1438;
	shf.l.wrap.b32 	%r9053, %r9054, %r9053, %r2289;
	ld.local.u32 	%r6828, [%rd1150+16];
	shf.l.wrap.b32 	%r9054, %r6828, %r9054, %r2289;
$L__BB2_1438:
	shr.u32 	%r6829, %r9053, 30;
	shf.l.wrap.b32 	%r6830, %r9054, %r9053, 2;
	shl.b32 	%r6831, %r9054, 2;
	shr.u32 	%r6832, %r6830, 31;
	add.s32 	%r6833, %r6832, %r6829;
	neg.s32 	%r6834, %r6833;
	setp.lt.s32 	%p1368, %r2285, 0;
	selp.b32 	%r9055, %r6834, %r6833, %p1368;
	xor.b32  	%r6835, %r6830, %r2285;
	shr.s32 	%r6836, %r6830, 31;
	xor.b32  	%r6837, %r6836, %r6830;
	xor.b32  	%r6838, %r6836, %r6831;
	cvt.u64.u32 	%rd2975, %r6837;
	shl.b64 	%rd2976, %rd2975, 32;
	cvt.u64.u32 	%rd2977, %r6838;
	or.b64  	%rd2978, %rd2976, %rd2977;
	cvt.rn.f64.s64 	%fd327, %rd2978;
	mul.f64 	%fd328, %fd327, 0d3BF921FB54442D19;
	cvt.rn.f32.f64 	%f4635, %fd328;
	neg.f32 	%f4636, %f4635;
	setp.lt.s32 	%p1369, %r6835, 0;
	selp.f32 	%f6263, %f4636, %f4635, %p1369;
$L__BB2_1439:
	mul.rn.f32 	%f4638, %f6263, %f6263;
	and.b32  	%r6840, %r9055, 1;
	setp.eq.b32 	%p1370, %r6840, 1;
	selp.f32 	%f4639, 0f3F800000, %f6263, %p1370;
	fma.rn.f32 	%f4640, %f4638, %f4639, 0f00000000;
	fma.rn.f32 	%f4641, %f4638, 0f37CBAC00, 0fBAB607ED;
	selp.f32 	%f4642, %f4641, 0fB94D4153, %p1370;
	selp.f32 	%f4643, 0f3D2AAABB, 0f3C0885E4, %p1370;
	fma.rn.f32 	%f4644, %f4642, %f4638, %f4643;
	selp.f32 	%f4645, 0fBEFFFFFF, 0fBE2AAAA8, %p1370;
	fma.rn.f32 	%f4646, %f4644, %f4638, %f4645;
	fma.rn.f32 	%f4647, %f4646, %f4640, %f4639;
	and.b32  	%r6841, %r9055, 2;
	setp.eq.s32 	%p1371, %r6841, 0;
	mov.f32 	%f4648, 0f00000000;
	sub.f32 	%f4649, %f4648, %f4647;
	selp.f32 	%f1055, %f4647, %f4649, %p1371;
	mul.f32 	%f4650, %f1055, 0f3F22F983;
	cvt.rni.s32.f32 	%r9059, %f4650;
	cvt.rn.f32.s32 	%f4651, %r9059;
	fma.rn.f32 	%f4652, %f4651, 0fBFC90FDA, %f1055;
	fma.rn.f32 	%f4653, %f4651, 0fB3A22168, %f4652;
	fma.rn.f32 	%f6264, %f4651, 0fA7C234C5, %f4653;
	abs.f32 	%f1057, %f1055;
	setp.ltu.f32 	%p1372, %f1057, 0f47CE4780;
	@%p1372 bra 	$L__BB2_1447;
	setp.neu.f32 	%p1373, %f1057, 0f7F800000;
	@%p1373 bra 	$L__BB2_1442;
	mov.f32 	%f4656, 0f00000000;
	mul.rn.f32 	%f6264, %f1055, %f4656;
	mov.b32 	%r9059, 0;
	bra.uni 	$L__BB2_1447;
$L__BB2_1442:
	mov.b32 	%r2299, %f1055;
	shl.b32 	%r6843, %r2299, 8;
	or.b32  	%r2300, %r6843, -2147483648;
	mov.b64 	%rd4060, 0;
	mov.b32 	%r9056, 0;
	mov.u64 	%rd4058, __cudart_i2opi_f;
	mov.u64 	%rd4059, %rd1;
$L__BB2_1443:
	.pragma "nounroll";
	ld.global.nc.u32 	%r6844, [%rd4058];
	mad.wide.u32 	%rd2981, %r6844, %r2300, %rd4060;
	shr.u64 	%rd4060, %rd2981, 32;
	st.local.u32 	[%rd4059], %rd2981;
	add.s32 	%r9056, %r9056, 1;
	add.s64 	%rd4059, %rd4059, 4;
	add.s64 	%rd4058, %rd4058, 4;
	setp.ne.s32 	%p1374, %r9056, 6;
	@%p1374 bra 	$L__BB2_1443;
	shr.u32 	%r6845, %r2299, 23;
	st.local.u32 	[%rd1+24], %rd4060;
	and.b32  	%r2303, %r6845, 31;
	and.b32  	%r6846, %r6845, 224;
	add.s32 	%r6847, %r6846, -128;
	shr.u32 	%r6848, %r6847, 5;
	mul.wide.u32 	%rd2982, %r6848, 4;
	sub.s64 	%rd1157, %rd1, %rd2982;
	ld.local.u32 	%r9057, [%rd1157+24];
	ld.local.u32 	%r9058, [%rd1157+20];
	setp.eq.s32 	%p1375, %r2303, 0;
	@%p1375 bra 	$L__BB2_1446;
	shf.l.wrap.b32 	%r9057, %r9058, %r9057, %r2303;
	ld.local.u32 	%r6849, [%rd1157+16];
	shf.l.wrap.b32 	%r9058, %r6849, %r9058, %r2303;
$L__BB2_1446:
	shr.u32 	%r6850, %r9057, 30;
	shf.l.wrap.b32 	%r6851, %r9058, %r9057, 2;
	shl.b32 	%r6852, %r9058, 2;
	shr.u32 	%r6853, %r6851, 31;
	add.s32 	%r6854, %r6853, %r6850;
	neg.s32 	%r6855, %r6854;
	setp.lt.s32 	%p1376, %r2299, 0;
	selp.b32 	%r9059, %r6855, %r6854, %p1376;
	xor.b32  	%r6856, %r6851, %r2299;
	shr.s32 	%r6857, %r6851, 31;
	xor.b32  	%r6858, %r6857, %r6851;
	xor.b32  	%r6859, %r6857, %r6852;
	cvt.u64.u32 	%rd2983, %r6858;
	shl.b64 	%rd2984, %rd2983, 32;
	cvt.u64.u32 	%rd2985, %r6859;
	or.b64  	%rd2986, %rd2984, %rd2985;
	cvt.rn.f64.s64 	%fd329, %rd2986;
	mul.f64 	%fd330, %fd329, 0d3BF921FB54442D19;
	cvt.rn.f32.f64 	%f4654, %fd330;
	neg.f32 	%f4655, %f4654;
	setp.lt.s32 	%p1377, %r6856, 0;
	selp.f32 	%f6264, %f4655, %f4654, %p1377;
$L__BB2_1447:
	mul.rn.f32 	%f4657, %f6264, %f6264;
	and.b32  	%r6861, %r9059, 1;
	setp.eq.b32 	%p1378, %r6861, 1;
	selp.f32 	%f4658, 0f3F800000, %f6264, %p1378;
	fma.rn.f32 	%f4659, %f4657, %f4658, 0f00000000;
	fma.rn.f32 	%f4660, %f4657, 0f37CBAC00, 0fBAB607ED;
	selp.f32 	%f4661, %f4660, 0fB94D4153, %p1378;
	selp.f32 	%f4662, 0f3D2AAABB, 0f3C0885E4, %p1378;
	fma.rn.f32 	%f4663, %f4661, %f4657, %f4662;
	selp.f32 	%f4664, 0fBEFFFFFF, 0fBE2AAAA8, %p1378;
	fma.rn.f32 	%f4665, %f4663, %f4657, %f4664;
	fma.rn.f32 	%f4666, %f4665, %f4659, %f4658;
	and.b32  	%r6862, %r9059, 2;
	setp.eq.s32 	%p1379, %r6862, 0;
	mov.f32 	%f4667, 0f00000000;
	sub.f32 	%f4668, %f4667, %f4666;
	selp.f32 	%f1061, %f4666, %f4668, %p1379;
	mul.f32 	%f4669, %f1061, 0f3F22F983;
	cvt.rni.s32.f32 	%r9063, %f4669;
	cvt.rn.f32.s32 	%f4670, %r9063;
	fma.rn.f32 	%f4671, %f4670, 0fBFC90FDA, %f1061;
	fma.rn.f32 	%f4672, %f4670, 0fB3A22168, %f4671;
	fma.rn.f32 	%f6265, %f4670, 0fA7C234C5, %f4672;
	abs.f32 	%f1063, %f1061;
	setp.ltu.f32 	%p1380, %f1063, 0f47CE4780;
	@%p1380 bra 	$L__BB2_1455;
	setp.neu.f32 	%p1381, %f1063, 0f7F800000;
	@%p1381 bra 	$L__BB2_1450;
	mov.f32 	%f4675, 0f00000000;
	mul.rn.f32 	%f6265, %f1061, %f4675;
	mov.b32 	%r9063, 0;
	bra.uni 	$L__BB2_1455;
$L__BB2_1450:
	mov.b32 	%r2313, %f1061;
	shl.b32 	%r6864, %r2313, 8;
	or.b32  	%r2314, %r6864, -2147483648;
	mov.b64 	%rd4063, 0;
	mov.b32 	%r9060, 0;
	mov.u64 	%rd4061, __cudart_i2opi_f;
	mov.u64 	%rd4062, %rd1;
$L__BB2_1451:
	.pragma "nounroll";
	ld.global.nc.u32 	%r6865, [%rd4061];
	mad.wide.u32 	%rd2989, %r6865, %r2314, %rd4063;
	shr.u64 	%rd4063, %rd2989, 32;
	st.local.u32 	[%rd4062], %rd2989;
	add.s32 	%r9060, %r9060, 1;
	add.s64 	%rd4062, %rd4062, 4;
	add.s64 	%rd4061, %rd4061, 4;
	setp.ne.s32 	%p1382, %r9060, 6;
	@%p1382 bra 	$L__BB2_1451;
	shr.u32 	%r6866, %r2313, 23;
	st.local.u32 	[%rd1+24], %rd4063;
	and.b32  	%r2317, %r6866, 31;
	and.b32  	%r6867, %r6866, 224;
	add.s32 	%r6868, %r6867, -128;
	shr.u32 	%r6869, %r6868, 5;
	mul.wide.u32 	%rd2990, %r6869, 4;
	sub.s64 	%rd1164, %rd1, %rd2990;
	ld.local.u32 	%r9061, [%rd1164+24];
	ld.local.u32 	%r9062, [%rd1164+20];
	setp.eq.s32 	%p1383, %r2317, 0;
	@%p1383 bra 	$L__BB2_1454;
	shf.l.wrap.b32 	%r9061, %r9062, %r9061, %r2317;
	ld.local.u32 	%r6870, [%rd1164+16];
	shf.l.wrap.b32 	%r9062, %r6870, %r9062, %r2317;
$L__BB2_1454:
	shr.u32 	%r6871, %r9061, 30;
	shf.l.wrap.b32 	%r6872, %r9062, %r9061, 2;
	shl.b32 	%r6873, %r9062, 2;
	shr.u32 	%r6874, %r6872, 31;
	add.s32 	%r6875, %r6874, %r6871;
	neg.s32 	%r6876, %r6875;
	setp.lt.s32 	%p1384, %r2313, 0;
	selp.b32 	%r9063, %r6876, %r6875, %p1384;
	xor.b32  	%r6877, %r6872, %r2313;
	shr.s32 	%r6878, %r6872, 31;
	xor.b32  	%r6879, %r6878, %r6872;
	xor.b32  	%r6880, %r6878, %r6873;
	cvt.u64.u32 	%rd2991, %r6879;
	shl.b64 	%rd2992, %rd2991, 32;
	cvt.u64.u32 	%rd2993, %r6880;
	or.b64  	%rd2994, %rd2992, %rd2993;
	cvt.rn.f64.s64 	%fd331, %rd2994;
	mul.f64 	%fd332, %fd331, 0d3BF921FB54442D19;
	cvt.rn.f32.f64 	%f4673, %fd332;
	neg.f32 	%f4674, %f4673;
	setp.lt.s32 	%p1385, %r6877, 0;
	selp.f32 	%f6265, %f4674, %f4673, %p1385;
$L__BB2_1455:
	mul.rn.f32 	%f4676, %f6265, %f6265;
	and.b32  	%r6882, %r9063, 1;
	setp.eq.b32 	%p1386, %r6882, 1;
	selp.f32 	%f4677, 0f3F800000, %f6265, %p1386;
	fma.rn.f32 	%f4678, %f4676, %f4677, 0f00000000;
	fma.rn.f32 	%f4679, %f4676, 0f37CBAC00, 0fBAB607ED;
	selp.f32 	%f4680, %f4679, 0fB94D4153, %p1386;
	selp.f32 	%f4681, 0f3D2AAABB, 0f3C0885E4, %p1386;
	fma.rn.f32 	%f4682, %f4680, %f4676, %f4681;
	selp.f32 	%f4683, 0fBEFFFFFF, 0fBE2AAAA8, %p1386;
	fma.rn.f32 	%f4684, %f4682, %f4676, %f4683;
	fma.rn.f32 	%f4685, %f4684, %f4678, %f4677;
	and.b32  	%r6883, %r9063, 2;
	setp.eq.s32 	%p1387, %r6883, 0;
	mov.f32 	%f4686, 0f00000000;
	sub.f32 	%f4687, %f4686, %f4685;
	selp.f32 	%f1067, %f4685, %f4687, %p1387;
	mul.f32 	%f4688, %f1067, 0f3F22F983;
	cvt.rni.s32.f32 	%r9067, %f4688;
	cvt.rn.f32.s32 	%f4689, %r9067;
	fma.rn.f32 	%f4690, %f4689, 0fBFC90FDA, %f1067;
	fma.rn.f32 	%f4691, %f4689, 0fB3A22168, %f4690;
	fma.rn.f32 	%f6266, %f4689, 0fA7C234C5, %f4691;
	abs.f32 	%f1069, %f1067;
	setp.ltu.f32 	%p1388, %f1069, 0f47CE4780;
	@%p1388 bra 	$L__BB2_1463;
	setp.neu.f32 	%p1389, %f1069, 0f7F800000;
	@%p1389 bra 	$L__BB2_1458;
	mov.f32 	%f4694, 0f00000000;
	mul.rn.f32 	%f6266, %f1067, %f4694;
	mov.b32 	%r9067, 0;
	bra.uni 	$L__BB2_1463;
$L__BB2_1458:
	mov.b32 	%r2327, %f1067;
	shl.b32 	%r6885, %r2327, 8;
	or.b32  	%r2328, %r6885, -2147483648;
	mov.b64 	%rd4066, 0;
	mov.b32 	%r9064, 0;
	mov.u64 	%rd4064, __cudart_i2opi_f;
	mov.u64 	%rd4065, %rd1;
$L__BB2_1459:
	.pragma "nounroll";
	ld.global.nc.u32 	%r6886, [%rd4064];
	mad.wide.u32 	%rd2997, %r6886, %r2328, %rd4066;
	shr.u64 	%rd4066, %rd2997, 32;
	st.local.u32 	[%rd4065], %rd2997;
	add.s32 	%r9064, %r9064, 1;
	add.s64 	%rd4065, %rd4065, 4;
	add.s64 	%rd4064, %rd4064, 4;
	setp.ne.s32 	%p1390, %r9064, 6;
	@%p1390 bra 	$L__BB2_1459;
	shr.u32 	%r6887, %r2327, 23;
	st.local.u32 	[%rd1+24], %rd4066;
	and.b32  	%r2331, %r6887, 31;
	and.b32  	%r6888, %r6887, 224;
	add.s32 	%r6889, %r6888, -128;
	shr.u32 	%r6890, %r6889, 5;
	mul.wide.u32 	%rd2998, %r6890, 4;
	sub.s64 	%rd1171, %rd1, %rd2998;
	ld.local.u32 	%r9065, [%rd1171+24];
	ld.local.u32 	%r9066, [%rd1171+20];
	setp.eq.s32 	%p1391, %r2331, 0;
	@%p1391 bra 	$L__BB2_1462;
	shf.l.wrap.b32 	%r9065, %r9066, %r9065, %r2331;
	ld.local.u32 	%r6891, [%rd1171+16];
	shf.l.wrap.b32 	%r9066, %r6891, %r9066, %r2331;
$L__BB2_1462:
	shr.u32 	%r6892, %r9065, 30;
	shf.l.wrap.b32 	%r6893, %r9066, %r9065, 2;
	shl.b32 	%r6894, %r9066, 2;
	shr.u32 	%r6895, %r6893, 31;
	add.s32 	%r6896, %r6895, %r6892;
	neg.s32 	%r6897, %r6896;
	setp.lt.s32 	%p1392, %r2327, 0;
	selp.b32 	%r9067, %r6897, %r6896, %p1392;
	xor.b32  	%r6898, %r6893, %r2327;
	shr.s32 	%r6899, %r6893, 31;
	xor.b32  	%r6900, %r6899, %r6893;
	xor.b32  	%r6901, %r6899, %r6894;
	cvt.u64.u32 	%rd2999, %r6900;
	shl.b64 	%rd3000, %rd2999, 32;
	cvt.u64.u32 	%rd3001, %r6901;
	or.b64  	%rd3002, %rd3000, %rd3001;
	cvt.rn.f64.s64 	%fd333, %rd3002;
	mul.f64 	%fd334, %fd333, 0d3BF921FB54442D19;
	cvt.rn.f32.f64 	%f4692, %fd334;
	neg.f32 	%f4693, %f4692;
	setp.lt.s32 	%p1393, %r6898, 0;
	selp.f32 	%f6266, %f4693, %f4692, %p1393;
$L__BB2_1463:
	mul.rn.f32 	%f4695, %f6266, %f6266;
	and.b32  	%r6903, %r9067, 1;
	setp.eq.b32 	%p1394, %r6903, 1;
	selp.f32 	%f4696, 0f3F800000, %f6266, %p1394;
	fma.rn.f32 	%f4697, %f4695, %f4696, 0f00000000;
	fma.rn.f32 	%f4698, %f4695, 0f37CBAC00, 0fBAB607ED;
	selp.f32 	%f4699, %f4698, 0fB94D4153, %p1394;
	selp.f32 	%f4700, 0f3D2AAABB, 0f3C0885E4, %p1394;
	fma.rn.f32 	%f4701, %f4699, %f4695, %f4700;
	selp.f32 	%f4702, 0fBEFFFFFF, 0fBE2AAAA8, %p1394;
	fma.rn.f32 	%f4703, %f4701, %f4695, %f4702;
	fma.rn.f32 	%f4704, %f4703, %f4697, %f4696;
	and.b32  	%r6904, %r9067, 2;
	setp.eq.s32 	%p1395, %r6904, 0;
	mov.f32 	%f4705, 0f00000000;
	sub.f32 	%f4706, %f4705, %f4704;
	selp.f32 	%f1073, %f4704, %f4706, %p1395;
	mul.f32 	%f4707, %f1073, 0f3F22F983;
	cvt.rni.s32.f32 	%r9071, %f4707;
	cvt.rn.f32.s32 	%f4708, %r9071;
	fma.rn.f32 	%f4709, %f4708, 0fBFC90FDA, %f1073;
	fma.rn.f32 	%f4710, %f4708, 0fB3A22168, %f4709;
	fma.rn.f32 	%f6267, %f4708, 0fA7C234C5, %f4710;
	abs.f32 	%f1075, %f1073;
	setp.ltu.f32 	%p1396, %f1075, 0f47CE4780;
	@%p1396 bra 	$L__BB2_1471;
	setp.neu.f32 	%p1397, %f1075, 0f7F800000;
	@%p1397 bra 	$L__BB2_1466;
	mov.f32 	%f4713, 0f00000000;
	mul.rn.f32 	%f6267, %f1073, %f4713;
	mov.b32 	%r9071, 0;
	bra.uni 	$L__BB2_1471;
$L__BB2_1466:
	mov.b32 	%r2341, %f1073;
	shl.b32 	%r6906, %r2341, 8;
	or.b32  	%r2342, %r6906, -2147483648;
	mov.b64 	%rd4069, 0;
	mov.b32 	%r9068, 0;
	mov.u64 	%rd4067, __cudart_i2opi_f;
	mov.u64 	%rd4068, %rd1;
$L__BB2_1467:
	.pragma "nounroll";
	ld.global.nc.u32 	%r6907, [%rd4067];
	mad.wide.u32 	%rd3005, %r6907, %r2342, %rd4069;
	shr.u64 	%rd4069, %rd3005, 32;
	st.local.u32 	[%rd4068], %rd3005;
	add.s32 	%r9068, %r9068, 1;
	add.s64 	%rd4068, %rd4068, 4;
	add.s64 	%rd4067, %rd4067, 4;
	setp.ne.s32 	%p1398, %r9068, 6;
	@%p1398 bra 	$L__BB2_1467;
	shr.u32 	%r6908, %r2341, 23;
	st.local.u32 	[%rd1+24], %rd4069;
	and.b32  	%r2345, %r6908, 31;
	and.b32  	%r6909, %r6908, 224;
	add.s32 	%r6910, %r6909, -128;
	shr.u32 	%r6911, %r6910, 5;
	mul.wide.u32 	%rd3006, %r6911, 4;
	sub.s64 	%rd1178, %rd1, %rd3006;
	ld.local.u32 	%r9069, [%rd1178+24];
	ld.local.u32 	%r9070, [%rd1178+20];
	setp.eq.s32 	%p1399, %r2345, 0;
	@%p1399 bra 	$L__BB2_1470;
	shf.l.wrap.b32 	%r9069, %r9070, %r9069, %r2345;
	ld.local.u32 	%r6912, [%rd1178+16];
	shf.l.wrap.b32 	%r9070, %r6912, %r9070, %r2345;
$L__BB2_1470:
	shr.u32 	%r6913, %r9069, 30;
	shf.l.wrap.b32 	%r6914, %r9070, %r9069, 2;
	shl.b32 	%r6915, %r9070, 2;
	shr.u32 	%r6916, %r6914, 31;
	add.s32 	%r6917, %r6916, %r6913;
	neg.s32 	%r6918, %r6917;
	setp.lt.s32 	%p1400, %r2341, 0;
	selp.b32 	%r9071, %r6918, %r6917, %p1400;
	xor.b32  	%r6919, %r6914, %r2341;
	shr.s32 	%r6920, %r6914, 31;
	xor.b32  	%r6921, %r6920, %r6914;
	xor.b32  	%r6922, %r6920, %r6915;
	cvt.u64.u32 	%rd3007, %r6921;
	shl.b64 	%rd3008, %rd3007, 32;
	cvt.u64.u32 	%rd3009, %r6922;
	or.b64  	%rd3010, %rd3008, %rd3009;
	cvt.rn.f64.s64 	%fd335, %rd3010;
	mul.f64 	%fd336, %fd335, 0d3BF921FB54442D19;
	cvt.rn.f32.f64 	%f4711, %fd336;
	neg.f32 	%f4712, %f4711;
	setp.lt.s32 	%p1401, %r6919, 0;
	selp.f32 	%f6267, %f4712, %f4711, %p1401;
$L__BB2_1471:
	setp.leu.f32 	%p1402, %f6312, %f6295;
	mul.rn.f32 	%f4714, %f6267, %f6267;
	and.b32  	%r6924, %r9071, 1;
	setp.eq.b32 	%p1403, %r6924, 1;
	selp.f32 	%f4715, 0f3F800000, %f6267, %p1403;
	fma.rn.f32 	%f4716, %f4714, %f4715, 0f00000000;
	fma.rn.f32 	%f4717, %f4714, 0f37CBAC00, 0fBAB607ED;
	selp.f32 	%f4718, %f4717, 0fB94D4153, %p1403;
	selp.f32 	%f4719, 0f3D2AAABB, 0f3C0885E4, %p1403;
	fma.rn.f32 	%f4720, %f4718, %f4714, %f4719;
	selp.f32 	%f4721, 0fBEFFFFFF, 0fBE2AAAA8, %p1403;
	fma.rn.f32 	%f4722, %f4720, %f4714, %f4721;
	fma.rn.f32 	%f4723, %f4722, %f4716, %f4715;
	and.b32  	%r6925, %r9071, 2;
	setp.eq.s32 	%p1404, %r6925, 0;
	mov.f32 	%f4724, 0f00000000;
	sub.f32 	%f4725, %f4724, %f4723;
	selp.f32 	%f6269, %f4723, %f4725, %p1404;
	@%p1402 bra 	$L__BB2_1481;
	mul.f32 	%f4726, %f6269, 0f3F22F983;
	cvt.rni.s32.f32 	%r9075, %f4726;
	cvt.rn.f32.s32 	%f4727, %r9075;
	fma.rn.f32 	%f4728, %f4727, 0fBFC90FDA, %f6269;
	fma.rn.f32 	%f4729, %f4727, 0fB3A22168, %f4728;
	fma.rn.f32 	%f6268, %f4727, 0fA7C234C5, %f4729;
	abs.f32 	%f1081, %f6269;
	setp.ltu.f32 	%p1405, %f1081, 0f47CE4780;
	@%p1405 bra 	$L__BB2_1480;
	setp.neu.f32 	%p1406, %f1081, 0f7F800000;
	@%p1406 bra 	$L__BB2_1475;
	mov.f32 	%f4732, 0f00000000;
	mul.rn.f32 	%f6268, %f6269, %f4732;
	mov.b32 	%r9075, 0;
	bra.uni 	$L__BB2_1480;
$L__BB2_1475:
	mov.b32 	%r2355, %f6269;
	shl.b32 	%r6927, %r2355, 8;
	or.b32  	%r2356, %r6927, -2147483648;
	mov.b64 	%rd4072, 0;
	mov.b32 	%r9072, 0;
	mov.u64 	%rd4070, __cudart_i2opi_f;
	mov.u64 	%rd4071, %rd1;
$L__BB2_1476:
	.pragma "nounroll";
	ld.global.nc.u32 	%r6928, [%rd4070];
	mad.wide.u32 	%rd3013, %r6928, %r2356, %rd4072;
	shr.u64 	%rd4072, %rd3013, 32;
	st.local.u32 	[%rd4071], %rd3013;
	add.s32 	%r9072, %r9072, 1;
	add.s64 	%rd4071, %rd4071, 4;
	add.s64 	%rd4070, %rd4070, 4;
	setp.ne.s32 	%p1407, %r9072, 6;
	@%p1407 bra 	$L__BB2_1476;
	shr.u32 	%r6929, %r2355, 23;
	st.local.u32 	[%rd1+24], %rd4072;
	and.b32  	%r2359, %r6929, 31;
	and.b32  	%r6930, %r6929, 224;
	add.s32 	%r6931, %r6930, -128;
	shr.u32 	%r6932, %r6931, 5;
	mul.wide.u32 	%rd3014, %r6932, 4;
	sub.s64 	%rd1185, %rd1, %rd3014;
	ld.local.u32 	%r9073, [%rd1185+24];
	ld.local.u32 	%r9074, [%rd1185+20];
	setp.eq.s32 	%p1408, %r2359, 0;
	@%p1408 bra 	$L__BB2_1479;
	shf.l.wrap.b32 	%r9073, %r9074, %r9073, %r2359;
	ld.local.u32 	%r6933, [%rd1185+16];
	shf.l.wrap.b32 	%r9074, %r6933, %r9074, %r2359;
$L__BB2_1479:
	shr.u32 	%r6934, %r9073, 30;
	shf.l.wrap.b32 	%r6935, %r9074, %r9073, 2;
	shl.b32 	%r6936, %r9074, 2;
	shr.u32 	%r6937, %r6935, 31;
	add.s32 	%r6938, %r6937, %r6934;
	neg.s32 	%r6939, %r6938;
	setp.lt.s32 	%p1409, %r2355, 0;
	selp.b32 	%r9075, %r6939, %r6938, %p1409;
	xor.b32  	%r6940, %r6935, %r2355;
	shr.s32 	%r6941, %r6935, 31;
	xor.b32  	%r6942, %r6941, %r6935;
	xor.b32  	%r6943, %r6941, %r6936;
	cvt.u64.u32 	%rd3015, %r6942;
	shl.b64 	%rd3016, %rd3015, 32;
	cvt.u64.u32 	%rd3017, %r6943;
	or.b64  	%rd3018, %rd3016, %rd3017;
	cvt.rn.f64.s64 	%fd337, %rd3018;
	mul.f64 	%fd338, %fd337, 0d3BF921FB54442D19;
	cvt.rn.f32.f64 	%f4730, %fd338;
	neg.f32 	%f4731, %f4730;
	setp.lt.s32 	%p1410, %r6940, 0;
	selp.f32 	%f6268, %f4731, %f4730, %p1410;
$L__BB2_1480:
	mul.rn.f32 	%f4733, %f6268, %f6268;
	and.b32  	%r6945, %r9075, 1;
	setp.eq.b32 	%p1411, %r6945, 1;
	selp.f32 	%f4734, 0f3F800000, %f6268, %p1411;
	fma.rn.f32 	%f4735, %f4733, %f4734, 0f00000000;
	fma.rn.f32 	%f4736, %f4733, 0f37CBAC00, 0fBAB607ED;
	selp.f32 	%f4737, %f4736, 0fB94D4153, %p1411;
	selp.f32 	%f4738, 0f3D2AAABB, 0f3C0885E4, %p1411;
	fma.rn.f32 	%f4739, %f4737, %f4733, %f4738;
	selp.f32 	%f4740, 0fBEFFFFFF, 0fBE2AAAA8, %p1411;
	fma.rn.f32 	%f4741, %f4739, %f4733, %f4740;
	fma.rn.f32 	%f4742, %f4741, %f4735, %f4734;
	and.b32  	%r6946, %r9075, 2;
	setp.eq.s32 	%p1412, %r6946, 0;
	mov.f32 	%f4743, 0f00000000;
	sub.f32 	%f4744, %f4743, %f4742;
	selp.f32 	%f6269, %f4742, %f4744, %p1412;
$L__BB2_1481:
	setp.geu.f32 	%p1413, %f6269, 0f40400000;
	@%p1413 bra 	$L__BB2_1491;
	mul.f32 	%f4745, %f6269, 0f3F22F983;
	cvt.rni.s32.f32 	%r9079, %f4745;
	cvt.rn.f32.s32 	%f4746, %r9079;
	fma.rn.f32 	%f4747, %f4746, 0fBFC90FDA, %f6269;
	fma.rn.f32 	%f4748, %f4746, 0fB3A22168, %f4747;
	fma.rn.f32 	%f6270, %f4746, 0fA7C234C5, %f4748;
	abs.f32 	%f1088, %f6269;
	setp.ltu.f32 	%p1414, %f1088, 0f47CE4780;
	@%p1414 bra 	$L__BB2_1490;
	setp.neu.f32 	%p1415, %f1088, 0f7F800000;
	@%p1415 bra 	$L__BB2_1485;
	mov.f32 	%f4751, 0f00000000;
	mul.rn.f32 	%f6270, %f6269, %f4751;
	mov.b32 	%r9079, 0;
	bra.uni 	$L__BB2_1490;
$L__BB2_1485:
	mov.b32 	%r2369, %f6269;
	shl.b32 	%r6948, %r2369, 8;
	or.b32  	%r2370, %r6948, -2147483648;
	mov.b64 	%rd4075, 0;
	mov.b32 	%r9076, 0;
	mov.u64 	%rd4073, __cudart_i2opi_f;
	mov.u64 	%rd4074, %rd1;
$L__BB2_1486:
	.pragma "nounroll";
	ld.global.nc.u32 	%r6949, [%rd4073];
	mad.wide.u32 	%rd3021, %r6949, %r2370, %rd4075;
	shr.u64 	%rd4075, %rd3021, 32;
	st.local.u32 	[%rd4074], %rd3021;
	add.s32 	%r9076, %r9076, 1;
	add.s64 	%rd4074, %rd4074, 4;
	add.s64 	%rd4073, %rd4073, 4;
	setp.ne.s32 	%p1416, %r9076, 6;
	@%p1416 bra 	$L__BB2_1486;
	shr.u32 	%r6950, %r2369, 23;
	st.local.u32 	[%rd1+24], %rd4075;
	and.b32  	%r2373, %r6950, 31;
	and.b32  	%r6951, %r6950, 224;
	add.s32 	%r6952, %r6951, -128;
	shr.u32 	%r6953, %r6952, 5;
	mul.wide.u32 	%rd3022, %r6953, 4;
	sub.s64 	%rd1192, %rd1, %rd3022;
	ld.local.u32 	%r9077, [%rd1192+24];
	ld.local.u32 	%r9078, [%rd1192+20];
	setp.eq.s32 	%p1417, %r2373, 0;
	@%p1417 bra 	$L__BB2_1489;
	shf.l.wrap.b32 	%r9077, %r9078, %r9077, %r2373;
	ld.local.u32 	%r6954, [%rd1192+16];
	shf.l.wrap.b32 	%r9078, %r6954, %r9078, %r2373;
$L__BB2_1489:
	shr.u32 	%r6955, %r9077, 30;
	shf.l.wrap.b32 	%r6956, %r9078, %r9077, 2;
	shl.b32 	%r6957, %r9078, 2;
	shr.u32 	%r6958, %r6956, 31;
	add.s32 	%r6959, %r6958, %r6955;
	neg.s32 	%r6960, %r6959;
	setp.lt.s32 	%p1418, %r2369, 0;
	selp.b32 	%r9079, %r6960, %r6959, %p1418;
	xor.b32  	%r6961, %r6956, %r2369;
	shr.s32 	%r6962, %r6956, 31;
	xor.b32  	%r6963, %r6962, %r6956;
	xor.b32  	%r6964, %r6962, %r6957;
	cvt.u64.u32 	%rd3023, %r6963;
	shl.b64 	%rd3024, %rd3023, 32;
	cvt.u64.u32 	%rd3025, %r6964;
	or.b64  	%rd3026, %rd3024, %rd3025;
	cvt.rn.f64.s64 	%fd339, %rd3026;
	mul.f64 	%fd340, %fd339, 0d3BF921FB54442D19;
	cvt.rn.f32.f64 	%f4749, %fd340;
	neg.f32 	%f4750, %f4749;
	setp.lt.s32 	%p1419, %r6961, 0;
	selp.f32 	%f6270, %f4750, %f4749, %p1419;
$L__BB2_1490:
	mul.rn.f32 	%f4752, %f6270, %f6270;
	and.b32  	%r6966, %r9079, 1;
	setp.eq.b32 	%p1420, %r6966, 1;
	selp.f32 	%f4753, 0f3F800000, %f6270, %p1420;
	fma.rn.f32 	%f4754, %f4752, %f4753, 0f00000000;
	fma.rn.f32 	%f4755, %f4752, 0f37CBAC00, 0fBAB607ED;
	selp.f32 	%f4756, %f4755, 0fB94D4153, %p1420;
	selp.f32 	%f4757, 0f3D2AAABB, 0f3C0885E4, %p1420;
	fma.rn.f32 	%f4758, %f4756, %f4752, %f4757;
	selp.f32 	%f4759, 0fBEFFFFFF, 0fBE2AAAA8, %p1420;
	fma.rn.f32 	%f4760, %f4758, %f4752, %f4759;
	fma.rn.f32 	%f4761, %f4760, %f4754, %f4753;
	and.b32  	%r6967, %r9079, 2;
	setp.eq.s32 	%p1421, %r6967, 0;
	mov.f32 	%f4762, 0f00000000;
	sub.f32 	%f4763, %f4762, %f4761;
	selp.f32 	%f6269, %f4761, %f4763, %p1421;
$L__BB2_1491:
	setp.leu.f32 	%p1422, %f2, 0f40A00000;
	@%p1422 bra 	$L__BB2_1501;
	mul.f32 	%f4764, %f6269, 0f3F22F983;
	cvt.rni.s32.f32 	%r9083, %f4764;
	cvt.rn.f32.s32 	%f4765, %r9083;
	fma.rn.f32 	%f4766, %f4765, 0fBFC90FDA, %f6269;
	fma.rn.f32 	%f4767, %f4765, 0fB3A22168, %f4766;
	fma.rn.f32 	%f6272, %f4765, 0fA7C234C5, %f4767;
	abs.f32 	%f1095, %f6269;
	setp.ltu.f32 	%p1423, %f1095, 0f47CE4780;
	@%p1423 bra 	$L__BB2_1500;
	setp.neu.f32 	%p1424, %f1095, 0f7F800000;
	@%p1424 bra 	$L__BB2_1495;
	mov.f32 	%f4770, 0f00000000;
	mul.rn.f32 	%f6272, %f6269, %f4770;
	mov.b32 	%r9083, 0;
	bra.uni 	$L__BB2_1500;
$L__BB2_1495:
	mov.b32 	%r2383, %f6269;
	shl.b32 	%r6969, %r2383, 8;
	or.b32  	%r2384, %r6969, -2147483648;
	mov.b64 	%rd4078, 0;
	mov.b32 	%r9080, 0;
	mov.u64 	%rd4076, __cudart_i2opi_f;
	mov.u64 	%rd4077, %rd1;
$L__BB2_1496:
	.pragma "nounroll";
	ld.global.nc.u32 	%r6970, [%rd4076];
	mad.wide.u32 	%rd3029, %r6970, %r2384, %rd4078;
	shr.u64 	%rd4078, %rd3029, 32;
	st.local.u32 	[%rd4077], %rd3029;
	add.s32 	%r9080, %r9080, 1;
	add.s64 	%rd4077, %rd4077, 4;
	add.s64 	%rd4076, %rd4076, 4;
	setp.ne.s32 	%p1425, %r9080, 6;
	@%p1425 bra 	$L__BB2_1496;
	shr.u32 	%r6971, %r2383, 23;
	st.local.u32 	[%rd1+24], %rd4078;
	and.b32  	%r2387, %r6971, 31;
	and.b32  	%r6972, %r6971, 224;
	add.s32 	%r6973, %r6972, -128;
	shr.u32 	%r6974, %r6973, 5;
	mul.wide.u32 	%rd3030, %r6974, 4;
	sub.s64 	%rd1199, %rd1, %rd3030;
	ld.local.u32 	%r9081, [%rd1199+24];
	ld.local.u32 	%r9082, [%rd1199+20];
	setp.eq.s32 	%p1426, %r2387, 0;
	@%p1426 bra 	$L__BB2_1499;
	shf.l.wrap.b32 	%r9081, %r9082, %r9081, %r2387;
	ld.local.u32 	%r6975, [%rd1199+16];
	shf.l.wrap.b32 	%r9082, %r6975, %r9082, %r2387;
$L__BB2_1499:
	shr.u32 	%r6976, %r9081, 30;
	shf.l.wrap.b32 	%r6977, %r9082, %r9081, 2;
	shl.b32 	%r6978, %r9082, 2;
	shr.u32 	%r6979, %r6977, 31;
	add.s32 	%r6980, %r6979, %r6976;
	neg.s32 	%r6981, %r6980;
	setp.lt.s32 	%p1427, %r2383, 0;
	selp.b32 	%r9083, %r6981, %r6980, %p1427;
	xor.b32  	%r6982, %r6977, %r2383;
	shr.s32 	%r6983, %r6977, 31;
	xor.b32  	%r6984, %r6983, %r6977;
	xor.b32  	%r6985, %r6983, %r6978;
	cvt.u64.u32 	%rd3031, %r6984;
	shl.b64 	%rd3032, %rd3031, 32;
	cvt.u64.u32 	%rd3033, %r6985;
	or.b64  	%rd3034, %rd3032, %rd3033;
	cvt.rn.f64.s64 	%fd341, %rd3034;
	mul.f64 	%fd342, %fd341, 0d3BF921FB54442D19;
	cvt.rn.f32.f64 	%f4768, %fd342;
	neg.f32 	%f4769, %f4768;
	setp.lt.s32 	%p1428, %r6982, 0;
	selp.f32 	%f6272, %f4769, %f4768, %p1428;
$L__BB2_1500:
	mul.rn.f32 	%f4771, %f6272, %f6272;
	and.b32  	%r6987, %r9083, 1;
	setp.eq.b32 	%p1429, %r6987, 1;
	selp.f32 	%f4772, 0f3F800000, %f6272, %p1429;
	fma.rn.f32 	%f4773, %f4771, %f4772, 0f00000000;
	fma.rn.f32 	%f4774, %f4771, 0f37CBAC00, 0fBAB607ED;
	selp.f32 	%f4775, %f4774, 0fB94D4153, %p1429;
	selp.f32 	%f4776, 0f3D2AAABB, 0f3C0885E4, %p1429;
	fma.rn.f32 	%f4777, %f4775, %f4771, %f4776;
	selp.f32 	%f4778, 0fBEFFFFFF, 0fBE2AAAA8, %p1429;
	fma.rn.f32 	%f4779, %f4777, %f4771, %f4778;
	fma.rn.f32 	%f4780, %f4779, %f4773, %f4772;
	and.b32  	%r6988, %r9083, 2;
	setp.eq.s32 	%p1430, %r6988, 0;
	mov.f32 	%f4781, 0f00000000;
	sub.f32 	%f4782, %f4781, %f4780;
	selp.f32 	%f6269, %f4780, %f4782, %p1430;
$L__BB2_1501:
	setp.leu.f32 	%p1431, %f2, 0f40E00000;
	@%p1431 bra 	$L__BB2_1511;
	mul.f32 	%f4783, %f6269, 0f3F22F983;
	cvt.rni.s32.f32 	%r9087, %f4783;
	cvt.rn.f32.s32 	%f4784, %r9087;
	fma.rn.f32 	%f4785, %f4784, 0fBFC90FDA, %f6269;
	fma.rn.f32 	%f4786, %f4784, 0fB3A22168, %f4785;
	fma.rn.f32 	%f6274, %f4784, 0fA7C234C5, %f4786;
	abs.f32 	%f1102, %f6269;
	setp.ltu.f32 	%p1432, %f1102, 0f47CE4780;
	@%p1432 bra 	$L__BB2_1510;
	setp.neu.f32 	%p1433, %f1102, 0f7F800000;
	@%p1433 bra 	$L__BB2_1505;
	mov.f32 	%f4789, 0f00000000;
	mul.rn.f32 	%f6274, %f6269, %f4789;
	mov.b32 	%r9087, 0;
	bra.uni 	$L__BB2_1510;
$L__BB2_1505:
	mov.b32 	%r2397, %f6269;
	shl.b32 	%r6990, %r2397, 8;
	or.b32  	%r2398, %r6990, -2147483648;
	mov.b64 	%rd4081, 0;
	mov.b32 	%r9084, 0;
	mov.u64 	%rd4079, __cudart_i2opi_f;
	mov.u64 	%rd4080, %rd1;
$L__BB2_1506:
	.pragma "nounroll";
	ld.global.nc.u32 	%r6991, [%rd4079];
	mad.wide.u32 	%rd3037, %r6991, %r2398, %rd4081;
	shr.u64 	%rd4081, %rd3037, 32;
	st.local.u32 	[%rd4080], %rd3037;
	add.s32 	%r9084, %r9084, 1;
	add.s64 	%rd4080, %rd4080, 4;
	add.s64 	%rd4079, %rd4079, 4;
	setp.ne.s32 	%p1434, %r9084, 6;
	@%p1434 bra 	$L__BB2_1506;
	shr.u32 	%r6992, %r2397, 23;
	st.local.u32 	[%rd1+24], %rd4081;
	and.b32  	%r2401, %r6992, 31;
	and.b32  	%r6993, %r6992, 224;
	add.s32 	%r6994, %r6993, -128;
	shr.u32 	%r6995, %r6994, 5;
	mul.wide.u32 	%rd3038, %r6995, 4;
	sub.s64 	%rd1206, %rd1, %rd3038;
	ld.local.u32 	%r9085, [%rd1206+24];
	ld.local.u32 	%r9086, [%rd1206+20];
	setp.eq.s32 	%p1435, %r2401, 0;
	@%p1435 bra 	$L__BB2_1509;
	shf.l.wrap.b32 	%r9085, %r9086, %r9085, %r2401;
	ld.local.u32 	%r6996, [%rd1206+16];
	shf.l.wrap.b32 	%r9086, %r6996, %r9086, %r2401;
$L__BB2_1509:
	shr.u32 	%r6997, %r9085, 30;
	shf.l.wrap.b32 	%r6998, %r9086, %r9085, 2;
	shl.b32 	%r6999, %r9086, 2;
	shr.u32 	%r7000, %r6998, 31;
	add.s32 	%r7001, %r7000, %r6997;
	neg.s32 	%r7002, %r7001;
	setp.lt.s32 	%p1436, %r2397, 0;
	selp.b32 	%r9087, %r7002, %r7001, %p1436;
	xor.b32  	%r7003, %r6998, %r2397;
	shr.s32 	%r7004, %r6998, 31;
	xor.b32  	%r7005, %r7004, %r6998;
	xor.b32  	%r7006, %r7004, %r6999;
	cvt.u64.u32 	%rd3039, %r7005;
	shl.b64 	%rd3040, %rd3039, 32;
	cvt.u64.u32 	%rd3041, %r7006;
	or.b64  	%rd3042, %rd3040, %rd3041;
	cvt.rn.f64.s64 	%fd343, %rd3042;
	mul.f64 	%fd344, %fd343, 0d3BF921FB54442D19;
	cvt.rn.f32.f64 	%f4787, %fd344;
	neg.f32 	%f4788, %f4787;
	setp.lt.s32 	%p1437, %r7003, 0;
	selp.f32 	%f6274, %f4788, %f4787, %p1437;
$L__BB2_1510:
	mul.rn.f32 	%f4790, %f6274, %f6274;
	and.b32  	%r7008, %r9087, 1;
	setp.eq.b32 	%p1438, %r7008, 1;
	selp.f32 	%f4791, 0f3F800000, %f6274, %p1438;
	fma.rn.f32 	%f4792, %f4790, %f4791, 0f00000000;
	fma.rn.f32 	%f4793, %f4790, 0f37CBAC00, 0fBAB607ED;
	selp.f32 	%f4794, %f4793, 0fB94D4153, %p1438;
	selp.f32 	%f4795, 0f3D2AAABB, 0f3C0885E4, %p1438;
	fma.rn.f32 	%f4796, %f4794, %f4790, %f4795;
	selp.f32 	%f4797, 0fBEFFFFFF, 0fBE2AAAA8, %p1438;
	fma.rn.f32 	%f4798, %f4796, %f4790, %f4797;
	fma.rn.f32 	%f4799, %f4798, %f4792, %f4791;
	and.b32  	%r7009, %r9087, 2;
	setp.eq.s32 	%p1439, %r7009, 0;
	mov.f32 	%f4800, 0f00000000;
	sub.f32 	%f4801, %f4800, %f4799;
	selp.f32 	%f6269, %f4799, %f4801, %p1439;
$L__BB2_1511:
	setp.geu.f32 	%p1440, %f6312, 0f41000000;
	@%p1440 bra 	$L__BB2_1521;
	mul.f32 	%f4802, %f6269, 0f3F22F983;
	cvt.rni.s32.f32 	%r9091, %f4802;
	cvt.rn.f32.s32 	%f4803, %r9091;
	fma.rn.f32 	%f4804, %f4803, 0fBFC90FDA, %f6269;
	fma.rn.f32 	%f4805, %f4803, 0fB3A22168, %f4804;
	fma.rn.f32 	%f6276, %f4803, 0fA7C234C5, %f4805;
	abs.f32 	%f1109, %f6269;
	setp.ltu.f32 	%p1441, %f1109, 0f47CE4780;
	@%p1441 bra 	$L__BB2_1520;
	setp.neu.f32 	%p1442, %f1109, 0f7F800000;
	@%p1442 bra 	$L__BB2_1515;
	mov.f32 	%f4808, 0f00000000;
	mul.rn.f32 	%f6276, %f6269, %f4808;
	mov.b32 	%r9091, 0;
	bra.uni 	$L__BB2_1520;
$L__BB2_1515:
	mov.b32 	%r2411, %f6269;
	shl.b32 	%r7011, %r2411, 8;
	or.b32  	%r2412, %r7011, -2147483648;
	mov.b64 	%rd4084, 0;
	mov.b32 	%r9088, 0;
	mov.u64 	%rd4082, __cudart_i2opi_f;
	mov.u64 	%rd4083, %rd1;
$L__BB2_1516:
	.pragma "nounroll";
	ld.global.nc.u32 	%r7012, [%rd4082];
	mad.wide.u32 	%rd3045, %r7012, %r2412, %rd4084;
	shr.u64 	%rd4084, %rd3045, 32;
	st.local.u32 	[%rd4083], %rd3045;
	add.s32 	%r9088, %r9088, 1;
	add.s64 	%rd4083, %rd4083, 4;
	add.s64 	%rd4082, %rd4082, 4;
	setp.ne.s32 	%p1443, %r9088, 6;
	@%p1443 bra 	$L__BB2_1516;
	shr.u32 	%r7013, %r2411, 23;
	st.local.u32 	[%rd1+24], %rd4084;
	and.b32  	%r2415, %r7013, 31;
	and.b32  	%r7014, %r7013, 224;
	add.s32 	%r7015, %r7014, -128;
	shr.u32 	%r7016, %r7015, 5;
	mul.wide.u32 	%rd3046, %r7016, 4;
	sub.s64 	%rd1213, %rd1, %rd3046;
	ld.local.u32 	%r9089, [%rd1213+24];
	ld.local.u32 	%r9090, [%rd1213+20];
	setp.eq.s32 	%p1444, %r2415, 0;
	@%p1444 bra 	$L__BB2_1519;
	shf.l.wrap.b32 	%r9089, %r9090, %r9089, %r2415;
	ld.local.u32 	%r7017, [%rd1213+16];
	shf.l.wrap.b32 	%r9090, %r7017, %r9090, %r2415;
$L__BB2_1519:
	shr.u32 	%r7018, %r9089, 30;
	shf.l.wrap.b32 	%r7019, %r9090, %r9089, 2;
	shl.b32 	%r7020, %r9090, 2;
	shr.u32 	%r7021, %r7019, 31;
	add.s32 	%r7022, %r7021, %r7018;
	neg.s32 	%r7023, %r7022;
	setp.lt.s32 	%p1445, %r2411, 0;
	selp.b32 	%r9091, %r7023, %r7022, %p1445;
	xor.b32  	%r7024, %r7019, %r2411;
	shr.s32 	%r7025, %r7019, 31;
	xor.b32  	%r7026, %r7025, %r7019;
	xor.b32  	%r7027, %r7025, %r7020;
	cvt.u64.u32 	%rd3047, %r7026;
	shl.b64 	%rd3048, %rd3047, 32;
	cvt.u64.u32 	%rd3049, %r7027;
	or.b64  	%rd3050, %rd3048, %rd3049;
	cvt.rn.f64.s64 	%fd345, %rd3050;
	mul.f64 	%fd346, %fd345, 0d3BF921FB54442D19;
	cvt.rn.f32.f64 	%f4806, %fd346;
	neg.f32 	%f4807, %f4806;
	setp.lt.s32 	%p1446, %r7024, 0;
	selp.f32 	%f6276, %f4807, %f4806, %p1446;
$L__BB2_1520:
	add.s32 	%r7029, %r9091, 1;
	mul.rn.f32 	%f4809, %f6276, %f6276;
	and.b32  	%r7030, %r9091, 1;
	setp.eq.b32 	%p1447, %r7030, 1;
	selp.f32 	%f4810, %f6276, 0f3F800000, %p1447;
	fma.rn.f32 	%f4811, %f4809, %f4810, 0f00000000;
	fma.rn.f32 	%f4812, %f4809, 0f37CBAC00, 0fBAB607ED;
	selp.f32 	%f4813, 0fB94D4153, %f4812, %p1447;
	selp.f32 	%f4814, 0f3C0885E4, 0f3D2AAABB, %p1447;
	fma.rn.f32 	%f4815, %f4813, %f4809, %f4814;
	selp.f32 	%f4816, 0fBE2AAAA8, 0fBEFFFFFF, %p1447;
	fma.rn.f32 	%f4817, %f4815, %f4809, %f4816;
	fma.rn.f32 	%f4818, %f4817, %f4811, %f4810;
	and.b32  	%r7031, %r7029, 2;
	setp.eq.s32 	%p1448, %r7031, 0;
	mov.f32 	%f4819, 0f00000000;
	sub.f32 	%f4820, %f4819, %f4818;
	selp.f32 	%f6269, %f4818, %f4820, %p1448;
$L__BB2_1521:
	setp.leu.f32 	%p1449, %f2, 0f40400000;
	@%p1449 bra 	$L__BB2_1531;
	mul.f32 	%f4821, %f6269, 0f3F22F983;
	cvt.rni.s32.f32 	%r9095, %f4821;
	cvt.rn.f32.s32 	%f4822, %r9095;
	fma.rn.f32 	%f4823, %f4822, 0fBFC90FDA, %f6269;
	fma.rn.f32 	%f4824, %f4822, 0fB3A22168, %f4823;
	fma.rn.f32 	%f6278, %f4822, 0fA7C234C5, %f4824;
	abs.f32 	%f1116, %f6269;
	setp.ltu.f32 	%p1450, %f1116, 0f47CE4780;
	@%p1450 bra 	$L__BB2_1530;
	setp.neu.f32 	%p1451, %f1116, 0f7F800000;
	@%p1451 bra 	$L__BB2_1525;
	mov.f32 	%f4827, 0f00000000;
	mul.rn.f32 	%f6278, %f6269, %f4827;
	mov.b32 	%r9095, 0;
	bra.uni 	$L__BB2_1530;
$L__BB2_1525:
	mov.b32 	%r2425, %f6269;
	shl.b32 	%r7033, %r2425, 8;
	or.b32  	%r2426, %r7033, -2147483648;
	mov.b64 	%rd4087, 0;
	mov.b32 	%r9092, 0;
	mov.u64 	%rd4085, __cudart_i2opi_f;
	mov.u64 	%rd4086, %rd1;
$L__BB2_1526:
	.pragma "nounroll";
	ld.global.nc.u32 	%r7034, [%rd4085];
	mad.wide.u32 	%rd3053, %r7034, %r2426, %rd4087;
	shr.u64 	%rd4087, %rd3053, 32;
	st.local.u32 	[%rd4086], %rd3053;
	add.s32 	%r9092, %r9092, 1;
	add.s64 	%rd4086, %rd4086, 4;
	add.s64 	%rd4085, %rd4085, 4;
	setp.ne.s32 	%p1452, %r9092, 6;
	@%p1452 bra 	$L__BB2_1526;
	shr.u32 	%r7035, %r2425, 23;
	st.local.u32 	[%rd1+24], %rd4087;
	and.b32  	%r2429, %r7035, 31;
	and.b32  	%r7036, %r7035, 224;
	add.s32 	%r7037, %r7036, -128;
	shr.u32 	%r7038, %r7037, 5;
	mul.wide.u32 	%rd3054, %r7038, 4;
	sub.s64 	%rd1220, %rd1, %rd3054;
	ld.local.u32 	%r9093, [%rd1220+24];
	ld.local.u32 	%r9094, [%rd1220+20];
	setp.eq.s32 	%p1453, %r2429, 0;
	@%p1453 bra 	$L__BB2_1529;
	shf.l.wrap.b32 	%r9093, %r9094, %r9093, %r2429;
	ld.local.u32 	%r7039, [%rd1220+16];
	shf.l.wrap.b32 	%r9094, %r7039, %r9094, %r2429;
$L__BB2_1529:
	shr.u32 	%r7040, %r9093, 30;
	shf.l.wrap.b32 	%r7041, %r9094, %r9093, 2;
	shl.b32 	%r7042, %r9094, 2;
	shr.u32 	%r7043, %r7041, 31;
	add.s32 	%r7044, %r7043, %r7040;
	neg.s32 	%r7045, %r7044;
	setp.lt.s32 	%p1454, %r2425, 0;
	selp.b32 	%r9095, %r7045, %r7044, %p1454;
	xor.b32  	%r7046, %r7041, %r2425;
	shr.s32 	%r7047, %r7041, 31;
	xor.b32  	%r7048, %r7047, %r7041;
	xor.b32  	%r7049, %r7047, %r7042;
	cvt.u64.u32 	%rd3055, %r7048;
	shl.b64 	%rd3056, %rd3055, 32;
	cvt.u64.u32 	%rd3057, %r7049;
	or.b64  	%rd3058, %rd3056, %rd3057;
	cvt.rn.f64.s64 	%fd347, %rd3058;
	mul.f64 	%fd348, %fd347, 0d3BF921FB54442D19;
	cvt.rn.f32.f64 	%f4825, %fd348;
	neg.f32 	%f4826, %f4825;
	setp.lt.s32 	%p1455, %r7046, 0;
	selp.f32 	%f6278, %f4826, %f4825, %p1455;
$L__BB2_1530:
	add.s32 	%r7051, %r9095, 1;
	mul.rn.f32 	%f4828, %f6278, %f6278;
	and.b32  	%r7052, %r9095, 1;
	setp.eq.b32 	%p1456, %r7052, 1;
	selp.f32 	%f4829, %f6278, 0f3F800000, %p1456;
	fma.rn.f32 	%f4830, %f4828, %f4829, 0f00000000;
	fma.rn.f32 	%f4831, %f4828, 0f37CBAC00, 0fBAB607ED;
	selp.f32 	%f4832, 0fB94D4153, %f4831, %p1456;
	selp.f32 	%f4833, 0f3C0885E4, 0f3D2AAABB, %p1456;
	fma.rn.f32 	%f4834, %f4832, %f4828, %f4833;
	selp.f32 	%f4835, 0fBE2AAAA8, 0fBEFFFFFF, %p1456;
	fma.rn.f32 	%f4836, %f4834, %f4828, %f4835;
	fma.rn.f32 	%f4837, %f4836, %f4830, %f4829;
	and.b32  	%r7053, %r7051, 2;
	setp.eq.s32 	%p1457, %r7053, 0;
	mov.f32 	%f4838, 0f00000000;
	sub.f32 	%f4839, %f4838, %f4837;
	selp.f32 	%f6269, %f4837, %f4839, %p1457;
$L__BB2_1531:
	setp.leu.f32 	%p1458, %f6269, 0f41100000;
	@%p1458 bra 	$L__BB2_1541;
	mul.f32 	%f4840, %f6269, 0f3F22F983;
	cvt.rni.s32.f32 	%r9099, %f4840;
	cvt.rn.f32.s32 	%f4841, %r9099;
	fma.rn.f32 	%f4842, %f4841, 0fBFC90FDA, %f6269;
	fma.rn.f32 	%f4843, %f4841, 0fB3A22168, %f4842;
	fma.rn.f32 	%f6280, %f4841, 0fA7C234C5, %f4843;
	abs.f32 	%f1123, %f6269;
	setp.ltu.f32 	%p1459, %f1123, 0f47CE4780;
	@%p1459 bra 	$L__BB2_1540;
	setp.neu.f32 	%p1460, %f1123, 0f7F800000;
	@%p1460 bra 	$L__BB2_1535;
	mov.f32 	%f4846, 0f00000000;
	mul.rn.f32 	%f6280, %f6269, %f4846;
	mov.b32 	%r9099, 0;
	bra.uni 	$L__BB2_1540;
$L__BB2_1535:
	mov.b32 	%r2439, %f6269;
	shl.b32 	%r7055, %r2439, 8;
	or.b32  	%r2440, %r7055, -2147483648;
	mov.b64 	%rd4090, 0;
	mov.b32 	%r9096, 0;
	mov.u64 	%rd4088, __cudart_i2opi_f;
	mov.u64 	%rd4089, %rd1;
$L__BB2_1536:
	.pragma "nounroll";
	ld.global.nc.u32 	%r7056, [%rd4088];
	mad.wide.u32 	%rd3061, %r7056, %r2440, %rd4090;
	shr.u64 	%rd4090, %rd3061, 32;
	st.local.u32 	[%rd4089], %rd3061;
	add.s32 	%r9096, %r9096, 1;
	add.s64 	%rd4089, %rd4089, 4;
	add.s64 	%rd4088, %rd4088, 4;
	setp.ne.s32 	%p1461, %r9096, 6;
	@%p1461 bra 	$L__BB2_1536;
	shr.u32 	%r7057, %r2439, 23;
	st.local.u32 	[%rd1+24], %rd4090;
	and.b32  	%r2443, %r7057, 31;
	add.s32 	%r7058, %r7057, -128;
	shr.u32 	%r7059, %r7058, 5;
	mul.wide.u32 	%rd3062, %r7059, 4;
	sub.s64 	%rd1227, %rd1, %rd3062;
	ld.local.u32 	%r9097, [%rd1227+24];
	ld.local.u32 	%r9098, [%rd1227+20];
	setp.eq.s32 	%p1462, %r2443, 0;
	@%p1462 bra 	$L__BB2_1539;
	shf.l.wrap.b32 	%r9097, %r9098, %r9097, %r2443;
	ld.local.u32 	%r7060, [%rd1227+16];
	shf.l.wrap.b32 	%r9098, %r7060, %r9098, %r2443;
$L__BB2_1539:
	shr.u32 	%r7061, %r9097, 30;
	shf.l.wrap.b32 	%r7062, %r9098, %r9097, 2;
	shl.b32 	%r7063, %r9098, 2;
	shr.u32 	%r7064, %r7062, 31;
	add.s32 	%r9099, %r7064, %r7061;
	xor.b32  	%r7065, %r7062, %r2439;
	shr.s32 	%r7066, %r7062, 31;
	xor.b32  	%r7067, %r7066, %r7062;
	xor.b32  	%r7068, %r7066, %r7063;
	cvt.u64.u32 	%rd3063, %r7067;
	shl.b64 	%rd3064, %rd3063, 32;
	cvt.u64.u32 	%rd3065, %r7068;
	or.b64  	%rd3066, %rd3064, %rd3065;
	cvt.rn.f64.s64 	%fd349, %rd3066;
	mul.f64 	%fd350, %fd349, 0d3BF921FB54442D19;
	cvt.rn.f32.f64 	%f4844, %fd350;
	neg.f32 	%f4845, %f4844;
	setp.lt.s32 	%p1463, %r7065, 0;
	selp.f32 	%f6280, %f4845, %f4844, %p1463;
$L__BB2_1540:
	add.s32 	%r7070, %r9099, 1;
	mul.rn.f32 	%f4847, %f6280, %f6280;
	and.b32  	%r7071, %r9099, 1;
	setp.eq.b32 	%p1464, %r7071, 1;
	selp.f32 	%f4848, %f6280, 0f3F800000, %p1464;
	fma.rn.f32 	%f4849, %f4847, %f4848, 0f00000000;
	fma.rn.f32 	%f4850, %f4847, 0f37CBAC00, 0fBAB607ED;
	selp.f32 	%f4851, 0fB94D4153, %f4850, %p1464;
	selp.f32 	%f4852, 0f3C0885E4, 0f3D2AAABB, %p1464;
	fma.rn.f32 	%f4853, %f4851, %f4847, %f4852;
	selp.f32 	%f4854, 0fBE2AAAA8, 0fBEFFFFFF, %p1464;
	fma.rn.f32 	%f4855, %f4853, %f4847, %f4854;
	fma.rn.f32 	%f4856, %f4855, %f4849, %f4848;
	and.b32  	%r7072, %r7070, 2;
	setp.eq.s32 	%p1465, %r7072, 0;
	mov.f32 	%f4857, 0f00000000;
	sub.f32 	%f4858, %f4857, %f4856;
	selp.f32 	%f6269, %f4856, %f4858, %p1465;
$L__BB2_1541:
	mul.f32 	%f4859, %f6269, 0f3F22F983;
	cvt.rni.s32.f32 	%r9103, %f4859;
	cvt.rn.f32.s32 	%f4860, %r9103;
	fma.rn.f32 	%f4861, %f4860, 0fBFC90FDA, %f6269;
	fma.rn.f32 	%f4862, %f4860, 0fB3A22168, %f4861;
	fma.rn.f32 	%f6282, %f4860, 0fA7C234C5, %f4862;
	abs.f32 	%f1130, %f6269;
	setp.ltu.f32 	%p1466, %f1130, 0f47CE4780;
	@%p1466 bra 	$L__BB2_1549;
	setp.neu.f32 	%p1467, %f1130, 0f7F800000;
	@%p1467 bra 	$L__BB2_1544;
	mov.f32 	%f4865, 0f00000000;
	mul.rn.f32 	%f6282, %f6269, %f4865;
	mov.b32 	%r9103, 0;
	bra.uni 	$L__BB2_1549;
$L__BB2_1544:
	mov.b32 	%r2453, %f6269;
	shl.b32 	%r7074, %r2453, 8;
	or.b32  	%r2454, %r7074, -2147483648;
	mov.b64 	%rd4093, 0;
	mov.b32 	%r9100, 0;
	mov.u64 	%rd4091, __cudart_i2opi_f;
	mov.u64 	%rd4092, %rd1;
$L__BB2_1545:
	.pragma "nounroll";
	ld.global.nc.u32 	%r7075, [%rd4091];
	mad.wide.u32 	%rd3069, %r7075, %r2454, %rd4093;
	shr.u64 	%rd4093, %rd3069, 32;
	st.local.u32 	[%rd4092], %rd3069;
	add.s32 	%r9100, %r9100, 1;
	add.s64 	%rd4092, %rd4092, 4;
	add.s64 	%rd4091, %rd4091, 4;
	setp.ne.s32 	%p1468, %r9100, 6;
	@%p1468 bra 	$L__BB2_1545;
	shr.u32 	%r7076, %r2453, 23;
	st.local.u32 	[%rd1+24], %rd4093;
	and.b32  	%r2457, %r7076, 31;
	and.b32  	%r7077, %r7076, 224;
	add.s32 	%r7078, %r7077, -128;
	shr.u32 	%r7079, %r7078, 5;
	mul.wide.u32 	%rd3070, %r7079, 4;
	sub.s64 	%rd1234, %rd1, %rd3070;
	ld.local.u32 	%r9101, [%rd1234+24];
	ld.local.u32 	%r9102, [%rd1234+20];
	setp.eq.s32 	%p1469, %r2457, 0;
	@%p1469 bra 	$L__BB2_1548;
	shf.l.wrap.b32 	%r9101, %r9102, %r9101, %r2457;
	ld.local.u32 	%r7080, [%rd1234+16];
	shf.l.wrap.b32 	%r9102, %r7080, %r9102, %r2457;
$L__BB2_1548:
	shr.u32 	%r7081, %r9101, 30;
	shf.l.wrap.b32 	%r7082, %r9102, %r9101, 2;
	shl.b32 	%r7083, %r9102, 2;
	shr.u32 	%r7084, %r7082, 31;
	add.s32 	%r7085, %r7084, %r7081;
	neg.s32 	%r7086, %r7085;
	setp.lt.s32 	%p1470, %r2453, 0;
	selp.b32 	%r9103, %r7086, %r7085, %p1470;
	xor.b32  	%r7087, %r7082, %r2453;
	shr.s32 	%r7088, %r7082, 31;
	xor.b32  	%r7089, %r7088, %r7082;
	xor.b32  	%r7090, %r7088, %r7083;
	cvt.u64.u32 	%rd3071, %r7089;
	shl.b64 	%rd3072, %rd3071, 32;
	cvt.u64.u32 	%rd3073, %r7090;
	or.b64  	%rd3074, %rd3072, %rd3073;
	cvt.rn.f64.s64 	%fd351, %rd3074;
	mul.f64 	%fd352, %fd351, 0d3BF921FB54442D19;
	cvt.rn.f32.f64 	%f4863, %fd352;
	neg.f32 	%f4864, %f4863;
	setp.lt.s32 	%p1471, %r7087, 0;
	selp.f32 	%f6282, %f4864, %f4863, %p1471;
$L__BB2_1549:
	add.s32 	%r7092, %r9103, 1;
	mul.rn.f32 	%f4866, %f6282, %f6282;
	and.b32  	%r7093, %r9103, 1;
	setp.eq.b32 	%p1472, %r7093, 1;
	selp.f32 	%f4867, %f6282, 0f3F800000, %p1472;
	fma.rn.f32 	%f4868, %f4866, %f4867, 0f00000000;
	fma.rn.f32 	%f4869, %f4866, 0f37CBAC00, 0fBAB607ED;
	selp.f32 	%f4870, 0fB94D4153, %f4869, %p1472;
	selp.f32 	%f4871, 0f3C0885E4, 0f3D2AAABB, %p1472;
	fma.rn.f32 	%f4872, %f4870, %f4866, %f4871;
	selp.f32 	%f4873, 0fBE2AAAA8, 0fBEFFFFFF, %p1472;
	fma.rn.f32 	%f4874, %f4872, %f4866, %f4873;
	fma.rn.f32 	%f4875, %f4874, %f4868, %f4867;
	and.b32  	%r7094, %r7092, 2;
	setp.eq.s32 	%p1473, %r7094, 0;
	mov.f32 	%f4876, 0f00000000;
	sub.f32 	%f4877, %f4876, %f4875;
	selp.f32 	%f1134, %f4875, %f4877, %p1473;
	mul.f32 	%f4878, %f1134, 0f3F22F983;
	cvt.rni.s32.f32 	%r9107, %f4878;
	cvt.rn.f32.s32 	%f4879, %r9107;
	fma.rn.f32 	%f4880, %f4879, 0fBFC90FDA, %f1134;
	fma.rn.f32 	%f4881, %f4879, 0fB3A22168, %f4880;
	fma.rn.f32 	%f6283, %f4879, 0fA7C234C5, %f4881;
	abs.f32 	%f1136, %f1134;
	setp.ltu.f32 	%p1474, %f1136, 0f47CE4780;
	@%p1474 bra 	$L__BB2_1557;
	setp.neu.f32 	%p1475, %f1136, 0f7F800000;
	@%p1475 bra 	$L__BB2_1552;
	mov.f32 	%f4884, 0f00000000;
	mul.rn.f32 	%f6283, %f1134, %f4884;
	mov.b32 	%r9107, 0;
	bra.uni 	$L__BB2_1557;
$L__BB2_1552:
	mov.b32 	%r2467, %f1134;
	shl.b32 	%r7096, %r2467, 8;
	or.b32  	%r2468, %r7096, -2147483648;
	mov.b64 	%rd4096, 0;
	mov.b32 	%r9104, 0;
	mov.u64 	%rd4094, __cudart_i2opi_f;
	mov.u64 	%rd4095, %rd1;
$L__BB2_1553:
	.pragma "nounroll";
	ld.global.nc.u32 	%r7097, [%rd4094];
	mad.wide.u32 	%rd3077, %r7097, %r2468, %rd4096;
	shr.u64 	%rd4096, %rd3077, 32;
	st.local.u32 	[%rd4095], %rd3077;
	add.s32 	%r9104, %r9104, 1;
	add.s64 	%rd4095, %rd4095, 4;
	add.s64 	%rd4094, %rd4094, 4;
	setp.ne.s32 	%p1476, %r9104, 6;
	@%p1476 bra 	$L__BB2_1553;
	shr.u32 	%r7098, %r2467, 23;
	st.local.u32 	[%rd1+24], %rd4096;
	and.b32  	%r2471, %r7098, 31;
	and.b32  	%r7099, %r7098, 224;
	add.s32 	%r7100, %r7099, -128;
	shr.u32 	%r7101, %r7100, 5;
	mul.wide.u32 	%rd3078, %r7101, 4;
	sub.s64 	%rd1241, %rd1, %rd3078;
	ld.local.u32 	%r9105, [%rd1241+24];
	ld.local.u32 	%r9106, [%rd1241+20];
	setp.eq.s32 	%p1477, %r2471, 0;
	@%p1477 bra 	$L__BB2_1556;
	shf.l.wrap.b32 	%r9105, %r9106, %r9105, %r2471;
	ld.local.u32 	%r7102, [%rd1241+16];
	shf.l.wrap.b32 	%r9106, %r7102, %r9106, %r2471;
$L__BB2_1556:
	shr.u32 	%r7103, %r9105, 30;
	shf.l.wrap.b32 	%r7104, %r9106, %r9105, 2;
	shl.b32 	%r7105, %r9106, 2;
	shr.u32 	%r7106, %r7104, 31;
	add.s32 	%r7107, %r7106, %r7103;
	neg.s32 	%r7108, %r7107;
	setp.lt.s32 	%p1478, %r2467, 0;
	selp.b32 	%r9107, %r7108, %r7107, %p1478;
	xor.b32  	%r7109, %r7104, %r2467;
	shr.s32 	%r7110, %r7104, 31;
	xor.b32  	%r7111, %r7110, %r7104;
	xor.b32  	%r7112, %r7110, %r7105;
	cvt.u64.u32 	%rd3079, %r7111;
	shl.b64 	%rd3080, %rd3079, 32;
	cvt.u64.u32 	%rd3081, %r7112;
	or.b64  	%rd3082, %rd3080, %rd3081;
	cvt.rn.f64.s64 	%fd353, %rd3082;
	mul.f64 	%fd354, %fd353, 0d3BF921FB54442D19;
	cvt.rn.f32.f64 	%f4882, %fd354;
	neg.f32 	%f4883, %f4882;
	setp.lt.s32 	%p1479, %r7109, 0;
	selp.f32 	%f6283, %f4883, %f4882, %p1479;
$L__BB2_1557:
	mul.rn.f32 	%f4885, %f6283, %f6283;
	and.b32  	%r7114, %r9107, 1;
	setp.eq.b32 	%p1480, %r7114, 1;
	selp.f32 	%f4886, 0f3F800000, %f6283, %p1480;
	fma.rn.f32 	%f4887, %f4885, %f4886, 0f00000000;
	fma.rn.f32 	%f4888, %f4885, 0f37CBAC00, 0fBAB607ED;
	selp.f32 	%f4889, %f4888, 0fB94D4153, %p1480;
	selp.f32 	%f4890, 0f3D2AAABB, 0f3C0885E4, %p1480;
	fma.rn.f32 	%f4891, %f4889, %f4885, %f4890;
	selp.f32 	%f4892, 0fBEFFFFFF, 0fBE2AAAA8, %p1480;
	fma.rn.f32 	%f4893, %f4891, %f4885, %f4892;
	fma.rn.f32 	%f4894, %f4893, %f4887, %f4886;
	and.b32  	%r7115, %r9107, 2;
	setp.eq.s32 	%p1481, %r7115, 0;
	mov.f32 	%f4895, 0f00000000;
	sub.f32 	%f4896, %f4895, %f4894;
	selp.f32 	%f1140, %f4894, %f4896, %p1481;
	mul.f32 	%f4897, %f1140, 0f3F22F983;
	cvt.rni.s32.f32 	%r9111, %f4897;
	cvt.rn.f32.s32 	%f4898, %r9111;
	fma.rn.f32 	%f4899, %f4898, 0fBFC90FDA, %f1140;
	fma.rn.f32 	%f4900, %f4898, 0fB3A22168, %f4899;
	fma.rn.f32 	%f6284, %f4898, 0fA7C234C5, %f4900;
	abs.f32 	%f1142, %f1140;
	setp.ltu.f32 	%p1482, %f1142, 0f47CE4780;
	@%p1482 bra 	$L__BB2_1565;
	setp.neu.f32 	%p1483, %f1142, 0f7F800000;
	@%p1483 bra 	$L__BB2_1560;
	mov.f32 	%f4903, 0f00000000;
	mul.rn.f32 	%f6284, %f1140, %f4903;
	mov.b32 	%r9111, 0;
	bra.uni 	$L__BB2_1565;
$L__BB2_1560:
	mov.b32 	%r2481, %f1140;
	shl.b32 	%r7117, %r2481, 8;
	or.b32  	%r2482, %r7117, -2147483648;
	mov.b64 	%rd4099, 0;
	mov.b32 	%r9108, 0;
	mov.u64 	%rd4097, __cudart_i2opi_f;
	mov.u64 	%rd4098, %rd1;
$L__BB2_1561:
	.pragma "nounroll";
	ld.global.nc.u32 	%r7118, [%rd4097];
	mad.wide.u32 	%rd3085, %r7118, %r2482, %rd4099;
	shr.u64 	%rd4099, %rd3085, 32;
	st.local.u32 	[%rd4098], %rd3085;
	add.s32 	%r9108, %r9108, 1;
	add.s64 	%rd4098, %rd4098, 4;
	add.s64 	%rd4097, %rd4097, 4;
	setp.ne.s32 	%p1484, %r9108, 6;
	@%p1484 bra 	$L__BB2_1561;
	shr.u32 	%r7119, %r2481, 23;
	st.local.u32 	[%rd1+24], %rd4099;
	and.b32  	%r2485, %r7119, 31;
	and.b32  	%r7120, %r7119, 224;
	add.s32 	%r7121, %r7120, -128;
	shr.u32 	%r7122, %r7121, 5;
	mul.wide.u32 	%rd3086, %r7122, 4;
	sub.s64 	%rd1248, %rd1, %rd3086;
	ld.local.u32 	%r9109, [%rd1248+24];
	ld.local.u32 	%r9110, [%rd1248+20];
	setp.eq.s32 	%p1485, %r2485, 0;
	@%p1485 bra 	$L__BB2_1564;
	shf.l.wrap.b32 	%r9109, %r9110, %r9109, %r2485;
	ld.local.u32 	%r7123, [%rd1248+16];
	shf.l.wrap.b32 	%r9110, %r7123, %r9110, %r2485;
$L__BB2_1564:
	shr.u32 	%r7124, %r9109, 30;
	shf.l.wrap.b32 	%r7125, %r9110, %r9109, 2;
	shl.b32 	%r7126, %r9110, 2;
	shr.u32 	%r7127, %r7125, 31;
	add.s32 	%r7128, %r7127, %r7124;
	neg.s32 	%r7129, %r7128;
	setp.lt.s32 	%p1486, %r2481, 0;
	selp.b32 	%r9111, %r7129, %r7128, %p1486;
	xor.b32  	%r7130, %r7125, %r2481;
	shr.s32 	%r7131, %r7125, 31;
	xor.b32  	%r7132, %r7131, %r7125;
	xor.b32  	%r7133, %r7131, %r7126;
	cvt.u64.u32 	%rd3087, %r7132;
	shl.b64 	%rd3088, %rd3087, 32;
	cvt.u64.u32 	%rd3089, %r7133;
	or.b64  	%rd3090, %rd3088, %rd3089;
	cvt.rn.f64.s64 	%fd355, %rd3090;
	mul.f64 	%fd356, %fd355, 0d3BF921FB54442D19;
	cvt.rn.f32.f64 	%f4901, %fd356;
	neg.f32 	%f4902, %f4901;
	setp.lt.s32 	%p1487, %r7130, 0;
	selp.f32 	%f6284, %f4902, %f4901, %p1487;
$L__BB2_1565:
	add.s32 	%r7135, %r9111, 1;
	mul.rn.f32 	%f4904, %f6284, %f6284;
	and.b32  	%r7136, %r9111, 1;
	setp.eq.b32 	%p1488, %r7136, 1;
	selp.f32 	%f4905, %f6284, 0f3F800000, %p1488;
	fma.rn.f32 	%f4906, %f4904, %f4905, 0f00000000;
	fma.rn.f32 	%f4907, %f4904, 0f37CBAC00, 0fBAB607ED;
	selp.f32 	%f4908, 0fB94D4153, %f4907, %p1488;
	selp.f32 	%f4909, 0f3C0885E4, 0f3D2AAABB, %p1488;
	fma.rn.f32 	%f4910, %f4908, %f4904, %f4909;
	selp.f32 	%f4911, 0fBE2AAAA8, 0fBEFFFFFF, %p1488;
	fma.rn.f32 	%f4912, %f4910, %f4904, %f4911;
	fma.rn.f32 	%f4913, %f4912, %f4906, %f4905;
	and.b32  	%r7137, %r7135, 2;
	setp.eq.s32 	%p1489, %r7137, 0;
	mov.f32 	%f4914, 0f00000000;
	sub.f32 	%f4915, %f4914, %f4913;
	selp.f32 	%f1146, %f4913, %f4915, %p1489;
	mul.f32 	%f4916, %f1146, 0f3F22F983;
	cvt.rni.s32.f32 	%r9115, %f4916;
	cvt.rn.f32.s32 	%f4917, %r9115;
	fma.rn.f32 	%f4918, %f4917, 0fBFC90FDA, %f1146;
	fma.rn.f32 	%f4919, %f4917, 0fB3A22168, %f4918;
	fma.rn.f32 	%f6285, %f4917, 0fA7C234C5, %f4919;
	abs.f32 	%f1148, %f1146;
	setp.ltu.f32 	%p1490, %f1148, 0f47CE4780;
	@%p1490 bra 	$L__BB2_1573;
	setp.neu.f32 	%p1491, %f1148, 0f7F800000;
	@%p1491 bra 	$L__BB2_1568;
	mov.f32 	%f4922, 0f00000000;
	mul.rn.f32 	%f6285, %f1146, %f4922;
	mov.b32 	%r9115, 0;
	bra.uni 	$L__BB2_1573;
$L__BB2_1568:
	mov.b32 	%r2495, %f1146;
	shl.b32 	%r7139, %r2495, 8;
	or.b32  	%r2496, %r7139, -2147483648;
	mov.b64 	%rd4102, 0;
	mov.b32 	%r9112, 0;
	mov.u64 	%rd4100, __cudart_i2opi_f;
	mov.u64 	%rd4101, %rd1;
$L__BB2_1569:
	.pragma "nounroll";
	ld.global.nc.u32 	%r7140, [%rd4100];
	mad.wide.u32 	%rd3093, %r7140, %r2496, %rd4102;
	shr.u64 	%rd4102, %rd3093, 32;
	st.local.u32 	[%rd4101], %rd3093;
	add.s32 	%r9112, %r9112, 1;
	add.s64 	%rd4101, %rd4101, 4;
	add.s64 	%rd4100, %rd4100, 4;
	setp.ne.s32 	%p1492, %r9112, 6;
	@%p1492 bra 	$L__BB2_1569;
	shr.u32 	%r7141, %r2495, 23;
	st.local.u32 	[%rd1+24], %rd4102;
	and.b32  	%r2499, %r7141, 31;
	and.b32  	%r7142, %r7141, 224;
	add.s32 	%r7143, %r7142, -128;
	shr.u32 	%r7144, %r7143, 5;
	mul.wide.u32 	%rd3094, %r7144, 4;
	sub.s64 	%rd1255, %rd1, %rd3094;
	ld.local.u32 	%r9113, [%rd1255+24];
	ld.local.u32 	%r9114, [%rd1255+20];
	setp.eq.s32 	%p1493, %r2499, 0;
	@%p1493 bra 	$L__BB2_1572;
	shf.l.wrap.b32 	%r9113, %r9114, %r9113, %r2499;
	ld.local.u32 	%r7145, [%rd1255+16];
	shf.l.wrap.b32 	%r9114, %r7145, %r9114, %r2499;
$L__BB2_1572:
	shr.u32 	%r7146, %r9113, 30;
	shf.l.wrap.b32 	%r7147, %r9114, %r9113, 2;
	shl.b32 	%r7148, %r9114, 2;
	shr.u32 	%r7149, %r7147, 31;
	add.s32 	%r7150, %r7149, %r7146;
	neg.s32 	%r7151, %r7150;
	setp.lt.s32 	%p1494, %r2495, 0;
	selp.b32 	%r9115, %r7151, %r7150, %p1494;
	xor.b32  	%r7152, %r7147, %r2495;
	shr.s32 	%r7153, %r7147, 31;
	xor.b32  	%r7154, %r7153, %r7147;
	xor.b32  	%r7155, %r7153, %r7148;
	cvt.u64.u32 	%rd3095, %r7154;
	shl.b64 	%rd3096, %rd3095, 32;
	cvt.u64.u32 	%rd3097, %r7155;
	or.b64  	%rd3098, %rd3096, %rd3097;
	cvt.rn.f64.s64 	%fd357, %rd3098;
	mul.f64 	%fd358, %fd357, 0d3BF921FB54442D19;
	cvt.rn.f32.f64 	%f4920, %fd358;
	neg.f32 	%f4921, %f4920;
	setp.lt.s32 	%p1495, %r7152, 0;
	selp.f32 	%f6285, %f4921, %f4920, %p1495;
$L__BB2_1573:
	setp.leu.f32 	%p1496, %f2, 0f41100000;
	add.s32 	%r7157, %r9115, 1;
	mul.rn.f32 	%f4923, %f6285, %f6285;
	and.b32  	%r7158, %r9115, 1;
	setp.eq.b32 	%p1497, %r7158, 1;
	selp.f32 	%f4924, %f6285, 0f3F800000, %p1497;
	fma.rn.f32 	%f4925, %f4923, %f4924, 0f00000000;
	fma.rn.f32 	%f4926, %f4923, 0f37CBAC00, 0fBAB607ED;
	selp.f32 	%f4927, 0fB94D4153, %f4926, %p1497;
	selp.f32 	%f4928, 0f3C0885E4, 0f3D2AAABB, %p1497;
	fma.rn.f32 	%f4929, %f4927, %f4923, %f4928;
	selp.f32 	%f4930, 0fBE2AAAA8, 0fBEFFFFFF, %p1497;
	fma.rn.f32 	%f4931, %f4929, %f4923, %f4930;
	fma.rn.f32 	%f4932, %f4931, %f4925, %f4924;
	and.b32  	%r7159, %r7157, 2;
	setp.eq.s32 	%p1498, %r7159, 0;
	mov.f32 	%f4933, 0f00000000;
	sub.f32 	%f4934, %f4933, %f4932;
	selp.f32 	%f6287, %f4932, %f4934, %p1498;
	@%p1496 bra 	$L__BB2_1583;
	mul.f32 	%f4935, %f6287, 0f3F22F983;
	cvt.rni.s32.f32 	%r9119, %f4935;
	cvt.rn.f32.s32 	%f4936, %r9119;
	fma.rn.f32 	%f4937, %f4936, 0fBFC90FDA, %f6287;
	fma.rn.f32 	%f4938, %f4936, 0fB3A22168, %f4937;
	fma.rn.f32 	%f6286, %f4936, 0fA7C234C5, %f4938;
	abs.f32 	%f1154, %f6287;
	setp.ltu.f32 	%p1499, %f1154, 0f47CE4780;
	@%p1499 bra 	$L__BB2_1582;
	setp.neu.f32 	%p1500, %f1154, 0f7F800000;
	@%p1500 bra 	$L__BB2_1577;
	mov.f32 	%f4941, 0f00000000;
	mul.rn.f32 	%f6286, %f6287, %f4941;
	mov.b32 	%r9119, 0;
	bra.uni 	$L__BB2_1582;
$L__BB2_1577:
	mov.b32 	%r2509, %f6287;
	shl.b32 	%r7161, %r2509, 8;
	or.b32  	%r2510, %r7161, -2147483648;
	mov.b64 	%rd4105, 0;
	mov.b32 	%r9116, 0;
	mov.u64 	%rd4103, __cudart_i2opi_f;
	mov.u64 	%rd4104, %rd1;
$L__BB2_1578:
	.pragma "nounroll";
	ld.global.nc.u32 	%r7162, [%rd4103];
	mad.wide.u32 	%rd3101, %r7162, %r2510, %rd4105;
	shr.u64 	%rd4105, %rd3101, 32;
	st.local.u32 	[%rd4104], %rd3101;
	add.s32 	%r9116, %r9116, 1;
	add.s64 	%rd4104, %rd4104, 4;
	add.s64 	%rd4103, %rd4103, 4;
	setp.ne.s32 	%p1501, %r9116, 6;
	@%p1501 bra 	$L__BB2_1578;
	shr.u32 	%r7163, %r2509, 23;
	st.local.u32 	[%rd1+24], %rd4105;
	and.b32  	%r2513, %r7163, 31;
	and.b32  	%r7164, %r7163, 224;
	add.s32 	%r7165, %r7164, -128;
	shr.u32 	%r7166, %r7165, 5;
	mul.wide.u32 	%rd3102, %r7166, 4;
	sub.s64 	%rd1262, %rd1, %rd3102;
	ld.local.u32 	%r9117, [%rd1262+24];
	ld.local.u32 	%r9118, [%rd1262+20];
	setp.eq.s32 	%p1502, %r2513, 0;
	@%p1502 bra 	$L__BB2_1581;
	shf.l.wrap.b32 	%r9117, %r9118, %r9117, %r2513;
	ld.local.u32 	%r7167, [%rd1262+16];
	shf.l.wrap.b32 	%r9118, %r7167, %r9118, %r2513;
$L__BB2_1581:
	shr.u32 	%r7168, %r9117, 30;
	shf.l.wrap.b32 	%r7169, %r9118, %r9117, 2;
	shl.b32 	%r7170, %r9118, 2;
	shr.u32 	%r7171, %r7169, 31;
	add.s32 	%r7172, %r7171, %r7168;
	neg.s32 	%r7173, %r7172;
	setp.lt.s32 	%p1503, %r2509, 0;
	selp.b32 	%r9119, %r7173, %r7172, %p1503;
	xor.b32  	%r7174, %r7169, %r2509;
	shr.s32 	%r7175, %r7169, 31;
	xor.b32  	%r7176, %r7175, %r7169;
	xor.b32  	%r7177, %r7175, %r7170;
	cvt.u64.u32 	%rd3103, %r7176;
	shl.b64 	%rd3104, %rd3103, 32;
	cvt.u64.u32 	%rd3105, %r7177;
	or.b64  	%rd3106, %rd3104, %rd3105;
	cvt.rn.f64.s64 	%fd359, %rd3106;
	mul.f64 	%fd360, %fd359, 0d3BF921FB54442D19;
	cvt.rn.f32.f64 	%f4939, %fd360;
	neg.f32 	%f4940, %f4939;
	setp.lt.s32 	%p1504, %r7174, 0;
	selp.f32 	%f6286, %f4940, %f4939, %p1504;
$L__BB2_1582:
	mul.rn.f32 	%f4942, %f6286, %f6286;
	and.b32  	%r7179, %r9119, 1;
	setp.eq.b32 	%p1505, %r7179, 1;
	selp.f32 	%f4943, 0f3F800000, %f6286, %p1505;
	fma.rn.f32 	%f4944, %f4942, %f4943, 0f00000000;
	fma.rn.f32 	%f4945, %f4942, 0f37CBAC00, 0fBAB607ED;
	selp.f32 	%f4946, %f4945, 0fB94D4153, %p1505;
	selp.f32 	%f4947, 0f3D2AAABB, 0f3C0885E4, %p1505;
	fma.rn.f32 	%f4948, %f4946, %f4942, %f4947;
	selp.f32 	%f4949, 0fBEFFFFFF, 0fBE2AAAA8, %p1505;
	fma.rn.f32 	%f4950, %f4948, %f4942, %f4949;
	fma.rn.f32 	%f4951, %f4950, %f4944, %f4943;
	and.b32  	%r7180, %r9119, 2;
	setp.eq.s32 	%p1506, %r7180, 0;
	mov.f32 	%f4952, 0f00000000;
	sub.f32 	%f4953, %f4952, %f4951;
	selp.f32 	%f6287, %f4951, %f4953, %p1506;
$L__BB2_1583:
	mul.f32 	%f4954, %f6287, 0f3F22F983;
	cvt.rni.s32.f32 	%r9123, %f4954;
	cvt.rn.f32.s32 	%f4955, %r9123;
	fma.rn.f32 	%f4956, %f4955, 0fBFC90FDA, %f6287;
	fma.rn.f32 	%f4957, %f4955, 0fB3A22168, %f4956;
	fma.rn.f32 	%f6288, %f4955, 0fA7C234C5, %f4957;
	abs.f32 	%f1161, %f6287;
	setp.ltu.f32 	%p1507, %f1161, 0f47CE4780;
	@%p1507 bra 	$L__BB2_1591;
	setp.neu.f32 	%p1508, %f1161, 0f7F800000;
	@%p1508 bra 	$L__BB2_1586;
	mov.f32 	%f4960, 0f00000000;
	mul.rn.f32 	%f6288, %f6287, %f4960;
	mov.b32 	%r9123, 0;
	bra.uni 	$L__BB2_1591;
$L__BB2_1586:
	mov.b32 	%r2523, %f6287;
	shl.b32 	%r7182, %r2523, 8;
	or.b32  	%r2524, %r7182, -2147483648;
	mov.b64 	%rd4108, 0;
	mov.b32 	%r9120, 0;
	mov.u64 	%rd4106, __cudart_i2opi_f;
	mov.u64 	%rd4107, %rd1;
$L__BB2_1587:
	.pragma "nounroll";
	ld.global.nc.u32 	%r7183, [%rd4106];
	mad.wide.u32 	%rd3109, %r7183, %r2524, %rd4108;
	shr.u64 	%rd4108, %rd3109, 32;
	st.local.u32 	[%rd4107], %rd3109;
	add.s32 	%r9120, %r9120, 1;
	add.s64 	%rd4107, %rd4107, 4;
	add.s64 	%rd4106, %rd4106, 4;
	setp.ne.s32 	%p1509, %r9120, 6;
	@%p1509 bra 	$L__BB2_1587;
	shr.u32 	%r7184, %r2523, 23;
	st.local.u32 	[%rd1+24], %rd4108;
	and.b32  	%r2527, %r7184, 31;
	and.b32  	%r7185, %r7184, 224;
	add.s32 	%r7186, %r7185, -128;
	shr.u32 	%r7187, %r7186, 5;
	mul.wide.u32 	%rd3110, %r7187, 4;
	sub.s64 	%rd1269, %rd1, %rd3110;
	ld.local.u32 	%r9121, [%rd1269+24];
	ld.local.u32 	%r9122, [%rd1269+20];
	setp.eq.s32 	%p1510, %r2527, 0;
	@%p1510 bra 	$L__BB2_1590;
	shf.l.wrap.b32 	%r9121, %r9122, %r9121, %r2527;
	ld.local.u32 	%r7188, [%rd1269+16];
	shf.l.wrap.b32 	%r9122, %r7188, %r9122, %r2527;
$L__BB2_1590:
	shr.u32 	%r7189, %r9121, 30;
	shf.l.wrap.b32 	%r7190, %r9122, %r9121, 2;
	shl.b32 	%r7191, %r9122, 2;
	shr.u32 	%r7192, %r7190, 31;
	add.s32 	%r7193, %r7192, %r7189;
	neg.s32 	%r7194, %r7193;
	setp.lt.s32 	%p1511, %r2523, 0;
	selp.b32 	%r9123, %r7194, %r7193, %p1511;
	xor.b32  	%r7195, %r7190, %r2523;
	shr.s32 	%r7196, %r7190, 31;
	xor.b32  	%r7197, %r7196, %r7190;
	xor.b32  	%r7198, %r7196, %r7191;
	cvt.u64.u32 	%rd3111, %r7197;
	shl.b64 	%rd3112, %rd3111, 32;
	cvt.u64.u32 	%rd3113, %r7198;
	or.b64  	%rd3114, %rd3112, %rd3113;
	cvt.rn.f64.s64 	%fd361, %rd3114;
	mul.f64 	%fd362, %fd361, 0d3BF921FB54442D19;
	cvt.rn.f32.f64 	%f4958, %fd362;
	neg.f32 	%f4959, %f4958;
	setp.lt.s32 	%p1512, %r7195, 0;
	selp.f32 	%f6288, %f4959, %f4958, %p1512;
$L__BB2_1591:
	add.s32 	%r7200, %r9123, 1;
	mul.rn.f32 	%f4961, %f6288, %f6288;
	and.b32  	%r7201, %r9123, 1;
	setp.eq.b32 	%p1513, %r7201, 1;
	selp.f32 	%f4962, %f6288, 0f3F800000, %p1513;
	fma.rn.f32 	%f4963, %f4961, %f4962, 0f00000000;
	fma.rn.f32 	%f4964, %f4961, 0f37CBAC00, 0fBAB607ED;
	selp.f32 	%f4965, 0fB94D4153, %f4964, %p1513;
	selp.f32 	%f4966, 0f3C0885E4, 0f3D2AAABB, %p1513;
	fma.rn.f32 	%f4967, %f4965, %f4961, %f4966;
	selp.f32 	%f4968, 0fBE2AAAA8, 0fBEFFFFFF, %p1513;
	fma.rn.f32 	%f4969, %f4967, %f4961, %f4968;
	fma.rn.f32 	%f4970, %f4969, %f4963, %f4962;
	and.b32  	%r7202, %r7200, 2;
	setp.eq.s32 	%p1514, %r7202, 0;
	mov.f32 	%f4971, 0f00000000;
	sub.f32 	%f4972, %f4971, %f4970;
	selp.f32 	%f1165, %f4970, %f4972, %p1514;
	mul.f32 	%f4973, %f1165, 0f3F22F983;
	cvt.rni.s32.f32 	%r9127, %f4973;
	cvt.rn.f32.s32 	%f4974, %r9127;
	fma.rn.f32 	%f4975, %f4974, 0fBFC90FDA, %f1165;
	fma.rn.f32 	%f4976, %f4974, 0fB3A22168, %f4975;
	fma.rn.f32 	%f6289, %f4974, 0fA7C234C5, %f4976;
	abs.f32 	%f1167, %f1165;
	setp.ltu.f32 	%p1515, %f1167, 0f47CE4780;
	@%p1515 bra 	$L__BB2_1599;
	setp.neu.f32 	%p1516, %f1167, 0f7F800000;
	@%p1516 bra 	$L__BB2_1594;
	mov.f32 	%f4979, 0f00000000;
	mul.rn.f32 	%f6289, %f1165, %f4979;
	mov.b32 	%r9127, 0;
	bra.uni 	$L__BB2_1599;
$L__BB2_1594:
	mov.b32 	%r2537, %f1165;
	shl.b32 	%r7204, %r2537, 8;
	or.b32  	%r2538, %r7204, -2147483648;
	mov.b64 	%rd4111, 0;
	mov.b32 	%r9124, 0;
	mov.u64 	%rd4109, __cudart_i2opi_f;
	mov.u64 	%rd4110, %rd1;
$L__BB2_1595:
	.pragma "nounroll";
	ld.global.nc.u32 	%r7205, [%rd4109];
	mad.wide.u32 	%rd3117, %r7205, %r2538, %rd4111;
	shr.u64 	%rd4111, %rd3117, 32;
	st.local.u32 	[%rd4110], %rd3117;
	add.s32 	%r9124, %r9124, 1;
	add.s64 	%rd4110, %rd4110, 4;
	add.s64 	%rd4109, %rd4109, 4;
	setp.ne.s32 	%p1517, %r9124, 6;
	@%p1517 bra 	$L__BB2_1595;
	shr.u32 	%r7206, %r2537, 23;
	st.local.u32 	[%rd1+24], %rd4111;
	and.b32  	%r2541, %r7206, 31;
	and.b32  	%r7207, %r7206, 224;
	add.s32 	%r7208, %r7207, -128;
	shr.u32 	%r7209, %r7208, 5;
	mul.wide.u32 	%rd3118, %r7209, 4;
	sub.s64 	%rd1276, %rd1, %rd3118;
	ld.local.u32 	%r9125, [%rd1276+24];
	ld.local.u32 	%r9126, [%rd1276+20];
	setp.eq.s32 	%p1518, %r2541, 0;
	@%p1518 bra 	$L__BB2_1598;
	shf.l.wrap.b32 	%r9125, %r9126, %r9125, %r2541;
	ld.local.u32 	%r7210, [%rd1276+16];
	shf.l.wrap.b32 	%r9126, %r7210, %r9126, %r2541;
$L__BB2_1598:
	shr.u32 	%r7211, %r9125, 30;
	shf.l.wrap.b32 	%r7212, %r9126, %r9125, 2;
	shl.b32 	%r7213, %r9126, 2;
	shr.u32 	%r7214, %r7212, 31;
	add.s32 	%r7215, %r7214, %r7211;
	neg.s32 	%r7216, %r7215;
	setp.lt.s32 	%p1519, %r2537, 0;
	selp.b32 	%r9127, %r7216, %r7215, %p1519;
	xor.b32  	%r7217, %r7212, %r2537;
	shr.s32 	%r7218, %r7212, 31;
	xor.b32  	%r7219, %r7218, %r7212;
	xor.b32  	%r7220, %r7218, %r7213;
	cvt.u64.u32 	%rd3119, %r7219;
	shl.b64 	%rd3120, %rd3119, 32;
	cvt.u64.u32 	%rd3121, %r7220;
	or.b64  	%rd3122, %rd3120, %rd3121;
	cvt.rn.f64.s64 	%fd363, %rd3122;
	mul.f64 	%fd364, %fd363, 0d3BF921FB54442D19;
	cvt.rn.f32.f64 	%f4977, %fd364;
	neg.f32 	%f4978, %f4977;
	setp.lt.s32 	%p1520, %r7217, 0;
	selp.f32 	%f6289, %f4978, %f4977, %p1520;
$L__BB2_1599:
	add.s32 	%r7222, %r9127, 1;
	mul.rn.f32 	%f4980, %f6289, %f6289;
	and.b32  	%r7223, %r9127, 1;
	setp.eq.b32 	%p1521, %r7223, 1;
	selp.f32 	%f4981, %f6289, 0f3F800000, %p1521;
	fma.rn.f32 	%f4982, %f4980, %f4981, 0f00000000;
	fma.rn.f32 	%f4983, %f4980, 0f37CBAC00, 0fBAB607ED;
	selp.f32 	%f4984, 0fB94D4153, %f4983, %p1521;
	selp.f32 	%f4985, 0f3C0885E4, 0f3D2AAABB, %p1521;
	fma.rn.f32 	%f4986, %f4984, %f4980, %f4985;
	selp.f32 	%f4987, 0fBE2AAAA8, 0fBEFFFFFF, %p1521;
	fma.rn.f32 	%f4988, %f4986, %f4980, %f4987;
	fma.rn.f32 	%f4989, %f4988, %f4982, %f4981;
	and.b32  	%r7224, %r7222, 2;
	setp.eq.s32 	%p1522, %r7224, 0;
	mov.f32 	%f4990, 0f00000000;
	sub.f32 	%f4991, %f4990, %f4989;
	selp.f32 	%f6291, %f4989, %f4991, %p1522;
	setp.leu.f32 	%p1523, %f2, %f6291;
	@%p1523 bra 	$L__BB2_1609;
	mul.f32 	%f4992, %f6291, 0f3F22F983;
	cvt.rni.s32.f32 	%r9131, %f4992;
	cvt.rn.f32.s32 	%f4993, %r9131;
	fma.rn.f32 	%f4994, %f4993, 0fBFC90FDA, %f6291;
	fma.rn.f32 	%f4995, %f4993, 0fB3A22168, %f4994;
	fma.rn.f32 	%f6290, %f4993, 0fA7C234C5, %f4995;
	abs.f32 	%f1173, %f6291;
	setp.ltu.f32 	%p1524, %f1173, 0f47CE4780;
	@%p1524 bra 	$L__BB2_1608;
	setp.neu.f32 	%p1525, %f1173, 0f7F800000;
	@%p1525 bra 	$L__BB2_1603;
	mov.f32 	%f4998, 0f00000000;
	mul.rn.f32 	%f6290, %f6291, %f4998;
	mov.b32 	%r9131, 0;
	bra.uni 	$L__BB2_1608;
$L__BB2_1603:
	mov.b32 	%r2551, %f6291;
	shl.b32 	%r7226, %r2551, 8;
	or.b32  	%r2552, %r7226, -2147483648;
	mov.b64 	%rd4114, 0;
	mov.b32 	%r9128, 0;
	mov.u64 	%rd4112, __cudart_i2opi_f;
	mov.u64 	%rd4113, %rd1;
$L__BB2_1604:
	.pragma "nounroll";
	ld.global.nc.u32 	%r7227, [%rd4112];
	mad.wide.u32 	%rd3125, %r7227, %r2552, %rd4114;
	shr.u64 	%rd4114, %rd3125, 32;
	st.local.u32 	[%rd4113], %rd3125;
	add.s32 	%r9128, %r9128, 1;
	add.s64 	%rd4113, %rd4113, 4;
	add.s64 	%rd4112, %rd4112, 4;
	setp.ne.s32 	%p1526, %r9128, 6;
	@%p1526 bra 	$L__BB2_1604;
	shr.u32 	%r7228, %r2551, 23;
	st.local.u32 	[%rd1+24], %rd4114;
	and.b32  	%r2555, %r7228, 31;
	and.b32  	%r7229, %r7228, 224;
	add.s32 	%r7230, %r7229, -128;
	shr.u32 	%r7231, %r7230, 5;
	mul.wide.u32 	%rd3126, %r7231, 4;
	sub.s64 	%rd1283, %rd1, %rd3126;
	ld.local.u32 	%r9129, [%rd1283+24];
	ld.local.u32 	%r9130, [%rd1283+20];
	setp.eq.s32 	%p1527, %r2555, 0;
	@%p1527 bra 	$L__BB2_1607;
	shf.l.wrap.b32 	%r9129, %r9130, %r9129, %r2555;
	ld.local.u32 	%r7232, [%rd1283+16];
	shf.l.wrap.b32 	%r9130, %r7232, %r9130, %r2555;
$L__BB2_1607:
	shr.u32 	%r7233, %r9129, 30;
	shf.l.wrap.b32 	%r7234, %r9130, %r9129, 2;
	shl.b32 	%r7235, %r9130, 2;
	shr.u32 	%r7236, %r7234, 31;
	add.s32 	%r7237, %r7236, %r7233;
	neg.s32 	%r7238, %r7237;
	setp.lt.s32 	%p1528, %r2551, 0;
	selp.b32 	%r9131, %r7238, %r7237, %p1528;
	xor.b32  	%r7239, %r7234, %r2551;
	shr.s32 	%r7240, %r7234, 31;
	xor.b32  	%r7241, %r7240, %r7234;
	xor.b32  	%r7242, %r7240, %r7235;
	cvt.u64.u32 	%rd3127, %r7241;
	shl.b64 	%rd3128, %rd3127, 32;
	cvt.u64.u32 	%rd3129, %r7242;
	or.b64  	%rd3130, %rd3128, %rd3129;
	cvt.rn.f64.s64 	%fd365, %rd3130;
	mul.f64 	%fd366, %fd365, 0d3BF921FB54442D19;
	cvt.rn.f32.f64 	%f4996, %fd366;
	neg.f32 	%f4997, %f4996;
	setp.lt.s32 	%p1529, %r7239, 0;
	selp.f32 	%f6290, %f4997, %f4996, %p1529;
$L__BB2_1608:
	mul.rn.f32 	%f4999, %f6290, %f6290;
	and.b32  	%r7244, %r9131, 1;
	setp.eq.b32 	%p1530, %r7244, 1;
	selp.f32 	%f5000, 0f3F800000, %f6290, %p1530;
	fma.rn.f32 	%f5001, %f4999, %f5000, 0f00000000;
	fma.rn.f32 	%f5002, %f4999, 0f37CBAC00, 0fBAB607ED;
	selp.f32 	%f5003, %f5002, 0fB94D4153, %p1530;
	selp.f32 	%f5004, 0f3D2AAABB, 0f3C0885E4, %p1530;
	fma.rn.f32 	%f5005, %f5003, %f4999, %f5004;
	selp.f32 	%f5006, 0fBEFFFFFF, 0fBE2AAAA8, %p1530;
	fma.rn.f32 	%f5007, %f5005, %f4999, %f5006;
	fma.rn.f32 	%f5008, %f5007, %f5001, %f5000;
	and.b32  	%r7245, %r9131, 2;
	setp.eq.s32 	%p1531, %r7245, 0;
	mov.f32 	%f5009, 0f00000000;
	sub.f32 	%f5010, %f5009, %f5008;
	selp.f32 	%f6291, %f5008, %f5010, %p1531;
$L__BB2_1609:
	setp.leu.f32 	%p1532, %f6291, %f6295;
	@%p1532 bra 	$L__BB2_1619;
	mul.f32 	%f5011, %f6291, 0f3F22F983;
	cvt.rni.s32.f32 	%r9135, %f5011;
	cvt.rn.f32.s32 	%f5012, %r9135;
	fma.rn.f32 	%f5013, %f5012, 0fBFC90FDA, %f6291;
	fma.rn.f32 	%f5014, %f5012, 0fB3A22168, %f5013;
	fma.rn.f32 	%f6292, %f5012, 0fA7C234C5, %f5014;
	abs.f32 	%f1180, %f6291;
	setp.ltu.f32 	%p1533, %f1180, 0f47CE4780;
	@%p1533 bra 	$L__BB2_1618;
	setp.neu.f32 	%p1534, %f1180, 0f7F800000;
	@%p1534 bra 	$L__BB2_1613;
	mov.f32 	%f5017, 0f00000000;
	mul.rn.f32 	%f6292, %f6291, %f5017;
	mov.b32 	%r9135, 0;
	bra.uni 	$L__BB2_1618;
$L__BB2_1613:
	mov.b32 	%r2565, %f6291;
	shl.b32 	%r7247, %r2565, 8;
	or.b32  	%r2566, %r7247, -2147483648;
	mov.b64 	%rd4117, 0;
	mov.b32 	%r9132, 0;
	mov.u64 	%rd4115, __cudart_i2opi_f;
	mov.u64 	%rd4116, %rd1;
$L__BB2_1614:
	.pragma "nounroll";
	ld.global.nc.u32 	%r7248, [%rd4115];
	mad.wide.u32 	%rd3133, %r7248, %r2566, %rd4117;
	shr.u64 	%rd4117, %rd3133, 32;
	st.local.u32 	[%rd4116], %rd3133;
	add.s32 	%r9132, %r9132, 1;
	add.s64 	%rd4116, %rd4116, 4;
	add.s64 	%rd4115, %rd4115, 4;
	setp.ne.s32 	%p1535, %r9132, 6;
	@%p1535 bra 	$L__BB2_1614;
	shr.u32 	%r7249, %r2565, 23;
	st.local.u32 	[%rd1+24], %rd4117;
	and.b32  	%r2569, %r7249, 31;
	and.b32  	%r7250, %r7249, 224;
	add.s32 	%r7251, %r7250, -128;
	shr.u32 	%r7252, %r7251, 5;
	mul.wide.u32 	%rd3134, %r7252, 4;
	sub.s64 	%rd1290, %rd1, %rd3134;
	ld.local.u32 	%r9133, [%rd1290+24];
	ld.local.u32 	%r9134, [%rd1290+20];
	setp.eq.s32 	%p1536, %r2569, 0;
	@%p1536 bra 	$L__BB2_1617;
	shf.l.wrap.b32 	%r9133, %r9134, %r9133, %r2569;
	ld.local.u32 	%r7253, [%rd1290+16];
	shf.l.wrap.b32 	%r9134, %r7253, %r9134, %r2569;
$L__BB2_1617:
	shr.u32 	%r7254, %r9133, 30;
	shf.l.wrap.b32 	%r7255, %r9134, %r9133, 2;
	shl.b32 	%r7256, %r9134, 2;
	shr.u32 	%r7257, %r7255, 31;
	add.s32 	%r7258, %r7257, %r7254;
	neg.s32 	%r7259, %r7258;
	setp.lt.s32 	%p1537, %r2565, 0;
	selp.b32 	%r9135, %r7259, %r7258, %p1537;
	xor.b32  	%r7260, %r7255, %r2565;
	shr.s32 	%r7261, %r7255, 31;
	xor.b32  	%r7262, %r7261, %r7255;
	xor.b32  	%r7263, %r7261, %r7256;
	cvt.u64.u32 	%rd3135, %r7262;
	shl.b64 	%rd3136, %rd3135, 32;
	cvt.u64.u32 	%rd3137, %r7263;
	or.b64  	%rd3138, %rd3136, %rd3137;
	cvt.rn.f64.s64 	%fd367, %rd3138;
	mul.f64 	%fd368, %fd367, 0d3BF921FB54442D19;
	cvt.rn.f32.f64 	%f5015, %fd368;
	neg.f32 	%f5016, %f5015;
	setp.lt.s32 	%p1538, %r7260, 0;
	selp.f32 	%f6292, %f5016, %f5015, %p1538;
$L__BB2_1618:
	mul.rn.f32 	%f5018, %f6292, %f6292;
	and.b32  	%r7265, %r9135, 1;
	setp.eq.b32 	%p1539, %r7265, 1;
	selp.f32 	%f5019, 0f3F800000, %f6292, %p1539;
	fma.rn.f32 	%f5020, %f5018, %f5019, 0f00000000;
	fma.rn.f32 	%f5021, %f5018, 0f37CBAC00, 0fBAB607ED;
	selp.f32 	%f5022, %f5021, 0fB94D4153, %p1539;
	selp.f32 	%f5023, 0f3D2AAABB, 0f3C0885E4, %p1539;
	fma.rn.f32 	%f5024, %f5022, %f5018, %f5023;
	selp.f32 	%f5025, 0fBEFFFFFF, 0fBE2AAAA8, %p1539;
	fma.rn.f32 	%f5026, %f5024, %f5018, %f5025;
	fma.rn.f32 	%f5027, %f5026, %f5020, %f5019;
	and.b32  	%r7266, %r9135, 2;
	setp.eq.s32 	%p1540, %r7266, 0;
	mov.f32 	%f5028, 0f00000000;
	sub.f32 	%f5029, %f5028, %f5027;
	selp.f32 	%f6291, %f5027, %f5029, %p1540;
$L__BB2_1619:
	setp.leu.f32 	%p1541, %f6312, %f6291;
	@%p1541 bra 	$L__BB2_1629;
	mul.f32 	%f5030, %f6291, 0f3F22F983;
	cvt.rni.s32.f32 	%r9139, %f5030;
	cvt.rn.f32.s32 	%f5031, %r9139;
	fma.rn.f32 	%f5032, %f5031, 0fBFC90FDA, %f6291;
	fma.rn.f32 	%f5033, %f5031, 0fB3A22168, %f5032;
	fma.rn.f32 	%f6294, %f5031, 0fA7C234C5, %f5033;
	abs.f32 	%f1187, %f6291;
	setp.ltu.f32 	%p1542, %f1187, 0f47CE4780;
	@%p1542 bra 	$L__BB2_1628;
	setp.neu.f32 	%p1543, %f1187, 0f7F800000;
	@%p1543 bra 	$L__BB2_1623;
	mov.f32 	%f5036, 0f00000000;
	mul.rn.f32 	%f6294, %f6291, %f5036;
	mov.b32 	%r9139, 0;
	bra.uni 	$L__BB2_1628;
$L__BB2_1623:
	mov.b32 	%r2579, %f6291;
	shl.b32 	%r7268, %r2579, 8;
	or.b32  	%r2580, %r7268, -2147483648;
	mov.b64 	%rd4120, 0;
	mov.b32 	%r9136, 0;
	mov.u64 	%rd4118, __cudart_i2opi_f;
	mov.u64 	%rd4119, %rd1;
$L__BB2_1624:
	.pragma "nounroll";
	ld.global.nc.u32 	%r7269, [%rd4118];
	mad.wide.u32 	%rd3141, %r7269, %r2580, %rd4120;
	shr.u64 	%rd4120, %rd3141, 32;
	st.local.u32 	[%rd4119], %rd3141;
	add.s32 	%r9136, %r9136, 1;
	add.s64 	%rd4119, %rd4119, 4;
	add.s64 	%rd4118, %rd4118, 4;
	setp.ne.s32 	%p1544, %r9136, 6;
	@%p1544 bra 	$L__BB2_1624;
	shr.u32 	%r7270, %r2579, 23;
	st.local.u32 	[%rd1+24], %rd4120;
	and.b32  	%r2583, %r7270, 31;
	and.b32  	%r7271, %r7270, 224;
	add.s32 	%r7272, %r7271, -128;
	shr.u32 	%r7273, %r7272, 5;
	mul.wide.u32 	%rd3142, %r7273, 4;
	sub.s64 	%rd1297, %rd1, %rd3142;
	ld.local.u32 	%r9137, [%rd1297+24];
	ld.local.u32 	%r9138, [%rd1297+20];
	setp.eq.s32 	%p1545, %r2583, 0;
	@%p1545 bra 	$L__BB2_1627;
	shf.l.wrap.b32 	%r9137, %r9138, %r9137, %r2583;
	ld.local.u32 	%r7274, [%rd1297+16];
	shf.l.wrap.b32 	%r9138, %r7274, %r9138, %r2583;
$L__BB2_1627:
	shr.u32 	%r7275, %r9137, 30;
	shf.l.wrap.b32 	%r7276, %r9138, %r9137, 2;
	shl.b32 	%r7277, %r9138, 2;
	shr.u32 	%r7278, %r7276, 31;
	add.s32 	%r7279, %r7278, %r7275;
	neg.s32 	%r7280, %r7279;
	setp.lt.s32 	%p1546, %r2579, 0;
	selp.b32 	%r9139, %r7280, %r7279, %p1546;
	xor.b32  	%r7281, %r7276, %r2579;
	shr.s32 	%r7282, %r7276, 31;
	xor.b32  	%r7283, %r7282, %r7276;
	xor.b32  	%r7284, %r7282, %r7277;
	cvt.u64.u32 	%rd3143, %r7283;
	shl.b64 	%rd3144, %rd3143, 32;
	cvt.u64.u32 	%rd3145, %r7284;
	or.b64  	%rd3146, %rd3144, %rd3145;
	cvt.rn.f64.s64 	%fd369, %rd3146;
	mul.f64 	%fd370, %fd369, 0d3BF921FB54442D19;
	cvt.rn.f32.f64 	%f5034, %fd370;
	neg.f32 	%f5035, %f5034;
	setp.lt.s32 	%p1547, %r7281, 0;
	selp.f32 	%f6294, %f5035, %f5034, %p1547;
$L__BB2_1628:
	mul.rn.f32 	%f5037, %f6294, %f6294;
	and.b32  	%r7286, %r9139, 1;
	setp.eq.b32 	%p1548, %r7286, 1;
	selp.f32 	%f5038, 0f3F800000, %f6294, %p1548;
	fma.rn.f32 	%f5039, %f5037, %f5038, 0f00000000;
	fma.rn.f32 	%f5040, %f5037, 0f37CBAC00, 0fBAB607ED;
	selp.f32 	%f5041, %f5040, 0fB94D4153, %p1548;
	selp.f32 	%f5042, 0f3D2AAABB, 0f3C0885E4, %p1548;
	fma.rn.f32 	%f5043, %f5041, %f5037, %f5042;
	selp.f32 	%f5044, 0fBEFFFFFF, 0fBE2AAAA8, %p1548;
	fma.rn.f32 	%f5045, %f5043, %f5037, %f5044;
	fma.rn.f32 	%f5046, %f5045, %f5039, %f5038;
	and.b32  	%r7287, %r9139, 2;
	setp.eq.s32 	%p1549, %r7287, 0;
	mov.f32 	%f5047, 0f00000000;
	sub.f32 	%f5048, %f5047, %f5046;
	selp.f32 	%f6291, %f5046, %f5048, %p1549;
	ld.global.f32 	%f6295, [%rd2];
$L__BB2_1629:
	setp.leu.f32 	%p1550, %f6295, %f6312;
	@%p1550 bra 	$L__BB2_1639;
	mul.f32 	%f5049, %f6291, 0f3F22F983;
	cvt.rni.s32.f32 	%r9143, %f5049;
	cvt.rn.f32.s32 	%f5050, %r9143;
	fma.rn.f32 	%f5051, %f5050, 0fBFC90FDA, %f6291;
	fma.rn.f32 	%f5052, %f5050, 0fB3A22168, %f5051;
	fma.rn.f32 	%f6297, %f5050, 0fA7C234C5, %f5052;
	abs.f32 	%f1196, %f6291;
	setp.ltu.f32 	%p1551, %f1196, 0f47CE4780;
	@%p1551 bra 	$L__BB2_1638;
	setp.neu.f32 	%p1552, %f1196, 0f7F800000;
	@%p1552 bra 	$L__BB2_1633;
	mov.f32 	%f5055, 0f00000000;
	mul.rn.f32 	%f6297, %f6291, %f5055;
	mov.b32 	%r9143, 0;
	bra.uni 	$L__BB2_1638;
$L__BB2_1633:
	mov.b32 	%r2593, %f6291;
	shl.b32 	%r7289, %r2593, 8;
	or.b32  	%r2594, %r7289, -2147483648;
	mov.b64 	%rd4123, 0;
	mov.b32 	%r9140, 0;
	mov.u64 	%rd4121, __cudart_i2opi_f;
	mov.u64 	%rd4122, %rd1;
$L__BB2_1634:
	.pragma "nounroll";
	ld.global.nc.u32 	%r7290, [%rd4121];
	mad.wide.u32 	%rd3149, %r7290, %r2594, %rd4123;
	shr.u64 	%rd4123, %rd3149, 32;
	st.local.u32 	[%rd4122], %rd3149;
	add.s32 	%r9140, %r9140, 1;
	add.s64 	%rd4122, %rd4122, 4;
	add.s64 	%rd4121, %rd4121, 4;
	setp.ne.s32 	%p1553, %r9140, 6;
	@%p1553 bra 	$L__BB2_1634;
	shr.u32 	%r7291, %r2593, 23;
	st.local.u32 	[%rd1+24], %rd4123;
	and.b32  	%r2597, %r7291, 31;
	and.b32  	%r7292, %r7291, 224;
	add.s32 	%r7293, %r7292, -128;
	shr.u32 	%r7294, %r7293, 5;
	mul.wide.u32 	%rd3150, %r7294, 4;
	sub.s64 	%rd1304, %rd1, %rd3150;
	ld.local.u32 	%r9141, [%rd1304+24];
	ld.local.u32 	%r9142, [%rd1304+20];
	setp.eq.s32 	%p1554, %r2597, 0;
	@%p1554 bra 	$L__BB2_1637;
	shf.l.wrap.b32 	%r9141, %r9142, %r9141, %r2597;
	ld.local.u32 	%r7295, [%rd1304+16];
	shf.l.wrap.b32 	%r9142, %r7295, %r9142, %r2597;
$L__BB2_1637:
	shr.u32 	%r7296, %r9141, 30;
	shf.l.wrap.b32 	%r7297, %r9142, %r9141, 2;
	shl.b32 	%r7298, %r9142, 2;
	shr.u32 	%r7299, %r7297, 31;
	add.s32 	%r7300, %r7299, %r7296;
	neg.s32 	%r7301, %r7300;
	setp.lt.s32 	%p1555, %r2593, 0;
	selp.b32 	%r9143, %r7301, %r7300, %p1555;
	xor.b32  	%r7302, %r7297, %r2593;
	shr.s32 	%r7303, %r7297, 31;
	xor.b32  	%r7304, %r7303, %r7297;
	xor.b32  	%r7305, %r7303, %r7298;
	cvt.u64.u32 	%rd3151, %r7304;
	shl.b64 	%rd3152, %rd3151, 32;
	cvt.u64.u32 	%rd3153, %r7305;
	or.b64  	%rd3154, %rd3152, %rd3153;
	cvt.rn.f64.s64 	%fd371, %rd3154;
	mul.f64 	%fd372, %fd371, 0d3BF921FB54442D19;
	cvt.rn.f32.f64 	%f5053, %fd372;
	neg.f32 	%f5054, %f5053;
	setp.lt.s32 	%p1556, %r7302, 0;
	selp.f32 	%f6297, %f5054, %f5053, %p1556;
$L__BB2_1638:
	add.s32 	%r7307, %r9143, 1;
	mul.rn.f32 	%f5056, %f6297, %f6297;
	and.b32  	%r7308, %r9143, 1;
	setp.eq.b32 	%p1557, %r7308, 1;
	selp.f32 	%f5057, %f6297, 0f3F800000, %p1557;
	fma.rn.f32 	%f5058, %f5056, %f5057, 0f00000000;
	fma.rn.f32 	%f5059, %f5056, 0f37CBAC00, 0fBAB607ED;
	selp.f32 	%f5060, 0fB94D4153, %f5059, %p1557;
	selp.f32 	%f5061, 0f3C0885E4, 0f3D2AAABB, %p1557;
	fma.rn.f32 	%f5062, %f5060, %f5056, %f5061;
	selp.f32 	%f5063, 0fBE2AAAA8, 0fBEFFFFFF, %p1557;
	fma.rn.f32 	%f5064, %f5062, %f5056, %f5063;
	fma.rn.f32 	%f5065, %f5064, %f5058, %f5057;
	and.b32  	%r7309, %r7307, 2;
	setp.eq.s32 	%p1558, %r7309, 0;
	mov.f32 	%f5066, 0f00000000;
	sub.f32 	%f5067, %f5066, %f5065;
	selp.f32 	%f6291, %f5065, %f5067, %p1558;
$L__BB2_1639:
	mul.f32 	%f5068, %f6291, 0f3F22F983;
	cvt.rni.s32.f32 	%r9147, %f5068;
	cvt.rn.f32.s32 	%f5069, %r9147;
	fma.rn.f32 	%f5070, %f5069, 0fBFC90FDA, %f6291;
	fma.rn.f32 	%f5071, %f5069, 0fB3A22168, %f5070;
	fma.rn.f32 	%f6299, %f5069, 0fA7C234C5, %f5071;
	abs.f32 	%f1203, %f6291;
	setp.ltu.f32 	%p1559, %f1203, 0f47CE4780;
	@%p1559 bra 	$L__BB2_1647;
	setp.neu.f32 	%p1560, %f1203, 0f7F800000;
	@%p1560 bra 	$L__BB2_1642;
	mov.f32 	%f5074, 0f00000000;
	mul.rn.f32 	%f6299, %f6291, %f5074;
	mov.b32 	%r9147, 0;
	bra.uni 	$L__BB2_1647;
$L__BB2_1642:
	mov.b32 	%r2607, %f6291;
	shl.b32 	%r7311, %r2607, 8;
	or.b32  	%r2608, %r7311, -2147483648;
	mov.b64 	%rd4126, 0;
	mov.b32 	%r9144, 0;
	mov.u64 	%rd4124, __cudart_i2opi_f;
	mov.u64 	%rd4125, %rd1;
$L__BB2_1643:
	.pragma "nounroll";
	ld.global.nc.u32 	%r7312, [%rd4124];
	mad.wide.u32 	%rd3157, %r7312, %r2608, %rd4126;
	shr.u64 	%rd4126, %rd3157, 32;
	st.local.u32 	[%rd4125], %rd3157;
	add.s32 	%r9144, %r9144, 1;
	add.s64 	%rd4125, %rd4125, 4;
	add.s64 	%rd4124, %rd4124, 4;
	setp.ne.s32 	%p1561, %r9144, 6;
	@%p1561 bra 	$L__BB2_1643;
	shr.u32 	%r7313, %r2607, 23;
	st.local.u32 	[%rd1+24], %rd4126;
	and.b32  	%r2611, %r7313, 31;
	and.b32  	%r7314, %r7313, 224;
	add.s32 	%r7315, %r7314, -128;
	shr.u32 	%r7316, %r7315, 5;
	mul.wide.u32 	%rd3158, %r7316, 4;
	sub.s64 	%rd1311, %rd1, %rd3158;
	ld.local.u32 	%r9145, [%rd1311+24];
	ld.local.u32 	%r9146, [%rd1311+20];
	setp.eq.s32 	%p1562, %r2611, 0;
	@%p1562 bra 	$L__BB2_1646;
	shf.l.wrap.b32 	%r9145, %r9146, %r9145, %r2611;
	ld.local.u32 	%r7317, [%rd1311+16];
	shf.l.wrap.b32 	%r9146, %r7317, %r9146, %r2611;
$L__BB2_1646:
	shr.u32 	%r7318, %r9145, 30;
	shf.l.wrap.b32 	%r7319, %r9146, %r9145, 2;
	shl.b32 	%r7320, %r9146, 2;
	shr.u32 	%r7321, %r7319, 31;
	add.s32 	%r7322, %r7321, %r7318;
	neg.s32 	%r7323, %r7322;
	setp.lt.s32 	%p1563, %r2607, 0;
	selp.b32 	%r9147, %r7323, %r7322, %p1563;
	xor.b32  	%r7324, %r7319, %r2607;
	shr.s32 	%r7325, %r7319, 31;
	xor.b32  	%r7326, %r7325, %r7319;
	xor.b32  	%r7327, %r7325, %r7320;
	cvt.u64.u32 	%rd3159, %r7326;
	shl.b64 	%rd3160, %rd3159, 32;
	cvt.u64.u32 	%rd3161, %r7327;
	or.b64  	%rd3162, %rd3160, %rd3161;
	cvt.rn.f64.s64 	%fd373, %rd3162;
	mul.f64 	%fd374, %fd373, 0d3BF921FB54442D19;
	cvt.rn.f32.f64 	%f5072, %fd374;
	neg.f32 	%f5073, %f5072;
	setp.lt.s32 	%p1564, %r7324, 0;
	selp.f32 	%f6299, %f5073, %f5072, %p1564;
$L__BB2_1647:
	add.s32 	%r7329, %r9147, 1;
	mul.rn.f32 	%f5075, %f6299, %f6299;
	and.b32  	%r7330, %r9147, 1;
	setp.eq.b32 	%p1565, %r7330, 1;
	selp.f32 	%f5076, %f6299, 0f3F800000, %p1565;
	fma.rn.f32 	%f5077, %f5075, %f5076, 0f00000000;
	fma.rn.f32 	%f5078, %f5075, 0f37CBAC00, 0fBAB607ED;
	selp.f32 	%f5079, 0fB94D4153, %f5078, %p1565;
	selp.f32 	%f5080, 0f3C0885E4, 0f3D2AAABB, %p1565;
	fma.rn.f32 	%f5081, %f5079, %f5075, %f5080;
	selp.f32 	%f5082, 0fBE2AAAA8, 0fBEFFFFFF, %p1565;
	fma.rn.f32 	%f5083, %f5081, %f5075, %f5082;
	fma.rn.f32 	%f5084, %f5083, %f5077, %f5076;
	and.b32  	%r7331, %r7329, 2;
	setp.eq.s32 	%p1566, %r7331, 0;
	mov.f32 	%f5085, 0f00000000;
	sub.f32 	%f5086, %f5085, %f5084;
	selp.f32 	%f6301, %f5084, %f5086, %p1566;
	ld.global.f32 	%f1208, [%rd2];
	setp.leu.f32 	%p1567, %f2, %f1208;
	@%p1567 bra 	$L__BB2_1657;
	mul.f32 	%f5087, %f6301, 0f3F22F983;
	cvt.rni.s32.f32 	%r9151, %f5087;
	cvt.rn.f32.s32 	%f5088, %r9151;
	fma.rn.f32 	%f5089, %f5088, 0fBFC90FDA, %f6301;
	fma.rn.f32 	%f5090, %f5088, 0fB3A22168, %f5089;
	fma.rn.f32 	%f6300, %f5088, 0fA7C234C5, %f5090;
	abs.f32 	%f1210, %f6301;
	setp.ltu.f32 	%p1568, %f1210, 0f47CE4780;
	@%p1568 bra 	$L__BB2_1656;
	setp.neu.f32 	%p1569, %f1210, 0f7F800000;
	@%p1569 bra 	$L__BB2_1651;
	mov.f32 	%f5093, 0f00000000;
	mul.rn.f32 	%f6300, %f6301, %f5093;
	mov.b32 	%r9151, 0;
	bra.uni 	$L__BB2_1656;
$L__BB2_1651:
	mov.b32 	%r2621, %f6301;
	shl.b32 	%r7333, %r2621, 8;
	or.b32  	%r2622, %r7333, -2147483648;
	mov.b64 	%rd4129, 0;
	mov.b32 	%r9148, 0;
	mov.u64 	%rd4127, __cudart_i2opi_f;
	mov.u64 	%rd4128, %rd1;
$L__BB2_1652:
	.pragma "nounroll";
	ld.global.nc.u32 	%r7334, [%rd4127];
	mad.wide.u32 	%rd3165, %r7334, %r2622, %rd4129;
	shr.u64 	%rd4129, %rd3165, 32;
	st.local.u32 	[%rd4128], %rd3165;
	add.s32 	%r9148, %r9148, 1;
	add.s64 	%rd4128, %rd4128, 4;
	add.s64 	%rd4127, %rd4127, 4;
	setp.ne.s32 	%p1570, %r9148, 6;
	@%p1570 bra 	$L__BB2_1652;
	shr.u32 	%r7335, %r2621, 23;
	st.local.u32 	[%rd1+24], %rd4129;
	and.b32  	%r2625, %r7335, 31;
	and.b32  	%r7336, %r7335, 224;
	add.s32 	%r7337, %r7336, -128;
	shr.u32 	%r7338, %r7337, 5;
	mul.wide.u32 	%rd3166, %r7338, 4;
	sub.s64 	%rd1318, %rd1, %rd3166;
	ld.local.u32 	%r9149, [%rd1318+24];
	ld.local.u32 	%r9150, [%rd1318+20];
	setp.eq.s32 	%p1571, %r2625, 0;
	@%p1571 bra 	$L__BB2_1655;
	shf.l.wrap.b32 	%r9149, %r9150, %r9149, %r2625;
	ld.local.u32 	%r7339, [%rd1318+16];
	shf.l.wrap.b32 	%r9150, %r7339, %r9150, %r2625;
$L__BB2_1655:
	shr.u32 	%r7340, %r9149, 30;
	shf.l.wrap.b32 	%r7341, %r9150, %r9149, 2;
	shl.b32 	%r7342, %r9150, 2;
	shr.u32 	%r7343, %r7341, 31;
	add.s32 	%r7344, %r7343, %r7340;
	neg.s32 	%r7345, %r7344;
	setp.lt.s32 	%p1572, %r2621, 0;
	selp.b32 	%r9151, %r7345, %r7344, %p1572;
	xor.b32  	%r7346, %r7341, %r2621;
	shr.s32 	%r7347, %r7341, 31;
	xor.b32  	%r7348, %r7347, %r7341;
	xor.b32  	%r7349, %r7347, %r7342;
	cvt.u64.u32 	%rd3167, %r7348;
	shl.b64 	%rd3168, %rd3167, 32;
	cvt.u64.u32 	%rd3169, %r7349;
	or.b64  	%rd3170, %rd3168, %rd3169;
	cvt.rn.f64.s64 	%fd375, %rd3170;
	mul.f64 	%fd376, %fd375, 0d3BF921FB54442D19;
	cvt.rn.f32.f64 	%f5091, %fd376;
	neg.f32 	%f5092, %f5091;
	setp.lt.s32 	%p1573, %r7346, 0;
	selp.f32 	%f6300, %f5092, %f5091, %p1573;
$L__BB2_1656:
	mul.rn.f32 	%f5094, %f6300, %f6300;
	and.b32  	%r7351, %r9151, 1;
	setp.eq.b32 	%p1574, %r7351, 1;
	selp.f32 	%f5095, 0f3F800000, %f6300, %p1574;
	fma.rn.f32 	%f5096, %f5094, %f5095, 0f00000000;
	fma.rn.f32 	%f5097, %f5094, 0f37CBAC00, 0fBAB607ED;
	selp.f32 	%f5098, %f5097, 0fB94D4153, %p1574;
	selp.f32 	%f5099, 0f3D2AAABB, 0f3C0885E4, %p1574;
	fma.rn.f32 	%f5100, %f5098, %f5094, %f5099;
	selp.f32 	%f5101, 0fBEFFFFFF, 0fBE2AAAA8, %p1574;
	fma.rn.f32 	%f5102, %f5100, %f5094, %f5101;
	fma.rn.f32 	%f5103, %f5102, %f5096, %f5095;
	and.b32  	%r7352, %r9151, 2;
	setp.eq.s32 	%p1575, %r7352, 0;
	mov.f32 	%f5104, 0f00000000;
	sub.f32 	%f5105, %f5104, %f5103;
	selp.f32 	%f6301, %f5103, %f5105, %p1575;
$L__BB2_1657:
	mul.f32 	%f5106, %f6301, 0f3F22F983;
	cvt.rni.s32.f32 	%r9155, %f5106;
	cvt.rn.f32.s32 	%f5107, %r9155;
	fma.rn.f32 	%f5108, %f5107, 0fBFC90FDA, %f6301;
	fma.rn.f32 	%f5109, %f5107, 0fB3A22168, %f5108;
	fma.rn.f32 	%f6302, %f5107, 0fA7C234C5, %f5109;
	abs.f32 	%f1217, %f6301;
	setp.ltu.f32 	%p1576, %f1217, 0f47CE4780;
	@%p1576 bra 	$L__BB2_1665;
	setp.neu.f32 	%p1577, %f1217, 0f7F800000;
	@%p1577 bra 	$L__BB2_1660;
	mov.f32 	%f5112, 0f00000000;
	mul.rn.f32 	%f6302, %f6301, %f5112;
	mov.b32 	%r9155, 0;
	bra.uni 	$L__BB2_1665;
$L__BB2_1660:
	mov.b32 	%r2635, %f6301;
	shl.b32 	%r7354, %r2635, 8;
	or.b32  	%r2636, %r7354, -2147483648;
	mov.b64 	%rd4132, 0;
	mov.b32 	%r9152, 0;
	mov.u64 	%rd4130, __cudart_i2opi_f;
	mov.u64 	%rd4131, %rd1;
$L__BB2_1661:
	.pragma "nounroll";
	ld.global.nc.u32 	%r7355, [%rd4130];
	mad.wide.u32 	%rd3173, %r7355, %r2636, %rd4132;
	shr.u64 	%rd4132, %rd3173, 32;
	st.local.u32 	[%rd4131], %rd3173;
	add.s32 	%r9152, %r9152, 1;
	add.s64 	%rd4131, %rd4131, 4;
	add.s64 	%rd4130, %rd4130, 4;
	setp.ne.s32 	%p1578, %r9152, 6;
	@%p1578 bra 	$L__BB2_1661;
	shr.u32 	%r7356, %r2635, 23;
	st.local.u32 	[%rd1+24], %rd4132;
	and.b32  	%r2639, %r7356, 31;
	and.b32  	%r7357, %r7356, 224;
	add.s32 	%r7358, %r7357, -128;
	shr.u32 	%r7359, %r7358, 5;
	mul.wide.u32 	%rd3174, %r7359, 4;
	sub.s64 	%rd1325, %rd1, %rd3174;
	ld.local.u32 	%r9153, [%rd1325+24];
	ld.local.u32 	%r9154, [%rd1325+20];
	setp.eq.s32 	%p1579, %r2639, 0;
	@%p1579 bra 	$L__BB2_1664;
	shf.l.wrap.b32 	%r9153, %r9154, %r9153, %r2639;
	ld.local.u32 	%r7360, [%rd1325+16];
	shf.l.wrap.b32 	%r9154, %r7360, %r9154, %r2639;
$L__BB2_1664:
	shr.u32 	%r7361, %r9153, 30;
	shf.l.wrap.b32 	%r7362, %r9154, %r9153, 2;
	shl.b32 	%r7363, %r9154, 2;
	shr.u32 	%r7364, %r7362, 31;
	add.s32 	%r7365, %r7364, %r7361;
	neg.s32 	%r7366, %r7365;
	setp.lt.s32 	%p1580, %r2635, 0;
	selp.b32 	%r9155, %r7366, %r7365, %p1580;
	xor.b32  	%r7367, %r7362, %r2635;
	shr.s32 	%r7368, %r7362, 31;
	xor.b32  	%r7369, %r7368, %r7362;
	xor.b32  	%r7370, %r7368, %r7363;
	cvt.u64.u32 	%rd3175, %r7369;
	shl.b64 	%rd3176, %rd3175, 32;
	cvt.u64.u32 	%rd3177, %r7370;
	or.b64  	%rd3178, %rd3176, %rd3177;
	cvt.rn.f64.s64 	%fd377, %rd3178;
	mul.f64 	%fd378, %fd377, 0d3BF921FB54442D19;
	cvt.rn.f32.f64 	%f5110, %fd378;
	neg.f32 	%f5111, %f5110;
	setp.lt.s32 	%p1581, %r7367, 0;
	selp.f32 	%f6302, %f5111, %f5110, %p1581;
$L__BB2_1665:
	mul.rn.f32 	%f5113, %f6302, %f6302;
	and.b32  	%r7372, %r9155, 1;
	setp.eq.b32 	%p1582, %r7372, 1;
	selp.f32 	%f5114, 0f3F800000, %f6302, %p1582;
	fma.rn.f32 	%f5115, %f5113, %f5114, 0f00000000;
	fma.rn.f32 	%f5116, %f5113, 0f37CBAC00, 0fBAB607ED;
	selp.f32 	%f5117, %f5116, 0fB94D4153, %p1582;
	selp.f32 	%f5118, 0f3D2AAABB, 0f3C0885E4, %p1582;
	fma.rn.f32 	%f5119, %f5117, %f5113, %f5118;
	selp.f32 	%f5120, 0fBEFFFFFF, 0fBE2AAAA8, %p1582;
	fma.rn.f32 	%f5121, %f5119, %f5113, %f5120;
	fma.rn.f32 	%f5122, %f5121, %f5115, %f5114;
	and.b32  	%r7373, %r9155, 2;
	setp.eq.s32 	%p1583, %r7373, 0;
	mov.f32 	%f5123, 0f00000000;
	sub.f32 	%f5124, %f5123, %f5122;
	selp.f32 	%f6304, %f5122, %f5124, %p1583;
	setp.leu.f32 	%p1584, %f1208, %f6312;
	@%p1584 bra 	$L__BB2_1675;
	mul.f32 	%f5125, %f6304, 0f3F22F983;
	cvt.rni.s32.f32 	%r9159, %f5125;
	cvt.rn.f32.s32 	%f5126, %r9159;
	fma.rn.f32 	%f5127, %f5126, 0fBFC90FDA, %f6304;
	fma.rn.f32 	%f5128, %f5126, 0fB3A22168, %f5127;
	fma.rn.f32 	%f6303, %f5126, 0fA7C234C5, %f5128;
	abs.f32 	%f1223, %f6304;
	setp.ltu.f32 	%p1585, %f1223, 0f47CE4780;
	@%p1585 bra 	$L__BB2_1674;
	setp.neu.f32 	%p1586, %f1223, 0f7F800000;
	@%p1586 bra 	$L__BB2_1669;
	mov.f32 	%f5131, 0f00000000;
	mul.rn.f32 	%f6303, %f6304, %f5131;
	mov.b32 	%r9159, 0;
	bra.uni 	$L__BB2_1674;
$L__BB2_1669:
	mov.b32 	%r2649, %f6304;
	shl.b32 	%r7375, %r2649, 8;
	or.b32  	%r2650, %r7375, -2147483648;
	mov.b64 	%rd4135, 0;
	mov.b32 	%r9156, 0;
	mov.u64 	%rd4133, __cudart_i2opi_f;
	mov.u64 	%rd4134, %rd1;
$L__BB2_1670:
	.pragma "nounroll";
	ld.global.nc.u32 	%r7376, [%rd4133];
	mad.wide.u32 	%rd3181, %r7376, %r2650, %rd4135;
	shr.u64 	%rd4135, %rd3181, 32;
	st.local.u32 	[%rd4134], %rd3181;
	add.s32 	%r9156, %r9156, 1;
	add.s64 	%rd4134, %rd4134, 4;
	add.s64 	%rd4133, %rd4133, 4;
	setp.ne.s32 	%p1587, %r9156, 6;
	@%p1587 bra 	$L__BB2_1670;
	shr.u32 	%r7377, %r2649, 23;
	st.local.u32 	[%rd1+24], %rd4135;
	and.b32  	%r2653, %r7377, 31;
	and.b32  	%r7378, %r7377, 224;
	add.s32 	%r7379, %r7378, -128;
	shr.u32 	%r7380, %r7379, 5;
	mul.wide.u32 	%rd3182, %r7380, 4;
	sub.s64 	%rd1332, %rd1, %rd3182;
	ld.local.u32 	%r9157, [%rd1332+24];
	ld.local.u32 	%r9158, [%rd1332+20];
	setp.eq.s32 	%p1588, %r2653, 0;
	@%p1588 bra 	$L__BB2_1673;
	shf.l.wrap.b32 	%r9157, %r9158, %r9157, %r2653;
	ld.local.u32 	%r7381, [%rd1332+16];
	shf.l.wrap.b32 	%r9158, %r7381, %r9158, %r2653;
$L__BB2_1673:
	shr.u32 	%r7382, %r9157, 30;
	shf.l.wrap.b32 	%r7383, %r9158, %r9157, 2;
	shl.b32 	%r7384, %r9158, 2;
	shr.u32 	%r7385, %r7383, 31;
	add.s32 	%r7386, %r7385, %r7382;
	neg.s32 	%r7387, %r7386;
	setp.lt.s32 	%p1589, %r2649, 0;
	selp.b32 	%r9159, %r7387, %r7386, %p1589;
	xor.b32  	%r7388, %r7383, %r2649;
	shr.s32 	%r7389, %r7383, 31;
	xor.b32  	%r7390, %r7389, %r7383;
	xor.b32  	%r7391, %r7389, %r7384;
	cvt.u64.u32 	%rd3183, %r7390;
	shl.b64 	%rd3184, %rd3183, 32;
	cvt.u64.u32 	%rd3185, %r7391;
	or.b64  	%rd3186, %rd3184, %rd3185;
	cvt.rn.f64.s64 	%fd379, %rd3186;
	mul.f64 	%fd380, %fd379, 0d3BF921FB54442D19;
	cvt.rn.f32.f64 	%f5129, %fd380;
	neg.f32 	%f5130, %f5129;
	setp.lt.s32 	%p1590, %r7388, 0;
	selp.f32 	%f6303, %f5130, %f5129, %p1590;
$L__BB2_1674:
	mul.rn.f32 	%f5132, %f6303, %f6303;
	and.b32  	%r7393, %r9159, 1;
	setp.eq.b32 	%p1591, %r7393, 1;
	selp.f32 	%f5133, 0f3F800000, %f6303, %p1591;
	fma.rn.f32 	%f5134, %f5132, %f5133, 0f00000000;
	fma.rn.f32 	%f5135, %f5132, 0f37CBAC00, 0fBAB607ED;
	selp.f32 	%f5136, %f5135, 0fB94D4153, %p1591;
	selp.f32 	%f5137, 0f3D2AAABB, 0f3C0885E4, %p1591;
	fma.rn.f32 	%f5138, %f5136, %f5132, %f5137;
	selp.f32 	%f5139, 0fBEFFFFFF, 0fBE2AAAA8, %p1591;
	fma.rn.f32 	%f5140, %f5138, %f5132, %f5139;
	fma.rn.f32 	%f5141, %f5140, %f5134, %f5133;
	and.b32  	%r7394, %r9159, 2;
	setp.eq.s32 	%p1592, %r7394, 0;
	mov.f32 	%f5142, 0f00000000;
	sub.f32 	%f5143, %f5142, %f5141;
	selp.f32 	%f6304, %f5141, %f5143, %p1592;
$L__BB2_1675:
	mul.f32 	%f5144, %f6304, 0f3F22F983;
	cvt.rni.s32.f32 	%r9163, %f5144;
	cvt.rn.f32.s32 	%f5145, %r9163;
	fma.rn.f32 	%f5146, %f5145, 0fBFC90FDA, %f6304;
	fma.rn.f32 	%f5147, %f5145, 0fB3A22168, %f5146;
	fma.rn.f32 	%f6305, %f5145, 0fA7C234C5, %f5147;
	abs.f32 	%f1230, %f6304;
	setp.ltu.f32 	%p1593, %f1230, 0f47CE4780;
	@%p1593 bra 	$L__BB2_1683;
	setp.neu.f32 	%p1594, %f1230, 0f7F800000;
	@%p1594 bra 	$L__BB2_1678;
	mov.f32 	%f5150, 0f00000000;
	mul.rn.f32 	%f6305, %f6304, %f5150;
	mov.b32 	%r9163, 0;
	bra.uni 	$L__BB2_1683;
$L__BB2_1678:
	mov.b32 	%r2663, %f6304;
	shl.b32 	%r7396, %r2663, 8;
	or.b32  	%r2664, %r7396, -2147483648;
	mov.b64 	%rd4138, 0;
	mov.b32 	%r9160, 0;
	mov.u64 	%rd4136, __cudart_i2opi_f;
	mov.u64 	%rd4137, %rd1;
$L__BB2_1679:
	.pragma "nounroll";
	ld.global.nc.u32 	%r7397, [%rd4136];
	mad.wide.u32 	%rd3189, %r7397, %r2664, %rd4138;
	shr.u64 	%rd4138, %rd3189, 32;
	st.local.u32 	[%rd4137], %rd3189;
	add.s32 	%r9160, %r9160, 1;
	add.s64 	%rd4137, %rd4137, 4;
	add.s64 	%rd4136, %rd4136, 4;
	setp.ne.s32 	%p1595, %r9160, 6;
	@%p1595 bra 	$L__BB2_1679;
	shr.u32 	%r7398, %r2663, 23;
	st.local.u32 	[%rd1+24], %rd4138;
	and.b32  	%r2667, %r7398, 31;
	and.b32  	%r7399, %r7398, 224;
	add.s32 	%r7400, %r7399, -128;
	shr.u32 	%r7401, %r7400, 5;
	mul.wide.u32 	%rd3190, %r7401, 4;
	sub.s64 	%rd1339, %rd1, %rd3190;
	ld.local.u32 	%r9161, [%rd1339+24];
	ld.local.u32 	%r9162, [%rd1339+20];
	setp.eq.s32 	%p1596, %r2667, 0;
	@%p1596 bra 	$L__BB2_1682;
	shf.l.wrap.b32 	%r9161, %r9162, %r9161, %r2667;
	ld.local.u32 	%r7402, [%rd1339+16];
	shf.l.wrap.b32 	%r9162, %r7402, %r9162, %r2667;
$L__BB2_1682:
	shr.u32 	%r7403, %r9161, 30;
	shf.l.wrap.b32 	%r7404, %r9162, %r9161, 2;
	shl.b32 	%r7405, %r9162, 2;
	shr.u32 	%r7406, %r7404, 31;
	add.s32 	%r7407, %r7406, %r7403;
	neg.s32 	%r7408, %r7407;
	setp.lt.s32 	%p1597, %r2663, 0;
	selp.b32 	%r9163, %r7408, %r7407, %p1597;
	xor.b32  	%r7409, %r7404, %r2663;
	shr.s32 	%r7410, %r7404, 31;
	xor.b32  	%r7411, %r7410, %r7404;
	xor.b32  	%r7412, %r7410, %r7405;
	cvt.u64.u32 	%rd3191, %r7411;
	shl.b64 	%rd3192, %rd3191, 32;
	cvt.u64.u32 	%rd3193, %r7412;
	or.b64  	%rd3194, %rd3192, %rd3193;
	cvt.rn.f64.s64 	%fd381, %rd3194;
	mul.f64 	%fd382, %fd381, 0d3BF921FB54442D19;
	cvt.rn.f32.f64 	%f5148, %fd382;
	neg.f32 	%f5149, %f5148;
	setp.lt.s32 	%p1598, %r7409, 0;
	selp.f32 	%f6305, %f5149, %f5148, %p1598;
$L__BB2_1683:
	mul.rn.f32 	%f5151, %f6305, %f6305;
	and.b32  	%r7414, %r9163, 1;
	setp.eq.b32 	%p1599, %r7414, 1;
	selp.f32 	%f5152, 0f3F800000, %f6305, %p1599;
	fma.rn.f32 	%f5153, %f5151, %f5152, 0f00000000;
	fma.rn.f32 	%f5154, %f5151, 0f37CBAC00, 0fBAB607ED;
	selp.f32 	%f5155, %f5154, 0fB94D4153, %p1599;
	selp.f32 	%f5156, 0f3D2AAABB, 0f3C0885E4, %p1599;
	fma.rn.f32 	%f5157, %f5155, %f5151, %f5156;
	selp.f32 	%f5158, 0fBEFFFFFF, 0fBE2AAAA8, %p1599;
	fma.rn.f32 	%f5159, %f5157, %f5151, %f5158;
	fma.rn.f32 	%f5160, %f5159, %f5153, %f5152;
	and.b32  	%r7415, %r9163, 2;
	setp.eq.s32 	%p1600, %r7415, 0;
	mov.f32 	%f5161, 0f00000000;
	sub.f32 	%f5162, %f5161, %f5160;
	selp.f32 	%f6307, %f5160, %f5162, %p1600;
	setp.leu.f32 	%p1601, %f6307, 0f40800000;
	@%p1601 bra 	$L__BB2_1693;
	mul.f32 	%f5163, %f6307, 0f3F22F983;
	cvt.rni.s32.f32 	%r9167, %f5163;
	cvt.rn.f32.s32 	%f5164, %r9167;
	fma.rn.f32 	%f5165, %f5164, 0fBFC90FDA, %f6307;
	fma.rn.f32 	%f5166, %f5164, 0fB3A22168, %f5165;
	fma.rn.f32 	%f6306, %f5164, 0fA7C234C5, %f5166;
	abs.f32 	%f1236, %f6307;
	setp.ltu.f32 	%p1602, %f1236, 0f47CE4780;
	@%p1602 bra 	$L__BB2_1692;
	setp.neu.f32 	%p1603, %f1236, 0f7F800000;
	@%p1603 bra 	$L__BB2_1687;
	mov.f32 	%f5169, 0f00000000;
	mul.rn.f32 	%f6306, %f6307, %f5169;
	mov.b32 	%r9167, 0;
	bra.uni 	$L__BB2_1692;
$L__BB2_1687:
	mov.b32 	%r2677, %f6307;
	shl.b32 	%r7417, %r2677, 8;
	or.b32  	%r2678, %r7417, -2147483648;
	mov.b64 	%rd4141, 0;
	mov.b32 	%r9164, 0;
	mov.u64 	%rd4139, __cudart_i2opi_f;
	mov.u64 	%rd4140, %rd1;
$L__BB2_1688:
	.pragma "nounroll";
	ld.global.nc.u32 	%r7418, [%rd4139];
	mad.wide.u32 	%rd3197, %r7418, %r2678, %rd4141;
	shr.u64 	%rd4141, %rd3197, 32;
	st.local.u32 	[%rd4140], %rd3197;
	add.s32 	%r9164, %r9164, 1;
	add.s64 	%rd4140, %rd4140, 4;
	add.s64 	%rd4139, %rd4139, 4;
	setp.ne.s32 	%p1604, %r9164, 6;
	@%p1604 bra 	$L__BB2_1688;
	shr.u32 	%r7419, %r2677, 23;
	st.local.u32 	[%rd1+24], %rd4141;
	and.b32  	%r2681, %r7419, 31;
	add.s32 	%r7420, %r7419, -128;
	shr.u32 	%r7421, %r7420, 5;
	mul.wide.u32 	%rd3198, %r7421, 4;
	sub.s64 	%rd1346, %rd1, %rd3198;
	ld.local.u32 	%r9165, [%rd1346+24];
	ld.local.u32 	%r9166, [%rd1346+20];
	setp.eq.s32 	%p1605, %r2681, 0;
	@%p1605 bra 	$L__BB2_1691;
	shf.l.wrap.b32 	%r9165, %r9166, %r9165, %r2681;
	ld.local.u32 	%r7422, [%rd1346+16];
	shf.l.wrap.b32 	%r9166, %r7422, %r9166, %r2681;
$L__BB2_1691:
	shr.u32 	%r7423, %r9165, 30;
	shf.l.wrap.b32 	%r7424, %r9166, %r9165, 2;
	shl.b32 	%r7425, %r9166, 2;
	shr.u32 	%r7426, %r7424, 31;
	add.s32 	%r9167, %r7426, %r7423;
	xor.b32  	%r7427, %r7424, %r2677;
	shr.s32 	%r7428, %r7424, 31;
	xor.b32  	%r7429, %r7428, %r7424;
	xor.b32  	%r7430, %r7428, %r7425;
	cvt.u64.u32 	%rd3199, %r7429;
	shl.b64 	%rd3200, %rd3199, 32;
	cvt.u64.u32 	%rd3201, %r7430;
	or.b64  	%rd3202, %rd3200, %rd3201;
	cvt.rn.f64.s64 	%fd383, %rd3202;
	mul.f64 	%fd384, %fd383, 0d3BF921FB54442D19;
	cvt.rn.f32.f64 	%f5167, %fd384;
	neg.f32 	%f5168, %f5167;
	setp.lt.s32 	%p1606, %r7427, 0;
	selp.f32 	%f6306, %f5168, %f5167, %p1606;
$L__BB2_1692:
	add.s32 	%r7432, %r9167, 1;
	mul.rn.f32 	%f5170, %f6306, %f6306;
	and.b32  	%r7433, %r9167, 1;
	setp.eq.b32 	%p1607, %r7433, 1;
	selp.f32 	%f5171, %f6306, 0f3F800000, %p1607;
	fma.rn.f32 	%f5172, %f5170, %f5171, 0f00000000;
	fma.rn.f32 	%f5173, %f5170, 0f37CBAC00, 0fBAB607ED;
	selp.f32 	%f5174, 0fB94D4153, %f5173, %p1607;
	selp.f32 	%f5175, 0f3C0885E4, 0f3D2AAABB, %p1607;
	fma.rn.f32 	%f5176, %f5174, %f5170, %f5175;
	selp.f32 	%f5177, 0fBE2AAAA8, 0fBEFFFFFF, %p1607;
	fma.rn.f32 	%f5178, %f5176, %f5170, %f5177;
	fma.rn.f32 	%f5179, %f5178, %f5172, %f5171;
	and.b32  	%r7434, %r7432, 2;
	setp.eq.s32 	%p1608, %r7434, 0;
	mov.f32 	%f5180, 0f00000000;
	sub.f32 	%f5181, %f5180, %f5179;
	selp.f32 	%f6307, %f5179, %f5181, %p1608;
$L__BB2_1693:
	mul.f32 	%f5182, %f6307, 0f3F22F983;
	cvt.rni.s32.f32 	%r9171, %f5182;
	cvt.rn.f32.s32 	%f5183, %r9171;
	fma.rn.f32 	%f5184, %f5183, 0fBFC90FDA, %f6307;
	fma.rn.f32 	%f5185, %f5183, 0fB3A22168, %f5184;
	fma.rn.f32 	%f6308, %f5183, 0fA7C234C5, %f5185;
	abs.f32 	%f1243, %f6307;
	setp.ltu.f32 	%p1609, %f1243, 0f47CE4780;
	@%p1609 bra 	$L__BB2_1701;
	setp.neu.f32 	%p1610, %f1243, 0f7F800000;
	@%p1610 bra 	$L__BB2_1696;
	mov.f32 	%f5188, 0f00000000;
	mul.rn.f32 	%f6308, %f6307, %f5188;
	mov.b32 	%r9171, 0;
	bra.uni 	$L__BB2_1701;
$L__BB2_1696:
	mov.b32 	%r2691, %f6307;
	shl.b32 	%r7436, %r2691, 8;
	or.b32  	%r2692, %r7436, -2147483648;
	mov.b64 	%rd4144, 0;
	mov.b32 	%r9168, 0;
	mov.u64 	%rd4142, __cudart_i2opi_f;
	mov.u64 	%rd4143, %rd1;
$L__BB2_1697:
	.pragma "nounroll";
	ld.global.nc.u32 	%r7437, [%rd4142];
	mad.wide.u32 	%rd3205, %r7437, %r2692, %rd4144;
	shr.u64 	%rd4144, %rd3205, 32;
	st.local.u32 	[%rd4143], %rd3205;
	add.s32 	%r9168, %r9168, 1;
	add.s64 	%rd4143, %rd4143, 4;
	add.s64 	%rd4142, %rd4142, 4;
	setp.ne.s32 	%p1611, %r9168, 6;
	@%p1611 bra 	$L__BB2_1697;
	shr.u32 	%r7438, %r2691, 23;
	st.local.u32 	[%rd1+24], %rd4144;
	and.b32  	%r2695, %r7438, 31;
	and.b32  	%r7439, %r7438, 224;
	add.s32 	%r7440, %r7439, -128;
	shr.u32 	%r7441, %r7440, 5;
	mul.wide.u32 	%rd3206, %r7441, 4;
	sub.s64 	%rd1353, %rd1, %rd3206;
	ld.local.u32 	%r9169, [%rd1353+24];
	ld.local.u32 	%r9170, [%rd1353+20];
	setp.eq.s32 	%p1612, %r2695, 0;
	@%p1612 bra 	$L__BB2_1700;
	shf.l.wrap.b32 	%r9169, %r9170, %r9169, %r2695;
	ld.local.u32 	%r7442, [%rd1353+16];
	shf.l.wrap.b32 	%r9170, %r7442, %r9170, %r2695;
$L__BB2_1700:
	shr.u32 	%r7443, %r9169, 30;
	shf.l.wrap.b32 	%r7444, %r9170, %r9169, 2;
	shl.b32 	%r7445, %r9170, 2;
	shr.u32 	%r7446, %r7444, 31;
	add.s32 	%r7447, %r7446, %r7443;
	neg.s32 	%r7448, %r7447;
	setp.lt.s32 	%p1613, %r2691, 0;
	selp.b32 	%r9171, %r7448, %r7447, %p1613;
	xor.b32  	%r7449, %r7444, %r2691;
	shr.s32 	%r7450, %r7444, 31;
	xor.b32  	%r7451, %r7450, %r7444;
	xor.b32  	%r7452, %r7450, %r7445;
	cvt.u64.u32 	%rd3207, %r7451;
	shl.b64 	%rd3208, %rd3207, 32;
	cvt.u64.u32 	%rd3209, %r7452;
	or.b64  	%rd3210, %rd3208, %rd3209;
	cvt.rn.f64.s64 	%fd385, %rd3210;
	mul.f64 	%fd386, %fd385, 0d3BF921FB54442D19;
	cvt.rn.f32.f64 	%f5186, %fd386;
	neg.f32 	%f5187, %f5186;
	setp.lt.s32 	%p1614, %r7449, 0;
	selp.f32 	%f6308, %f5187, %f5186, %p1614;
$L__BB2_1701:
	mul.rn.f32 	%f5189, %f6308, %f6308;
	and.b32  	%r7454, %r9171, 1;
	setp.eq.b32 	%p1615, %r7454, 1;
	selp.f32 	%f5190, 0f3F800000, %f6308, %p1615;
	fma.rn.f32 	%f5191, %f5189, %f5190, 0f00000000;
	fma.rn.f32 	%f5192, %f5189, 0f37CBAC00, 0fBAB607ED;
	selp.f32 	%f5193, %f5192, 0fB94D4153, %p1615;
	selp.f32 	%f5194, 0f3D2AAABB, 0f3C0885E4, %p1615;
	fma.rn.f32 	%f5195, %f5193, %f5189, %f5194;
	selp.f32 	%f5196, 0fBEFFFFFF, 0fBE2AAAA8, %p1615;
	fma.rn.f32 	%f5197, %f5195, %f5189, %f5196;
	fma.rn.f32 	%f5198, %f5197, %f5191, %f5190;
	and.b32  	%r7455, %r9171, 2;
	setp.eq.s32 	%p1616, %r7455, 0;
	mov.f32 	%f5199, 0f00000000;
	sub.f32 	%f5200, %f5199, %f5198;
	selp.f32 	%f1247, %f5198, %f5200, %p1616;
	mul.f32 	%f5201, %f1247, 0f3F22F983;
	cvt.rni.s32.f32 	%r9175, %f5201;
	cvt.rn.f32.s32 	%f5202, %r9175;
	fma.rn.f32 	%f5203, %f5202, 0fBFC90FDA, %f1247;
	fma.rn.f32 	%f5204, %f5202, 0fB3A22168, %f5203;
	fma.rn.f32 	%f6309, %f5202, 0fA7C234C5, %f5204;
	abs.f32 	%f1249, %f1247;
	setp.ltu.f32 	%p1617, %f1249, 0f47CE4780;
	@%p1617 bra 	$L__BB2_1709;
	setp.neu.f32 	%p1618, %f1249, 0f7F800000;
	@%p1618 bra 	$L__BB2_1704;
	mov.f32 	%f5207, 0f00000000;
	mul.rn.f32 	%f6309, %f1247, %f5207;
	mov.b32 	%r9175, 0;
	bra.uni 	$L__BB2_1709;
$L__BB2_1704:
	mov.b32 	%r2705, %f1247;
	shl.b32 	%r7457, %r2705, 8;
	or.b32  	%r2706, %r7457, -2147483648;
	mov.b64 	%rd4147, 0;
	mov.b32 	%r9172, 0;
	mov.u64 	%rd4145, __cudart_i2opi_f;
	mov.u64 	%rd4146, %rd1;
$L__BB2_1705:
	.pragma "nounroll";
	ld.global.nc.u32 	%r7458, [%rd4145];
	mad.wide.u32 	%rd3213, %r7458, %r2706, %rd4147;
	shr.u64 	%rd4147, %rd3213, 32;
	st.local.u32 	[%rd4146], %rd3213;
	add.s32 	%r9172, %r9172, 1;
	add.s64 	%rd4146, %rd4146, 4;
	add.s64 	%rd4145, %rd4145, 4;
	setp.ne.s32 	%p1619, %r9172, 6;
	@%p1619 bra 	$L__BB2_1705;
	shr.u32 	%r7459, %r2705, 23;
	st.local.u32 	[%rd1+24], %rd4147;
	and.b32  	%r2709, %r7459, 31;
	and.b32  	%r7460, %r7459, 224;
	add.s32 	%r7461, %r7460, -128;
	shr.u32 	%r7462, %r7461, 5;
	mul.wide.u32 	%rd3214, %r7462, 4;
	sub.s64 	%rd1360, %rd1, %rd3214;
	ld.local.u32 	%r9173, [%rd1360+24];
	ld.local.u32 	%r9174, [%rd1360+20];
	setp.eq.s32 	%p1620, %r2709, 0;
	@%p1620 bra 	$L__BB2_1708;
	shf.l.wrap.b32 	%r9173, %r9174, %r9173, %r2709;
	ld.local.u32 	%r7463, [%rd1360+16];
	shf.l.wrap.b32 	%r9174, %r7463, %r9174, %r2709;
$L__BB2_1708:
	shr.u32 	%r7464, %r9173, 30;
	shf.l.wrap.b32 	%r7465, %r9174, %r9173, 2;
	shl.b32 	%r7466, %r9174, 2;
	shr.u32 	%r7467, %r7465, 31;
	add.s32 	%r7468, %r7467, %r7464;
	neg.s32 	%r7469, %r7468;
	setp.lt.s32 	%p1621, %r2705, 0;
	selp.b32 	%r9175, %r7469, %r7468, %p1621;
	xor.b32  	%r7470, %r7465, %r2705;
	shr.s32 	%r7471, %r7465, 31;
	xor.b32  	%r7472, %r7471, %r7465;
	xor.b32  	%r7473, %r7471, %r7466;
	cvt.u64.u32 	%rd3215, %r7472;
	shl.b64 	%rd3216, %rd3215, 32;
	cvt.u64.u32 	%rd3217, %r7473;
	or.b64  	%rd3218, %rd3216, %rd3217;
	cvt.rn.f64.s64 	%fd387, %rd3218;
	mul.f64 	%fd388, %fd387, 0d3BF921FB54442D19;
	cvt.rn.f32.f64 	%f5205, %fd388;
	neg.f32 	%f5206, %f5205;
	setp.lt.s32 	%p1622, %r7470, 0;
	selp.f32 	%f6309, %f5206, %f5205, %p1622;
$L__BB2_1709:
	add.s32 	%r7475, %r9175, 1;
	mul.rn.f32 	%f5208, %f6309, %f6309;
	and.b32  	%r7476, %r9175, 1;
	setp.eq.b32 	%p1623, %r7476, 1;
	selp.f32 	%f5209, %f6309, 0f3F800000, %p1623;
	fma.rn.f32 	%f5210, %f5208, %f5209, 0f00000000;
	fma.rn.f32 	%f5211, %f5208, 0f37CBAC00, 0fBAB607ED;
	selp.f32 	%f5212, 0fB94D4153, %f5211, %p1623;
	selp.f32 	%f5213, 0f3C0885E4, 0f3D2AAABB, %p1623;
	fma.rn.f32 	%f5214, %f5212, %f5208, %f5213;
	selp.f32 	%f5215, 0fBE2AAAA8, 0fBEFFFFFF, %p1623;
	fma.rn.f32 	%f5216, %f5214, %f5208, %f5215;
	fma.rn.f32 	%f5217, %f5216, %f5210, %f5209;
	and.b32  	%r7477, %r7475, 2;
	setp.eq.s32 	%p1624, %r7477, 0;
	mov.f32 	%f5218, 0f00000000;
	sub.f32 	%f5219, %f5218, %f5217;
	selp.f32 	%f1253, %f5217, %f5219, %p1624;
	mul.f32 	%f5220, %f1253, 0f3F22F983;
	cvt.rni.s32.f32 	%r9179, %f5220;
	cvt.rn.f32.s32 	%f5221, %r9179;
	fma.rn.f32 	%f5222, %f5221, 0fBFC90FDA, %f1253;
	fma.rn.f32 	%f5223, %f5221, 0fB3A22168, %f5222;
	fma.rn.f32 	%f6310, %f5221, 0fA7C234C5, %f5223;
	abs.f32 	%f1255, %f1253;
	setp.ltu.f32 	%p1625, %f1255, 0f47CE4780;
	@%p1625 bra 	$L__BB2_1717;
	setp.neu.f32 	%p1626, %f1255, 0f7F800000;
	@%p1626 bra 	$L__BB2_1712;
	mov.f32 	%f5226, 0f00000000;
	mul.rn.f32 	%f6310, %f1253, %f5226;
	mov.b32 	%r9179, 0;
	bra.uni 	$L__BB2_1717;
$L__BB2_1712:
	mov.b32 	%r2719, %f1253;
	shl.b32 	%r7479, %r2719, 8;
	or.b32  	%r2720, %r7479, -2147483648;
	mov.b64 	%rd4150, 0;
	mov.b32 	%r9176, 0;
	mov.u64 	%rd4148, __cudart_i2opi_f;
	mov.u64 	%rd4149, %rd1;
$L__BB2_1713:
	.pragma "nounroll";
	ld.global.nc.u32 	%r7480, [%rd4148];
	mad.wide.u32 	%rd3221, %r7480, %r2720, %rd4150;
	shr.u64 	%rd4150, %rd3221, 32;
	st.local.u32 	[%rd4149], %rd3221;
	add.s32 	%r9176, %r9176, 1;
	add.s64 	%rd4149, %rd4149, 4;
	add.s64 	%rd4148, %rd4148, 4;
	setp.ne.s32 	%p1627, %r9176, 6;
	@%p1627 bra 	$L__BB2_1713;
	shr.u32 	%r7481, %r2719, 23;
	st.local.u32 	[%rd1+24], %rd4150;
	and.b32  	%r2723, %r7481, 31;
	and.b32  	%r7482, %r7481, 224;
	add.s32 	%r7483, %r7482, -128;
	shr.u32 	%r7484, %r7483, 5;
	mul.wide.u32 	%rd3222, %r7484, 4;
	sub.s64 	%rd1367, %rd1, %rd3222;
	ld.local.u32 	%r9177, [%rd1367+24];
	ld.local.u32 	%r9178, [%rd1367+20];
	setp.eq.s32 	%p1628, %r2723, 0;
	@%p1628 bra 	$L__BB2_1716;
	shf.l.wrap.b32 	%r9177, %r9178, %r9177, %r2723;
	ld.local.u32 	%r7485, [%rd1367+16];
	shf.l.wrap.b32 	%r9178, %r7485, %r9178, %r2723;
$L__BB2_1716:
	shr.u32 	%r7486, %r9177, 30;
	shf.l.wrap.b32 	%r7487, %r9178, %r9177, 2;
	shl.b32 	%r7488, %r9178, 2;
	shr.u32 	%r7489, %r7487, 31;
	add.s32 	%r7490, %r7489, %r7486;
	neg.s32 	%r7491, %r7490;
	setp.lt.s32 	%p1629, %r2719, 0;
	selp.b32 	%r9179, %r7491, %r7490, %p1629;
	xor.b32  	%r7492, %r7487, %r2719;
	shr.s32 	%r7493, %r7487, 31;
	xor.b32  	%r7494, %r7493, %r7487;
	xor.b32  	%r7495, %r7493, %r7488;
	cvt.u64.u32 	%rd3223, %r7494;
	shl.b64 	%rd3224, %rd3223, 32;
	cvt.u64.u32 	%rd3225, %r7495;
	or.b64  	%rd3226, %rd3224, %rd3225;
	cvt.rn.f64.s64 	%fd389, %rd3226;
	mul.f64 	%fd390, %fd389, 0d3BF921FB54442D19;
	cvt.rn.f32.f64 	%f5224, %fd390;
	neg.f32 	%f5225, %f5224;
	setp.lt.s32 	%p1630, %r7492, 0;
	selp.f32 	%f6310, %f5225, %f5224, %p1630;
$L__BB2_1717:
	add.s32 	%r7497, %r9179, 1;
	mul.rn.f32 	%f5227, %f6310, %f6310;
	and.b32  	%r7498, %r9179, 1;
	setp.eq.b32 	%p1631, %r7498, 1;
	selp.f32 	%f5228, %f6310, 0f3F800000, %p1631;
	fma.rn.f32 	%f5229, %f5227, %f5228, 0f00000000;
	fma.rn.f32 	%f5230, %f5227, 0f37CBAC00, 0fBAB607ED;
	selp.f32 	%f5231, 0fB94D4153, %f5230, %p1631;
	selp.f32 	%f5232, 0f3C0885E4, 0f3D2AAABB, %p1631;
	fma.rn.f32 	%f5233, %f5231, %f5227, %f5232;
	selp.f32 	%f5234, 0fBE2AAAA8, 0fBEFFFFFF, %p1631;
	fma.rn.f32 	%f5235, %f5233, %f5227, %f5234;
	fma.rn.f32 	%f5236, %f5235, %f5229, %f5228;
	and.b32  	%r7499, %r7497, 2;
	setp.eq.s32 	%p1632, %r7499, 0;
	mov.f32 	%f5237, 0f00000000;
	sub.f32 	%f5238, %f5237, %f5236;
	selp.f32 	%f6313, %f5236, %f5238, %p1632;
	setp.geu.f32 	%p1633, %f6312, 0f3F800000;
	@%p1633 bra 	$L__BB2_1727;
	mul.f32 	%f5239, %f6313, 0f3F22F983;
	cvt.rni.s32.f32 	%r9183, %f5239;
	cvt.rn.f32.s32 	%f5240, %r9183;
	fma.rn.f32 	%f5241, %f5240, 0fBFC90FDA, %f6313;
	fma.rn.f32 	%f5242, %f5240, 0fB3A22168, %f5241;
	fma.rn.f32 	%f6311, %f5240, 0fA7C234C5, %f5242;
	abs.f32 	%f1261, %f6313;
	setp.ltu.f32 	%p1634, %f1261, 0f47CE4780;
	@%p1634 bra 	$L__BB2_1726;
	setp.neu.f32 	%p1635, %f1261, 0f7F800000;
	@%p1635 bra 	$L__BB2_1721;
	mov.f32 	%f5245, 0f00000000;
	mul.rn.f32 	%f6311, %f6313, %f5245;
	mov.b32 	%r9183, 0;
	bra.uni 	$L__BB2_1726;
$L__BB2_1721:
	mov.b32 	%r2733, %f6313;
	shl.b32 	%r7501, %r2733, 8;
	or.b32  	%r2734, %r7501, -2147483648;
	mov.b64 	%rd4153, 0;
	mov.b32 	%r9180, 0;
	mov.u64 	%rd4151, __cudart_i2opi_f;
	mov.u64 	%rd4152, %rd1;
$L__BB2_1722:
	.pragma "nounroll";
	ld.global.nc.u32 	%r7502, [%rd4151];
	mad.wide.u32 	%rd3229, %r7502, %r2734, %rd4153;
	shr.u64 	%rd4153, %rd3229, 32;
	st.local.u32 	[%rd4152], %rd3229;
	add.s32 	%r9180, %r9180, 1;
	add.s64 	%rd4152, %rd4152, 4;
	add.s64 	%rd4151, %rd4151, 4;
	setp.ne.s32 	%p1636, %r9180, 6;
	@%p1636 bra 	$L__BB2_1722;
	shr.u32 	%r7503, %r2733, 23;
	st.local.u32 	[%rd1+24], %rd4153;
	and.b32  	%r2737, %r7503, 31;
	and.b32  	%r7504, %r7503, 224;
	add.s32 	%r7505, %r7504, -128;
	shr.u32 	%r7506, %r7505, 5;
	mul.wide.u32 	%rd3230, %r7506, 4;
	sub.s64 	%rd1374, %rd1, %rd3230;
	ld.local.u32 	%r9181, [%rd1374+24];
	ld.local.u32 	%r9182, [%rd1374+20];
	setp.eq.s32 	%p1637, %r2737, 0;
	@%p1637 bra 	$L__BB2_1725;
	shf.l.wrap.b32 	%r9181, %r9182, %r9181, %r2737;
	ld.local.u32 	%r7507, [%rd1374+16];
	shf.l.wrap.b32 	%r9182, %r7507, %r9182, %r2737;
$L__BB2_1725:
	shr.u32 	%r7508, %r9181, 30;
	shf.l.wrap.b32 	%r7509, %r9182, %r9181, 2;
	shl.b32 	%r7510, %r9182, 2;
	shr.u32 	%r7511, %r7509, 31;
	add.s32 	%r7512, %r7511, %r7508;
	neg.s32 	%r7513, %r7512;
	setp.lt.s32 	%p1638, %r2733, 0;
	selp.b32 	%r9183, %r7513, %r7512, %p1638;
	xor.b32  	%r7514, %r7509, %r2733;
	shr.s32 	%r7515, %r7509, 31;
	xor.b32  	%r7516, %r7515, %r7509;
	xor.b32  	%r7517, %r7515, %r7510;
	cvt.u64.u32 	%rd3231, %r7516;
	shl.b64 	%rd3232, %rd3231, 32;
	cvt.u64.u32 	%rd3233, %r7517;
	or.b64  	%rd3234, %rd3232, %rd3233;
	cvt.rn.f64.s64 	%fd391, %rd3234;
	mul.f64 	%fd392, %fd391, 0d3BF921FB54442D19;
	cvt.rn.f32.f64 	%f5243, %fd392;
	neg.f32 	%f5244, %f5243;
	setp.lt.s32 	%p1639, %r7514, 0;
	selp.f32 	%f6311, %f5244, %f5243, %p1639;
$L__BB2_1726:
	add.s32 	%r7519, %r9183, 1;
	mul.rn.f32 	%f5246, %f6311, %f6311;
	and.b32  	%r7520, %r9183, 1;
	setp.eq.b32 	%p1640, %r7520, 1;
	selp.f32 	%f5247, %f6311, 0f3F800000, %p1640;
	fma.rn.f32 	%f5248, %f5246, %f5247, 0f00000000;
	fma.rn.f32 	%f5249, %f5246, 0f37CBAC00, 0fBAB607ED;
	selp.f32 	%f5250, 0fB94D4153, %f5249, %p1640;
	selp.f32 	%f5251, 0f3C0885E4, 0f3D2AAABB, %p1640;
	fma.rn.f32 	%f5252, %f5250, %f5246, %f5251;
	selp.f32 	%f5253, 0fBE2AAAA8, 0fBEFFFFFF, %p1640;
	fma.rn.f32 	%f5254, %f5252, %f5246, %f5253;
	fma.rn.f32 	%f5255, %f5254, %f5248, %f5247;
	and.b32  	%r7521, %r7519, 2;
	setp.eq.s32 	%p1641, %r7521, 0;
	mov.f32 	%f5256, 0f00000000;
	sub.f32 	%f5257, %f5256, %f5255;
	selp.f32 	%f6313, %f5255, %f5257, %p1641;
	ld.global.f32 	%f6312, [%rd2+4];
$L__BB2_1727:
	setp.leu.f32 	%p1642, %f6312, %f2;
	@%p1642 bra 	$L__BB2_1737;
	mul.f32 	%f5258, %f6313, 0f3F22F983;
	cvt.rni.s32.f32 	%r9187, %f5258;
	cvt.rn.f32.s32 	%f5259, %r9187;
	fma.rn.f32 	%f5260, %f5259, 0fBFC90FDA, %f6313;
	fma.rn.f32 	%f5261, %f5259, 0fB3A22168, %f5260;
	fma.rn.f32 	%f6314, %f5259, 0fA7C234C5, %f5261;
	abs.f32 	%f1270, %f6313;
	setp.ltu.f32 	%p1643, %f1270, 0f47CE4780;
	@%p1643 bra 	$L__BB2_1736;
	setp.neu.f32 	%p1644, %f1270, 0f7F800000;
	@%p1644 bra 	$L__BB2_1731;
	mov.f32 	%f5264, 0f00000000;
	mul.rn.f32 	%f6314, %f6313, %f5264;
	mov.b32 	%r9187, 0;
	bra.uni 	$L__BB2_1736;
$L__BB2_1731:
	mov.b32 	%r2747, %f6313;
	shl.b32 	%r7523, %r2747, 8;
	or.b32  	%r2748, %r7523, -2147483648;
	mov.b64 	%rd4156, 0;
	mov.b32 	%r9184, 0;
	mov.u64 	%rd4154, __cudart_i2opi_f;
	mov.u64 	%rd4155, %rd1;
$L__BB2_1732:
	.pragma "nounroll";
	ld.global.nc.u32 	%r7524, [%rd4154];
	mad.wide.u32 	%rd3237, %r7524, %r2748, %rd4156;
	shr.u64 	%rd4156, %rd3237, 32;
	st.local.u32 	[%rd4155], %rd3237;
	add.s32 	%r9184, %r9184, 1;
	add.s64 	%rd4155, %rd4155, 4;
	add.s64 	%rd4154, %rd4154, 4;
	setp.ne.s32 	%p1645, %r9184, 6;
	@%p1645 bra 	$L__BB2_1732;
	shr.u32 	%r7525, %r2747, 23;
	st.local.u32 	[%rd1+24], %rd4156;
	and.b32  	%r2751, %r7525, 31;
	and.b32  	%r7526, %r7525, 224;
	add.s32 	%r7527, %r7526, -128;
	shr.u32 	%r7528, %r7527, 5;
	mul.wide.u32 	%rd3238, %r7528, 4;
	sub.s64 	%rd1381, %rd1, %rd3238;
	ld.local.u32 	%r9185, [%rd1381+24];
	ld.local.u32 	%r9186, [%rd1381+20];
	setp.eq.s32 	%p1646, %r2751, 0;
	@%p1646 bra 	$L__BB2_1735;
	shf.l.wrap.b32 	%r9185, %r9186, %r9185, %r2751;
	ld.local.u32 	%r7529, [%rd1381+16];
	shf.l.wrap.b32 	%r9186, %r7529, %r9186, %r2751;
$L__BB2_1735:
	shr.u32 	%r7530, %r9185, 30;
	shf.l.wrap.b32 	%r7531, %r9186, %r9185, 2;
	shl.b32 	%r7532, %r9186, 2;
	shr.u32 	%r7533, %r7531, 31;
	add.s32 	%r7534, %r7533, %r7530;
	neg.s32 	%r7535, %r7534;
	setp.lt.s32 	%p1647, %r2747, 0;
	selp.b32 	%r9187, %r7535, %r7534, %p1647;
	xor.b32  	%r7536, %r7531, %r2747;
	shr.s32 	%r7537, %r7531, 31;
	xor.b32  	%r7538, %r7537, %r7531;
	xor.b32  	%r7539, %r7537, %r7532;
	cvt.u64.u32 	%rd3239, %r7538;
	shl.b64 	%rd3240, %rd3239, 32;
	cvt.u64.u32 	%rd3241, %r7539;
	or.b64  	%rd3242, %rd3240, %rd3241;
	cvt.rn.f64.s64 	%fd393, %rd3242;
	mul.f64 	%fd394, %fd393, 0d3BF921FB54442D19;
	cvt.rn.f32.f64 	%f5262, %fd394;
	neg.f32 	%f5263, %f5262;
	setp.lt.s32 	%p1648, %r7536, 0;
	selp.f32 	%f6314, %f5263, %f5262, %p1648;
$L__BB2_1736:
	mul.rn.f32 	%f5265, %f6314, %f6314;
	and.b32  	%r7541, %r9187, 1;
	setp.eq.b32 	%p1649, %r7541, 1;
	selp.f32 	%f5266, 0f3F800000, %f6314, %p1649;
	fma.rn.f32 	%f5267, %f5265, %f5266, 0f00000000;
	fma.rn.f32 	%f5268, %f5265, 0f37CBAC00, 0fBAB607ED;
	selp.f32 	%f5269, %f5268, 0fB94D4153, %p1649;
	selp.f32 	%f5270, 0f3D2AAABB, 0f3C0885E4, %p1649;
	fma.rn.f32 	%f5271, %f5269, %f5265, %f5270;
	selp.f32 	%f5272, 0fBEFFFFFF, 0fBE2AAAA8, %p1649;
	fma.rn.f32 	%f5273, %f5271, %f5265, %f5272;
	fma.rn.f32 	%f5274, %f5273, %f5267, %f5266;
	and.b32  	%r7542, %r9187, 2;
	setp.eq.s32 	%p1650, %r7542, 0;
	mov.f32 	%f5275, 0f00000000;
	sub.f32 	%f5276, %f5275, %f5274;
	selp.f32 	%f6313, %f5274, %f5276, %p1650;
$L__BB2_1737:
	mul.f32 	%f5277, %f6313, 0f3F22F983;
	cvt.rni.s32.f32 	%r9191, %f5277;
	cvt.rn.f32.s32 	%f5278, %r9191;
	fma.rn.f32 	%f5279, %f5278, 0fBFC90FDA, %f6313;
	fma.rn.f32 	%f5280, %f5278, 0fB3A22168, %f5279;
	fma.rn.f32 	%f6316, %f5278, 0fA7C234C5, %f5280;
	abs.f32 	%f1277, %f6313;
	setp.ltu.f32 	%p1651, %f1277, 0f47CE4780;
	@%p1651 bra 	$L__BB2_1745;
	setp.neu.f32 	%p1652, %f1277, 0f7F800000;
	@%p1652 bra 	$L__BB2_1740;
	mov.f32 	%f5283, 0f00000000;
	mul.rn.f32 	%f6316, %f6313, %f5283;
	mov.b32 	%r9191, 0;
	bra.uni 	$L__BB2_1745;
$L__BB2_1740:
	mov.b32 	%r2761, %f6313;
	shl.b32 	%r7544, %r2761, 8;
	or.b32  	%r2762, %r7544, -2147483648;
	mov.b64 	%rd4159, 0;
	mov.b32 	%r9188, 0;
	mov.u64 	%rd4157, __cudart_i2opi_f;
	mov.u64 	%rd4158, %rd1;
$L__BB2_1741:
	.pragma "nounroll";
	ld.global.nc.u32 	%r7545, [%rd4157];
	mad.wide.u32 	%rd3245, %r7545, %r2762, %rd4159;
	shr.u64 	%rd4159, %rd3245, 32;
	st.local.u32 	[%rd4158], %rd3245;
	add.s32 	%r9188, %r9188, 1;
	add.s64 	%rd4158, %rd4158, 4;
	add.s64 	%rd4157, %rd4157, 4;
	setp.ne.s32 	%p1653, %r9188, 6;
	@%p1653 bra 	$L__BB2_1741;
	shr.u32 	%r7546, %r2761, 23;
	st.local.u32 	[%rd1+24], %rd4159;
	and.b32  	%r2765, %r7546, 31;
	and.b32  	%r7547, %r7546, 224;
	add.s32 	%r7548, %r7547, -128;
	shr.u32 	%r7549, %r7548, 5;
	mul.wide.u32 	%rd3246, %r7549, 4;
	sub.s64 	%rd1388, %rd1, %rd3246;
	ld.local.u32 	%r9189, [%rd1388+24];
	ld.local.u32 	%r9190, [%rd1388+20];
	setp.eq.s32 	%p1654, %r2765, 0;
	@%p1654 bra 	$L__BB2_1744;
	shf.l.wrap.b32 	%r9189, %r9190, %r9189, %r2765;
	ld.local.u32 	%r7550, [%rd1388+16];
	shf.l.wrap.b32 	%r9190, %r7550, %r9190, %r2765;
$L__BB2_1744:
	shr.u32 	%r7551, %r9189, 30;
	shf.l.wrap.b32 	%r7552, %r9190, %r9189, 2;
	shl.b32 	%r7553, %r9190, 2;
	shr.u32 	%r7554, %r7552, 31;
	add.s32 	%r7555, %r7554, %r7551;
	neg.s32 	%r7556, %r7555;
	setp.lt.s32 	%p1655, %r2761, 0;
	selp.b32 	%r9191, %r7556, %r7555, %p1655;
	xor.b32  	%r7557, %r7552, %r2761;
	shr.s32 	%r7558, %r7552, 31;
	xor.b32  	%r7559, %r7558, %r7552;
	xor.b32  	%r7560, %r7558, %r7553;
	cvt.u64.u32 	%rd3247, %r7559;
	shl.b64 	%rd3248, %rd3247, 32;
	cvt.u64.u32 	%rd3249, %r7560;
	or.b64  	%rd3250, %rd3248, %rd3249;
	cvt.rn.f64.s64 	%fd395, %rd3250;
	mul.f64 	%fd396, %fd395, 0d3BF921FB54442D19;
	cvt.rn.f32.f64 	%f5281, %fd396;
	neg.f32 	%f5282, %f5281;
	setp.lt.s32 	%p1656, %r7557, 0;
	selp.f32 	%f6316, %f5282, %f5281, %p1656;
$L__BB2_1745:
	mul.rn.f32 	%f5284, %f6316, %f6316;
	and.b32  	%r7562, %r9191, 1;
	setp.eq.b32 	%p1657, %r7562, 1;
	selp.f32 	%f5285, 0f3F800000, %f6316, %p1657;
	fma.rn.f32 	%f5286, %f5284, %f5285, 0f00000000;
	fma.rn.f32 	%f5287, %f5284, 0f37CBAC00, 0fBAB607ED;
	selp.f32 	%f5288, %f5287, 0fB94D4153, %p1657;
	selp.f32 	%f5289, 0f3D2AAABB, 0f3C0885E4, %p1657;
	fma.rn.f32 	%f5290, %f5288, %f5284, %f5289;
	selp.f32 	%f5291, 0fBEFFFFFF, 0fBE2AAAA8, %p1657;
	fma.rn.f32 	%f5292, %f5290, %f5284, %f5291;
	fma.rn.f32 	%f5293, %f5292, %f5286, %f5285;
	and.b32  	%r7563, %r9191, 2;
	setp.eq.s32 	%p1658, %r7563, 0;
	mov.f32 	%f5294, 0f00000000;
	sub.f32 	%f5295, %f5294, %f5293;
	selp.f32 	%f6318, %f5293, %f5295, %p1658;
	ld.global.f32 	%f1282, [%rd2+4];
	setp.geu.f32 	%p1659, %f1282, 0f40400000;
	@%p1659 bra 	$L__BB2_1755;
	mul.f32 	%f5296, %f6318, 0f3F22F983;
	cvt.rni.s32.f32 	%r9195, %f5296;
	cvt.rn.f32.s32 	%f5297, %r9195;
	fma.rn.f32 	%f5298, %f5297, 0fBFC90FDA, %f6318;
	fma.rn.f32 	%f5299, %f5297, 0fB3A22168, %f5298;
	fma.rn.f32 	%f6317, %f5297, 0fA7C234C5, %f5299;
	abs.f32 	%f1284, %f6318;
	setp.ltu.f32 	%p1660, %f1284, 0f47CE4780;
	@%p1660 bra 	$L__BB2_1754;
	setp.neu.f32 	%p1661, %f1284, 0f7F800000;
	@%p1661 bra 	$L__BB2_1749;
	mov.f32 	%f5302, 0f00000000;
	mul.rn.f32 	%f6317, %f6318, %f5302;
	mov.b32 	%r9195, 0;
	bra.uni 	$L__BB2_1754;
$L__BB2_1749:
	mov.b32 	%r2775, %f6318;
	shl.b32 	%r7565, %r2775, 8;
	or.b32  	%r2776, %r7565, -2147483648;
	mov.b64 	%rd4162, 0;
	mov.b32 	%r9192, 0;
	mov.u64 	%rd4160, __cudart_i2opi_f;
	mov.u64 	%rd4161, %rd1;
$L__BB2_1750:
	.pragma "nounroll";
	ld.global.nc.u32 	%r7566, [%rd4160];
	mad.wide.u32 	%rd3253, %r7566, %r2776, %rd4162;
	shr.u64 	%rd4162, %rd3253, 32;
	st.local.u32 	[%rd4161], %rd3253;
	add.s32 	%r9192, %r9192, 1;
	add.s64 	%rd4161, %rd4161, 4;
	add.s64 	%rd4160, %rd4160, 4;
	setp.ne.s32 	%p1662, %r9192, 6;
	@%p1662 bra 	$L__BB2_1750;
	shr.u32 	%r7567, %r2775, 23;
	st.local.u32 	[%rd1+24], %rd4162;
	and.b32  	%r2779, %r7567, 31;
	and.b32  	%r7568, %r7567, 224;
	add.s32 	%r7569, %r7568, -128;
	shr.u32 	%r7570, %r7569, 5;
	mul.wide.u32 	%rd3254, %r7570, 4;
	sub.s64 	%rd1395, %rd1, %rd3254;
	ld.local.u32 	%r9193, [%rd1395+24];
	ld.local.u32 	%r9194, [%rd1395+20];
	setp.eq.s32 	%p1663, %r2779, 0;
	@%p1663 bra 	$L__BB2_1753;
	shf.l.wrap.b32 	%r9193, %r9194, %r9193, %r2779;
	ld.local.u32 	%r7571, [%rd1395+16];
	shf.l.wrap.b32 	%r9194, %r7571, %r9194, %r2779;
$L__BB2_1753:
	shr.u32 	%r7572, %r9193, 30;
	shf.l.wrap.b32 	%r7573, %r9194, %r9193, 2;
	shl.b32 	%r7574, %r9194, 2;
	shr.u32 	%r7575, %r7573, 31;
	add.s32 	%r7576, %r7575, %r7572;
	neg.s32 	%r7577, %r7576;
	setp.lt.s32 	%p1664, %r2775, 0;
	selp.b32 	%r9195, %r7577, %r7576, %p1664;
	xor.b32  	%r7578, %r7573, %r2775;
	shr.s32 	%r7579, %r7573, 31;
	xor.b32  	%r7580, %r7579, %r7573;
	xor.b32  	%r7581, %r7579, %r7574;
	cvt.u64.u32 	%rd3255, %r7580;
	shl.b64 	%rd3256, %rd3255, 32;
	cvt.u64.u32 	%rd3257, %r7581;
	or.b64  	%rd3258, %rd3256, %rd3257;
	cvt.rn.f64.s64 	%fd397, %rd3258;
	mul.f64 	%fd398, %fd397, 0d3BF921FB54442D19;
	cvt.rn.f32.f64 	%f5300, %fd398;
	neg.f32 	%f5301, %f5300;
	setp.lt.s32 	%p1665, %r7578, 0;
	selp.f32 	%f6317, %f5301, %f5300, %p1665;
$L__BB2_1754:
	mul.rn.f32 	%f5303, %f6317, %f6317;
	and.b32  	%r7583, %r9195, 1;
	setp.eq.b32 	%p1666, %r7583, 1;
	selp.f32 	%f5304, 0f3F800000, %f6317, %p1666;
	fma.rn.f32 	%f5305, %f5303, %f5304, 0f00000000;
	fma.rn.f32 	%f5306, %f5303, 0f37CBAC00, 0fBAB607ED;
	selp.f32 	%f5307, %f5306, 0fB94D4153, %p1666;
	selp.f32 	%f5308, 0f3D2AAABB, 0f3C0885E4, %p1666;
	fma.rn.f32 	%f5309, %f5307, %f5303, %f5308;
	selp.f32 	%f5310, 0fBEFFFFFF, 0fBE2AAAA8, %p1666;
	fma.rn.f32 	%f5311, %f5309, %f5303, %f5310;
	fma.rn.f32 	%f5312, %f5311, %f5305, %f5304;
	and.b32  	%r7584, %r9195, 2;
	setp.eq.s32 	%p1667, %r7584, 0;
	mov.f32 	%f5313, 0f00000000;
	sub.f32 	%f5314, %f5313, %f5312;
	selp.f32 	%f6318, %f5312, %f5314, %p1667;
$L__BB2_1755:
	setp.leu.f32 	%p1668, %f2, 0f40800000;
	@%p1668 bra 	$L__BB2_1765;
	mul.f32 	%f5315, %f6318, 0f3F22F983;
	cvt.rni.s32.f32 	%r9199, %f5315;
	cvt.rn.f32.s32 	%f5316, %r9199;
	fma.rn.f32 	%f5317, %f5316, 0fBFC90FDA, %f6318;
	fma.rn.f32 	%f5318, %f5316, 0fB3A22168, %f5317;
	fma.rn.f32 	%f6319, %f5316, 0fA7C234C5, %f5318;
	abs.f32 	%f1291, %f6318;
	setp.ltu.f32 	%p1669, %f1291, 0f47CE4780;
	@%p1669 bra 	$L__BB2_1764;
	setp.neu.f32 	%p1670, %f1291, 0f7F800000;
	@%p1670 bra 	$L__BB2_1759;
	mov.f32 	%f5321, 0f00000000;
	mul.rn.f32 	%f6319, %f6318, %f5321;
	mov.b32 	%r9199, 0;
	bra.uni 	$L__BB2_1764;
$L__BB2_1759:
	mov.b32 	%r2789, %f6318;
	shl.b32 	%r7586, %r2789, 8;
	or.b32  	%r2790, %r7586, -2147483648;
	mov.b64 	%rd4165, 0;
	mov.b32 	%r9196, 0;
	mov.u64 	%rd4163, __cudart_i2opi_f;
	mov.u64 	%rd4164, %rd1;
$L__BB2_1760:
	.pragma "nounroll";
	ld.global.nc.u32 	%r7587, [%rd4163];
	mad.wide.u32 	%rd3261, %r7587, %r2790, %rd4165;
	shr.u64 	%rd4165, %rd3261, 32;
	st.local.u32 	[%rd4164], %rd3261;
	add.s32 	%r9196, %r9196, 1;
	add.s64 	%rd4164, %rd4164, 4;
	add.s64 	%rd4163, %rd4163, 4;
	setp.ne.s32 	%p1671, %r9196, 6;
	@%p1671 bra 	$L__BB2_1760;
	shr.u32 	%r7588, %r2789, 23;
	st.local.u32 	[%rd1+24], %rd4165;
	and.b32  	%r2793, %r7588, 31;
	and.b32  	%r7589, %r7588, 224;
	add.s32 	%r7590, %r7589, -128;
	shr.u32 	%r7591, %r7590, 5;
	mul.wide.u32 	%rd3262, %r7591, 4;
	sub.s64 	%rd1402, %rd1, %rd3262;
	ld.local.u32 	%r9197, [%rd1402+24];
	ld.local.u32 	%r9198, [%rd1402+20];
	setp.eq.s32 	%p1672, %r2793, 0;
	@%p1672 bra 	$L__BB2_1763;
	shf.l.wrap.b32 	%r9197, %r9198, %r9197, %r2793;
	ld.local.u32 	%r7592, [%rd1402+16];
	shf.l.wrap.b32 	%r9198, %r7592, %r9198, %r2793;
$L__BB2_1763:
	shr.u32 	%r7593, %r9197, 30;
	shf.l.wrap.b32 	%r7594, %r9198, %r9197, 2;
	shl.b32 	%r7595, %r9198, 2;
	shr.u32 	%r7596, %r7594, 31;
	add.s32 	%r7597, %r7596, %r7593;
	neg.s32 	%r7598, %r7597;
	setp.lt.s32 	%p1673, %r2789, 0;
	selp.b32 	%r9199, %r7598, %r7597, %p1673;
	xor.b32  	%r7599, %r7594, %r2789;
	shr.s32 	%r7600, %r7594, 31;
	xor.b32  	%r7601, %r7600, %r7594;
	xor.b32  	%r7602, %r7600, %r7595;
	cvt.u64.u32 	%rd3263, %r7601;
	shl.b64 	%rd3264, %rd3263, 32;
	cvt.u64.u32 	%rd3265, %r7602;
	or.b64  	%rd3266, %rd3264, %rd3265;
	cvt.rn.f64.s64 	%fd399, %rd3266;
	mul.f64 	%fd400, %fd399, 0d3BF921FB54442D19;
	cvt.rn.f32.f64 	%f5319, %fd400;
	neg.f32 	%f5320, %f5319;
	setp.lt.s32 	%p1674, %r7599, 0;
	selp.f32 	%f6319, %f5320, %f5319, %p1674;
$L__BB2_1764:
	add.s32 	%r7604, %r9199, 1;
	mul.rn.f32 	%f5322, %f6319, %f6319;
	and.b32  	%r7605, %r9199, 1;
	setp.eq.b32 	%p1675, %r7605, 1;
	selp.f32 	%f5323, %f6319, 0f3F800000, %p1675;
	fma.rn.f32 	%f5324, %f5322, %f5323, 0f00000000;
	fma.rn.f32 	%f5325, %f5322, 0f37CBAC00, 0fBAB607ED;
	selp.f32 	%f5326, 0fB94D4153, %f5325, %p1675;
	selp.f32 	%f5327, 0f3C0885E4, 0f3D2AAABB, %p1675;
	fma.rn.f32 	%f5328, %f5326, %f5322, %f5327;
	selp.f32 	%f5329, 0fBE2AAAA8, 0fBEFFFFFF, %p1675;
	fma.rn.f32 	%f5330, %f5328, %f5322, %f5329;
	fma.rn.f32 	%f5331, %f5330, %f5324, %f5323;
	and.b32  	%r7606, %r7604, 2;
	setp.eq.s32 	%p1676, %r7606, 0;
	mov.f32 	%f5332, 0f00000000;
	sub.f32 	%f5333, %f5332, %f5331;
	selp.f32 	%f6318, %f5331, %f5333, %p1676;
$L__BB2_1765:
	setp.leu.f32 	%p1677, %f6318, %f1208;
	@%p1677 bra 	$L__BB2_1775;
	mul.f32 	%f5334, %f6318, 0f3F22F983;
	cvt.rni.s32.f32 	%r9203, %f5334;
	cvt.rn.f32.s32 	%f5335, %r9203;
	fma.rn.f32 	%f5336, %f5335, 0fBFC90FDA, %f6318;
	fma.rn.f32 	%f5337, %f5335, 0fB3A22168, %f5336;
	fma.rn.f32 	%f6321, %f5335, 0fA7C234C5, %f5337;
	abs.f32 	%f1298, %f6318;
	setp.ltu.f32 	%p1678, %f1298, 0f47CE4780;
	@%p1678 bra 	$L__BB2_1774;
	setp.neu.f32 	%p1679, %f1298, 0f7F800000;
	@%p1679 bra 	$L__BB2_1769;
	mov.f32 	%f5340, 0f00000000;
	mul.rn.f32 	%f6321, %f6318, %f5340;
	mov.b32 	%r9203, 0;
	bra.uni 	$L__BB2_1774;
$L__BB2_1769:
	mov.b32 	%r2803, %f6318;
	shl.b32 	%r7608, %r2803, 8;
	or.b32  	%r2804, %r7608, -2147483648;
	mov.b64 	%rd4168, 0;
	mov.b32 	%r9200, 0;
	mov.u64 	%rd4166, __cudart_i2opi_f;
	mov.u64 	%rd4167, %rd1;
$L__BB2_1770:
	.pragma "nounroll";
	ld.global.nc.u32 	%r7609, [%rd4166];
	mad.wide.u32 	%rd3269, %r7609, %r2804, %rd4168;
	shr.u64 	%rd4168, %rd3269, 32;
	st.local.u32 	[%rd4167], %rd3269;
	add.s32 	%r9200, %r9200, 1;
	add.s64 	%rd4167, %rd4167, 4;
	add.s64 	%rd4166, %rd4166, 4;
	setp.ne.s32 	%p1680, %r9200, 6;
	@%p1680 bra 	$L__BB2_1770;
	shr.u32 	%r7610, %r2803, 23;
	st.local.u32 	[%rd1+24], %rd4168;
	and.b32  	%r2807, %r7610, 31;
	and.b32  	%r7611, %r7610, 224;
	add.s32 	%r7612, %r7611, -128;
	shr.u32 	%r7613, %r7612, 5;
	mul.wide.u32 	%rd3270, %r7613, 4;
	sub.s64 	%rd1409, %rd1, %rd3270;
	ld.local.u32 	%r9201, [%rd1409+24];
	ld.local.u32 	%r9202, [%rd1409+20];
	setp.eq.s32 	%p1681, %r2807, 0;
	@%p1681 bra 	$L__BB2_1773;
	shf.l.wrap.b32 	%r9201, %r9202, %r9201, %r2807;
	ld.local.u32 	%r7614, [%rd1409+16];
	shf.l.wrap.b32 	%r9202, %r7614, %r9202, %r2807;
$L__BB2_1773:
	shr.u32 	%r7615, %r9201, 30;
	shf.l.wrap.b32 	%r7616, %r9202, %r9201, 2;
	shl.b32 	%r7617, %r9202, 2;
	shr.u32 	%r7618, %r7616, 31;
	add.s32 	%r7619, %r7618, %r7615;
	neg.s32 	%r7620, %r7619;
	setp.lt.s32 	%p1682, %r2803, 0;
	selp.b32 	%r9203, %r7620, %r7619, %p1682;
	xor.b32  	%r7621, %r7616, %r2803;
	shr.s32 	%r7622, %r7616, 31;
	xor.b32  	%r7623, %r7622, %r7616;
	xor.b32  	%r7624, %r7622, %r7617;
	cvt.u64.u32 	%rd3271, %r7623;
	shl.b64 	%rd3272, %rd3271, 32;
	cvt.u64.u32 	%rd3273, %r7624;
	or.b64  	%rd3274, %rd3272, %rd3273;
	cvt.rn.f64.s64 	%fd401, %rd3274;
	mul.f64 	%fd402, %fd401, 0d3BF921FB54442D19;
	cvt.rn.f32.f64 	%f5338, %fd402;
	neg.f32 	%f5339, %f5338;
	setp.lt.s32 	%p1683, %r7621, 0;
	selp.f32 	%f6321, %f5339, %f5338, %p1683;
$L__BB2_1774:
	add.s32 	%r7626, %r9203, 1;
	mul.rn.f32 	%f5341, %f6321, %f6321;
	and.b32  	%r7627, %r9203, 1;
	setp.eq.b32 	%p1684, %r7627, 1;
	selp.f32 	%f5342, %f6321, 0f3F800000, %p1684;
	fma.rn.f32 	%f5343, %f5341, %f5342, 0f00000000;
	fma.rn.f32 	%f5344, %f5341, 0f37CBAC00, 0fBAB607ED;
	selp.f32 	%f5345, 0fB94D4153, %f5344, %p1684;
	selp.f32 	%f5346, 0f3C0885E4, 0f3D2AAABB, %p1684;
	fma.rn.f32 	%f5347, %f5345, %f5341, %f5346;
	selp.f32 	%f5348, 0fBE2AAAA8, 0fBEFFFFFF, %p1684;
	fma.rn.f32 	%f5349, %f5347, %f5341, %f5348;
	fma.rn.f32 	%f5350, %f5349, %f5343, %f5342;
	and.b32  	%r7628, %r7626, 2;
	setp.eq.s32 	%p1685, %r7628, 0;
	mov.f32 	%f5351, 0f00000000;
	sub.f32 	%f5352, %f5351, %f5350;
	selp.f32 	%f6318, %f5350, %f5352, %p1685;
$L__BB2_1775:
	setp.leu.f32 	%p1686, %f1208, %f6318;
	@%p1686 bra 	$L__BB2_1785;
	mul.f32 	%f5353, %f6318, 0f3F22F983;
	cvt.rni.s32.f32 	%r9207, %f5353;
	cvt.rn.f32.s32 	%f5354, %r9207;
	fma.rn.f32 	%f5355, %f5354, 0fBFC90FDA, %f6318;
	fma.rn.f32 	%f5356, %f5354, 0fB3A22168, %f5355;
	fma.rn.f32 	%f6323, %f5354, 0fA7C234C5, %f5356;
	abs.f32 	%f1305, %f6318;
	setp.ltu.f32 	%p1687, %f1305, 0f47CE4780;
	@%p1687 bra 	$L__BB2_1784;
	setp.neu.f32 	%p1688, %f1305, 0f7F800000;
	@%p1688 bra 	$L__BB2_1779;
	mov.f32 	%f5359, 0f00000000;
	mul.rn.f32 	%f6323, %f6318, %f5359;
	mov.b32 	%r9207, 0;
	bra.uni 	$L__BB2_1784;
$L__BB2_1779:
	mov.b32 	%r2817, %f6318;
	shl.b32 	%r7630, %r2817, 8;
	or.b32  	%r2818, %r7630, -2147483648;
	mov.b64 	%rd4171, 0;
	mov.b32 	%r9204, 0;
	mov.u64 	%rd4169, __cudart_i2opi_f;
	mov.u64 	%rd4170, %rd1;
$L__BB2_1780:
	.pragma "nounroll";
	ld.global.nc.u32 	%r7631, [%rd4169];
	mad.wide.u32 	%rd3277, %r7631, %r2818, %rd4171;
	shr.u64 	%rd4171, %rd3277, 32;
	st.local.u32 	[%rd4170], %rd3277;
	add.s32 	%r9204, %r9204, 1;
	add.s64 	%rd4170, %rd4170, 4;
	add.s64 	%rd4169, %rd4169, 4;
	setp.ne.s32 	%p1689, %r9204, 6;
	@%p1689 bra 	$L__BB2_1780;
	shr.u32 	%r7632, %r2817, 23;
	st.local.u32 	[%rd1+24], %rd4171;
	and.b32  	%r2821, %r7632, 31;
	and.b32  	%r7633, %r7632, 224;
	add.s32 	%r7634, %r7633, -128;
	shr.u32 	%r7635, %r7634, 5;
	mul.wide.u32 	%rd3278, %r7635, 4;
	sub.s64 	%rd1416, %rd1, %rd3278;
	ld.local.u32 	%r9205, [%rd1416+24];
	ld.local.u32 	%r9206, [%rd1416+20];
	setp.eq.s32 	%p1690, %r2821, 0;
	@%p1690 bra 	$L__BB2_1783;
	shf.l.wrap.b32 	%r9205, %r9206, %r9205, %r2821;
	ld.local.u32 	%r7636, [%rd1416+16];
	shf.l.wrap.b32 	%r9206, %r7636, %r9206, %r2821;
$L__BB2_1783:
	shr.u32 	%r7637, %r9205, 30;
	shf.l.wrap.b32 	%r7638, %r9206, %r9205, 2;
	shl.b32 	%r7639, %r9206, 2;
	shr.u32 	%r7640, %r7638, 31;
	add.s32 	%r7641, %r7640, %r7637;
	neg.s32 	%r7642, %r7641;
	setp.lt.s32 	%p1691, %r2817, 0;
	selp.b32 	%r9207, %r7642, %r7641, %p1691;
	xor.b32  	%r7643, %r7638, %r2817;
	shr.s32 	%r7644, %r7638, 31;
	xor.b32  	%r7645, %r7644, %r7638;
	xor.b32  	%r7646, %r7644, %r7639;
	cvt.u64.u32 	%rd3279, %r7645;
	shl.b64 	%rd3280, %rd3279, 32;
	cvt.u64.u32 	%rd3281, %r7646;
	or.b64  	%rd3282, %rd3280, %rd3281;
	cvt.rn.f64.s64 	%fd403, %rd3282;
	mul.f64 	%fd404, %fd403, 0d3BF921FB54442D19;
	cvt.rn.f32.f64 	%f5357, %fd404;
	neg.f32 	%f5358, %f5357;
	setp.lt.s32 	%p1692, %r7643, 0;
	selp.f32 	%f6323, %f5358, %f5357, %p1692;
$L__BB2_1784:
	mul.rn.f32 	%f5360, %f6323, %f6323;
	and.b32  	%r7648, %r9207, 1;
	setp.eq.b32 	%p1693, %r7648, 1;
	selp.f32 	%f5361, 0f3F800000, %f6323, %p1693;
	fma.rn.f32 	%f5362, %f5360, %f5361, 0f00000000;
	fma.rn.f32 	%f5363, %f5360, 0f37CBAC00, 0fBAB607ED;
	selp.f32 	%f5364, %f5363, 0fB94D4153, %p1693;
	selp.f32 	%f5365, 0f3D2AAABB, 0f3C0885E4, %p1693;
	fma.rn.f32 	%f5366, %f5364, %f5360, %f5365;
	selp.f32 	%f5367, 0fBEFFFFFF, 0fBE2AAAA8, %p1693;
	fma.rn.f32 	%f5368, %f5366, %f5360, %f5367;
	fma.rn.f32 	%f5369, %f5368, %f5362, %f5361;
	and.b32  	%r7649, %r9207, 2;
	setp.eq.s32 	%p1694, %r7649, 0;
	mov.f32 	%f5370, 0f00000000;
	sub.f32 	%f5371, %f5370, %f5369;
	selp.f32 	%f6318, %f5369, %f5371, %p1694;
$L__BB2_1785:
	mul.f32 	%f5372, %f6318, 0f3F22F983;
	cvt.rni.s32.f32 	%r9211, %f5372;
	cvt.rn.f32.s32 	%f5373, %r9211;
	fma.rn.f32 	%f5374, %f5373, 0fBFC90FDA, %f6318;
	fma.rn.f32 	%f5375, %f5373, 0fB3A22168, %f5374;
	fma.rn.f32 	%f6325, %f5373, 0fA7C234C5, %f5375;
	abs.f32 	%f1312, %f6318;
	setp.ltu.f32 	%p1695, %f1312, 0f47CE4780;
	@%p1695 bra 	$L__BB2_1793;
	setp.neu.f32 	%p1696, %f1312, 0f7F800000;
	@%p1696 bra 	$L__BB2_1788;
	mov.f32 	%f5378, 0f00000000;
	mul.rn.f32 	%f6325, %f6318, %f5378;
	mov.b32 	%r9211, 0;
	bra.uni 	$L__BB2_1793;
$L__BB2_1788:
	mov.b32 	%r2831, %f6318;
	shl.b32 	%r7651, %r2831, 8;
	or.b32  	%r2832, %r7651, -2147483648;
	mov.b64 	%rd4174, 0;
	mov.b32 	%r9208, 0;
	mov.u64 	%rd4172, __cudart_i2opi_f;
	mov.u64 	%rd4173, %rd1;
$L__BB2_1789:
	.pragma "nounroll";
	ld.global.nc.u32 	%r7652, [%rd4172];
	mad.wide.u32 	%rd3285, %r7652, %r2832, %rd4174;
	shr.u64 	%rd4174, %rd3285, 32;
	st.local.u32 	[%rd4173], %rd3285;
	add.s32 	%r9208, %r9208, 1;
	add.s64 	%rd4173, %rd4173, 4;
	add.s64 	%rd4172, %rd4172, 4;
	setp.ne.s32 	%p1697, %r9208, 6;
	@%p1697 bra 	$L__BB2_1789;
	shr.u32 	%r7653, %r2831, 23;
	st.local.u32 	[%rd1+24], %rd4174;
	and.b32  	%r2835, %r7653, 31;
	and.b32  	%r7654, %r7653, 224;
	add.s32 	%r7655, %r7654, -128;
	shr.u32 	%r7656, %r7655, 5;
	mul.wide.u32 	%rd3286, %r7656, 4;
	sub.s64 	%rd1423, %rd1, %rd3286;
	ld.local.u32 	%r9209, [%rd1423+24];
	ld.local.u32 	%r9210, [%rd1423+20];
	setp.eq.s32 	%p1698, %r2835, 0;
	@%p1698 bra 	$L__BB2_1792;
	shf.l.wrap.b32 	%r9209, %r9210, %r9209, %r2835;
	ld.local.u32 	%r7657, [%rd1423+16];
	shf.l.wrap.b32 	%r9210, %r7657, %r9210, %r2835;
$L__BB2_1792:
	shr.u32 	%r7658, %r9209, 30;
	shf.l.wrap.b32 	%r7659, %r9210, %r9209, 2;
	shl.b32 	%r7660, %r9210, 2;
	shr.u32 	%r7661, %r7659, 31;
	add.s32 	%r7662, %r7661, %r7658;
	neg.s32 	%r7663, %r7662;
	setp.lt.s32 	%p1699, %r2831, 0;
	selp.b32 	%r9211, %r7663, %r7662, %p1699;
	xor.b32  	%r7664, %r7659, %r2831;
	shr.s32 	%r7665, %r7659, 31;
	xor.b32  	%r7666, %r7665, %r7659;
	xor.b32  	%r7667, %r7665, %r7660;
	cvt.u64.u32 	%rd3287, %r7666;
	shl.b64 	%rd3288, %rd3287, 32;
	cvt.u64.u32 	%rd3289, %r7667;
	or.b64  	%rd3290, %rd3288, %rd3289;
	cvt.rn.f64.s64 	%fd405, %rd3290;
	mul.f64 	%fd406, %fd405, 0d3BF921FB54442D19;
	cvt.rn.f32.f64 	%f5376, %fd406;
	neg.f32 	%f5377, %f5376;
	setp.lt.s32 	%p1700, %r7664, 0;
	selp.f32 	%f6325, %f5377, %f5376, %p1700;
$L__BB2_1793:
	mul.rn.f32 	%f5379, %f6325, %f6325;
	and.b32  	%r7669, %r9211, 1;
	setp.eq.b32 	%p1701, %r7669, 1;
	selp.f32 	%f5380, 0f3F800000, %f6325, %p1701;
	fma.rn.f32 	%f5381, %f5379, %f5380, 0f00000000;
	fma.rn.f32 	%f5382, %f5379, 0f37CBAC00, 0fBAB607ED;
	selp.f32 	%f5383, %f5382, 0fB94D4153, %p1701;
	selp.f32 	%f5384, 0f3D2AAABB, 0f3C0885E4, %p1701;
	fma.rn.f32 	%f5385, %f5383, %f5379, %f5384;
	selp.f32 	%f5386, 0fBEFFFFFF, 0fBE2AAAA8, %p1701;
	fma.rn.f32 	%f5387, %f5385, %f5379, %f5386;
	fma.rn.f32 	%f5388, %f5387, %f5381, %f5380;
	and.b32  	%r7670, %r9211, 2;
	setp.eq.s32 	%p1702, %r7670, 0;
	mov.f32 	%f5389, 0f00000000;
	sub.f32 	%f5390, %f5389, %f5388;
	selp.f32 	%f1316, %f5388, %f5390, %p1702;
	mul.f32 	%f5391, %f1316, 0f3F22F983;
	cvt.rni.s32.f32 	%r9215, %f5391;
	cvt.rn.f32.s32 	%f5392, %r9215;
	fma.rn.f32 	%f5393, %f5392, 0fBFC90FDA, %f1316;
	fma.rn.f32 	%f5394, %f5392, 0fB3A22168, %f5393;
	fma.rn.f32 	%f6326, %f5392, 0fA7C234C5, %f5394;
	abs.f32 	%f1318, %f1316;
	setp.ltu.f32 	%p1703, %f1318, 0f47CE4780;
	@%p1703 bra 	$L__BB2_1801;
	setp.neu.f32 	%p1704, %f1318, 0f7F800000;
	@%p1704 bra 	$L__BB2_1796;
	mov.f32 	%f5397, 0f00000000;
	mul.rn.f32 	%f6326, %f1316, %f5397;
	mov.b32 	%r9215, 0;
	bra.uni 	$L__BB2_1801;
$L__BB2_1796:
	mov.b32 	%r2845, %f1316;
	shl.b32 	%r7672, %r2845, 8;
	or.b32  	%r2846, %r7672, -2147483648;
	mov.b64 	%rd4177, 0;
	mov.b32 	%r9212, 0;
	mov.u64 	%rd4175, __cudart_i2opi_f;
	mov.u64 	%rd4176, %rd1;
$L__BB2_1797:
	.pragma "nounroll";
	ld.global.nc.u32 	%r7673, [%rd4175];
	mad.wide.u32 	%rd3293, %r7673, %r2846, %rd4177;
	shr.u64 	%rd4177, %rd3293, 32;
	st.local.u32 	[%rd4176], %rd3293;
	add.s32 	%r9212, %r9212, 1;
	add.s64 	%rd4176, %rd4176, 4;
	add.s64 	%rd4175, %rd4175, 4;
	setp.ne.s32 	%p1705, %r9212, 6;
	@%p1705 bra 	$L__BB2_1797;
	shr.u32 	%r7674, %r2845, 23;
	st.local.u32 	[%rd1+24], %rd4177;
	and.b32  	%r2849, %r7674, 31;
	and.b32  	%r7675, %r7674, 224;
	add.s32 	%r7676, %r7675, -128;
	shr.u32 	%r7677, %r7676, 5;
	mul.wide.u32 	%rd3294, %r7677, 4;
	sub.s64 	%rd1430, %rd1, %rd3294;
	ld.local.u32 	%r9213, [%rd1430+24];
	ld.local.u32 	%r9214, [%rd1430+20];
	setp.eq.s32 	%p1706, %r2849, 0;
	@%p1706 bra 	$L__BB2_1800;
	shf.l.wrap.b32 	%r9213, %r9214, %r9213, %r2849;
	ld.local.u32 	%r7678, [%rd1430+16];
	shf.l.wrap.b32 	%r9214, %r7678, %r9214, %r2849;
$L__BB2_1800:
	shr.u32 	%r7679, %r9213, 30;
	shf.l.wrap.b32 	%r7680, %r9214, %r9213, 2;
	shl.b32 	%r7681, %r9214, 2;
	shr.u32 	%r7682, %r7680, 31;
	add.s32 	%r7683, %r7682, %r7679;
	neg.s32 	%r7684, %r7683;
	setp.lt.s32 	%p1707, %r2845, 0;
	selp.b32 	%r9215, %r7684, %r7683, %p1707;
	xor.b32  	%r7685, %r7680, %r2845;
	shr.s32 	%r7686, %r7680, 31;
	xor.b32  	%r7687, %r7686, %r7680;
	xor.b32  	%r7688, %r7686, %r7681;
	cvt.u64.u32 	%rd3295, %r7687;
	shl.b64 	%rd3296, %rd3295, 32;
	cvt.u64.u32 	%rd3297, %r7688;
	or.b64  	%rd3298, %rd3296, %rd3297;
	cvt.rn.f64.s64 	%fd407, %rd3298;
	mul.f64 	%fd408, %fd407, 0d3BF921FB54442D19;
	cvt.rn.f32.f64 	%f5395, %fd408;
	neg.f32 	%f5396, %f5395;
	setp.lt.s32 	%p1708, %r7685, 0;
	selp.f32 	%f6326, %f5396, %f5395, %p1708;
$L__BB2_1801:
	mul.rn.f32 	%f5398, %f6326, %f6326;
	and.b32  	%r7690, %r9215, 1;
	setp.eq.b32 	%p1709, %r7690, 1;
	selp.f32 	%f5399, 0f3F800000, %f6326, %p1709;
	fma.rn.f32 	%f5400, %f5398, %f5399, 0f00000000;
	fma.rn.f32 	%f5401, %f5398, 0f37CBAC00, 0fBAB607ED;
	selp.f32 	%f5402, %f5401, 0fB94D4153, %p1709;
	selp.f32 	%f5403, 0f3D2AAABB, 0f3C0885E4, %p1709;
	fma.rn.f32 	%f5404, %f5402, %f5398, %f5403;
	selp.f32 	%f5405, 0fBEFFFFFF, 0fBE2AAAA8, %p1709;
	fma.rn.f32 	%f5406, %f5404, %f5398, %f5405;
	fma.rn.f32 	%f5407, %f5406, %f5400, %f5399;
	and.b32  	%r7691, %r9215, 2;
	setp.eq.s32 	%p1710, %r7691, 0;
	mov.f32 	%f5408, 0f00000000;
	sub.f32 	%f5409, %f5408, %f5407;
	selp.f32 	%f6328, %f5407, %f5409, %p1710;
	setp.geu.f32 	%p1711, %f1282, 0f41100000;
	@%p1711 bra 	$L__BB2_1811;
	mul.f32 	%f5410, %f6328, 0f3F22F983;
	cvt.rni.s32.f32 	%r9219, %f5410;
	cvt.rn.f32.s32 	%f5411, %r9219;
	fma.rn.f32 	%f5412, %f5411, 0fBFC90FDA, %f6328;
	fma.rn.f32 	%f5413, %f5411, 0fB3A22168, %f5412;
	fma.rn.f32 	%f6327, %f5411, 0fA7C234C5, %f5413;
	abs.f32 	%f1324, %f6328;
	setp.ltu.f32 	%p1712, %f1324, 0f47CE4780;
	@%p1712 bra 	$L__BB2_1810;
	setp.neu.f32 	%p1713, %f1324, 0f7F800000;
	@%p1713 bra 	$L__BB2_1805;
	mov.f32 	%f5416, 0f00000000;
	mul.rn.f32 	%f6327, %f6328, %f5416;
	mov.b32 	%r9219, 0;
	bra.uni 	$L__BB2_1810;
$L__BB2_1805:
	mov.b32 	%r2859, %f6328;
	shl.b32 	%r7693, %r2859, 8;
	or.b32  	%r2860, %r7693, -2147483648;
	mov.b64 	%rd4180, 0;
	mov.b32 	%r9216, 0;
	mov.u64 	%rd4178, __cudart_i2opi_f;
	mov.u64 	%rd4179, %rd1;
$L__BB2_1806:
	.pragma "nounroll";
	ld.global.nc.u32 	%r7694, [%rd4178];
	mad.wide.u32 	%rd3301, %r7694, %r2860, %rd4180;
	shr.u64 	%rd4180, %rd3301, 32;
	st.local.u32 	[%rd4179], %rd3301;
	add.s32 	%r9216, %r9216, 1;
	add.s64 	%rd4179, %rd4179, 4;
	add.s64 	%rd4178, %rd4178, 4;
	setp.ne.s32 	%p1714, %r9216, 6;
	@%p1714 bra 	$L__BB2_1806;
	shr.u32 	%r7695, %r2859, 23;
	st.local.u32 	[%rd1+24], %rd4180;
	and.b32  	%r2863, %r7695, 31;
	and.b32  	%r7696, %r7695, 224;
	add.s32 	%r7697, %r7696, -128;
	shr.u32 	%r7698, %r7697, 5;
	mul.wide.u32 	%rd3302, %r7698, 4;
	sub.s64 	%rd1437, %rd1, %rd3302;
	ld.local.u32 	%r9217, [%rd1437+24];
	ld.local.u32 	%r9218, [%rd1437+20];
	setp.eq.s32 	%p1715, %r2863, 0;
	@%p1715 bra 	$L__BB2_1809;
	shf.l.wrap.b32 	%r9217, %r9218, %r9217, %r2863;
	ld.local.u32 	%r7699, [%rd1437+16];
	shf.l.wrap.b32 	%r9218, %r7699, %r9218, %r2863;
$L__BB2_1809:
	shr.u32 	%r7700, %r9217, 30;
	shf.l.wrap.b32 	%r7701, %r9218, %r9217, 2;
	shl.b32 	%r7702, %r9218, 2;
	shr.u32 	%r7703, %r7701, 31;
	add.s32 	%r7704, %r7703, %r7700;
	neg.s32 	%r7705, %r7704;
	setp.lt.s32 	%p1716, %r2859, 0;
	selp.b32 	%r9219, %r7705, %r7704, %p1716;
	xor.b32  	%r7706, %r7701, %r2859;
	shr.s32 	%r7707, %r7701, 31;
	xor.b32  	%r7708, %r7707, %r7701;
	xor.b32  	%r7709, %r7707, %r7702;
	cvt.u64.u32 	%rd3303, %r7708;
	shl.b64 	%rd3304, %rd3303, 32;
	cvt.u64.u32 	%rd3305, %r7709;
	or.b64  	%rd3306, %rd3304, %rd3305;
	cvt.rn.f64.s64 	%fd409, %rd3306;
	mul.f64 	%fd410, %fd409, 0d3BF921FB54442D19;
	cvt.rn.f32.f64 	%f5414, %fd410;
	neg.f32 	%f5415, %f5414;
	setp.lt.s32 	%p1717, %r7706, 0;
	selp.f32 	%f6327, %f5415, %f5414, %p1717;
$L__BB2_1810:
	add.s32 	%r7711, %r9219, 1;
	mul.rn.f32 	%f5417, %f6327, %f6327;
	and.b32  	%r7712, %r9219, 1;
	setp.eq.b32 	%p1718, %r7712, 1;
	selp.f32 	%f5418, %f6327, 0f3F800000, %p1718;
	fma.rn.f32 	%f5419, %f5417, %f5418, 0f00000000;
	fma.rn.f32 	%f5420, %f5417, 0f37CBAC00, 0fBAB607ED;
	selp.f32 	%f5421, 0fB94D4153, %f5420, %p1718;
	selp.f32 	%f5422, 0f3C0885E4, 0f3D2AAABB, %p1718;
	fma.rn.f32 	%f5423, %f5421, %f5417, %f5422;
	selp.f32 	%f5424, 0fBE2AAAA8, 0fBEFFFFFF, %p1718;
	fma.rn.f32 	%f5425, %f5423, %f5417, %f5424;
	fma.rn.f32 	%f5426, %f5425, %f5419, %f5418;
	and.b32  	%r7713, %r7711, 2;
	setp.eq.s32 	%p1719, %r7713, 0;
	mov.f32 	%f5427, 0f00000000;
	sub.f32 	%f5428, %f5427, %f5426;
	selp.f32 	%f6328, %f5426, %f5428, %p1719;
$L__BB2_1811:
	setp.leu.f32 	%p1720, %f1208, %f2;
	@%p1720 bra 	$L__BB2_1821;
	mul.f32 	%f5429, %f6328, 0f3F22F983;
	cvt.rni.s32.f32 	%r9223, %f5429;
	cvt.rn.f32.s32 	%f5430, %r9223;
	fma.rn.f32 	%f5431, %f5430, 0fBFC90FDA, %f6328;
	fma.rn.f32 	%f5432, %f5430, 0fB3A22168, %f5431;
	fma.rn.f32 	%f6329, %f5430, 0fA7C234C5, %f5432;
	abs.f32 	%f1331, %f6328;
	setp.ltu.f32 	%p1721, %f1331, 0f47CE4780;
	@%p1721 bra 	$L__BB2_1820;
	setp.neu.f32 	%p1722, %f1331, 0f7F800000;
	@%p1722 bra 	$L__BB2_1815;
	mov.f32 	%f5435, 0f00000000;
	mul.rn.f32 	%f6329, %f6328, %f5435;
	mov.b32 	%r9223, 0;
	bra.uni 	$L__BB2_1820;
$L__BB2_1815:
	mov.b32 	%r2873, %f6328;
	shl.b32 	%r7715, %r2873, 8;
	or.b32  	%r2874, %r7715, -2147483648;
	mov.b64 	%rd4183, 0;
	mov.b32 	%r9220, 0;
	mov.u64 	%rd4181, __cudart_i2opi_f;
	mov.u64 	%rd4182, %rd1;
$L__BB2_1816:
	.pragma "nounroll";
	ld.global.nc.u32 	%r7716, [%rd4181];
	mad.wide.u32 	%rd3309, %r7716, %r2874, %rd4183;
	shr.u64 	%rd4183, %rd3309, 32;
	st.local.u32 	[%rd4182], %rd3309;
	add.s32 	%r9220, %r9220, 1;
	add.s64 	%rd4182, %rd4182, 4;
	add.s64 	%rd4181, %rd4181, 4;
	setp.ne.s32 	%p1723, %r9220, 6;
	@%p1723 bra 	$L__BB2_1816;
	shr.u32 	%r7717, %r2873, 23;
	st.local.u32 	[%rd1+24], %rd4183;
	and.b32  	%r2877, %r7717, 31;
	and.b32  	%r7718, %r7717, 224;
	add.s32 	%r7719, %r7718, -128;
	shr.u32 	%r7720, %r7719, 5;
	mul.wide.u32 	%rd3310, %r7720, 4;
	sub.s64 	%rd1444, %rd1, %rd3310;
	ld.local.u32 	%r9221, [%rd1444+24];
	ld.local.u32 	%r9222, [%rd1444+20];
	setp.eq.s32 	%p1724, %r2877, 0;
	@%p1724 bra 	$L__BB2_1819;
	shf.l.wrap.b32 	%r9221, %r9222, %r9221, %r2877;
	ld.local.u32 	%r7721, [%rd1444+16];
	shf.l.wrap.b32 	%r9222, %r7721, %r9222, %r2877;
$L__BB2_1819:
	shr.u32 	%r7722, %r9221, 30;
	shf.l.wrap.b32 	%r7723, %r9222, %r9221, 2;
	shl.b32 	%r7724, %r9222, 2;
	shr.u32 	%r7725, %r7723, 31;
	add.s32 	%r7726, %r7725, %r7722;
	neg.s32 	%r7727, %r7726;
	setp.lt.s32 	%p1725, %r2873, 0;
	selp.b32 	%r9223, %r7727, %r7726, %p1725;
	xor.b32  	%r7728, %r7723, %r2873;
	shr.s32 	%r7729, %r7723, 31;
	xor.b32  	%r7730, %r7729, %r7723;
	xor.b32  	%r7731, %r7729, %r7724;
	cvt.u64.u32 	%rd3311, %r7730;
	shl.b64 	%rd3312, %rd3311, 32;
	cvt.u64.u32 	%rd3313, %r7731;
	or.b64  	%rd3314, %rd3312, %rd3313;
	cvt.rn.f64.s64 	%fd411, %rd3314;
	mul.f64 	%fd412, %fd411, 0d3BF921FB54442D19;
	cvt.rn.f32.f64 	%f5433, %fd412;
	neg.f32 	%f5434, %f5433;
	setp.lt.s32 	%p1726, %r7728, 0;
	selp.f32 	%f6329, %f5434, %f5433, %p1726;
$L__BB2_1820:
	add.s32 	%r7733, %r9223, 1;
	mul.rn.f32 	%f5436, %f6329, %f6329;
	and.b32  	%r7734, %r9223, 1;
	setp.eq.b32 	%p1727, %r7734, 1;
	selp.f32 	%f5437, %f6329, 0f3F800000, %p1727;
	fma.rn.f32 	%f5438, %f5436, %f5437, 0f00000000;
	fma.rn.f32 	%f5439, %f5436, 0f37CBAC00, 0fBAB607ED;
	selp.f32 	%f5440, 0fB94D4153, %f5439, %p1727;
	selp.f32 	%f5441, 0f3C0885E4, 0f3D2AAABB, %p1727;
	fma.rn.f32 	%f5442, %f5440, %f5436, %f5441;
	selp.f32 	%f5443, 0fBE2AAAA8, 0fBEFFFFFF, %p1727;
	fma.rn.f32 	%f5444, %f5442, %f5436, %f5443;
	fma.rn.f32 	%f5445, %f5444, %f5438, %f5437;
	and.b32  	%r7735, %r7733, 2;
	setp.eq.s32 	%p1728, %r7735, 0;
	mov.f32 	%f5446, 0f00000000;
	sub.f32 	%f5447, %f5446, %f5445;
	selp.f32 	%f6328, %f5445, %f5447, %p1728;
$L__BB2_1821:
	setp.leu.f32 	%p1729, %f2, %f1208;
	@%p1729 bra 	$L__BB2_1831;
	mul.f32 	%f5448, %f6328, 0f3F22F983;
	cvt.rni.s32.f32 	%r9227, %f5448;
	cvt.rn.f32.s32 	%f5449, %r9227;
	fma.rn.f32 	%f5450, %f5449, 0fBFC90FDA, %f6328;
	fma.rn.f32 	%f5451, %f5449, 0fB3A22168, %f5450;
	fma.rn.f32 	%f6331, %f5449, 0fA7C234C5, %f5451;
	abs.f32 	%f1338, %f6328;
	setp.ltu.f32 	%p1730, %f1338, 0f47CE4780;
	@%p1730 bra 	$L__BB2_1830;
	setp.neu.f32 	%p1731, %f1338, 0f7F800000;
	@%p1731 bra 	$L__BB2_1825;
	mov.f32 	%f5454, 0f00000000;
	mul.rn.f32 	%f6331, %f6328, %f5454;
	mov.b32 	%r9227, 0;
	bra.uni 	$L__BB2_1830;
$L__BB2_1825:
	mov.b32 	%r2887, %f6328;
	shl.b32 	%r7737, %r2887, 8;
	or.b32  	%r2888, %r7737, -2147483648;
	mov.b64 	%rd4186, 0;
	mov.b32 	%r9224, 0;
	mov.u64 	%rd4184, __cudart_i2opi_f;
	mov.u64 	%rd4185, %rd1;
$L__BB2_1826:
	.pragma "nounroll";
	ld.global.nc.u32 	%r7738, [%rd4184];
	mad.wide.u32 	%rd3317, %r7738, %r2888, %rd4186;
	shr.u64 	%rd4186, %rd3317, 32;
	st.local.u32 	[%rd4185], %rd3317;
	add.s32 	%r9224, %r9224, 1;
	add.s64 	%rd4185, %rd4185, 4;
	add.s64 	%rd4184, %rd4184, 4;
	setp.ne.s32 	%p1732, %r9224, 6;
	@%p1732 bra 	$L__BB2_1826;
	shr.u32 	%r7739, %r2887, 23;
	st.local.u32 	[%rd1+24], %rd4186;
	and.b32  	%r2891, %r7739, 31;
	and.b32  	%r7740, %r7739, 224;
	add.s32 	%r7741, %r7740, -128;
	shr.u32 	%r7742, %r7741, 5;
	mul.wide.u32 	%rd3318, %r7742, 4;
	sub.s64 	%rd1451, %rd1, %rd3318;
	ld.local.u32 	%r9225, [%rd1451+24];
	ld.local.u32 	%r9226, [%rd1451+20];
	setp.eq.s32 	%p1733, %r2891, 0;
	@%p1733 bra 	$L__BB2_1829;
	shf.l.wrap.b32 	%r9225, %r9226, %r9225, %r2891;
	ld.local.u32 	%r7743, [%rd1451+16];
	shf.l.wrap.b32 	%r9226, %r7743, %r9226, %r2891;
$L__BB2_1829:
	shr.u32 	%r7744, %r9225, 30;
	shf.l.wrap.b32 	%r7745, %r9226, %r9225, 2;
	shl.b32 	%r7746, %r9226, 2;
	shr.u32 	%r7747, %r7745, 31;
	add.s32 	%r7748, %r7747, %r7744;
	neg.s32 	%r7749, %r7748;
	setp.lt.s32 	%p1734, %r2887, 0;
	selp.b32 	%r9227, %r7749, %r7748, %p1734;
	xor.b32  	%r7750, %r7745, %r2887;
	shr.s32 	%r7751, %r7745, 31;
	xor.b32  	%r7752, %r7751, %r7745;
	xor.b32  	%r7753, %r7751, %r7746;
	cvt.u64.u32 	%rd3319, %r7752;
	shl.b64 	%rd3320, %rd3319, 32;
	cvt.u64.u32 	%rd3321, %r7753;
	or.b64  	%rd3322, %rd3320, %rd3321;
	cvt.rn.f64.s64 	%fd413, %rd3322;
	mul.f64 	%fd414, %fd413, 0d3BF921FB54442D19;
	cvt.rn.f32.f64 	%f5452, %fd414;
	neg.f32 	%f5453, %f5452;
	setp.lt.s32 	%p1735, %r7750, 0;
	selp.f32 	%f6331, %f5453, %f5452, %p1735;
$L__BB2_1830:
	mul.rn.f32 	%f5455, %f6331, %f6331;
	and.b32  	%r7755, %r9227, 1;
	setp.eq.b32 	%p1736, %r7755, 1;
	selp.f32 	%f5456, 0f3F800000, %f6331, %p1736;
	fma.rn.f32 	%f5457, %f5455, %f5456, 0f00000000;
	fma.rn.f32 	%f5458, %f5455, 0f37CBAC00, 0fBAB607ED;
	selp.f32 	%f5459, %f5458, 0fB94D4153, %p1736;
	selp.f32 	%f5460, 0f3D2AAABB, 0f3C0885E4, %p1736;
	fma.rn.f32 	%f5461, %f5459, %f5455, %f5460;
	selp.f32 	%f5462, 0fBEFFFFFF, 0fBE2AAAA8, %p1736;
	fma.rn.f32 	%f5463, %f5461, %f5455, %f5462;
	fma.rn.f32 	%f5464, %f5463, %f5457, %f5456;
	and.b32  	%r7756, %r9227, 2;
	setp.eq.s32 	%p1737, %r7756, 0;
	mov.f32 	%f5465, 0f00000000;
	sub.f32 	%f5466, %f5465, %f5464;
	selp.f32 	%f6328, %f5464, %f5466, %p1737;
$L__BB2_1831:
	mul.f32 	%f5467, %f6328, 0f3F22F983;
	cvt.rni.s32.f32 	%r9231, %f5467;
	cvt.rn.f32.s32 	%f5468, %r9231;
	fma.rn.f32 	%f5469, %f5468, 0fBFC90FDA, %f6328;
	fma.rn.f32 	%f5470, %f5468, 0fB3A22168, %f5469;
	fma.rn.f32 	%f6333, %f5468, 0fA7C234C5, %f5470;
	abs.f32 	%f1345, %f6328;
	setp.ltu.f32 	%p1738, %f1345, 0f47CE4780;
	@%p1738 bra 	$L__BB2_1839;
	setp.neu.f32 	%p1739, %f1345, 0f7F800000;
	@%p1739 bra 	$L__BB2_1834;
	mov.f32 	%f5473, 0f00000000;
	mul.rn.f32 	%f6333, %f6328, %f5473;
	mov.b32 	%r9231, 0;
	bra.uni 	$L__BB2_1839;
$L__BB2_1834:
	mov.b32 	%r2901, %f6328;
	shl.b32 	%r7758, %r2901, 8;
	or.b32  	%r2902, %r7758, -2147483648;
	mov.b64 	%rd4189, 0;
	mov.b32 	%r9228, 0;
	mov.u64 	%rd4187, __cudart_i2opi_f;
	mov.u64 	%rd4188, %rd1;
$L__BB2_1835:
	.pragma "nounroll";
	ld.global.nc.u32 	%r7759, [%rd4187];
	mad.wide.u32 	%rd3325, %r7759, %r2902, %rd4189;
	shr.u64 	%rd4189, %rd3325, 32;
	st.local.u32 	[%rd4188], %rd3325;
	add.s32 	%r9228, %r9228, 1;
	add.s64 	%rd4188, %rd4188, 4;
	add.s64 	%rd4187, %rd4187, 4;
	setp.ne.s32 	%p1740, %r9228, 6;
	@%p1740 bra 	$L__BB2_1835;
	shr.u32 	%r7760, %r2901, 23;
	st.local.u32 	[%rd1+24], %rd4189;
	and.b32  	%r2905, %r7760, 31;
	and.b32  	%r7761, %r7760, 224;
	add.s32 	%r7762, %r7761, -128;
	shr.u32 	%r7763, %r7762, 5;
	mul.wide.u32 	%rd3326, %r7763, 4;
	sub.s64 	%rd1458, %rd1, %rd3326;
	ld.local.u32 	%r9229, [%rd1458+24];
	ld.local.u32 	%r9230, [%rd1458+20];
	setp.eq.s32 	%p1741, %r2905, 0;
	@%p1741 bra 	$L__BB2_1838;
	shf.l.wrap.b32 	%r9229, %r9230, %r9229, %r2905;
	ld.local.u32 	%r7764, [%rd1458+16];
	shf.l.wrap.b32 	%r9230, %r7764, %r9230, %r2905;
$L__BB2_1838:
	shr.u32 	%r7765, %r9229, 30;
	shf.l.wrap.b32 	%r7766, %r9230, %r9229, 2;
	shl.b32 	%r7767, %r9230, 2;
	shr.u32 	%r7768, %r7766, 31;
	add.s32 	%r7769, %r7768, %r7765;
	neg.s32 	%r7770, %r7769;
	setp.lt.s32 	%p1742, %r2901, 0;
	selp.b32 	%r9231, %r7770, %r7769, %p1742;
	xor.b32  	%r7771, %r7766, %r2901;
	shr.s32 	%r7772, %r7766, 31;
	xor.b32  	%r7773, %r7772, %r7766;
	xor.b32  	%r7774, %r7772, %r7767;
	cvt.u64.u32 	%rd3327, %r7773;
	shl.b64 	%rd3328, %rd3327, 32;
	cvt.u64.u32 	%rd3329, %r7774;
	or.b64  	%rd3330, %rd3328, %rd3329;
	cvt.rn.f64.s64 	%fd415, %rd3330;
	mul.f64 	%fd416, %fd415, 0d3BF921FB54442D19;
	cvt.rn.f32.f64 	%f5471, %fd416;
	neg.f32 	%f5472, %f5471;
	setp.lt.s32 	%p1743, %r7771, 0;
	selp.f32 	%f6333, %f5472, %f5471, %p1743;
$L__BB2_1839:
	setp.geu.f32 	%p1744, %f1282, 0f41100000;
	add.s32 	%r7776, %r9231, 1;
	mul.rn.f32 	%f5474, %f6333, %f6333;
	and.b32  	%r7777, %r9231, 1;
	setp.eq.b32 	%p1745, %r7777, 1;
	selp.f32 	%f5475, %f6333, 0f3F800000, %p1745;
	fma.rn.f32 	%f5476, %f5474, %f5475, 0f00000000;
	fma.rn.f32 	%f5477, %f5474, 0f37CBAC00, 0fBAB607ED;
	selp.f32 	%f5478, 0fB94D4153, %f5477, %p1745;
	selp.f32 	%f5479, 0f3C0885E4, 0f3D2AAABB, %p1745;
	fma.rn.f32 	%f5480, %f5478, %f5474, %f5479;
	selp.f32 	%f5481, 0fBE2AAAA8, 0fBEFFFFFF, %p1745;
	fma.rn.f32 	%f5482, %f5480, %f5474, %f5481;
	fma.rn.f32 	%f5483, %f5482, %f5476, %f5475;
	and.b32  	%r7778, %r7776, 2;
	setp.eq.s32 	%p1746, %r7778, 0;
	mov.f32 	%f5484, 0f00000000;
	sub.f32 	%f5485, %f5484, %f5483;
	selp.f32 	%f6335, %f5483, %f5485, %p1746;
	@%p1744 bra 	$L__BB2_1849;
	mul.f32 	%f5486, %f6335, 0f3F22F983;
	cvt.rni.s32.f32 	%r9235, %f5486;
	cvt.rn.f32.s32 	%f5487, %r9235;
	fma.rn.f32 	%f5488, %f5487, 0fBFC90FDA, %f6335;
	fma.rn.f32 	%f5489, %f5487, 0fB3A22168, %f5488;
	fma.rn.f32 	%f6334, %f5487, 0fA7C234C5, %f5489;
	abs.f32 	%f1351, %f6335;
	setp.ltu.f32 	%p1747, %f1351, 0f47CE4780;
	@%p1747 bra 	$L__BB2_1848;
	setp.neu.f32 	%p1748, %f1351, 0f7F800000;
	@%p1748 bra 	$L__BB2_1843;
	mov.f32 	%f5492, 0f00000000;
	mul.rn.f32 	%f6334, %f6335, %f5492;
	mov.b32 	%r9235, 0;
	bra.uni 	$L__BB2_1848;
$L__BB2_1843:
	mov.b32 	%r2915, %f6335;
	shl.b32 	%r7780, %r2915, 8;
	or.b32  	%r2916, %r7780, -2147483648;
	mov.b64 	%rd4192, 0;
	mov.b32 	%r9232, 0;
	mov.u64 	%rd4190, __cudart_i2opi_f;
	mov.u64 	%rd4191, %rd1;
$L__BB2_1844:
	.pragma "nounroll";
	ld.global.nc.u32 	%r7781, [%rd4190];
	mad.wide.u32 	%rd3333, %r7781, %r2916, %rd4192;
	shr.u64 	%rd4192, %rd3333, 32;
	st.local.u32 	[%rd4191], %rd3333;
	add.s32 	%r9232, %r9232, 1;
	add.s64 	%rd4191, %rd4191, 4;
	add.s64 	%rd4190, %rd4190, 4;
	setp.ne.s32 	%p1749, %r9232, 6;
	@%p1749 bra 	$L__BB2_1844;
	shr.u32 	%r7782, %r2915, 23;
	st.local.u32 	[%rd1+24], %rd4192;
	and.b32  	%r2919, %r7782, 31;
	and.b32  	%r7783, %r7782, 224;
	add.s32 	%r7784, %r7783, -128;
	shr.u32 	%r7785, %r7784, 5;
	mul.wide.u32 	%rd3334, %r7785, 4;
	sub.s64 	%rd1465, %rd1, %rd3334;
	ld.local.u32 	%r9233, [%rd1465+24];
	ld.local.u32 	%r9234, [%rd1465+20];
	setp.eq.s32 	%p1750, %r2919, 0;
	@%p1750 bra 	$L__BB2_1847;
	shf.l.wrap.b32 	%r9233, %r9234, %r9233, %r2919;
	ld.local.u32 	%r7786, [%rd1465+16];
	shf.l.wrap.b32 	%r9234, %r7786, %r9234, %r2919;
$L__BB2_1847:
	shr.u32 	%r7787, %r9233, 30;
	shf.l.wrap.b32 	%r7788, %r9234, %r9233, 2;
	shl.b32 	%r7789, %r9234, 2;
	shr.u32 	%r7790, %r7788, 31;
	add.s32 	%r7791, %r7790, %r7787;
	neg.s32 	%r7792, %r7791;
	setp.lt.s32 	%p1751, %r2915, 0;
	selp.b32 	%r9235, %r7792, %r7791, %p1751;
	xor.b32  	%r7793, %r7788, %r2915;
	shr.s32 	%r7794, %r7788, 31;
	xor.b32  	%r7795, %r7794, %r7788;
	xor.b32  	%r7796, %r7794, %r7789;
	cvt.u64.u32 	%rd3335, %r7795;
	shl.b64 	%rd3336, %rd3335, 32;
	cvt.u64.u32 	%rd3337, %r7796;
	or.b64  	%rd3338, %rd3336, %rd3337;
	cvt.rn.f64.s64 	%fd417, %rd3338;
	mul.f64 	%fd418, %fd417, 0d3BF921FB54442D19;
	cvt.rn.f32.f64 	%f5490, %fd418;
	neg.f32 	%f5491, %f5490;
	setp.lt.s32 	%p1752, %r7793, 0;
	selp.f32 	%f6334, %f5491, %f5490, %p1752;
$L__BB2_1848:
	mul.rn.f32 	%f5493, %f6334, %f6334;
	and.b32  	%r7798, %r9235, 1;
	setp.eq.b32 	%p1753, %r7798, 1;
	selp.f32 	%f5494, 0f3F800000, %f6334, %p1753;
	fma.rn.f32 	%f5495, %f5493, %f5494, 0f00000000;
	fma.rn.f32 	%f5496, %f5493, 0f37CBAC00, 0fBAB607ED;
	selp.f32 	%f5497, %f5496, 0fB94D4153, %p1753;
	selp.f32 	%f5498, 0f3D2AAABB, 0f3C0885E4, %p1753;
	fma.rn.f32 	%f5499, %f5497, %f5493, %f5498;
	selp.f32 	%f5500, 0fBEFFFFFF, 0fBE2AAAA8, %p1753;
	fma.rn.f32 	%f5501, %f5499, %f5493, %f5500;
	fma.rn.f32 	%f5502, %f5501, %f5495, %f5494;
	and.b32  	%r7799, %r9235, 2;
	setp.eq.s32 	%p1754, %r7799, 0;
	mov.f32 	%f5503, 0f00000000;
	sub.f32 	%f5504, %f5503, %f5502;
	selp.f32 	%f6335, %f5502, %f5504, %p1754;
$L__BB2_1849:
	mul.f32 	%f5505, %f6335, 0f3F22F983;
	cvt.rni.s32.f32 	%r9239, %f5505;
	cvt.rn.f32.s32 	%f5506, %r9239;
	fma.rn.f32 	%f5507, %f5506, 0fBFC90FDA, %f6335;
	fma.rn.f32 	%f5508, %f5506, 0fB3A22168, %f5507;
	fma.rn.f32 	%f6336, %f5506, 0fA7C234C5, %f5508;
	abs.f32 	%f1358, %f6335;
	setp.ltu.f32 	%p1755, %f1358, 0f47CE4780;
	@%p1755 bra 	$L__BB2_1857;
	setp.neu.f32 	%p1756, %f1358, 0f7F800000;
	@%p1756 bra 	$L__BB2_1852;
	mov.f32 	%f5511, 0f00000000;
	mul.rn.f32 	%f6336, %f6335, %f5511;
	mov.b32 	%r9239, 0;
	bra.uni 	$L__BB2_1857;
$L__BB2_1852:
	mov.b32 	%r2929, %f6335;
	shl.b32 	%r7801, %r2929, 8;
	or.b32  	%r2930, %r7801, -2147483648;
	mov.b64 	%rd4195, 0;
	mov.b32 	%r9236, 0;
	mov.u64 	%rd4193, __cudart_i2opi_f;
	mov.u64 	%rd4194, %rd1;
$L__BB2_1853:
	.pragma "nounroll";
	ld.global.nc.u32 	%r7802, [%rd4193];
	mad.wide.u32 	%rd3341, %r7802, %r2930, %rd4195;
	shr.u64 	%rd4195, %rd3341, 32;
	st.local.u32 	[%rd4194], %rd3341;
	add.s32 	%r9236, %r9236, 1;
	add.s64 	%rd4194, %rd4194, 4;
	add.s64 	%rd4193, %rd4193, 4;
	setp.ne.s32 	%p1757, %r9236, 6;
	@%p1757 bra 	$L__BB2_1853;
	shr.u32 	%r7803, %r2929, 23;
	st.local.u32 	[%rd1+24], %rd4195;
	and.b32  	%r2933, %r7803, 31;
	and.b32  	%r7804, %r7803, 224;
	add.s32 	%r7805, %r7804, -128;
	shr.u32 	%r7806, %r7805, 5;
	mul.wide.u32 	%rd3342, %r7806, 4;
	sub.s64 	%rd1472, %rd1, %rd3342;
	ld.local.u32 	%r9237, [%rd1472+24];
	ld.local.u32 	%r9238, [%rd1472+20];
	setp.eq.s32 	%p1758, %r2933, 0;
	@%p1758 bra 	$L__BB2_1856;
	shf.l.wrap.b32 	%r9237, %r9238, %r9237, %r2933;
	ld.local.u32 	%r7807, [%rd1472+16];
	shf.l.wrap.b32 	%r9238, %r7807, %r9238, %r2933;
$L__BB2_1856:
	shr.u32 	%r7808, %r9237, 30;
	shf.l.wrap.b32 	%r7809, %r9238, %r9237, 2;
	shl.b32 	%r7810, %r9238, 2;
	shr.u32 	%r7811, %r7809, 31;
	add.s32 	%r7812, %r7811, %r7808;
	neg.s32 	%r7813, %r7812;
	setp.lt.s32 	%p1759, %r2929, 0;
	selp.b32 	%r9239, %r7813, %r7812, %p1759;
	xor.b32  	%r7814, %r7809, %r2929;
	shr.s32 	%r7815, %r7809, 31;
	xor.b32  	%r7816, %r7815, %r7809;
	xor.b32  	%r7817, %r7815, %r7810;
	cvt.u64.u32 	%rd3343, %r7816;
	shl.b64 	%rd3344, %rd3343, 32;
	cvt.u64.u32 	%rd3345, %r7817;
	or.b64  	%rd3346, %rd3344, %rd3345;
	cvt.rn.f64.s64 	%fd419, %rd3346;
	mul.f64 	%fd420, %fd419, 0d3BF921FB54442D19;
	cvt.rn.f32.f64 	%f5509, %fd420;
	neg.f32 	%f5510, %f5509;
	setp.lt.s32 	%p1760, %r7814, 0;
	selp.f32 	%f6336, %f5510, %f5509, %p1760;
$L__BB2_1857:
	add.s32 	%r7819, %r9239, 1;
	mul.rn.f32 	%f5512, %f6336, %f6336;
	and.b32  	%r7820, %r9239, 1;
	setp.eq.b32 	%p1761, %r7820, 1;
	selp.f32 	%f5513, %f6336, 0f3F800000, %p1761;
	fma.rn.f32 	%f5514, %f5512, %f5513, 0f00000000;
	fma.rn.f32 	%f5515, %f5512, 0f37CBAC00, 0fBAB607ED;
	selp.f32 	%f5516, 0fB94D4153, %f5515, %p1761;
	selp.f32 	%f5517, 0f3C0885E4, 0f3D2AAABB, %p1761;
	fma.rn.f32 	%f5518, %f5516, %f5512, %f5517;
	selp.f32 	%f5519, 0fBE2AAAA8, 0fBEFFFFFF, %p1761;
	fma.rn.f32 	%f5520, %f5518, %f5512, %f5519;
	fma.rn.f32 	%f5521, %f5520, %f5514, %f5513;
	and.b32  	%r7821, %r7819, 2;
	setp.eq.s32 	%p1762, %r7821, 0;
	mov.f32 	%f5522, 0f00000000;
	sub.f32 	%f5523, %f5522, %f5521;
	selp.f32 	%f1362, %f5521, %f5523, %p1762;
	mul.f32 	%f5524, %f1362, 0f3F22F983;
	cvt.rni.s32.f32 	%r9243, %f5524;
	cvt.rn.f32.s32 	%f5525, %r9243;
	fma.rn.f32 	%f5526, %f5525, 0fBFC90FDA, %f1362;
	fma.rn.f32 	%f5527, %f5525, 0fB3A22168, %f5526;
	fma.rn.f32 	%f6337, %f5525, 0fA7C234C5, %f5527;
	abs.f32 	%f1364, %f1362;
	setp.ltu.f32 	%p1763, %f1364, 0f47CE4780;
	@%p1763 bra 	$L__BB2_1865;
	setp.neu.f32 	%p1764, %f1364, 0f7F800000;
	@%p1764 bra 	$L__BB2_1860;
	mov.f32 	%f5530, 0f00000000;
	mul.rn.f32 	%f6337, %f1362, %f5530;
	mov.b32 	%r9243, 0;
	bra.uni 	$L__BB2_1865;
$L__BB2_1860:
	mov.b32 	%r2943, %f1362;
	shl.b32 	%r7823, %r2943, 8;
	or.b32  	%r2944, %r7823, -2147483648;
	mov.b64 	%rd4198, 0;
	mov.b32 	%r9240, 0;
	mov.u64 	%rd4196, __cudart_i2opi_f;
	mov.u64 	%rd4197, %rd1;
$L__BB2_1861:
	.pragma "nounroll";
	ld.global.nc.u32 	%r7824, [%rd4196];
	mad.wide.u32 	%rd3349, %r7824, %r2944, %rd4198;
	shr.u64 	%rd4198, %rd3349, 32;
	st.local.u32 	[%rd4197], %rd3349;
	add.s32 	%r9240, %r9240, 1;
	add.s64 	%rd4197, %rd4197, 4;
	add.s64 	%rd4196, %rd4196, 4;
	setp.ne.s32 	%p1765, %r9240, 6;
	@%p1765 bra 	$L__BB2_1861;
	shr.u32 	%r7825, %r2943, 23;
	st.local.u32 	[%rd1+24], %rd4198;
	and.b32  	%r2947, %r7825, 31;
	and.b32  	%r7826, %r7825, 224;
	add.s32 	%r7827, %r7826, -128;
	shr.u32 	%r7828, %r7827, 5;
	mul.wide.u32 	%rd3350, %r7828, 4;
	sub.s64 	%rd1479, %rd1, %rd3350;
	ld.local.u32 	%r9241, [%rd1479+24];
	ld.local.u32 	%r9242, [%rd1479+20];
	setp.eq.s32 	%p1766, %r2947, 0;
	@%p1766 bra 	$L__BB2_1864;
	shf.l.wrap.b32 	%r9241, %r9242, %r9241, %r2947;
	ld.local.u32 	%r7829, [%rd1479+16];
	shf.l.wrap.b32 	%r9242, %r7829, %r9242, %r2947;
$L__BB2_1864:
	shr.u32 	%r7830, %r9241, 30;
	shf.l.wrap.b32 	%r7831, %r9242, %r9241, 2;
	shl.b32 	%r7832, %r9242, 2;
	shr.u32 	%r7833, %r7831, 31;
	add.s32 	%r7834, %r7833, %r7830;
	neg.s32 	%r7835, %r7834;
	setp.lt.s32 	%p1767, %r2943, 0;
	selp.b32 	%r9243, %r7835, %r7834, %p1767;
	xor.b32  	%r7836, %r7831, %r2943;
	shr.s32 	%r7837, %r7831, 31;
	xor.b32  	%r7838, %r7837, %r7831;
	xor.b32  	%r7839, %r7837, %r7832;
	cvt.u64.u32 	%rd3351, %r7838;
	shl.b64 	%rd3352, %rd3351, 32;
	cvt.u64.u32 	%rd3353, %r7839;
	or.b64  	%rd3354, %rd3352, %rd3353;
	cvt.rn.f64.s64 	%fd421, %rd3354;
	mul.f64 	%fd422, %fd421, 0d3BF921FB54442D19;
	cvt.rn.f32.f64 	%f5528, %fd422;
	neg.f32 	%f5529, %f5528;
	setp.lt.s32 	%p1768, %r7836, 0;
	selp.f32 	%f6337, %f5529, %f5528, %p1768;
$L__BB2_1865:
	mul.rn.f32 	%f5531, %f6337, %f6337;
	and.b32  	%r7841, %r9243, 1;
	setp.eq.b32 	%p1769, %r7841, 1;
	selp.f32 	%f5532, 0f3F800000, %f6337, %p1769;
	fma.rn.f32 	%f5533, %f5531, %f5532, 0f00000000;
	fma.rn.f32 	%f5534, %f5531, 0f37CBAC00, 0fBAB607ED;
	selp.f32 	%f5535, %f5534, 0fB94D4153, %p1769;
	selp.f32 	%f5536, 0f3D2AAABB, 0f3C0885E4, %p1769;
	fma.rn.f32 	%f5537, %f5535, %f5531, %f5536;
	selp.f32 	%f5538, 0fBEFFFFFF, 0fBE2AAAA8, %p1769;
	fma.rn.f32 	%f5539, %f5537, %f5531, %f5538;
	fma.rn.f32 	%f5540, %f5539, %f5533, %f5532;
	and.b32  	%r7842, %r9243, 2;
	setp.eq.s32 	%p1770, %r7842, 0;
	mov.f32 	%f5541, 0f00000000;
	sub.f32 	%f5542, %f5541, %f5540;
	selp.f32 	%f1368, %f5540, %f5542, %p1770;
	mul.f32 	%f5543, %f1368, 0f3F22F983;
	cvt.rni.s32.f32 	%r9247, %f5543;
	cvt.rn.f32.s32 	%f5544, %r9247;
	fma.rn.f32 	%f5545, %f5544, 0fBFC90FDA, %f1368;
	fma.rn.f32 	%f5546, %f5544, 0fB3A22168, %f5545;
	fma.rn.f32 	%f6338, %f5544, 0fA7C234C5, %f5546;
	abs.f32 	%f1370, %f1368;
	setp.ltu.f32 	%p1771, %f1370, 0f47CE4780;
	@%p1771 bra 	$L__BB2_1873;
	setp.neu.f32 	%p1772, %f1370, 0f7F800000;
	@%p1772 bra 	$L__BB2_1868;
	mov.f32 	%f5549, 0f00000000;
	mul.rn.f32 	%f6338, %f1368, %f5549;
	mov.b32 	%r9247, 0;
	bra.uni 	$L__BB2_1873;
$L__BB2_1868:
	mov.b32 	%r2957, %f1368;
	shl.b32 	%r7844, %r2957, 8;
	or.b32  	%r2958, %r7844, -2147483648;
	mov.b64 	%rd4201, 0;
	mov.b32 	%r9244, 0;
	mov.u64 	%rd4199, __cudart_i2opi_f;
	mov.u64 	%rd4200, %rd1;
$L__BB2_1869:
	.pragma "nounroll";
	ld.global.nc.u32 	%r7845, [%rd4199];
	mad.wide.u32 	%rd3357, %r7845, %r2958, %rd4201;
	shr.u64 	%rd4201, %rd3357, 32;
	st.local.u32 	[%rd4200], %rd3357;
	add.s32 	%r9244, %r9244, 1;
	add.s64 	%rd4200, %rd4200, 4;
	add.s64 	%rd4199, %rd4199, 4;
	setp.ne.s32 	%p1773, %r9244, 6;
	@%p1773 bra 	$L__BB2_1869;
	shr.u32 	%r7846, %r2957, 23;
	st.local.u32 	[%rd1+24], %rd4201;
	and.b32  	%r2961, %r7846, 31;
	and.b32  	%r7847, %r7846, 224;
	add.s32 	%r7848, %r7847, -128;
	shr.u32 	%r7849, %r7848, 5;
	mul.wide.u32 	%rd3358, %r7849, 4;
	sub.s64 	%rd1486, %rd1, %rd3358;
	ld.local.u32 	%r9245, [%rd1486+24];
	ld.local.u32 	%r9246, [%rd1486+20];
	setp.eq.s32 	%p1774, %r2961, 0;
	@%p1774 bra 	$L__BB2_1872;
	shf.l.wrap.b32 	%r9245, %r9246, %r9245, %r2961;
	ld.local.u32 	%r7850, [%rd1486+16];
	shf.l.wrap.b32 	%r9246, %r7850, %r9246, %r2961;
$L__BB2_1872:
	shr.u32 	%r7851, %r9245, 30;
	shf.l.wrap.b32 	%r7852, %r9246, %r9245, 2;
	shl.b32 	%r7853, %r9246, 2;
	shr.u32 	%r7854, %r7852, 31;
	add.s32 	%r7855, %r7854, %r7851;
	neg.s32 	%r7856, %r7855;
	setp.lt.s32 	%p1775, %r2957, 0;
	selp.b32 	%r9247, %r7856, %r7855, %p1775;
	xor.b32  	%r7857, %r7852, %r2957;
	shr.s32 	%r7858, %r7852, 31;
	xor.b32  	%r7859, %r7858, %r7852;
	xor.b32  	%r7860, %r7858, %r7853;
	cvt.u64.u32 	%rd3359, %r7859;
	shl.b64 	%rd3360, %rd3359, 32;
	cvt.u64.u32 	%rd3361, %r7860;
	or.b64  	%rd3362, %rd3360, %rd3361;
	cvt.rn.f64.s64 	%fd423, %rd3362;
	mul.f64 	%fd424, %fd423, 0d3BF921FB54442D19;
	cvt.rn.f32.f64 	%f5547, %fd424;
	neg.f32 	%f5548, %f5547;
	setp.lt.s32 	%p1776, %r7857, 0;
	selp.f32 	%f6338, %f5548, %f5547, %p1776;
$L__BB2_1873:
	mul.rn.f32 	%f5550, %f6338, %f6338;
	and.b32  	%r7862, %r9247, 1;
	setp.eq.b32 	%p1777, %r7862, 1;
	selp.f32 	%f5551, 0f3F800000, %f6338, %p1777;
	fma.rn.f32 	%f5552, %f5550, %f5551, 0f00000000;
	fma.rn.f32 	%f5553, %f5550, 0f37CBAC00, 0fBAB607ED;
	selp.f32 	%f5554, %f5553, 0fB94D4153, %p1777;
	selp.f32 	%f5555, 0f3D2AAABB, 0f3C0885E4, %p1777;
	fma.rn.f32 	%f5556, %f5554, %f5550, %f5555;
	selp.f32 	%f5557, 0fBEFFFFFF, 0fBE2AAAA8, %p1777;
	fma.rn.f32 	%f5558, %f5556, %f5550, %f5557;
	fma.rn.f32 	%f5559, %f5558, %f5552, %f5551;
	and.b32  	%r7863, %r9247, 2;
	setp.eq.s32 	%p1778, %r7863, 0;
	mov.f32 	%f5560, 0f00000000;
	sub.f32 	%f5561, %f5560, %f5559;
	selp.f32 	%f1374, %f5559, %f5561, %p1778;
	mul.f32 	%f5562, %f1374, 0f3F22F983;
	cvt.rni.s32.f32 	%r9251, %f5562;
	cvt.rn.f32.s32 	%f5563, %r9251;
	fma.rn.f32 	%f5564, %f5563, 0fBFC90FDA, %f1374;
	fma.rn.f32 	%f5565, %f5563, 0fB3A22168, %f5564;
	fma.rn.f32 	%f6339, %f5563, 0fA7C234C5, %f5565;
	abs.f32 	%f1376, %f1374;
	setp.ltu.f32 	%p1779, %f1376, 0f47CE4780;
	@%p1779 bra 	$L__BB2_1881;
	setp.neu.f32 	%p1780, %f1376, 0f7F800000;
	@%p1780 bra 	$L__BB2_1876;
	mov.f32 	%f5568, 0f00000000;
	mul.rn.f32 	%f6339, %f1374, %f5568;
	mov.b32 	%r9251, 0;
	bra.uni 	$L__BB2_1881;
$L__BB2_1876:
	mov.b32 	%r2971, %f1374;
	shl.b32 	%r7865, %r2971, 8;
	or.b32  	%r2972, %r7865, -2147483648;
	mov.b64 	%rd4204, 0;
	mov.b32 	%r9248, 0;
	mov.u64 	%rd4202, __cudart_i2opi_f;
	mov.u64 	%rd4203, %rd1;
$L__BB2_1877:
	.pragma "nounroll";
	ld.global.nc.u32 	%r7866, [%rd4202];
	mad.wide.u32 	%rd3365, %r7866, %r2972, %rd4204;
	shr.u64 	%rd4204, %rd3365, 32;
	st.local.u32 	[%rd4203], %rd3365;
	add.s32 	%r9248, %r9248, 1;
	add.s64 	%rd4203, %rd4203, 4;
	add.s64 	%rd4202, %rd4202, 4;
	setp.ne.s32 	%p1781, %r9248, 6;
	@%p1781 bra 	$L__BB2_1877;
	shr.u32 	%r7867, %r2971, 23;
	st.local.u32 	[%rd1+24], %rd4204;
	and.b32  	%r2975, %r7867, 31;
	and.b32  	%r7868, %r7867, 224;
	add.s32 	%r7869, %r7868, -128;
	shr.u32 	%r7870, %r7869, 5;
	mul.wide.u32 	%rd3366, %r7870, 4;
	sub.s64 	%rd1493, %rd1, %rd3366;
	ld.local.u32 	%r9249, [%rd1493+24];
	ld.local.u32 	%r9250, [%rd1493+20];
	setp.eq.s32 	%p1782, %r2975, 0;
	@%p1782 bra 	$L__BB2_1880;
	shf.l.wrap.b32 	%r9249, %r9250, %r9249, %r2975;
	ld.local.u32 	%r7871, [%rd1493+16];
	shf.l.wrap.b32 	%r9250, %r7871, %r9250, %r2975;
$L__BB2_1880:
	shr.u32 	%r7872, %r9249, 30;
	shf.l.wrap.b32 	%r7873, %r9250, %r9249, 2;
	shl.b32 	%r7874, %r9250, 2;
	shr.u32 	%r7875, %r7873, 31;
	add.s32 	%r7876, %r7875, %r7872;
	neg.s32 	%r7877, %r7876;
	setp.lt.s32 	%p1783, %r2971, 0;
	selp.b32 	%r9251, %r7877, %r7876, %p1783;
	xor.b32  	%r7878, %r7873, %r2971;
	shr.s32 	%r7879, %r7873, 31;
	xor.b32  	%r7880, %r7879, %r7873;
	xor.b32  	%r7881, %r7879, %r7874;
	cvt.u64.u32 	%rd3367, %r7880;
	shl.b64 	%rd3368, %rd3367, 32;
	cvt.u64.u32 	%rd3369, %r7881;
	or.b64  	%rd3370, %rd3368, %rd3369;
	cvt.rn.f64.s64 	%fd425, %rd3370;
	mul.f64 	%fd426, %fd425, 0d3BF921FB54442D19;
	cvt.rn.f32.f64 	%f5566, %fd426;
	neg.f32 	%f5567, %f5566;
	setp.lt.s32 	%p1784, %r7878, 0;
	selp.f32 	%f6339, %f5567, %f5566, %p1784;
$L__BB2_1881:
	add.s32 	%r7883, %r9251, 1;
	mul.rn.f32 	%f5569, %f6339, %f6339;
	and.b32  	%r7884, %r9251, 1;
	setp.eq.b32 	%p1785, %r7884, 1;
	selp.f32 	%f5570, %f6339, 0f3F800000, %p1785;
	fma.rn.f32 	%f5571, %f5569, %f5570, 0f00000000;
	fma.rn.f32 	%f5572, %f5569, 0f37CBAC00, 0fBAB607ED;
	selp.f32 	%f5573, 0fB94D4153, %f5572, %p1785;
	selp.f32 	%f5574, 0f3C0885E4, 0f3D2AAABB, %p1785;
	fma.rn.f32 	%f5575, %f5573, %f5569, %f5574;
	selp.f32 	%f5576, 0fBE2AAAA8, 0fBEFFFFFF, %p1785;
	fma.rn.f32 	%f5577, %f5575, %f5569, %f5576;
	fma.rn.f32 	%f5578, %f5577, %f5571, %f5570;
	and.b32  	%r7885, %r7883, 2;
	setp.eq.s32 	%p1786, %r7885, 0;
	mov.f32 	%f5579, 0f00000000;
	sub.f32 	%f5580, %f5579, %f5578;
	selp.f32 	%f1380, %f5578, %f5580, %p1786;
	mul.f32 	%f5581, %f1380, 0f3F22F983;
	cvt.rni.s32.f32 	%r9255, %f5581;
	cvt.rn.f32.s32 	%f5582, %r9255;
	fma.rn.f32 	%f5583, %f5582, 0fBFC90FDA, %f1380;
	fma.rn.f32 	%f5584, %f5582, 0fB3A22168, %f5583;
	fma.rn.f32 	%f6340, %f5582, 0fA7C234C5, %f5584;
	abs.f32 	%f1382, %f1380;
	setp.ltu.f32 	%p1787, %f1382, 0f47CE4780;
	@%p1787 bra 	$L__BB2_1889;
	setp.neu.f32 	%p1788, %f1382, 0f7F800000;
	@%p1788 bra 	$L__BB2_1884;
	mov.f32 	%f5587, 0f00000000;
	mul.rn.f32 	%f6340, %f1380, %f5587;
	mov.b32 	%r9255, 0;
	bra.uni 	$L__BB2_1889;
$L__BB2_1884:
	mov.b32 	%r2985, %f1380;
	shl.b32 	%r7887, %r2985, 8;
	or.b32  	%r2986, %r7887, -2147483648;
	mov.b64 	%rd4207, 0;
	mov.b32 	%r9252, 0;
	mov.u64 	%rd4205, __cudart_i2opi_f;
	mov.u64 	%rd4206, %rd1;
$L__BB2_1885:
	.pragma "nounroll";
	ld.global.nc.u32 	%r7888, [%rd4205];
	mad.wide.u32 	%rd3373, %r7888, %r2986, %rd4207;
	shr.u64 	%rd4207, %rd3373, 32;
	st.local.u32 	[%rd4206], %rd3373;
	add.s32 	%r9252, %r9252, 1;
	add.s64 	%rd4206, %rd4206, 4;
	add.s64 	%rd4205, %rd4205, 4;
	setp.ne.s32 	%p1789, %r9252, 6;
	@%p1789 bra 	$L__BB2_1885;
	shr.u32 	%r7889, %r2985, 23;
	st.local.u32 	[%rd1+24], %rd4207;
	and.b32  	%r2989, %r7889, 31;
	and.b32  	%r7890, %r7889, 224;
	add.s32 	%r7891, %r7890, -128;
	shr.u32 	%r7892, %r7891, 5;
	mul.wide.u32 	%rd3374, %r7892, 4;
	sub.s64 	%rd1500, %rd1, %rd3374;
	ld.local.u32 	%r9253, [%rd1500+24];
	ld.local.u32 	%r9254, [%rd1500+20];
	setp.eq.s32 	%p1790, %r2989, 0;
	@%p1790 bra 	$L__BB2_1888;
	shf.l.wrap.b32 	%r9253, %r9254, %r9253, %r2989;
	ld.local.u32 	%r7893, [%rd1500+16];
	shf.l.wrap.b32 	%r9254, %r7893, %r9254, %r2989;
$L__BB2_1888:
	shr.u32 	%r7894, %r9253, 30;
	shf.l.wrap.b32 	%r7895, %r9254, %r9253, 2;
	shl.b32 	%r7896, %r9254, 2;
	shr.u32 	%r7897, %r7895, 31;
	add.s32 	%r7898, %r7897, %r7894;
	neg.s32 	%r7899, %r7898;
	setp.lt.s32 	%p1791, %r2985, 0;
	selp.b32 	%r9255, %r7899, %r7898, %p1791;
	xor.b32  	%r7900, %r7895, %r2985;
	shr.s32 	%r7901, %r7895, 31;
	xor.b32  	%r7902, %r7901, %r7895;
	xor.b32  	%r7903, %r7901, %r7896;
	cvt.u64.u32 	%rd3375, %r7902;
	shl.b64 	%rd3376, %rd3375, 32;
	cvt.u64.u32 	%rd3377, %r7903;
	or.b64  	%rd3378, %rd3376, %rd3377;
	cvt.rn.f64.s64 	%fd427, %rd3378;
	mul.f64 	%fd428, %fd427, 0d3BF921FB54442D19;
	cvt.rn.f32.f64 	%f5585, %fd428;
	neg.f32 	%f5586, %f5585;
	setp.lt.s32 	%p1792, %r7900, 0;
	selp.f32 	%f6340, %f5586, %f5585, %p1792;
$L__BB2_1889:
	mul.rn.f32 	%f5588, %f6340, %f6340;
	and.b32  	%r7905, %r9255, 1;
	setp.eq.b32 	%p1793, %r7905, 1;
	selp.f32 	%f5589, 0f3F800000, %f6340, %p1793;
	fma.rn.f32 	%f5590, %f5588, %f5589, 0f00000000;
	fma.rn.f32 	%f5591, %f5588, 0f37CBAC00, 0fBAB607ED;
	selp.f32 	%f5592, %f5591, 0fB94D4153, %p1793;
	selp.f32 	%f5593, 0f3D2AAABB, 0f3C0885E4, %p1793;
	fma.rn.f32 	%f5594, %f5592, %f5588, %f5593;
	selp.f32 	%f5595, 0fBEFFFFFF, 0fBE2AAAA8, %p1793;
	fma.rn.f32 	%f5596, %f5594, %f5588, %f5595;
	fma.rn.f32 	%f5597, %f5596, %f5590, %f5589;
	and.b32  	%r7906, %r9255, 2;
	setp.eq.s32 	%p1794, %r7906, 0;
	mov.f32 	%f5598, 0f00000000;
	sub.f32 	%f5599, %f5598, %f5597;
	selp.f32 	%f6342, %f5597, %f5599, %p1794;
	setp.leu.f32 	%p1795, %f1282, 0f3F800000;
	@%p1795 bra 	$L__BB2_1899;
	mul.f32 	%f5600, %f6342, 0f3F22F983;
	cvt.rni.s32.f32 	%r9259, %f5600;
	cvt.rn.f32.s32 	%f5601, %r9259;
	fma.rn.f32 	%f5602, %f5601, 0fBFC90FDA, %f6342;
	fma.rn.f32 	%f5603, %f5601, 0fB3A22168, %f5602;
	fma.rn.f32 	%f6341, %f5601, 0fA7C234C5, %f5603;
	abs.f32 	%f1388, %f6342;
	setp.ltu.f32 	%p1796, %f1388, 0f47CE4780;
	@%p1796 bra 	$L__BB2_1898;
	setp.neu.f32 	%p1797, %f1388, 0f7F800000;
	@%p1797 bra 	$L__BB2_1893;
	mov.f32 	%f5606, 0f00000000;
	mul.rn.f32 	%f6341, %f6342, %f5606;
	mov.b32 	%r9259, 0;
	bra.uni 	$L__BB2_1898;
$L__BB2_1893:
	mov.b32 	%r2999, %f6342;
	shl.b32 	%r7908, %r2999, 8;
	or.b32  	%r3000, %r7908, -2147483648;
	mov.b64 	%rd4210, 0;
	mov.b32 	%r9256, 0;
	mov.u64 	%rd4208, __cudart_i2opi_f;
	mov.u64 	%rd4209, %rd1;
$L__BB2_1894:
	.pragma "nounroll";
	ld.global.nc.u32 	%r7909, [%rd4208];
	mad.wide.u32 	%rd3381, %r7909, %r3000, %rd4210;
	shr.u64 	%rd4210, %rd3381, 32;
	st.local.u32 	[%rd4209], %rd3381;
	add.s32 	%r9256, %r9256, 1;
	add.s64 	%rd4209, %rd4209, 4;
	add.s64 	%rd4208, %rd4208, 4;
	setp.ne.s32 	%p1798, %r9256, 6;
	@%p1798 bra 	$L__BB2_1894;
	shr.u32 	%r7910, %r2999, 23;
	st.local.u32 	[%rd1+24], %rd4210;
	and.b32  	%r3003, %r7910, 31;
	and.b32  	%r7911, %r7910, 224;
	add.s32 	%r7912, %r7911, -128;
	shr.u32 	%r7913, %r7912, 5;
	mul.wide.u32 	%rd3382, %r7913, 4;
	sub.s64 	%rd1507, %rd1, %rd3382;
	ld.local.u32 	%r9257, [%rd1507+24];
	ld.local.u32 	%r9258, [%rd1507+20];
	setp.eq.s32 	%p1799, %r3003, 0;
	@%p1799 bra 	$L__BB2_1897;
	shf.l.wrap.b32 	%r9257, %r9258, %r9257, %r3003;
	ld.local.u32 	%r7914, [%rd1507+16];
	shf.l.wrap.b32 	%r9258, %r7914, %r9258, %r3003;
$L__BB2_1897:
	shr.u32 	%r7915, %r9257, 30;
	shf.l.wrap.b32 	%r7916, %r9258, %r9257, 2;
	shl.b32 	%r7917, %r9258, 2;
	shr.u32 	%r7918, %r7916, 31;
	add.s32 	%r7919, %r7918, %r7915;
	neg.s32 	%r7920, %r7919;
	setp.lt.s32 	%p1800, %r2999, 0;
	selp.b32 	%r9259, %r7920, %r7919, %p1800;
	xor.b32  	%r7921, %r7916, %r2999;
	shr.s32 	%r7922, %r7916, 31;
	xor.b32  	%r7923, %r7922, %r7916;
	xor.b32  	%r7924, %r7922, %r7917;
	cvt.u64.u32 	%rd3383, %r7923;
	shl.b64 	%rd3384, %rd3383, 32;
	cvt.u64.u32 	%rd3385, %r7924;
	or.b64  	%rd3386, %rd3384, %rd3385;
	cvt.rn.f64.s64 	%fd429, %rd3386;
	mul.f64 	%fd430, %fd429, 0d3BF921FB54442D19;
	cvt.rn.f32.f64 	%f5604, %fd430;
	neg.f32 	%f5605, %f5604;
	setp.lt.s32 	%p1801, %r7921, 0;
	selp.f32 	%f6341, %f5605, %f5604, %p1801;
$L__BB2_1898:
	mul.rn.f32 	%f5607, %f6341, %f6341;
	and.b32  	%r7926, %r9259, 1;
	setp.eq.b32 	%p1802, %r7926, 1;
	selp.f32 	%f5608, 0f3F800000, %f6341, %p1802;
	fma.rn.f32 	%f5609, %f5607, %f5608, 0f00000000;
	fma.rn.f32 	%f5610, %f5607, 0f37CBAC00, 0fBAB607ED;
	selp.f32 	%f5611, %f5610, 0fB94D4153, %p1802;
	selp.f32 	%f5612, 0f3D2AAABB, 0f3C0885E4, %p1802;
	fma.rn.f32 	%f5613, %f5611, %f5607, %f5612;
	selp.f32 	%f5614, 0fBEFFFFFF, 0fBE2AAAA8, %p1802;
	fma.rn.f32 	%f5615, %f5613, %f5607, %f5614;
	fma.rn.f32 	%f5616, %f5615, %f5609, %f5608;
	and.b32  	%r7927, %r9259, 2;
	setp.eq.s32 	%p1803, %r7927, 0;
	mov.f32 	%f5617, 0f00000000;
	sub.f32 	%f5618, %f5617, %f5616;
	selp.f32 	%f6342, %f5616, %f5618, %p1803;
$L__BB2_1899:
	setp.leu.f32 	%p1804, %f2, %f1208;
	@%p1804 bra 	$L__BB2_1909;
	mul.f32 	%f5619, %f6342, 0f3F22F983;
	cvt.rni.s32.f32 	%r9263, %f5619;
	cvt.rn.f32.s32 	%f5620, %r9263;
	fma.rn.f32 	%f5621, %f5620, 0fBFC90FDA, %f6342;
	fma.rn.f32 	%f5622, %f5620, 0fB3A22168, %f5621;
	fma.rn.f32 	%f6343, %f5620, 0fA7C234C5, %f5622;
	abs.f32 	%f1395, %f6342;
	setp.ltu.f32 	%p1805, %f1395, 0f47CE4780;
	@%p1805 bra 	$L__BB2_1908;
	setp.neu.f32 	%p1806, %f1395, 0f7F800000;
	@%p1806 bra 	$L__BB2_1903;
	mov.f32 	%f5625, 0f00000000;
	mul.rn.f32 	%f6343, %f6342, %f5625;
	mov.b32 	%r9263, 0;
	bra.uni 	$L__BB2_1908;
$L__BB2_1903:
	mov.b32 	%r3013, %f6342;
	shl.b32 	%r7929, %r3013, 8;
	or.b32  	%r3014, %r7929, -2147483648;
	mov.b64 	%rd4213, 0;
	mov.b32 	%r9260, 0;
	mov.u64 	%rd4211, __cudart_i2opi_f;
	mov.u64 	%rd4212, %rd1;
$L__BB2_1904:
	.pragma "nounroll";
	ld.global.nc.u32 	%r7930, [%rd4211];
	mad.wide.u32 	%rd3389, %r7930, %r3014, %rd4213;
	shr.u64 	%rd4213, %rd3389, 32;
	st.local.u32 	[%rd4212], %rd3389;
	add.s32 	%r9260, %r9260, 1;
	add.s64 	%rd4212, %rd4212, 4;
	add.s64 	%rd4211, %rd4211, 4;
	setp.ne.s32 	%p1807, %r9260, 6;
	@%p1807 bra 	$L__BB2_1904;
	shr.u32 	%r7931, %r3013, 23;
	st.local.u32 	[%rd1+24], %rd4213;
	and.b32  	%r3017, %r7931, 31;
	and.b32  	%r7932, %r7931, 224;
	add.s32 	%r7933, %r7932, -128;
	shr.u32 	%r7934, %r7933, 5;
	mul.wide.u32 	%rd3390, %r7934, 4;
	sub.s64 	%rd1514, %rd1, %rd3390;
	ld.local.u32 	%r9261, [%rd1514+24];
	ld.local.u32 	%r9262, [%rd1514+20];
	setp.eq.s32 	%p1808, %r3017, 0;
	@%p1808 bra 	$L__BB2_1907;
	shf.l.wrap.b32 	%r9261, %r9262, %r9261, %r3017;
	ld.local.u32 	%r7935, [%rd1514+16];
	shf.l.wrap.b32 	%r9262, %r7935, %r9262, %r3017;
$L__BB2_1907:
	shr.u32 	%r7936, %r9261, 30;
	shf.l.wrap.b32 	%r7937, %r9262, %r9261, 2;
	shl.b32 	%r7938, %r9262, 2;
	shr.u32 	%r7939, %r7937, 31;
	add.s32 	%r7940, %r7939, %r7936;
	neg.s32 	%r7941, %r7940;
	setp.lt.s32 	%p1809, %r3013, 0;
	selp.b32 	%r9263, %r7941, %r7940, %p1809;
	xor.b32  	%r7942, %r7937, %r3013;
	shr.s32 	%r7943, %r7937, 31;
	xor.b32  	%r7944, %r7943, %r7937;
	xor.b32  	%r7945, %r7943, %r7938;
	cvt.u64.u32 	%rd3391, %r7944;
	shl.b64 	%rd3392, %rd3391, 32;
	cvt.u64.u32 	%rd3393, %r7945;
	or.b64  	%rd3394, %rd3392, %rd3393;
	cvt.rn.f64.s64 	%fd431, %rd3394;
	mul.f64 	%fd432, %fd431, 0d3BF921FB54442D19;
	cvt.rn.f32.f64 	%f5623, %fd432;
	neg.f32 	%f5624, %f5623;
	setp.lt.s32 	%p1810, %r7942, 0;
	selp.f32 	%f6343, %f5624, %f5623, %p1810;
$L__BB2_1908:
	mul.rn.f32 	%f5626, %f6343, %f6343;
	and.b32  	%r7947, %r9263, 1;
	setp.eq.b32 	%p1811, %r7947, 1;
	selp.f32 	%f5627, 0f3F800000, %f6343, %p1811;
	fma.rn.f32 	%f5628, %f5626, %f5627, 0f00000000;
	fma.rn.f32 	%f5629, %f5626, 0f37CBAC00, 0fBAB607ED;
	selp.f32 	%f5630, %f5629, 0fB94D4153, %p1811;
	selp.f32 	%f5631, 0f3D2AAABB, 0f3C0885E4, %p1811;
	fma.rn.f32 	%f5632, %f5630, %f5626, %f5631;
	selp.f32 	%f5633, 0fBEFFFFFF, 0fBE2AAAA8, %p1811;
	fma.rn.f32 	%f5634, %f5632, %f5626, %f5633;
	fma.rn.f32 	%f5635, %f5634, %f5628, %f5627;
	and.b32  	%r7948, %r9263, 2;
	setp.eq.s32 	%p1812, %r7948, 0;
	mov.f32 	%f5636, 0f00000000;
	sub.f32 	%f5637, %f5636, %f5635;
	selp.f32 	%f6342, %f5635, %f5637, %p1812;
$L__BB2_1909:
	setp.leu.f32 	%p1813, %f2, %f6342;
	@%p1813 bra 	$L__BB2_1919;
	mul.f32 	%f5638, %f6342, 0f3F22F983;
	cvt.rni.s32.f32 	%r9267, %f5638;
	cvt.rn.f32.s32 	%f5639, %r9267;
	fma.rn.f32 	%f5640, %f5639, 0fBFC90FDA, %f6342;
	fma.rn.f32 	%f5641, %f5639, 0fB3A22168, %f5640;
	fma.rn.f32 	%f6345, %f5639, 0fA7C234C5, %f5641;
	abs.f32 	%f1402, %f6342;
	setp.ltu.f32 	%p1814, %f1402, 0f47CE4780;
	@%p1814 bra 	$L__BB2_1918;
	setp.neu.f32 	%p1815, %f1402, 0f7F800000;
	@%p1815 bra 	$L__BB2_1913;
	mov.f32 	%f5644, 0f00000000;
	mul.rn.f32 	%f6345, %f6342, %f5644;
	mov.b32 	%r9267, 0;
	bra.uni 	$L__BB2_1918;
$L__BB2_1913:
	mov.b32 	%r3027, %f6342;
	shl.b32 	%r7950, %r3027, 8;
	or.b32  	%r3028, %r7950, -2147483648;
	mov.b64 	%rd4216, 0;
	mov.b32 	%r9264, 0;
	mov.u64 	%rd4214, __cudart_i2opi_f;
	mov.u64 	%rd4215, %rd1;
$L__BB2_1914:
	.pragma "nounroll";
	ld.global.nc.u32 	%r7951, [%rd4214];
	mad.wide.u32 	%rd3397, %r7951, %r3028, %rd4216;
	shr.u64 	%rd4216, %rd3397, 32;
	st.local.u32 	[%rd4215], %rd3397;
	add.s32 	%r9264, %r9264, 1;
	add.s64 	%rd4215, %rd4215, 4;
	add.s64 	%rd4214, %rd4214, 4;
	setp.ne.s32 	%p1816, %r9264, 6;
	@%p1816 bra 	$L__BB2_1914;
	shr.u32 	%r7952, %r3027, 23;
	st.local.u32 	[%rd1+24], %rd4216;
	and.b32  	%r3031, %r7952, 31;
	and.b32  	%r7953, %r7952, 224;
	add.s32 	%r7954, %r7953, -128;
	shr.u32 	%r7955, %r7954, 5;
	mul.wide.u32 	%rd3398, %r7955, 4;
	sub.s64 	%rd1521, %rd1, %rd3398;
	ld.local.u32 	%r9265, [%rd1521+24];
	ld.local.u32 	%r9266, [%rd1521+20];
	setp.eq.s32 	%p1817, %r3031, 0;
	@%p1817 bra 	$L__BB2_1917;
	shf.l.wrap.b32 	%r9265, %r9266, %r9265, %r3031;
	ld.local.u32 	%r7956, [%rd1521+16];
	shf.l.wrap.b32 	%r9266, %r7956, %r9266, %r3031;
$L__BB2_1917:
	shr.u32 	%r7957, %r9265, 30;
	shf.l.wrap.b32 	%r7958, %r9266, %r9265, 2;
	shl.b32 	%r7959, %r9266, 2;
	shr.u32 	%r7960, %r7958, 31;
	add.s32 	%r7961, %r7960, %r7957;
	neg.s32 	%r7962, %r7961;
	setp.lt.s32 	%p1818, %r3027, 0;
	selp.b32 	%r9267, %r7962, %r7961, %p1818;
	xor.b32  	%r7963, %r7958, %r3027;
	shr.s32 	%r7964, %r7958, 31;
	xor.b32  	%r7965, %r7964, %r7958;
	xor.b32  	%r7966, %r7964, %r7959;
	cvt.u64.u32 	%rd3399, %r7965;
	shl.b64 	%rd3400, %rd3399, 32;
	cvt.u64.u32 	%rd3401, %r7966;
	or.b64  	%rd3402, %rd3400, %rd3401;
	cvt.rn.f64.s64 	%fd433, %rd3402;
	mul.f64 	%fd434, %fd433, 0d3BF921FB54442D19;
	cvt.rn.f32.f64 	%f5642, %fd434;
	neg.f32 	%f5643, %f5642;
	setp.lt.s32 	%p1819, %r7963, 0;
	selp.f32 	%f6345, %f5643, %f5642, %p1819;
$L__BB2_1918:
	add.s32 	%r7968, %r9267, 1;
	mul.rn.f32 	%f5645, %f6345, %f6345;
	and.b32  	%r7969, %r9267, 1;
	setp.eq.b32 	%p1820, %r7969, 1;
	selp.f32 	%f5646, %f6345, 0f3F800000, %p1820;
	fma.rn.f32 	%f5647, %f5645, %f5646, 0f00000000;
	fma.rn.f32 	%f5648, %f5645, 0f37CBAC00, 0fBAB607ED;
	selp.f32 	%f5649, 0fB94D4153, %f5648, %p1820;
	selp.f32 	%f5650, 0f3C0885E4, 0f3D2AAABB, %p1820;
	fma.rn.f32 	%f5651, %f5649, %f5645, %f5650;
	selp.f32 	%f5652, 0fBE2AAAA8, 0fBEFFFFFF, %p1820;
	fma.rn.f32 	%f5653, %f5651, %f5645, %f5652;
	fma.rn.f32 	%f5654, %f5653, %f5647, %f5646;
	and.b32  	%r7970, %r7968, 2;
	setp.eq.s32 	%p1821, %r7970, 0;
	mov.f32 	%f5655, 0f00000000;
	sub.f32 	%f5656, %f5655, %f5654;
	selp.f32 	%f6342, %f5654, %f5656, %p1821;
$L__BB2_1919:
	mul.f32 	%f5657, %f6342, 0f3F22F983;
	cvt.rni.s32.f32 	%r9271, %f5657;
	cvt.rn.f32.s32 	%f5658, %r9271;
	fma.rn.f32 	%f5659, %f5658, 0fBFC90FDA, %f6342;
	fma.rn.f32 	%f5660, %f5658, 0fB3A22168, %f5659;
	fma.rn.f32 	%f6347, %f5658, 0fA7C234C5, %f5660;
	abs.f32 	%f1409, %f6342;
	setp.ltu.f32 	%p1822, %f1409, 0f47CE4780;
	@%p1822 bra 	$L__BB2_1927;
	setp.neu.f32 	%p1823, %f1409, 0f7F800000;
	@%p1823 bra 	$L__BB2_1922;
	mov.f32 	%f5663, 0f00000000;
	mul.rn.f32 	%f6347, %f6342, %f5663;
	mov.b32 	%r9271, 0;
	bra.uni 	$L__BB2_1927;
$L__BB2_1922:
	mov.b32 	%r3041, %f6342;
	shl.b32 	%r7972, %r3041, 8;
	or.b32  	%r3042, %r7972, -2147483648;
	mov.b64 	%rd4219, 0;
	mov.b32 	%r9268, 0;
	mov.u64 	%rd4217, __cudart_i2opi_f;
	mov.u64 	%rd4218, %rd1;
$L__BB2_1923:
	.pragma "nounroll";
	ld.global.nc.u32 	%r7973, [%rd4217];
	mad.wide.u32 	%rd3405, %r7973, %r3042, %rd4219;
	shr.u64 	%rd4219, %rd3405, 32;
	st.local.u32 	[%rd4218], %rd3405;
	add.s32 	%r9268, %r9268, 1;
	add.s64 	%rd4218, %rd4218, 4;
	add.s64 	%rd4217, %rd4217, 4;
	setp.ne.s32 	%p1824, %r9268, 6;
	@%p1824 bra 	$L__BB2_1923;
	shr.u32 	%r7974, %r3041, 23;
	st.local.u32 	[%rd1+24], %rd4219;
	and.b32  	%r3045, %r7974, 31;
	and.b32  	%r7975, %r7974, 224;
	add.s32 	%r7976, %r7975, -128;
	shr.u32 	%r7977, %r7976, 5;
	mul.wide.u32 	%rd3406, %r7977, 4;
	sub.s64 	%rd1528, %rd1, %rd3406;
	ld.local.u32 	%r9269, [%rd1528+24];
	ld.local.u32 	%r9270, [%rd1528+20];
	setp.eq.s32 	%p1825, %r3045, 0;
	@%p1825 bra 	$L__BB2_1926;
	shf.l.wrap.b32 	%r9269, %r9270, %r9269, %r3045;
	ld.local.u32 	%r7978, [%rd1528+16];
	shf.l.wrap.b32 	%r9270, %r7978, %r9270, %r3045;
$L__BB2_1926:
	shr.u32 	%r7979, %r9269, 30;
	shf.l.wrap.b32 	%r7980, %r9270, %r9269, 2;
	shl.b32 	%r7981, %r9270, 2;
	shr.u32 	%r7982, %r7980, 31;
	add.s32 	%r7983, %r7982, %r7979;
	neg.s32 	%r7984, %r7983;
	setp.lt.s32 	%p1826, %r3041, 0;
	selp.b32 	%r9271, %r7984, %r7983, %p1826;
	xor.b32  	%r7985, %r7980, %r3041;
	shr.s32 	%r7986, %r7980, 31;
	xor.b32  	%r7987, %r7986, %r7980;
	xor.b32  	%r7988, %r7986, %r7981;
	cvt.u64.u32 	%rd3407, %r7987;
	shl.b64 	%rd3408, %rd3407, 32;
	cvt.u64.u32 	%rd3409, %r7988;
	or.b64  	%rd3410, %rd3408, %rd3409;
	cvt.rn.f64.s64 	%fd435, %rd3410;
	mul.f64 	%fd436, %fd435, 0d3BF921FB54442D19;
	cvt.rn.f32.f64 	%f5661, %fd436;
	neg.f32 	%f5662, %f5661;
	setp.lt.s32 	%p1827, %r7985, 0;
	selp.f32 	%f6347, %f5662, %f5661, %p1827;
$L__BB2_1927:
	add.s32 	%r7990, %r9271, 1;
	mul.rn.f32 	%f5664, %f6347, %f6347;
	and.b32  	%r7991, %r9271, 1;
	setp.eq.b32 	%p1828, %r7991, 1;
	selp.f32 	%f5665, %f6347, 0f3F800000, %p1828;
	fma.rn.f32 	%f5666, %f5664, %f5665, 0f00000000;
	fma.rn.f32 	%f5667, %f5664, 0f37CBAC00, 0fBAB607ED;
	selp.f32 	%f5668, 0fB94D4153, %f5667, %p1828;
	selp.f32 	%f5669, 0f3C0885E4, 0f3D2AAABB, %p1828;
	fma.rn.f32 	%f5670, %f5668, %f5664, %f5669;
	selp.f32 	%f5671, 0fBE2AAAA8, 0fBEFFFFFF, %p1828;
	fma.rn.f32 	%f5672, %f5670, %f5664, %f5671;
	fma.rn.f32 	%f5673, %f5672, %f5666, %f5665;
	and.b32  	%r7992, %r7990, 2;
	setp.eq.s32 	%p1829, %r7992, 0;
	mov.f32 	%f5674, 0f00000000;
	sub.f32 	%f5675, %f5674, %f5673;
	selp.f32 	%f1413, %f5673, %f5675, %p1829;
	mul.f32 	%f5676, %f1413, 0f3F22F983;
	cvt.rni.s32.f32 	%r9275, %f5676;
	cvt.rn.f32.s32 	%f5677, %r9275;
	fma.rn.f32 	%f5678, %f5677, 0fBFC90FDA, %f1413;
	fma.rn.f32 	%f5679, %f5677, 0fB3A22168, %f5678;
	fma.rn.f32 	%f6348, %f5677, 0fA7C234C5, %f5679;
	abs.f32 	%f1415, %f1413;
	setp.ltu.f32 	%p1830, %f1415, 0f47CE4780;
	@%p1830 bra 	$L__BB2_1935;
	setp.neu.f32 	%p1831, %f1415, 0f7F800000;
	@%p1831 bra 	$L__BB2_1930;
	mov.f32 	%f5682, 0f00000000;
	mul.rn.f32 	%f6348, %f1413, %f5682;
	mov.b32 	%r9275, 0;
	bra.uni 	$L__BB2_1935;
$L__BB2_1930:
	mov.b32 	%r3055, %f1413;
	shl.b32 	%r7994, %r3055, 8;
	or.b32  	%r3056, %r7994, -2147483648;
	mov.b64 	%rd4222, 0;
	mov.b32 	%r9272, 0;
	mov.u64 	%rd4220, __cudart_i2opi_f;
	mov.u64 	%rd4221, %rd1;
$L__BB2_1931:
	.pragma "nounroll";
	ld.global.nc.u32 	%r7995, [%rd4220];
	mad.wide.u32 	%rd3413, %r7995, %r3056, %rd4222;
	shr.u64 	%rd4222, %rd3413, 32;
	st.local.u32 	[%rd4221], %rd3413;
	add.s32 	%r9272, %r9272, 1;
	add.s64 	%rd4221, %rd4221, 4;
	add.s64 	%rd4220, %rd4220, 4;
	setp.ne.s32 	%p1832, %r9272, 6;
	@%p1832 bra 	$L__BB2_1931;
	shr.u32 	%r7996, %r3055, 23;
	st.local.u32 	[%rd1+24], %rd4222;
	and.b32  	%r3059, %r7996, 31;
	and.b32  	%r7997, %r7996, 224;
	add.s32 	%r7998, %r7997, -128;
	shr.u32 	%r7999, %r7998, 5;
	mul.wide.u32 	%rd3414, %r7999, 4;
	sub.s64 	%rd1535, %rd1, %rd3414;
	ld.local.u32 	%r9273, [%rd1535+24];
	ld.local.u32 	%r9274, [%rd1535+20];
	setp.eq.s32 	%p1833, %r3059, 0;
	@%p1833 bra 	$L__BB2_1934;
	shf.l.wrap.b32 	%r9273, %r9274, %r9273, %r3059;
	ld.local.u32 	%r8000, [%rd1535+16];
	shf.l.wrap.b32 	%r9274, %r8000, %r9274, %r3059;
$L__BB2_1934:
	shr.u32 	%r8001, %r9273, 30;
	shf.l.wrap.b32 	%r8002, %r9274, %r9273, 2;
	shl.b32 	%r8003, %r9274, 2;
	shr.u32 	%r8004, %r8002, 31;
	add.s32 	%r8005, %r8004, %r8001;
	neg.s32 	%r8006, %r8005;
	setp.lt.s32 	%p1834, %r3055, 0;
	selp.b32 	%r9275, %r8006, %r8005, %p1834;
	xor.b32  	%r8007, %r8002, %r3055;
	shr.s32 	%r8008, %r8002, 31;
	xor.b32  	%r8009, %r8008, %r8002;
	xor.b32  	%r8010, %r8008, %r8003;
	cvt.u64.u32 	%rd3415, %r8009;
	shl.b64 	%rd3416, %rd3415, 32;
	cvt.u64.u32 	%rd3417, %r8010;
	or.b64  	%rd3418, %rd3416, %rd3417;
	cvt.rn.f64.s64 	%fd437, %rd3418;
	mul.f64 	%fd438, %fd437, 0d3BF921FB54442D19;
	cvt.rn.f32.f64 	%f5680, %fd438;
	neg.f32 	%f5681, %f5680;
	setp.lt.s32 	%p1835, %r8007, 0;
	selp.f32 	%f6348, %f5681, %f5680, %p1835;
$L__BB2_1935:
	add.s32 	%r8012, %r9275, 1;
	mul.rn.f32 	%f5683, %f6348, %f6348;
	and.b32  	%r8013, %r9275, 1;
	setp.eq.b32 	%p1836, %r8013, 1;
	selp.f32 	%f5684, %f6348, 0f3F800000, %p1836;
	fma.rn.f32 	%f5685, %f5683, %f5684, 0f00000000;
	fma.rn.f32 	%f5686, %f5683, 0f37CBAC00, 0fBAB607ED;
	selp.f32 	%f5687, 0fB94D4153, %f5686, %p1836;
	selp.f32 	%f5688, 0f3C0885E4, 0f3D2AAABB, %p1836;
	fma.rn.f32 	%f5689, %f5687, %f5683, %f5688;
	selp.f32 	%f5690, 0fBE2AAAA8, 0fBEFFFFFF, %p1836;
	fma.rn.f32 	%f5691, %f5689, %f5683, %f5690;
	fma.rn.f32 	%f5692, %f5691, %f5685, %f5684;
	and.b32  	%r8014, %r8012, 2;
	setp.eq.s32 	%p1837, %r8014, 0;
	mov.f32 	%f5693, 0f00000000;
	sub.f32 	%f5694, %f5693, %f5692;
	selp.f32 	%f1419, %f5692, %f5694, %p1837;
	mul.f32 	%f5695, %f1419, 0f3F22F983;
	cvt.rni.s32.f32 	%r9279, %f5695;
	cvt.rn.f32.s32 	%f5696, %r9279;
	fma.rn.f32 	%f5697, %f5696, 0fBFC90FDA, %f1419;
	fma.rn.f32 	%f5698, %f5696, 0fB3A22168, %f5697;
	fma.rn.f32 	%f6349, %f5696, 0fA7C234C5, %f5698;
	abs.f32 	%f1421, %f1419;
	setp.ltu.f32 	%p1838, %f1421, 0f47CE4780;
	@%p1838 bra 	$L__BB2_1943;
	setp.neu.f32 	%p1839, %f1421, 0f7F800000;
	@%p1839 bra 	$L__BB2_1938;
	mov.f32 	%f5701, 0f00000000;
	mul.rn.f32 	%f6349, %f1419, %f5701;
	mov.b32 	%r9279, 0;
	bra.uni 	$L__BB2_1943;
$L__BB2_1938:
	mov.b32 	%r3069, %f1419;
	shl.b32 	%r8016, %r3069, 8;
	or.b32  	%r3070, %r8016, -2147483648;
	mov.b64 	%rd4225, 0;
	mov.b32 	%r9276, 0;
	mov.u64 	%rd4223, __cudart_i2opi_f;
	mov.u64 	%rd4224, %rd1;
$L__BB2_1939:
	.pragma "nounroll";
	ld.global.nc.u32 	%r8017, [%rd4223];
	mad.wide.u32 	%rd3421, %r8017, %r3070, %rd4225;
	shr.u64 	%rd4225, %rd3421, 32;
	st.local.u32 	[%rd4224], %rd3421;
	add.s32 	%r9276, %r9276, 1;
	add.s64 	%rd4224, %rd4224, 4;
	add.s64 	%rd4223, %rd4223, 4;
	setp.ne.s32 	%p1840, %r9276, 6;
	@%p1840 bra 	$L__BB2_1939;
	shr.u32 	%r8018, %r3069, 23;
	st.local.u32 	[%rd1+24], %rd4225;
	and.b32  	%r3073, %r8018, 31;
	and.b32  	%r8019, %r8018, 224;
	add.s32 	%r8020, %r8019, -128;
	shr.u32 	%r8021, %r8020, 5;
	mul.wide.u32 	%rd3422, %r8021, 4;
	sub.s64 	%rd1542, %rd1, %rd3422;
	ld.local.u32 	%r9277, [%rd1542+24];
	ld.local.u32 	%r9278, [%rd1542+20];
	setp.eq.s32 	%p1841, %r3073, 0;
	@%p1841 bra 	$L__BB2_1942;
	shf.l.wrap.b32 	%r9277, %r9278, %r9277, %r3073;
	ld.local.u32 	%r8022, [%rd1542+16];
	shf.l.wrap.b32 	%r9278, %r8022, %r9278, %r3073;
$L__BB2_1942:
	shr.u32 	%r8023, %r9277, 30;
	shf.l.wrap.b32 	%r8024, %r9278, %r9277, 2;
	shl.b32 	%r8025, %r9278, 2;
	shr.u32 	%r8026, %r8024, 31;
	add.s32 	%r8027, %r8026, %r8023;
	neg.s32 	%r8028, %r8027;
	setp.lt.s32 	%p1842, %r3069, 0;
	selp.b32 	%r9279, %r8028, %r8027, %p1842;
	xor.b32  	%r8029, %r8024, %r3069;
	shr.s32 	%r8030, %r8024, 31;
	xor.b32  	%r8031, %r8030, %r8024;
	xor.b32  	%r8032, %r8030, %r8025;
	cvt.u64.u32 	%rd3423, %r8031;
	shl.b64 	%rd3424, %rd3423, 32;
	cvt.u64.u32 	%rd3425, %r8032;
	or.b64  	%rd3426, %rd3424, %rd3425;
	cvt.rn.f64.s64 	%fd439, %rd3426;
	mul.f64 	%fd440, %fd439, 0d3BF921FB54442D19;
	cvt.rn.f32.f64 	%f5699, %fd440;
	neg.f32 	%f5700, %f5699;
	setp.lt.s32 	%p1843, %r8029, 0;
	selp.f32 	%f6349, %f5700, %f5699, %p1843;
$L__BB2_1943:
	mul.rn.f32 	%f5702, %f6349, %f6349;
	and.b32  	%r8034, %r9279, 1;
	setp.eq.b32 	%p1844, %r8034, 1;
	selp.f32 	%f5703, 0f3F800000, %f6349, %p1844;
	fma.rn.f32 	%f5704, %f5702, %f5703, 0f00000000;
	fma.rn.f32 	%f5705, %f5702, 0f37CBAC00, 0fBAB607ED;
	selp.f32 	%f5706, %f5705, 0fB94D4153, %p1844;
	selp.f32 	%f5707, 0f3D2AAABB, 0f3C0885E4, %p1844;
	fma.rn.f32 	%f5708, %f5706, %f5702, %f5707;
	selp.f32 	%f5709, 0fBEFFFFFF, 0fBE2AAAA8, %p1844;
	fma.rn.f32 	%f5710, %f5708, %f5702, %f5709;
	fma.rn.f32 	%f5711, %f5710, %f5704, %f5703;
	and.b32  	%r8035, %r9279, 2;
	setp.eq.s32 	%p1845, %r8035, 0;
	mov.f32 	%f5712, 0f00000000;
	sub.f32 	%f5713, %f5712, %f5711;
	selp.f32 	%f1425, %f5711, %f5713, %p1845;
	mul.f32 	%f5714, %f1425, 0f3F22F983;
	cvt.rni.s32.f32 	%r9283, %f5714;
	cvt.rn.f32.s32 	%f5715, %r9283;
	fma.rn.f32 	%f5716, %f5715, 0fBFC90FDA, %f1425;
	fma.rn.f32 	%f5717, %f5715, 0fB3A22168, %f5716;
	fma.rn.f32 	%f6350, %f5715, 0fA7C234C5, %f5717;
	abs.f32 	%f1427, %f1425;
	setp.ltu.f32 	%p1846, %f1427, 0f47CE4780;
	@%p1846 bra 	$L__BB2_1951;
	setp.neu.f32 	%p1847, %f1427, 0f7F800000;
	@%p1847 bra 	$L__BB2_1946;
	mov.f32 	%f5720, 0f00000000;
	mul.rn.f32 	%f6350, %f1425, %f5720;
	mov.b32 	%r9283, 0;
	bra.uni 	$L__BB2_1951;
$L__BB2_1946:
	mov.b32 	%r3083, %f1425;
	shl.b32 	%r8037, %r3083, 8;
	or.b32  	%r3084, %r8037, -2147483648;
	mov.b64 	%rd4228, 0;
	mov.b32 	%r9280, 0;
	mov.u64 	%rd4226, __cudart_i2opi_f;
	mov.u64 	%rd4227, %rd1;
$L__BB2_1947:
	.pragma "nounroll";
	ld.global.nc.u32 	%r8038, [%rd4226];
	mad.wide.u32 	%rd3429, %r8038, %r3084, %rd4228;
	shr.u64 	%rd4228, %rd3429, 32;
	st.local.u32 	[%rd4227], %rd3429;
	add.s32 	%r9280, %r9280, 1;
	add.s64 	%rd4227, %rd4227, 4;
	add.s64 	%rd4226, %rd4226, 4;
	setp.ne.s32 	%p1848, %r9280, 6;
	@%p1848 bra 	$L__BB2_1947;
	shr.u32 	%r8039, %r3083, 23;
	st.local.u32 	[%rd1+24], %rd4228;
	and.b32  	%r3087, %r8039, 31;
	and.b32  	%r8040, %r8039, 224;
	add.s32 	%r8041, %r8040, -128;
	shr.u32 	%r8042, %r8041, 5;
	mul.wide.u32 	%rd3430, %r8042, 4;
	sub.s64 	%rd1549, %rd1, %rd3430;
	ld.local.u32 	%r9281, [%rd1549+24];
	ld.local.u32 	%r9282, [%rd1549+20];
	setp.eq.s32 	%p1849, %r3087, 0;
	@%p1849 bra 	$L__BB2_1950;
	shf.l.wrap.b32 	%r9281, %r9282, %r9281, %r3087;
	ld.local.u32 	%r8043, [%rd1549+16];
	shf.l.wrap.b32 	%r9282, %r8043, %r9282, %r3087;
$L__BB2_1950:
	shr.u32 	%r8044, %r9281, 30;
	shf.l.wrap.b32 	%r8045, %r9282, %r9281, 2;
	shl.b32 	%r8046, %r9282, 2;
	shr.u32 	%r8047, %r8045, 31;
	add.s32 	%r8048, %r8047, %r8044;
	neg.s32 	%r8049, %r8048;
	setp.lt.s32 	%p1850, %r3083, 0;
	selp.b32 	%r9283, %r8049, %r8048, %p1850;
	xor.b32  	%r8050, %r8045, %r3083;
	shr.s32 	%r8051, %r8045, 31;
	xor.b32  	%r8052, %r8051, %r8045;
	xor.b32  	%r8053, %r8051, %r8046;
	cvt.u64.u32 	%rd3431, %r8052;
	shl.b64 	%rd3432, %rd3431, 32;
	cvt.u64.u32 	%rd3433, %r8053;
	or.b64  	%rd3434, %rd3432, %rd3433;
	cvt.rn.f64.s64 	%fd441, %rd3434;
	mul.f64 	%fd442, %fd441, 0d3BF921FB54442D19;
	cvt.rn.f32.f64 	%f5718, %fd442;
	neg.f32 	%f5719, %f5718;
	setp.lt.s32 	%p1851, %r8050, 0;
	selp.f32 	%f6350, %f5719, %f5718, %p1851;
$L__BB2_1951:
	add.s32 	%r8055, %r9283, 1;
	mul.rn.f32 	%f5721, %f6350, %f6350;
	and.b32  	%r8056, %r9283, 1;
	setp.eq.b32 	%p1852, %r8056, 1;
	selp.f32 	%f5722, %f6350, 0f3F800000, %p1852;
	fma.rn.f32 	%f5723, %f5721, %f5722, 0f00000000;
	fma.rn.f32 	%f5724, %f5721, 0f37CBAC00, 0fBAB607ED;
	selp.f32 	%f5725, 0fB94D4153, %f5724, %p1852;
	selp.f32 	%f5726, 0f3C0885E4, 0f3D2AAABB, %p1852;
	fma.rn.f32 	%f5727, %f5725, %f5721, %f5726;
	selp.f32 	%f5728, 0fBE2AAAA8, 0fBEFFFFFF, %p1852;
	fma.rn.f32 	%f5729, %f5727, %f5721, %f5728;
	fma.rn.f32 	%f5730, %f5729, %f5723, %f5722;
	and.b32  	%r8057, %r8055, 2;
	setp.eq.s32 	%p1853, %r8057, 0;
	mov.f32 	%f5731, 0f00000000;
	sub.f32 	%f5732, %f5731, %f5730;
	selp.f32 	%f1431, %f5730, %f5732, %p1853;
	mul.f32 	%f5733, %f1431, 0f3F22F983;
	cvt.rni.s32.f32 	%r9287, %f5733;
	cvt.rn.f32.s32 	%f5734, %r9287;
	fma.rn.f32 	%f5735, %f5734, 0fBFC90FDA, %f1431;
	fma.rn.f32 	%f5736, %f5734, 0fB3A22168, %f5735;
	fma.rn.f32 	%f6351, %f5734, 0fA7C234C5, %f5736;
	abs.f32 	%f1433, %f1431;
	setp.ltu.f32 	%p1854, %f1433, 0f47CE4780;
	@%p1854 bra 	$L__BB2_1959;
	setp.neu.f32 	%p1855, %f1433, 0f7F800000;
	@%p1855 bra 	$L__BB2_1954;
	mov.f32 	%f5739, 0f00000000;
	mul.rn.f32 	%f6351, %f1431, %f5739;
	mov.b32 	%r9287, 0;
	bra.uni 	$L__BB2_1959;
$L__BB2_1954:
	mov.b32 	%r3097, %f1431;
	shl.b32 	%r8059, %r3097, 8;
	or.b32  	%r3098, %r8059, -2147483648;
	mov.b64 	%rd4231, 0;
	mov.b32 	%r9284, 0;
	mov.u64 	%rd4229, __cudart_i2opi_f;
	mov.u64 	%rd4230, %rd1;
$L__BB2_1955:
	.pragma "nounroll";
	ld.global.nc.u32 	%r8060, [%rd4229];
	mad.wide.u32 	%rd3437, %r8060, %r3098, %rd4231;
	shr.u64 	%rd4231, %rd3437, 32;
	st.local.u32 	[%rd4230], %rd3437;
	add.s32 	%r9284, %r9284, 1;
	add.s64 	%rd4230, %rd4230, 4;
	add.s64 	%rd4229, %rd4229, 4;
	setp.ne.s32 	%p1856, %r9284, 6;
	@%p1856 bra 	$L__BB2_1955;
	shr.u32 	%r8061, %r3097, 23;
	st.local.u32 	[%rd1+24], %rd4231;
	and.b32  	%r3101, %r8061, 31;
	and.b32  	%r8062, %r8061, 224;
	add.s32 	%r8063, %r8062, -128;
	shr.u32 	%r8064, %r8063, 5;
	mul.wide.u32 	%rd3438, %r8064, 4;
	sub.s64 	%rd1556, %rd1, %rd3438;
	ld.local.u32 	%r9285, [%rd1556+24];
	ld.local.u32 	%r9286, [%rd1556+20];
	setp.eq.s32 	%p1857, %r3101, 0;
	@%p1857 bra 	$L__BB2_1958;
	shf.l.wrap.b32 	%r9285, %r9286, %r9285, %r3101;
	ld.local.u32 	%r8065, [%rd1556+16];
	shf.l.wrap.b32 	%r9286, %r8065, %r9286, %r3101;
$L__BB2_1958:
	shr.u32 	%r8066, %r9285, 30;
	shf.l.wrap.b32 	%r8067, %r9286, %r9285, 2;
	shl.b32 	%r8068, %r9286, 2;
	shr.u32 	%r8069, %r8067, 31;
	add.s32 	%r8070, %r8069, %r8066;
	neg.s32 	%r8071, %r8070;
	setp.lt.s32 	%p1858, %r3097, 0;
	selp.b32 	%r9287, %r8071, %r8070, %p1858;
	xor.b32  	%r8072, %r8067, %r3097;
	shr.s32 	%r8073, %r8067, 31;
	xor.b32  	%r8074, %r8073, %r8067;
	xor.b32  	%r8075, %r8073, %r8068;
	cvt.u64.u32 	%rd3439, %r8074;
	shl.b64 	%rd3440, %rd3439, 32;
	cvt.u64.u32 	%rd3441, %r8075;
	or.b64  	%rd3442, %rd3440, %rd3441;
	cvt.rn.f64.s64 	%fd443, %rd3442;
	mul.f64 	%fd444, %fd443, 0d3BF921FB54442D19;
	cvt.rn.f32.f64 	%f5737, %fd444;
	neg.f32 	%f5738, %f5737;
	setp.lt.s32 	%p1859, %r8072, 0;
	selp.f32 	%f6351, %f5738, %f5737, %p1859;
$L__BB2_1959:
	add.s32 	%r8077, %r9287, 1;
	mul.rn.f32 	%f5740, %f6351, %f6351;
	and.b32  	%r8078, %r9287, 1;
	setp.eq.b32 	%p1860, %r8078, 1;
	selp.f32 	%f5741, %f6351, 0f3F800000, %p1860;
	fma.rn.f32 	%f5742, %f5740, %f5741, 0f00000000;
	fma.rn.f32 	%f5743, %f5740, 0f37CBAC00, 0fBAB607ED;
	selp.f32 	%f5744, 0fB94D4153, %f5743, %p1860;
	selp.f32 	%f5745, 0f3C0885E4, 0f3D2AAABB, %p1860;
	fma.rn.f32 	%f5746, %f5744, %f5740, %f5745;
	selp.f32 	%f5747, 0fBE2AAAA8, 0fBEFFFFFF, %p1860;
	fma.rn.f32 	%f5748, %f5746, %f5740, %f5747;
	fma.rn.f32 	%f5749, %f5748, %f5742, %f5741;
	and.b32  	%r8079, %r8077, 2;
	setp.eq.s32 	%p1861, %r8079, 0;
	mov.f32 	%f5750, 0f00000000;
	sub.f32 	%f5751, %f5750, %f5749;
	selp.f32 	%f1437, %f5749, %f5751, %p1861;
	mul.f32 	%f5752, %f1437, 0f3F22F983;
	cvt.rni.s32.f32 	%r9291, %f5752;
	cvt.rn.f32.s32 	%f5753, %r9291;
	fma.rn.f32 	%f5754, %f5753, 0fBFC90FDA, %f1437;
	fma.rn.f32 	%f5755, %f5753, 0fB3A22168, %f5754;
	fma.rn.f32 	%f6352, %f5753, 0fA7C234C5, %f5755;
	abs.f32 	%f1439, %f1437;
	setp.ltu.f32 	%p1862, %f1439, 0f47CE4780;
	@%p1862 bra 	$L__BB2_1967;
	setp.neu.f32 	%p1863, %f1439, 0f7F800000;
	@%p1863 bra 	$L__BB2_1962;
	mov.f32 	%f5758, 0f00000000;
	mul.rn.f32 	%f6352, %f1437, %f5758;
	mov.b32 	%r9291, 0;
	bra.uni 	$L__BB2_1967;
$L__BB2_1962:
	mov.b32 	%r3111, %f1437;
	shl.b32 	%r8081, %r3111, 8;
	or.b32  	%r3112, %r8081, -2147483648;
	mov.b64 	%rd4234, 0;
	mov.b32 	%r9288, 0;
	mov.u64 	%rd4232, __cudart_i2opi_f;
	mov.u64 	%rd4233, %rd1;
$L__BB2_1963:
	.pragma "nounroll";
	ld.global.nc.u32 	%r8082, [%rd4232];
	mad.wide.u32 	%rd3445, %r8082, %r3112, %rd4234;
	shr.u64 	%rd4234, %rd3445, 32;
	st.local.u32 	[%rd4233], %rd3445;
	add.s32 	%r9288, %r9288, 1;
	add.s64 	%rd4233, %rd4233, 4;
	add.s64 	%rd4232, %rd4232, 4;
	setp.ne.s32 	%p1864, %r9288, 6;
	@%p1864 bra 	$L__BB2_1963;
	shr.u32 	%r8083, %r3111, 23;
	st.local.u32 	[%rd1+24], %rd4234;
	and.b32  	%r3115, %r8083, 31;
	and.b32  	%r8084, %r8083, 224;
	add.s32 	%r8085, %r8084, -128;
	shr.u32 	%r8086, %r8085, 5;
	mul.wide.u32 	%rd3446, %r8086, 4;
	sub.s64 	%rd1563, %rd1, %rd3446;
	ld.local.u32 	%r9289, [%rd1563+24];
	ld.local.u32 	%r9290, [%rd1563+20];
	setp.eq.s32 	%p1865, %r3115, 0;
	@%p1865 bra 	$L__BB2_1966;
	shf.l.wrap.b32 	%r9289, %r9290, %r9289, %r3115;
	ld.local.u32 	%r8087, [%rd1563+16];
	shf.l.wrap.b32 	%r9290, %r8087, %r9290, %r3115;
$L__BB2_1966:
	shr.u32 	%r8088, %r9289, 30;
	shf.l.wrap.b32 	%r8089, %r9290, %r9289, 2;
	shl.b32 	%r8090, %r9290, 2;
	shr.u32 	%r8091, %r8089, 31;
	add.s32 	%r8092, %r8091, %r8088;
	neg.s32 	%r8093, %r8092;
	setp.lt.s32 	%p1866, %r3111, 0;
	selp.b32 	%r9291, %r8093, %r8092, %p1866;
	xor.b32  	%r8094, %r8089, %r3111;
	shr.s32 	%r8095, %r8089, 31;
	xor.b32  	%r8096, %r8095, %r8089;
	xor.b32  	%r8097, %r8095, %r8090;
	cvt.u64.u32 	%rd3447, %r8096;
	shl.b64 	%rd3448, %rd3447, 32;
	cvt.u64.u32 	%rd3449, %r8097;
	or.b64  	%rd3450, %rd3448, %rd3449;
	cvt.rn.f64.s64 	%fd445, %rd3450;
	mul.f64 	%fd446, %fd445, 0d3BF921FB54442D19;
	cvt.rn.f32.f64 	%f5756, %fd446;
	neg.f32 	%f5757, %f5756;
	setp.lt.s32 	%p1867, %r8094, 0;
	selp.f32 	%f6352, %f5757, %f5756, %p1867;
$L__BB2_1967:
	mul.rn.f32 	%f5759, %f6352, %f6352;
	and.b32  	%r8099, %r9291, 1;
	setp.eq.b32 	%p1868, %r8099, 1;
	selp.f32 	%f5760, 0f3F800000, %f6352, %p1868;
	fma.rn.f32 	%f5761, %f5759, %f5760, 0f00000000;
	fma.rn.f32 	%f5762, %f5759, 0f37CBAC00, 0fBAB607ED;
	selp.f32 	%f5763, %f5762, 0fB94D4153, %p1868;
	selp.f32 	%f5764, 0f3D2AAABB, 0f3C0885E4, %p1868;
	fma.rn.f32 	%f5765, %f5763, %f5759, %f5764;
	selp.f32 	%f5766, 0fBEFFFFFF, 0fBE2AAAA8, %p1868;
	fma.rn.f32 	%f5767, %f5765, %f5759, %f5766;
	fma.rn.f32 	%f5768, %f5767, %f5761, %f5760;
	and.b32  	%r8100, %r9291, 2;
	setp.eq.s32 	%p1869, %r8100, 0;
	mov.f32 	%f5769, 0f00000000;
	sub.f32 	%f5770, %f5769, %f5768;
	selp.f32 	%f6354, %f5768, %f5770, %p1869;
	setp.geu.f32 	%p1870, %f6354, 0f3F800000;
	@%p1870 bra 	$L__BB2_1977;
	mul.f32 	%f5771, %f6354, 0f3F22F983;
	cvt.rni.s32.f32 	%r9295, %f5771;
	cvt.rn.f32.s32 	%f5772, %r9295;
	fma.rn.f32 	%f5773, %f5772, 0fBFC90FDA, %f6354;
	fma.rn.f32 	%f5774, %f5772, 0fB3A22168, %f5773;
	fma.rn.f32 	%f6353, %f5772, 0fA7C234C5, %f5774;
	abs.f32 	%f1445, %f6354;
	setp.ltu.f32 	%p1871, %f1445, 0f47CE4780;
	@%p1871 bra 	$L__BB2_1976;
	setp.neu.f32 	%p1872, %f1445, 0f7F800000;
	@%p1872 bra 	$L__BB2_1971;
	mov.f32 	%f5777, 0f00000000;
	mul.rn.f32 	%f6353, %f6354, %f5777;
	mov.b32 	%r9295, 0;
	bra.uni 	$L__BB2_1976;
$L__BB2_1971:
	mov.b32 	%r3125, %f6354;
	shl.b32 	%r8102, %r3125, 8;
	or.b32  	%r3126, %r8102, -2147483648;
	mov.b64 	%rd4237, 0;
	mov.b32 	%r9292, 0;
	mov.u64 	%rd4235, __cudart_i2opi_f;
	mov.u64 	%rd4236, %rd1;
$L__BB2_1972:
	.pragma "nounroll";
	ld.global.nc.u32 	%r8103, [%rd4235];
	mad.wide.u32 	%rd3453, %r8103, %r3126, %rd4237;
	shr.u64 	%rd4237, %rd3453, 32;
	st.local.u32 	[%rd4236], %rd3453;
	add.s32 	%r9292, %r9292, 1;
	add.s64 	%rd4236, %rd4236, 4;
	add.s64 	%rd4235, %rd4235, 4;
	setp.ne.s32 	%p1873, %r9292, 6;
	@%p1873 bra 	$L__BB2_1972;
	shr.u32 	%r8104, %r3125, 23;
	st.local.u32 	[%rd1+24], %rd4237;
	and.b32  	%r3129, %r8104, 31;
	and.b32  	%r8105, %r8104, 224;
	add.s32 	%r8106, %r8105, -128;
	shr.u32 	%r8107, %r8106, 5;
	mul.wide.u32 	%rd3454, %r8107, 4;
	sub.s64 	%rd1570, %rd1, %rd3454;
	ld.local.u32 	%r9293, [%rd1570+24];
	ld.local.u32 	%r9294, [%rd1570+20];
	setp.eq.s32 	%p1874, %r3129, 0;
	@%p1874 bra 	$L__BB2_1975;
	shf.l.wrap.b32 	%r9293, %r9294, %r9293, %r3129;
	ld.local.u32 	%r8108, [%rd1570+16];
	shf.l.wrap.b32 	%r9294, %r8108, %r9294, %r3129;
$L__BB2_1975:
	shr.u32 	%r8109, %r9293, 30;
	shf.l.wrap.b32 	%r8110, %r9294, %r9293, 2;
	shl.b32 	%r8111, %r9294, 2;
	shr.u32 	%r8112, %r8110, 31;
	add.s32 	%r8113, %r8112, %r8109;
	neg.s32 	%r8114, %r8113;
	setp.lt.s32 	%p1875, %r3125, 0;
	selp.b32 	%r9295, %r8114, %r8113, %p1875;
	xor.b32  	%r8115, %r8110, %r3125;
	shr.s32 	%r8116, %r8110, 31;
	xor.b32  	%r8117, %r8116, %r8110;
	xor.b32  	%r8118, %r8116, %r8111;
	cvt.u64.u32 	%rd3455, %r8117;
	shl.b64 	%rd3456, %rd3455, 32;
	cvt.u64.u32 	%rd3457, %r8118;
	or.b64  	%rd3458, %rd3456, %rd3457;
	cvt.rn.f64.s64 	%fd447, %rd3458;
	mul.f64 	%fd448, %fd447, 0d3BF921FB54442D19;
	cvt.rn.f32.f64 	%f5775, %fd448;
	neg.f32 	%f5776, %f5775;
	setp.lt.s32 	%p1876, %r8115, 0;
	selp.f32 	%f6353, %f5776, %f5775, %p1876;
$L__BB2_1976:
	add.s32 	%r8120, %r9295, 1;
	mul.rn.f32 	%f5778, %f6353, %f6353;
	and.b32  	%r8121, %r9295, 1;
	setp.eq.b32 	%p1877, %r8121, 1;
	selp.f32 	%f5779, %f6353, 0f3F800000, %p1877;
	fma.rn.f32 	%f5780, %f5778, %f5779, 0f00000000;
	fma.rn.f32 	%f5781, %f5778, 0f37CBAC00, 0fBAB607ED;
	selp.f32 	%f5782, 0fB94D4153, %f5781, %p1877;
	selp.f32 	%f5783, 0f3C0885E4, 0f3D2AAABB, %p1877;
	fma.rn.f32 	%f5784, %f5782, %f5778, %f5783;
	selp.f32 	%f5785, 0fBE2AAAA8, 0fBEFFFFFF, %p1877;
	fma.rn.f32 	%f5786, %f5784, %f5778, %f5785;
	fma.rn.f32 	%f5787, %f5786, %f5780, %f5779;
	and.b32  	%r8122, %r8120, 2;
	setp.eq.s32 	%p1878, %r8122, 0;
	mov.f32 	%f5788, 0f00000000;
	sub.f32 	%f5789, %f5788, %f5787;
	selp.f32 	%f6354, %f5787, %f5789, %p1878;
$L__BB2_1977:
	setp.leu.f32 	%p1879, %f1208, 0f40E00000;
	@%p1879 bra 	$L__BB2_1987;
	mul.f32 	%f5790, %f6354, 0f3F22F983;
	cvt.rni.s32.f32 	%r9299, %f5790;
	cvt.rn.f32.s32 	%f5791, %r9299;
	fma.rn.f32 	%f5792, %f5791, 0fBFC90FDA, %f6354;
	fma.rn.f32 	%f5793, %f5791, 0fB3A22168, %f5792;
	fma.rn.f32 	%f6355, %f5791, 0fA7C234C5, %f5793;
	abs.f32 	%f1452, %f6354;
	setp.ltu.f32 	%p1880, %f1452, 0f47CE4780;
	@%p1880 bra 	$L__BB2_1986;
	setp.neu.f32 	%p1881, %f1452, 0f7F800000;
	@%p1881 bra 	$L__BB2_1981;
	mov.f32 	%f5796, 0f00000000;
	mul.rn.f32 	%f6355, %f6354, %f5796;
	mov.b32 	%r9299, 0;
	bra.uni 	$L__BB2_1986;
$L__BB2_1981:
	mov.b32 	%r3139, %f6354;
	shl.b32 	%r8124, %r3139, 8;
	or.b32  	%r3140, %r8124, -2147483648;
	mov.b64 	%rd4240, 0;
	mov.b32 	%r9296, 0;
	mov.u64 	%rd4238, __cudart_i2opi_f;
	mov.u64 	%rd4239, %rd1;
$L__BB2_1982:
	.pragma "nounroll";
	ld.global.nc.u32 	%r8125, [%rd4238];
	mad.wide.u32 	%rd3461, %r8125, %r3140, %rd4240;
	shr.u64 	%rd4240, %rd3461, 32;
	st.local.u32 	[%rd4239], %rd3461;
	add.s32 	%r9296, %r9296, 1;
	add.s64 	%rd4239, %rd4239, 4;
	add.s64 	%rd4238, %rd4238, 4;
	setp.ne.s32 	%p1882, %r9296, 6;
	@%p1882 bra 	$L__BB2_1982;
	shr.u32 	%r8126, %r3139, 23;
	st.local.u32 	[%rd1+24], %rd4240;
	and.b32  	%r3143, %r8126, 31;
	and.b32  	%r8127, %r8126, 224;
	add.s32 	%r8128, %r8127, -128;
	shr.u32 	%r8129, %r8128, 5;
	mul.wide.u32 	%rd3462, %r8129, 4;
	sub.s64 	%rd1577, %rd1, %rd3462;
	ld.local.u32 	%r9297, [%rd1577+24];
	ld.local.u32 	%r9298, [%rd1577+20];
	setp.eq.s32 	%p1883, %r3143, 0;
	@%p1883 bra 	$L__BB2_1985;
	shf.l.wrap.b32 	%r9297, %r9298, %r9297, %r3143;
	ld.local.u32 	%r8130, [%rd1577+16];
	shf.l.wrap.b32 	%r9298, %r8130, %r9298, %r3143;
$L__BB2_1985:
	shr.u32 	%r8131, %r9297, 30;
	shf.l.wrap.b32 	%r8132, %r9298, %r9297, 2;
	shl.b32 	%r8133, %r9298, 2;
	shr.u32 	%r8134, %r8132, 31;
	add.s32 	%r8135, %r8134, %r8131;
	neg.s32 	%r8136, %r8135;
	setp.lt.s32 	%p1884, %r3139, 0;
	selp.b32 	%r9299, %r8136, %r8135, %p1884;
	xor.b32  	%r8137, %r8132, %r3139;
	shr.s32 	%r8138, %r8132, 31;
	xor.b32  	%r8139, %r8138, %r8132;
	xor.b32  	%r8140, %r8138, %r8133;
	cvt.u64.u32 	%rd3463, %r8139;
	shl.b64 	%rd3464, %rd3463, 32;
	cvt.u64.u32 	%rd3465, %r8140;
	or.b64  	%rd3466, %rd3464, %rd3465;
	cvt.rn.f64.s64 	%fd449, %rd3466;
	mul.f64 	%fd450, %fd449, 0d3BF921FB54442D19;
	cvt.rn.f32.f64 	%f5794, %fd450;
	neg.f32 	%f5795, %f5794;
	setp.lt.s32 	%p1885, %r8137, 0;
	selp.f32 	%f6355, %f5795, %f5794, %p1885;
$L__BB2_1986:
	add.s32 	%r8142, %r9299, 1;
	mul.rn.f32 	%f5797, %f6355, %f6355;
	and.b32  	%r8143, %r9299, 1;
	setp.eq.b32 	%p1886, %r8143, 1;
	selp.f32 	%f5798, %f6355, 0f3F800000, %p1886;
	fma.rn.f32 	%f5799, %f5797, %f5798, 0f00000000;
	fma.rn.f32 	%f5800, %f5797, 0f37CBAC00, 0fBAB607ED;
	selp.f32 	%f5801, 0fB94D4153, %f5800, %p1886;
	selp.f32 	%f5802, 0f3C0885E4, 0f3D2AAABB, %p1886;
	fma.rn.f32 	%f5803, %f5801, %f5797, %f5802;
	selp.f32 	%f5804, 0fBE2AAAA8, 0fBEFFFFFF, %p1886;
	fma.rn.f32 	%f5805, %f5803, %f5797, %f5804;
	fma.rn.f32 	%f5806, %f5805, %f5799, %f5798;
	and.b32  	%r8144, %r8142, 2;
	setp.eq.s32 	%p1887, %r8144, 0;
	mov.f32 	%f5807, 0f00000000;
	sub.f32 	%f5808, %f5807, %f5806;
	selp.f32 	%f6354, %f5806, %f5808, %p1887;
$L__BB2_1987:
	mul.f32 	%f5809, %f6354, 0f3F22F983;
	cvt.rni.s32.f32 	%r9303, %f5809;
	cvt.rn.f32.s32 	%f5810, %r9303;
	fma.rn.f32 	%f5811, %f5810, 0fBFC90FDA, %f6354;
	fma.rn.f32 	%f5812, %f5810, 0fB3A22168, %f5811;
	fma.rn.f32 	%f6357, %f5810, 0fA7C234C5, %f5812;
	abs.f32 	%f1459, %f6354;
	setp.ltu.f32 	%p1888, %f1459, 0f47CE4780;
	@%p1888 bra 	$L__BB2_1995;
	setp.neu.f32 	%p1889, %f1459, 0f7F800000;
	@%p1889 bra 	$L__BB2_1990;
	mov.f32 	%f5815, 0f00000000;
	mul.rn.f32 	%f6357, %f6354, %f5815;
	mov.b32 	%r9303, 0;
	bra.uni 	$L__BB2_1995;
$L__BB2_1990:
	mov.b32 	%r3153, %f6354;
	shl.b32 	%r8146, %r3153, 8;
	or.b32  	%r3154, %r8146, -2147483648;
	mov.b64 	%rd4243, 0;
	mov.b32 	%r9300, 0;
	mov.u64 	%rd4241, __cudart_i2opi_f;
	mov.u64 	%rd4242, %rd1;
$L__BB2_1991:
	.pragma "nounroll";
	ld.global.nc.u32 	%r8147, [%rd4241];
	mad.wide.u32 	%rd3469, %r8147, %r3154, %rd4243;
	shr.u64 	%rd4243, %rd3469, 32;
	st.local.u32 	[%rd4242], %rd3469;
	add.s32 	%r9300, %r9300, 1;
	add.s64 	%rd4242, %rd4242, 4;
	add.s64 	%rd4241, %rd4241, 4;
	setp.ne.s32 	%p1890, %r9300, 6;
	@%p1890 bra 	$L__BB2_1991;
	shr.u32 	%r8148, %r3153, 23;
	st.local.u32 	[%rd1+24], %rd4243;
	and.b32  	%r3157, %r8148, 31;
	and.b32  	%r8149, %r8148, 224;
	add.s32 	%r8150, %r8149, -128;
	shr.u32 	%r8151, %r8150, 5;
	mul.wide.u32 	%rd3470, %r8151, 4;
	sub.s64 	%rd1584, %rd1, %rd3470;
	ld.local.u32 	%r9301, [%rd1584+24];
	ld.local.u32 	%r9302, [%rd1584+20];
	setp.eq.s32 	%p1891, %r3157, 0;
	@%p1891 bra 	$L__BB2_1994;
	shf.l.wrap.b32 	%r9301, %r9302, %r9301, %r3157;
	ld.local.u32 	%r8152, [%rd1584+16];
	shf.l.wrap.b32 	%r9302, %r8152, %r9302, %r3157;
$L__BB2_1994:
	shr.u32 	%r8153, %r9301, 30;
	shf.l.wrap.b32 	%r8154, %r9302, %r9301, 2;
	shl.b32 	%r8155, %r9302, 2;
	shr.u32 	%r8156, %r8154, 31;
	add.s32 	%r8157, %r8156, %r8153;
	neg.s32 	%r8158, %r8157;
	setp.lt.s32 	%p1892, %r3153, 0;
	selp.b32 	%r9303, %r8158, %r8157, %p1892;
	xor.b32  	%r8159, %r8154, %r3153;
	shr.s32 	%r8160, %r8154, 31;
	xor.b32  	%r8161, %r8160, %r8154;
	xor.b32  	%r8162, %r8160, %r8155;
	cvt.u64.u32 	%rd3471, %r8161;
	shl.b64 	%rd3472, %rd3471, 32;
	cvt.u64.u32 	%rd3473, %r8162;
	or.b64  	%rd3474, %rd3472, %rd3473;
	cvt.rn.f64.s64 	%fd451, %rd3474;
	mul.f64 	%fd452, %fd451, 0d3BF921FB54442D19;
	cvt.rn.f32.f64 	%f5813, %fd452;
	neg.f32 	%f5814, %f5813;
	setp.lt.s32 	%p1893, %r8159, 0;
	selp.f32 	%f6357, %f5814, %f5813, %p1893;
$L__BB2_1995:
	mul.rn.f32 	%f5816, %f6357, %f6357;
	and.b32  	%r8164, %r9303, 1;
	setp.eq.b32 	%p1894, %r8164, 1;
	selp.f32 	%f5817, 0f3F800000, %f6357, %p1894;
	fma.rn.f32 	%f5818, %f5816, %f5817, 0f00000000;
	fma.rn.f32 	%f5819, %f5816, 0f37CBAC00, 0fBAB607ED;
	selp.f32 	%f5820, %f5819, 0fB94D4153, %p1894;
	selp.f32 	%f5821, 0f3D2AAABB, 0f3C0885E4, %p1894;
	fma.rn.f32 	%f5822, %f5820, %f5816, %f5821;
	selp.f32 	%f5823, 0fBEFFFFFF, 0fBE2AAAA8, %p1894;
	fma.rn.f32 	%f5824, %f5822, %f5816, %f5823;
	fma.rn.f32 	%f5825, %f5824, %f5818, %f5817;
	and.b32  	%r8165, %r9303, 2;
	setp.eq.s32 	%p1895, %r8165, 0;
	mov.f32 	%f5826, 0f00000000;
	sub.f32 	%f5827, %f5826, %f5825;
	selp.f32 	%f1463, %f5825, %f5827, %p1895;
	mul.f32 	%f5828, %f1463, 0f3F22F983;
	cvt.rni.s32.f32 	%r9307, %f5828;
	cvt.rn.f32.s32 	%f5829, %r9307;
	fma.rn.f32 	%f5830, %f5829, 0fBFC90FDA, %f1463;
	fma.rn.f32 	%f5831, %f5829, 0fB3A22168, %f5830;
	fma.rn.f32 	%f6358, %f5829, 0fA7C234C5, %f5831;
	abs.f32 	%f1465, %f1463;
	setp.ltu.f32 	%p1896, %f1465, 0f47CE4780;
	@%p1896 bra 	$L__BB2_2003;
	setp.neu.f32 	%p1897, %f1465, 0f7F800000;
	@%p1897 bra 	$L__BB2_1998;
	mov.f32 	%f5834, 0f00000000;
	mul.rn.f32 	%f6358, %f1463, %f5834;
	mov.b32 	%r9307, 0;
	bra.uni 	$L__BB2_2003;
$L__BB2_1998:
	mov.b32 	%r3167, %f1463;
	shl.b32 	%r8167, %r3167, 8;
	or.b32  	%r3168, %r8167, -2147483648;
	mov.b64 	%rd4246, 0;
	mov.b32 	%r9304, 0;
	mov.u64 	%rd4244, __cudart_i2opi_f;
	mov.u64 	%rd4245, %rd1;
$L__BB2_1999:
	.pragma "nounroll";
	ld.global.nc.u32 	%r8168, [%rd4244];
	mad.wide.u32 	%rd3477, %r8168, %r3168, %rd4246;
	shr.u64 	%rd4246, %rd3477, 32;
	st.local.u32 	[%rd4245], %rd3477;
	add.s32 	%r9304, %r9304, 1;
	add.s64 	%rd4245, %rd4245, 4;
	add.s64 	%rd4244, %rd4244, 4;
	setp.ne.s32 	%p1898, %r9304, 6;
	@%p1898 bra 	$L__BB2_1999;
	shr.u32 	%r8169, %r3167, 23;
	st.local.u32 	[%rd1+24], %rd4246;
	and.b32  	%r3171, %r8169, 31;
	and.b32  	%r8170, %r8169, 224;
	add.s32 	%r8171, %r8170, -128;
	shr.u32 	%r8172, %r8171, 5;
	mul.wide.u32 	%rd3478, %r8172, 4;
	sub.s64 	%rd1591, %rd1, %rd3478;
	ld.local.u32 	%r9305, [%rd1591+24];
	ld.local.u32 	%r9306, [%rd1591+20];
	setp.eq.s32 	%p1899, %r3171, 0;
	@%p1899 bra 	$L__BB2_2002;
	shf.l.wrap.b32 	%r9305, %r9306, %r9305, %r3171;
	ld.local.u32 	%r8173, [%rd1591+16];
	shf.l.wrap.b32 	%r9306, %r8173, %r9306, %r3171;
$L__BB2_2002:
	shr.u32 	%r8174, %r9305, 30;
	shf.l.wrap.b32 	%r8175, %r9306, %r9305, 2;
	shl.b32 	%r8176, %r9306, 2;
	shr.u32 	%r8177, %r8175, 31;
	add.s32 	%r8178, %r8177, %r8174;
	neg.s32 	%r8179, %r8178;
	setp.lt.s32 	%p1900, %r3167, 0;
	selp.b32 	%r9307, %r8179, %r8178, %p1900;
	xor.b32  	%r8180, %r8175, %r3167;
	shr.s32 	%r8181, %r8175, 31;
	xor.b32  	%r8182, %r8181, %r8175;
	xor.b32  	%r8183, %r8181, %r8176;
	cvt.u64.u32 	%rd3479, %r8182;
	shl.b64 	%rd3480, %rd3479, 32;
	cvt.u64.u32 	%rd3481, %r8183;
	or.b64  	%rd3482, %rd3480, %rd3481;
	cvt.rn.f64.s64 	%fd453, %rd3482;
	mul.f64 	%fd454, %fd453, 0d3BF921FB54442D19;
	cvt.rn.f32.f64 	%f5832, %fd454;
	neg.f32 	%f5833, %f5832;
	setp.lt.s32 	%p1901, %r8180, 0;
	selp.f32 	%f6358, %f5833, %f5832, %p1901;
$L__BB2_2003:
	mul.rn.f32 	%f5835, %f6358, %f6358;
	and.b32  	%r8185, %r9307, 1;
	setp.eq.b32 	%p1902, %r8185, 1;
	selp.f32 	%f5836, 0f3F800000, %f6358, %p1902;
	fma.rn.f32 	%f5837, %f5835, %f5836, 0f00000000;
	fma.rn.f32 	%f5838, %f5835, 0f37CBAC00, 0fBAB607ED;
	selp.f32 	%f5839, %f5838, 0fB94D4153, %p1902;
	selp.f32 	%f5840, 0f3D2AAABB, 0f3C0885E4, %p1902;
	fma.rn.f32 	%f5841, %f5839, %f5835, %f5840;
	selp.f32 	%f5842, 0fBEFFFFFF, 0fBE2AAAA8, %p1902;
	fma.rn.f32 	%f5843, %f5841, %f5835, %f5842;
	fma.rn.f32 	%f5844, %f5843, %f5837, %f5836;
	and.b32  	%r8186, %r9307, 2;
	setp.eq.s32 	%p1903, %r8186, 0;
	mov.f32 	%f5845, 0f00000000;
	sub.f32 	%f5846, %f5845, %f5844;
	selp.f32 	%f6360, %f5844, %f5846, %p1903;
	setp.leu.f32 	%p1904, %f1282, %f1208;
	@%p1904 bra 	$L__BB2_2013;
	mul.f32 	%f5847, %f6360, 0f3F22F983;
	cvt.rni.s32.f32 	%r9311, %f5847;
	cvt.rn.f32.s32 	%f5848, %r9311;
	fma.rn.f32 	%f5849, %f5848, 0fBFC90FDA, %f6360;
	fma.rn.f32 	%f5850, %f5848, 0fB3A22168, %f5849;
	fma.rn.f32 	%f6359, %f5848, 0fA7C234C5, %f5850;
	abs.f32 	%f1471, %f6360;
	setp.ltu.f32 	%p1905, %f1471, 0f47CE4780;
	@%p1905 bra 	$L__BB2_2012;
	setp.neu.f32 	%p1906, %f1471, 0f7F800000;
	@%p1906 bra 	$L__BB2_2007;
	mov.f32 	%f5853, 0f00000000;
	mul.rn.f32 	%f6359, %f6360, %f5853;
	mov.b32 	%r9311, 0;
	bra.uni 	$L__BB2_2012;
$L__BB2_2007:
	mov.b32 	%r3181, %f6360;
	shl.b32 	%r8188, %r3181, 8;
	or.b32  	%r3182, %r8188, -2147483648;
	mov.b64 	%rd4249, 0;
	mov.b32 	%r9308, 0;
	mov.u64 	%rd4247, __cudart_i2opi_f;
	mov.u64 	%rd4248, %rd1;
$L__BB2_2008:
	.pragma "nounroll";
	ld.global.nc.u32 	%r8189, [%rd4247];
	mad.wide.u32 	%rd3485, %r8189, %r3182, %rd4249;
	shr.u64 	%rd4249, %rd3485, 32;
	st.local.u32 	[%rd4248], %rd3485;
	add.s32 	%r9308, %r9308, 1;
	add.s64 	%rd4248, %rd4248, 4;
	add.s64 	%rd4247, %rd4247, 4;
	setp.ne.s32 	%p1907, %r9308, 6;
	@%p1907 bra 	$L__BB2_2008;
	shr.u32 	%r8190, %r3181, 23;
	st.local.u32 	[%rd1+24], %rd4249;
	and.b32  	%r3185, %r8190, 31;
	and.b32  	%r8191, %r8190, 224;
	add.s32 	%r8192, %r8191, -128;
	shr.u32 	%r8193, %r8192, 5;
	mul.wide.u32 	%rd3486, %r8193, 4;
	sub.s64 	%rd1598, %rd1, %rd3486;
	ld.local.u32 	%r9309, [%rd1598+24];
	ld.local.u32 	%r9310, [%rd1598+20];
	setp.eq.s32 	%p1908, %r3185, 0;
	@%p1908 bra 	$L__BB2_2011;
	shf.l.wrap.b32 	%r9309, %r9310, %r9309, %r3185;
	ld.local.u32 	%r8194, [%rd1598+16];
	shf.l.wrap.b32 	%r9310, %r8194, %r9310, %r3185;
$L__BB2_2011:
	shr.u32 	%r8195, %r9309, 30;
	shf.l.wrap.b32 	%r8196, %r9310, %r9309, 2;
	shl.b32 	%r8197, %r9310, 2;
	shr.u32 	%r8198, %r8196, 31;
	add.s32 	%r8199, %r8198, %r8195;
	neg.s32 	%r8200, %r8199;
	setp.lt.s32 	%p1909, %r3181, 0;
	selp.b32 	%r9311, %r8200, %r8199, %p1909;
	xor.b32  	%r8201, %r8196, %r3181;
	shr.s32 	%r8202, %r8196, 31;
	xor.b32  	%r8203, %r8202, %r8196;
	xor.b32  	%r8204, %r8202, %r8197;
	cvt.u64.u32 	%rd3487, %r8203;
	shl.b64 	%rd3488, %rd3487, 32;
	cvt.u64.u32 	%rd3489, %r8204;
	or.b64  	%rd3490, %rd3488, %rd3489;
	cvt.rn.f64.s64 	%fd455, %rd3490;
	mul.f64 	%fd456, %fd455, 0d3BF921FB54442D19;
	cvt.rn.f32.f64 	%f5851, %fd456;
	neg.f32 	%f5852, %f5851;
	setp.lt.s32 	%p1910, %r8201, 0;
	selp.f32 	%f6359, %f5852, %f5851, %p1910;
$L__BB2_2012:
	mul.rn.f32 	%f5854, %f6359, %f6359;
	and.b32  	%r8206, %r9311, 1;
	setp.eq.b32 	%p1911, %r8206, 1;
	selp.f32 	%f5855, 0f3F800000, %f6359, %p1911;
	fma.rn.f32 	%f5856, %f5854, %f5855, 0f00000000;
	fma.rn.f32 	%f5857, %f5854, 0f37CBAC00, 0fBAB607ED;
	selp.f32 	%f5858, %f5857, 0fB94D4153, %p1911;
	selp.f32 	%f5859, 0f3D2AAABB, 0f3C0885E4, %p1911;
	fma.rn.f32 	%f5860, %f5858, %f5854, %f5859;
	selp.f32 	%f5861, 0fBEFFFFFF, 0fBE2AAAA8, %p1911;
	fma.rn.f32 	%f5862, %f5860, %f5854, %f5861;
	fma.rn.f32 	%f5863, %f5862, %f5856, %f5855;
	and.b32  	%r8207, %r9311, 2;
	setp.eq.s32 	%p1912, %r8207, 0;
	mov.f32 	%f5864, 0f00000000;
	sub.f32 	%f5865, %f5864, %f5863;
	selp.f32 	%f6360, %f5863, %f5865, %p1912;
$L__BB2_2013:
	mul.f32 	%f5866, %f6360, 0f3F22F983;
	cvt.rni.s32.f32 	%r9315, %f5866;
	cvt.rn.f32.s32 	%f5867, %r9315;
	fma.rn.f32 	%f5868, %f5867, 0fBFC90FDA, %f6360;
	fma.rn.f32 	%f5869, %f5867, 0fB3A22168, %f5868;
	fma.rn.f32 	%f6361, %f5867, 0fA7C234C5, %f5869;
	abs.f32 	%f1478, %f6360;
	setp.ltu.f32 	%p1913, %f1478, 0f47CE4780;
	@%p1913 bra 	$L__BB2_2021;
	setp.neu.f32 	%p1914, %f1478, 0f7F800000;
	@%p1914 bra 	$L__BB2_2016;
	mov.f32 	%f5872, 0f00000000;
	mul.rn.f32 	%f6361, %f6360, %f5872;
	mov.b32 	%r9315, 0;
	bra.uni 	$L__BB2_2021;
$L__BB2_2016:
	mov.b32 	%r3195, %f6360;
	shl.b32 	%r8209, %r3195, 8;
	or.b32  	%r3196, %r8209, -2147483648;
	mov.b64 	%rd4252, 0;
	mov.b32 	%r9312, 0;
	mov.u64 	%rd4250, __cudart_i2opi_f;
	mov.u64 	%rd4251, %rd1;
$L__BB2_2017:
	.pragma "nounroll";
	ld.global.nc.u32 	%r8210, [%rd4250];
	mad.wide.u32 	%rd3493, %r8210, %r3196, %rd4252;
	shr.u64 	%rd4252, %rd3493, 32;
	st.local.u32 	[%rd4251], %rd3493;
	add.s32 	%r9312, %r9312, 1;
	add.s64 	%rd4251, %rd4251, 4;
	add.s64 	%rd4250, %rd4250, 4;
	setp.ne.s32 	%p1915, %r9312, 6;
	@%p1915 bra 	$L__BB2_2017;
	shr.u32 	%r8211, %r3195, 23;
	st.local.u32 	[%rd1+24], %rd4252;
	and.b32  	%r3199, %r8211, 31;
	and.b32  	%r8212, %r8211, 224;
	add.s32 	%r8213, %r8212, -128;
	shr.u32 	%r8214, %r8213, 5;
	mul.wide.u32 	%rd3494, %r8214, 4;
	sub.s64 	%rd1605, %rd1, %rd3494;
	ld.local.u32 	%r9313, [%rd1605+24];
	ld.local.u32 	%r9314, [%rd1605+20];
	setp.eq.s32 	%p1916, %r3199, 0;
	@%p1916 bra 	$L__BB2_2020;
	shf.l.wrap.b32 	%r9313, %r9314, %r9313, %r3199;
	ld.local.u32 	%r8215, [%rd1605+16];
	shf.l.wrap.b32 	%r9314, %r8215, %r9314, %r3199;
$L__BB2_2020:
	shr.u32 	%r8216, %r9313, 30;
	shf.l.wrap.b32 	%r8217, %r9314, %r9313, 2;
	shl.b32 	%r8218, %r9314, 2;
	shr.u32 	%r8219, %r8217, 31;
	add.s32 	%r8220, %r8219, %r8216;
	neg.s32 	%r8221, %r8220;
	setp.lt.s32 	%p1917, %r3195, 0;
	selp.b32 	%r9315, %r8221, %r8220, %p1917;
	xor.b32  	%r8222, %r8217, %r3195;
	shr.s32 	%r8223, %r8217, 31;
	xor.b32  	%r8224, %r8223, %r8217;
	xor.b32  	%r8225, %r8223, %r8218;
	cvt.u64.u32 	%rd3495, %r8224;
	shl.b64 	%rd3496, %rd3495, 32;
	cvt.u64.u32 	%rd3497, %r8225;
	or.b64  	%rd3498, %rd3496, %rd3497;
	cvt.rn.f64.s64 	%fd457, %rd3498;
	mul.f64 	%fd458, %fd457, 0d3BF921FB54442D19;
	cvt.rn.f32.f64 	%f5870, %fd458;
	neg.f32 	%f5871, %f5870;
	setp.lt.s32 	%p1918, %r8222, 0;
	selp.f32 	%f6361, %f5871, %f5870, %p1918;
$L__BB2_2021:
	mul.rn.f32 	%f5873, %f6361, %f6361;
	and.b32  	%r8227, %r9315, 1;
	setp.eq.b32 	%p1919, %r8227, 1;
	selp.f32 	%f5874, 0f3F800000, %f6361, %p1919;
	fma.rn.f32 	%f5875, %f5873, %f5874, 0f00000000;
	fma.rn.f32 	%f5876, %f5873, 0f37CBAC00, 0fBAB607ED;
	selp.f32 	%f5877, %f5876, 0fB94D4153, %p1919;
	selp.f32 	%f5878, 0f3D2AAABB, 0f3C0885E4, %p1919;
	fma.rn.f32 	%f5879, %f5877, %f5873, %f5878;
	selp.f32 	%f5880, 0fBEFFFFFF, 0fBE2AAAA8, %p1919;
	fma.rn.f32 	%f5881, %f5879, %f5873, %f5880;
	fma.rn.f32 	%f5882, %f5881, %f5875, %f5874;
	and.b32  	%r8228, %r9315, 2;
	setp.eq.s32 	%p1920, %r8228, 0;
	mov.f32 	%f5883, 0f00000000;
	sub.f32 	%f5884, %f5883, %f5882;
	selp.f32 	%f1482, %f5882, %f5884, %p1920;
	mul.f32 	%f5885, %f1482, 0f3F22F983;
	cvt.rni.s32.f32 	%r9319, %f5885;
	cvt.rn.f32.s32 	%f5886, %r9319;
	fma.rn.f32 	%f5887, %f5886, 0fBFC90FDA, %f1482;
	fma.rn.f32 	%f5888, %f5886, 0fB3A22168, %f5887;
	fma.rn.f32 	%f6362, %f5886, 0fA7C234C5, %f5888;
	abs.f32 	%f1484, %f1482;
	setp.ltu.f32 	%p1921, %f1484, 0f47CE4780;
	@%p1921 bra 	$L__BB2_2029;
	setp.neu.f32 	%p1922, %f1484, 0f7F800000;
	@%p1922 bra 	$L__BB2_2024;
	mov.f32 	%f5891, 0f00000000;
	mul.rn.f32 	%f6362, %f1482, %f5891;
	mov.b32 	%r9319, 0;
	bra.uni 	$L__BB2_2029;
$L__BB2_2024:
	mov.b32 	%r3209, %f1482;
	shl.b32 	%r8230, %r3209, 8;
	or.b32  	%r3210, %r8230, -2147483648;
	mov.b64 	%rd4255, 0;
	mov.b32 	%r9316, 0;
	mov.u64 	%rd4253, __cudart_i2opi_f;
	mov.u64 	%rd4254, %rd1;
$L__BB2_2025:
	.pragma "nounroll";
	ld.global.nc.u32 	%r8231, [%rd4253];
	mad.wide.u32 	%rd3501, %r8231, %r3210, %rd4255;
	shr.u64 	%rd4255, %rd3501, 32;
	st.local.u32 	[%rd4254], %rd3501;
	add.s32 	%r9316, %r9316, 1;
	add.s64 	%rd4254, %rd4254, 4;
	add.s64 	%rd4253, %rd4253, 4;
	setp.ne.s32 	%p1923, %r9316, 6;
	@%p1923 bra 	$L__BB2_2025;
	shr.u32 	%r8232, %r3209, 23;
	st.local.u32 	[%rd1+24], %rd4255;
	and.b32  	%r3213, %r8232, 31;
	and.b32  	%r8233, %r8232, 224;
	add.s32 	%r8234, %r8233, -128;
	shr.u32 	%r8235, %r8234, 5;
	mul.wide.u32 	%rd3502, %r8235, 4;
	sub.s64 	%rd1612, %rd1, %rd3502;
	ld.local.u32 	%r9317, [%rd1612+24];
	ld.local.u32 	%r9318, [%rd1612+20];
	setp.eq.s32 	%p1924, %r3213, 0;
	@%p1924 bra 	$L__BB2_2028;
	shf.l.wrap.b32 	%r9317, %r9318, %r9317, %r3213;
	ld.local.u32 	%r8236, [%rd1612+16];
	shf.l.wrap.b32 	%r9318, %r8236, %r9318, %r3213;
$L__BB2_2028:
	shr.u32 	%r8237, %r9317, 30;
	shf.l.wrap.b32 	%r8238, %r9318, %r9317, 2;
	shl.b32 	%r8239, %r9318, 2;
	shr.u32 	%r8240, %r8238, 31;
	add.s32 	%r8241, %r8240, %r8237;
	neg.s32 	%r8242, %r8241;
	setp.lt.s32 	%p1925, %r3209, 0;
	selp.b32 	%r9319, %r8242, %r8241, %p1925;
	xor.b32  	%r8243, %r8238, %r3209;
	shr.s32 	%r8244, %r8238, 31;
	xor.b32  	%r8245, %r8244, %r8238;
	xor.b32  	%r8246, %r8244, %r8239;
	cvt.u64.u32 	%rd3503, %r8245;
	shl.b64 	%rd3504, %rd3503, 32;
	cvt.u64.u32 	%rd3505, %r8246;
	or.b64  	%rd3506, %rd3504, %rd3505;
	cvt.rn.f64.s64 	%fd459, %rd3506;
	mul.f64 	%fd460, %fd459, 0d3BF921FB54442D19;
	cvt.rn.f32.f64 	%f5889, %fd460;
	neg.f32 	%f5890, %f5889;
	setp.lt.s32 	%p1926, %r8243, 0;
	selp.f32 	%f6362, %f5890, %f5889, %p1926;
$L__BB2_2029:
	add.s32 	%r8248, %r9319, 1;
	mul.rn.f32 	%f5892, %f6362, %f6362;
	and.b32  	%r8249, %r9319, 1;
	setp.eq.b32 	%p1927, %r8249, 1;
	selp.f32 	%f5893, %f6362, 0f3F800000, %p1927;
	fma.rn.f32 	%f5894, %f5892, %f5893, 0f00000000;
	fma.rn.f32 	%f5895, %f5892, 0f37CBAC00, 0fBAB607ED;
	selp.f32 	%f5896, 0fB94D4153, %f5895, %p1927;
	selp.f32 	%f5897, 0f3C0885E4, 0f3D2AAABB, %p1927;
	fma.rn.f32 	%f5898, %f5896, %f5892, %f5897;
	selp.f32 	%f5899, 0fBE2AAAA8, 0fBEFFFFFF, %p1927;
	fma.rn.f32 	%f5900, %f5898, %f5892, %f5899;
	fma.rn.f32 	%f5901, %f5900, %f5894, %f5893;
	and.b32  	%r8250, %r8248, 2;
	setp.eq.s32 	%p1928, %r8250, 0;
	mov.f32 	%f5902, 0f00000000;
	sub.f32 	%f5903, %f5902, %f5901;
	selp.f32 	%f1488, %f5901, %f5903, %p1928;
	mul.f32 	%f5904, %f1488, 0f3F22F983;
	cvt.rni.s32.f32 	%r9323, %f5904;
	cvt.rn.f32.s32 	%f5905, %r9323;
	fma.rn.f32 	%f5906, %f5905, 0fBFC90FDA, %f1488;
	fma.rn.f32 	%f5907, %f5905, 0fB3A22168, %f5906;
	fma.rn.f32 	%f6363, %f5905, 0fA7C234C5, %f5907;
	abs.f32 	%f1490, %f1488;
	setp.ltu.f32 	%p1929, %f1490, 0f47CE4780;
	@%p1929 bra 	$L__BB2_2037;
	setp.neu.f32 	%p1930, %f1490, 0f7F800000;
	@%p1930 bra 	$L__BB2_2032;
	mov.f32 	%f5910, 0f00000000;
	mul.rn.f32 	%f6363, %f1488, %f5910;
	mov.b32 	%r9323, 0;
	bra.uni 	$L__BB2_2037;
$L__BB2_2032:
	mov.b32 	%r3223, %f1488;
	shl.b32 	%r8252, %r3223, 8;
	or.b32  	%r3224, %r8252, -2147483648;
	mov.b64 	%rd4258, 0;
	mov.b32 	%r9320, 0;
	mov.u64 	%rd4256, __cudart_i2opi_f;
	mov.u64 	%rd4257, %rd1;
$L__BB2_2033:
	.pragma "nounroll";
	ld.global.nc.u32 	%r8253, [%rd4256];
	mad.wide.u32 	%rd3509, %r8253, %r3224, %rd4258;
	shr.u64 	%rd4258, %rd3509, 32;
	st.local.u32 	[%rd4257], %rd3509;
	add.s32 	%r9320, %r9320, 1;
	add.s64 	%rd4257, %rd4257, 4;
	add.s64 	%rd4256, %rd4256, 4;
	setp.ne.s32 	%p1931, %r9320, 6;
	@%p1931 bra 	$L__BB2_2033;
	shr.u32 	%r8254, %r3223, 23;
	st.local.u32 	[%rd1+24], %rd4258;
	and.b32  	%r3227, %r8254, 31;
	and.b32  	%r8255, %r8254, 224;
	add.s32 	%r8256, %r8255, -128;
	shr.u32 	%r8257, %r8256, 5;
	mul.wide.u32 	%rd3510, %r8257, 4;
	sub.s64 	%rd1619, %rd1, %rd3510;
	ld.local.u32 	%r9321, [%rd1619+24];
	ld.local.u32 	%r9322, [%rd1619+20];
	setp.eq.s32 	%p1932, %r3227, 0;
	@%p1932 bra 	$L__BB2_2036;
	shf.l.wrap.b32 	%r9321, %r9322, %r9321, %r3227;
	ld.local.u32 	%r8258, [%rd1619+16];
	shf.l.wrap.b32 	%r9322, %r8258, %r9322, %r3227;
$L__BB2_2036:
	shr.u32 	%r8259, %r9321, 30;
	shf.l.wrap.b32 	%r8260, %r9322, %r9321, 2;
	shl.b32 	%r8261, %r9322, 2;
	shr.u32 	%r8262, %r8260, 31;
	add.s32 	%r8263, %r8262, %r8259;
	neg.s32 	%r8264, %r8263;
	setp.lt.s32 	%p1933, %r3223, 0;
	selp.b32 	%r9323, %r8264, %r8263, %p1933;
	xor.b32  	%r8265, %r8260, %r3223;
	shr.s32 	%r8266, %r8260, 31;
	xor.b32  	%r8267, %r8266, %r8260;
	xor.b32  	%r8268, %r8266, %r8261;
	cvt.u64.u32 	%rd3511, %r8267;
	shl.b64 	%rd3512, %rd3511, 32;
	cvt.u64.u32 	%rd3513, %r8268;
	or.b64  	%rd3514, %rd3512, %rd3513;
	cvt.rn.f64.s64 	%fd461, %rd3514;
	mul.f64 	%fd462, %fd461, 0d3BF921FB54442D19;
	cvt.rn.f32.f64 	%f5908, %fd462;
	neg.f32 	%f5909, %f5908;
	setp.lt.s32 	%p1934, %r8265, 0;
	selp.f32 	%f6363, %f5909, %f5908, %p1934;
$L__BB2_2037:
	mul.rn.f32 	%f5911, %f6363, %f6363;
	and.b32  	%r8270, %r9323, 1;
	setp.eq.b32 	%p1935, %r8270, 1;
	selp.f32 	%f5912, 0f3F800000, %f6363, %p1935;
	fma.rn.f32 	%f5913, %f5911, %f5912, 0f00000000;
	fma.rn.f32 	%f5914, %f5911, 0f37CBAC00, 0fBAB607ED;
	selp.f32 	%f5915, %f5914, 0fB94D4153, %p1935;
	selp.f32 	%f5916, 0f3D2AAABB, 0f3C0885E4, %p1935;
	fma.rn.f32 	%f5917, %f5915, %f5911, %f5916;
	selp.f32 	%f5918, 0fBEFFFFFF, 0fBE2AAAA8, %p1935;
	fma.rn.f32 	%f5919, %f5917, %f5911, %f5918;
	fma.rn.f32 	%f5920, %f5919, %f5913, %f5912;
	and.b32  	%r8271, %r9323, 2;
	setp.eq.s32 	%p1936, %r8271, 0;
	mov.f32 	%f5921, 0f00000000;
	sub.f32 	%f5922, %f5921, %f5920;
	selp.f32 	%f1494, %f5920, %f5922, %p1936;
	mul.f32 	%f5923, %f1494, 0f3F22F983;
	cvt.rni.s32.f32 	%r9327, %f5923;
	cvt.rn.f32.s32 	%f5924, %r9327;
	fma.rn.f32 	%f5925, %f5924, 0fBFC90FDA, %f1494;
	fma.rn.f32 	%f5926, %f5924, 0fB3A22168, %f5925;
	fma.rn.f32 	%f6364, %f5924, 0fA7C234C5, %f5926;
	abs.f32 	%f1496, %f1494;
	setp.ltu.f32 	%p1937, %f1496, 0f47CE4780;
	@%p1937 bra 	$L__BB2_2045;
	setp.neu.f32 	%p1938, %f1496, 0f7F800000;
	@%p1938 bra 	$L__BB2_2040;
	mov.f32 	%f5929, 0f00000000;
	mul.rn.f32 	%f6364, %f1494, %f5929;
	mov.b32 	%r9327, 0;
	bra.uni 	$L__BB2_2045;
$L__BB2_2040:
	mov.b32 	%r3237, %f1494;
	shl.b32 	%r8273, %r3237, 8;
	or.b32  	%r3238, %r8273, -2147483648;
	mov.b64 	%rd4261, 0;
	mov.b32 	%r9324, 0;
	mov.u64 	%rd4259, __cudart_i2opi_f;
	mov.u64 	%rd4260, %rd1;
$L__BB2_2041:
	.pragma "nounroll";
	ld.global.nc.u32 	%r8274, [%rd4259];
	mad.wide.u32 	%rd3517, %r8274, %r3238, %rd4261;
	shr.u64 	%rd4261, %rd3517, 32;
	st.local.u32 	[%rd4260], %rd3517;
	add.s32 	%r9324, %r9324, 1;
	add.s64 	%rd4260, %rd4260, 4;
	add.s64 	%rd4259, %rd4259, 4;
	setp.ne.s32 	%p1939, %r9324, 6;
	@%p1939 bra 	$L__BB2_2041;
	shr.u32 	%r8275, %r3237, 23;
	st.local.u32 	[%rd1+24], %rd4261;
	and.b32  	%r3241, %r8275, 31;
	and.b32  	%r8276, %r8275, 224;
	add.s32 	%r8277, %r8276, -128;
	shr.u32 	%r8278, %r8277, 5;
	mul.wide.u32 	%rd3518, %r8278, 4;
	sub.s64 	%rd1626, %rd1, %rd3518;
	ld.local.u32 	%r9325, [%rd1626+24];
	ld.local.u32 	%r9326, [%rd1626+20];
	setp.eq.s32 	%p1940, %r3241, 0;
	@%p1940 bra 	$L__BB2_2044;
	shf.l.wrap.b32 	%r9325, %r9326, %r9325, %r3241;
	ld.local.u32 	%r8279, [%rd1626+16];
	shf.l.wrap.b32 	%r9326, %r8279, %r9326, %r3241;
$L__BB2_2044:
	shr.u32 	%r8280, %r9325, 30;
	shf.l.wrap.b32 	%r8281, %r9326, %r9325, 2;
	shl.b32 	%r8282, %r9326, 2;
	shr.u32 	%r8283, %r8281, 31;
	add.s32 	%r8284, %r8283, %r8280;
	neg.s32 	%r8285, %r8284;
	setp.lt.s32 	%p1941, %r3237, 0;
	selp.b32 	%r9327, %r8285, %r8284, %p1941;
	xor.b32  	%r8286, %r8281, %r3237;
	shr.s32 	%r8287, %r8281, 31;
	xor.b32  	%r8288, %r8287, %r8281;
	xor.b32  	%r8289, %r8287, %r8282;
	cvt.u64.u32 	%rd3519, %r8288;
	shl.b64 	%rd3520, %rd3519, 32;
	cvt.u64.u32 	%rd3521, %r8289;
	or.b64  	%rd3522, %rd3520, %rd3521;
	cvt.rn.f64.s64 	%fd463, %rd3522;
	mul.f64 	%fd464, %fd463, 0d3BF921FB54442D19;
	cvt.rn.f32.f64 	%f5927, %fd464;
	neg.f32 	%f5928, %f5927;
	setp.lt.s32 	%p1942, %r8286, 0;
	selp.f32 	%f6364, %f5928, %f5927, %p1942;
$L__BB2_2045:
	mul.rn.f32 	%f5930, %f6364, %f6364;
	and.b32  	%r8291, %r9327, 1;
	setp.eq.b32 	%p1943, %r8291, 1;
	selp.f32 	%f5931, 0f3F800000, %f6364, %p1943;
	fma.rn.f32 	%f5932, %f5930, %f5931, 0f00000000;
	fma.rn.f32 	%f5933, %f5930, 0f37CBAC00, 0fBAB607ED;
	selp.f32 	%f5934, %f5933, 0fB94D4153, %p1943;
	selp.f32 	%f5935, 0f3D2AAABB, 0f3C0885E4, %p1943;
	fma.rn.f32 	%f5936, %f5934, %f5930, %f5935;
	selp.f32 	%f5937, 0fBEFFFFFF, 0fBE2AAAA8, %p1943;
	fma.rn.f32 	%f5938, %f5936, %f5930, %f5937;
	fma.rn.f32 	%f5939, %f5938, %f5932, %f5931;
	and.b32  	%r8292, %r9327, 2;
	setp.eq.s32 	%p1944, %r8292, 0;
	mov.f32 	%f5940, 0f00000000;
	sub.f32 	%f5941, %f5940, %f5939;
	selp.f32 	%f6366, %f5939, %f5941, %p1944;
	setp.leu.f32 	%p1945, %f1282, %f6366;
	@%p1945 bra 	$L__BB2_2055;
	mul.f32 	%f5942, %f6366, 0f3F22F983;
	cvt.rni.s32.f32 	%r9331, %f5942;
	cvt.rn.f32.s32 	%f5943, %r9331;
	fma.rn.f32 	%f5944, %f5943, 0fBFC90FDA, %f6366;
	fma.rn.f32 	%f5945, %f5943, 0fB3A22168, %f5944;
	fma.rn.f32 	%f6365, %f5943, 0fA7C234C5, %f5945;
	abs.f32 	%f1502, %f6366;
	setp.ltu.f32 	%p1946, %f1502, 0f47CE4780;
	@%p1946 bra 	$L__BB2_2054;
	setp.neu.f32 	%p1947, %f1502, 0f7F800000;
	@%p1947 bra 	$L__BB2_2049;
	mov.f32 	%f5948, 0f00000000;
	mul.rn.f32 	%f6365, %f6366, %f5948;
	mov.b32 	%r9331, 0;
	bra.uni 	$L__BB2_2054;
$L__BB2_2049:
	mov.b32 	%r3251, %f6366;
	shl.b32 	%r8294, %r3251, 8;
	or.b32  	%r3252, %r8294, -2147483648;
	mov.b64 	%rd4264, 0;
	mov.b32 	%r9328, 0;
	mov.u64 	%rd4262, __cudart_i2opi_f;
	mov.u64 	%rd4263, %rd1;
$L__BB2_2050:
	.pragma "nounroll";
	ld.global.nc.u32 	%r8295, [%rd4262];
	mad.wide.u32 	%rd3525, %r8295, %r3252, %rd4264;
	shr.u64 	%rd4264, %rd3525, 32;
	st.local.u32 	[%rd4263], %rd3525;
	add.s32 	%r9328, %r9328, 1;
	add.s64 	%rd4263, %rd4263, 4;
	add.s64 	%rd4262, %rd4262, 4;
	setp.ne.s32 	%p1948, %r9328, 6;
	@%p1948 bra 	$L__BB2_2050;
	shr.u32 	%r8296, %r3251, 23;
	st.local.u32 	[%rd1+24], %rd4264;
	and.b32  	%r3255, %r8296, 31;
	and.b32  	%r8297, %r8296, 224;
	add.s32 	%r8298, %r8297, -128;
	shr.u32 	%r8299, %r8298, 5;
	mul.wide.u32 	%rd3526, %r8299, 4;
	sub.s64 	%rd1633, %rd1, %rd3526;
	ld.local.u32 	%r9329, [%rd1633+24];
	ld.local.u32 	%r9330, [%rd1633+20];
	setp.eq.s32 	%p1949, %r3255, 0;
	@%p1949 bra 	$L__BB2_2053;
	shf.l.wrap.b32 	%r9329, %r9330, %r9329, %r3255;
	ld.local.u32 	%r8300, [%rd1633+16];
	shf.l.wrap.b32 	%r9330, %r8300, %r9330, %r3255;
$L__BB2_2053:
	shr.u32 	%r8301, %r9329, 30;
	shf.l.wrap.b32 	%r8302, %r9330, %r9329, 2;
	shl.b32 	%r8303, %r9330, 2;
	shr.u32 	%r8304, %r8302, 31;
	add.s32 	%r8305, %r8304, %r8301;
	neg.s32 	%r8306, %r8305;
	setp.lt.s32 	%p1950, %r3251, 0;
	selp.b32 	%r9331, %r8306, %r8305, %p1950;
	xor.b32  	%r8307, %r8302, %r3251;
	shr.s32 	%r8308, %r8302, 31;
	xor.b32  	%r8309, %r8308, %r8302;
	xor.b32  	%r8310, %r8308, %r8303;
	cvt.u64.u32 	%rd3527, %r8309;
	shl.b64 	%rd3528, %rd3527, 32;
	cvt.u64.u32 	%rd3529, %r8310;
	or.b64  	%rd3530, %rd3528, %rd3529;
	cvt.rn.f64.s64 	%fd465, %rd3530;
	mul.f64 	%fd466, %fd465, 0d3BF921FB54442D19;
	cvt.rn.f32.f64 	%f5946, %fd466;
	neg.f32 	%f5947, %f5946;
	setp.lt.s32 	%p1951, %r8307, 0;
	selp.f32 	%f6365, %f5947, %f5946, %p1951;
$L__BB2_2054:
	mul.rn.f32 	%f5949, %f6365, %f6365;
	and.b32  	%r8312, %r9331, 1;
	setp.eq.b32 	%p1952, %r8312, 1;
	selp.f32 	%f5950, 0f3F800000, %f6365, %p1952;
	fma.rn.f32 	%f5951, %f5949, %f5950, 0f00000000;
	fma.rn.f32 	%f5952, %f5949, 0f37CBAC00, 0fBAB607ED;
	selp.f32 	%f5953, %f5952, 0fB94D4153, %p1952;
	selp.f32 	%f5954, 0f3D2AAABB, 0f3C0885E4, %p1952;
	fma.rn.f32 	%f5955, %f5953, %f5949, %f5954;
	selp.f32 	%f5956, 0fBEFFFFFF, 0fBE2AAAA8, %p1952;
	fma.rn.f32 	%f5957, %f5955, %f5949, %f5956;
	fma.rn.f32 	%f5958, %f5957, %f5951, %f5950;
	and.b32  	%r8313, %r9331, 2;
	setp.eq.s32 	%p1953, %r8313, 0;
	mov.f32 	%f5959, 0f00000000;
	sub.f32 	%f5960, %f5959, %f5958;
	selp.f32 	%f6366, %f5958, %f5960, %p1953;
$L__BB2_2055:
	mul.f32 	%f5961, %f6366, 0f3F22F983;
	cvt.rni.s32.f32 	%r9335, %f5961;
	cvt.rn.f32.s32 	%f5962, %r9335;
	fma.rn.f32 	%f5963, %f5962, 0fBFC90FDA, %f6366;
	fma.rn.f32 	%f5964, %f5962, 0fB3A22168, %f5963;
	fma.rn.f32 	%f6367, %f5962, 0fA7C234C5, %f5964;
	abs.f32 	%f1509, %f6366;
	setp.ltu.f32 	%p1954, %f1509, 0f47CE4780;
	@%p1954 bra 	$L__BB2_2063;
	setp.neu.f32 	%p1955, %f1509, 0f7F800000;
	@%p1955 bra 	$L__BB2_2058;
	mov.f32 	%f5967, 0f00000000;
	mul.rn.f32 	%f6367, %f6366, %f5967;
	mov.b32 	%r9335, 0;
	bra.uni 	$L__BB2_2063;
$L__BB2_2058:
	mov.b32 	%r3265, %f6366;
	shl.b32 	%r8315, %r3265, 8;
	or.b32  	%r3266, %r8315, -2147483648;
	mov.b64 	%rd4267, 0;
	mov.b32 	%r9332, 0;
	mov.u64 	%rd4265, __cudart_i2opi_f;
	mov.u64 	%rd4266, %rd1;
$L__BB2_2059:
	.pragma "nounroll";
	ld.global.nc.u32 	%r8316, [%rd4265];
	mad.wide.u32 	%rd3533, %r8316, %r3266, %rd4267;
	shr.u64 	%rd4267, %rd3533, 32;
	st.local.u32 	[%rd4266], %rd3533;
	add.s32 	%r9332, %r9332, 1;
	add.s64 	%rd4266, %rd4266, 4;
	add.s64 	%rd4265, %rd4265, 4;
	setp.ne.s32 	%p1956, %r9332, 6;
	@%p1956 bra 	$L__BB2_2059;
	shr.u32 	%r8317, %r3265, 23;
	st.local.u32 	[%rd1+24], %rd4267;
	and.b32  	%r3269, %r8317, 31;
	and.b32  	%r8318, %r8317, 224;
	add.s32 	%r8319, %r8318, -128;
	shr.u32 	%r8320, %r8319, 5;
	mul.wide.u32 	%rd3534, %r8320, 4;
	sub.s64 	%rd1640, %rd1, %rd3534;
	ld.local.u32 	%r9333, [%rd1640+24];
	ld.local.u32 	%r9334, [%rd1640+20];
	setp.eq.s32 	%p1957, %r3269, 0;
	@%p1957 bra 	$L__BB2_2062;
	shf.l.wrap.b32 	%r9333, %r9334, %r9333, %r3269;
	ld.local.u32 	%r8321, [%rd1640+16];
	shf.l.wrap.b32 	%r9334, %r8321, %r9334, %r3269;
$L__BB2_2062:
	shr.u32 	%r8322, %r9333, 30;
	shf.l.wrap.b32 	%r8323, %r9334, %r9333, 2;
	shl.b32 	%r8324, %r9334, 2;
	shr.u32 	%r8325, %r8323, 31;
	add.s32 	%r8326, %r8325, %r8322;
	neg.s32 	%r8327, %r8326;
	setp.lt.s32 	%p1958, %r3265, 0;
	selp.b32 	%r9335, %r8327, %r8326, %p1958;
	xor.b32  	%r8328, %r8323, %r3265;
	shr.s32 	%r8329, %r8323, 31;
	xor.b32  	%r8330, %r8329, %r8323;
	xor.b32  	%r8331, %r8329, %r8324;
	cvt.u64.u32 	%rd3535, %r8330;
	shl.b64 	%rd3536, %rd3535, 32;
	cvt.u64.u32 	%rd3537, %r8331;
	or.b64  	%rd3538, %rd3536, %rd3537;
	cvt.rn.f64.s64 	%fd467, %rd3538;
	mul.f64 	%fd468, %fd467, 0d3BF921FB54442D19;
	cvt.rn.f32.f64 	%f5965, %fd468;
	neg.f32 	%f5966, %f5965;
	setp.lt.s32 	%p1959, %r8328, 0;
	selp.f32 	%f6367, %f5966, %f5965, %p1959;
$L__BB2_2063:
	mul.rn.f32 	%f5968, %f6367, %f6367;
	and.b32  	%r8333, %r9335, 1;
	setp.eq.b32 	%p1960, %r8333, 1;
	selp.f32 	%f5969, 0f3F800000, %f6367, %p1960;
	fma.rn.f32 	%f5970, %f5968, %f5969, 0f00000000;
	fma.rn.f32 	%f5971, %f5968, 0f37CBAC00, 0fBAB607ED;
	selp.f32 	%f5972, %f5971, 0fB94D4153, %p1960;
	selp.f32 	%f5973, 0f3D2AAABB, 0f3C0885E4, %p1960;
	fma.rn.f32 	%f5974, %f5972, %f5968, %f5973;
	selp.f32 	%f5975, 0fBEFFFFFF, 0fBE2AAAA8, %p1960;
	fma.rn.f32 	%f5976, %f5974, %f5968, %f5975;
	fma.rn.f32 	%f5977, %f5976, %f5970, %f5969;
	and.b32  	%r8334, %r9335, 2;
	setp.eq.s32 	%p1961, %r8334, 0;
	mov.f32 	%f5978, 0f00000000;
	sub.f32 	%f5979, %f5978, %f5977;
	selp.f32 	%f6369, %f5977, %f5979, %p1961;
	setp.leu.f32 	%p1962, %f6369, %f2;
	@%p1962 bra 	$L__BB2_2073;
	mul.f32 	%f5980, %f6369, 0f3F22F983;
	cvt.rni.s32.f32 	%r9339, %f5980;
	cvt.rn.f32.s32 	%f5981, %r9339;
	fma.rn.f32 	%f5982, %f5981, 0fBFC90FDA, %f6369;
	fma.rn.f32 	%f5983, %f5981, 0fB3A22168, %f5982;
	fma.rn.f32 	%f6368, %f5981, 0fA7C234C5, %f5983;
	abs.f32 	%f1515, %f6369;
	setp.ltu.f32 	%p1963, %f1515, 0f47CE4780;
	@%p1963 bra 	$L__BB2_2072;
	setp.neu.f32 	%p1964, %f1515, 0f7F800000;
	@%p1964 bra 	$L__BB2_2067;
	mov.f32 	%f5986, 0f00000000;
	mul.rn.f32 	%f6368, %f6369, %f5986;
	mov.b32 	%r9339, 0;
	bra.uni 	$L__BB2_2072;
$L__BB2_2067:
	mov.b32 	%r3279, %f6369;
	shl.b32 	%r8336, %r3279, 8;
	or.b32  	%r3280, %r8336, -2147483648;
	mov.b64 	%rd4270, 0;
	mov.b32 	%r9336, 0;
	mov.u64 	%rd4268, __cudart_i2opi_f;
	mov.u64 	%rd4269, %rd1;
$L__BB2_2068:
	.pragma "nounroll";
	ld.global.nc.u32 	%r8337, [%rd4268];
	mad.wide.u32 	%rd3541, %r8337, %r3280, %rd4270;
	shr.u64 	%rd4270, %rd3541, 32;
	st.local.u32 	[%rd4269], %rd3541;
	add.s32 	%r9336, %r9336, 1;
	add.s64 	%rd4269, %rd4269, 4;
	add.s64 	%rd4268, %rd4268, 4;
	setp.ne.s32 	%p1965, %r9336, 6;
	@%p1965 bra 	$L__BB2_2068;
	shr.u32 	%r8338, %r3279, 23;
	st.local.u32 	[%rd1+24], %rd4270;
	and.b32  	%r3283, %r8338, 31;
	and.b32  	%r8339, %r8338, 224;
	add.s32 	%r8340, %r8339, -128;
	shr.u32 	%r8341, %r8340, 5;
	mul.wide.u32 	%rd3542, %r8341, 4;
	sub.s64 	%rd1647, %rd1, %rd3542;
	ld.local.u32 	%r9337, [%rd1647+24];
	ld.local.u32 	%r9338, [%rd1647+20];
	setp.eq.s32 	%p1966, %r3283, 0;
	@%p1966 bra 	$L__BB2_2071;
	shf.l.wrap.b32 	%r9337, %r9338, %r9337, %r3283;
	ld.local.u32 	%r8342, [%rd1647+16];
	shf.l.wrap.b32 	%r9338, %r8342, %r9338, %r3283;
$L__BB2_2071:
	shr.u32 	%r8343, %r9337, 30;
	shf.l.wrap.b32 	%r8344, %r9338, %r9337, 2;
	shl.b32 	%r8345, %r9338, 2;
	shr.u32 	%r8346, %r8344, 31;
	add.s32 	%r8347, %r8346, %r8343;
	neg.s32 	%r8348, %r8347;
	setp.lt.s32 	%p1967, %r3279, 0;
	selp.b32 	%r9339, %r8348, %r8347, %p1967;
	xor.b32  	%r8349, %r8344, %r3279;
	shr.s32 	%r8350, %r8344, 31;
	xor.b32  	%r8351, %r8350, %r8344;
	xor.b32  	%r8352, %r8350, %r8345;
	cvt.u64.u32 	%rd3543, %r8351;
	shl.b64 	%rd3544, %rd3543, 32;
	cvt.u64.u32 	%rd3545, %r8352;
	or.b64  	%rd3546, %rd3544, %rd3545;
	cvt.rn.f64.s64 	%fd469, %rd3546;
	mul.f64 	%fd470, %fd469, 0d3BF921FB54442D19;
	cvt.rn.f32.f64 	%f5984, %fd470;
	neg.f32 	%f5985, %f5984;
	setp.lt.s32 	%p1968, %r8349, 0;
	selp.f32 	%f6368, %f5985, %f5984, %p1968;
$L__BB2_2072:
	mul.rn.f32 	%f5987, %f6368, %f6368;
	and.b32  	%r8354, %r9339, 1;
	setp.eq.b32 	%p1969, %r8354, 1;
	selp.f32 	%f5988, 0f3F800000, %f6368, %p1969;
	fma.rn.f32 	%f5989, %f5987, %f5988, 0f00000000;
	fma.rn.f32 	%f5990, %f5987, 0f37CBAC00, 0fBAB607ED;
	selp.f32 	%f5991, %f5990, 0fB94D4153, %p1969;
	selp.f32 	%f5992, 0f3D2AAABB, 0f3C0885E4, %p1969;
	fma.rn.f32 	%f5993, %f5991, %f5987, %f5992;
	selp.f32 	%f5994, 0fBEFFFFFF, 0fBE2AAAA8, %p1969;
	fma.rn.f32 	%f5995, %f5993, %f5987, %f5994;
	fma.rn.f32 	%f5996, %f5995, %f5989, %f5988;
	and.b32  	%r8355, %r9339, 2;
	setp.eq.s32 	%p1970, %r8355, 0;
	mov.f32 	%f5997, 0f00000000;
	sub.f32 	%f5998, %f5997, %f5996;
	selp.f32 	%f6369, %f5996, %f5998, %p1970;
$L__BB2_2073:
	mul.f32 	%f5999, %f6369, 0f3F22F983;
	cvt.rni.s32.f32 	%r9343, %f5999;
	cvt.rn.f32.s32 	%f6000, %r9343;
	fma.rn.f32 	%f6001, %f6000, 0fBFC90FDA, %f6369;
	fma.rn.f32 	%f6002, %f6000, 0fB3A22168, %f6001;
	fma.rn.f32 	%f6370, %f6000, 0fA7C234C5, %f6002;
	abs.f32 	%f1522, %f6369;
	setp.ltu.f32 	%p1971, %f1522, 0f47CE4780;
	@%p1971 bra 	$L__BB2_2081;
	setp.neu.f32 	%p1972, %f1522, 0f7F800000;
	@%p1972 bra 	$L__BB2_2076;
	mov.f32 	%f6005, 0f00000000;
	mul.rn.f32 	%f6370, %f6369, %f6005;
	mov.b32 	%r9343, 0;
	bra.uni 	$L__BB2_2081;
$L__BB2_2076:
	mov.b32 	%r3293, %f6369;
	shl.b32 	%r8357, %r3293, 8;
	or.b32  	%r3294, %r8357, -2147483648;
	mov.b64 	%rd4273, 0;
	mov.b32 	%r9340, 0;
	mov.u64 	%rd4271, __cudart_i2opi_f;
	mov.u64 	%rd4272, %rd1;
$L__BB2_2077:
	.pragma "nounroll";
	ld.global.nc.u32 	%r8358, [%rd4271];
	mad.wide.u32 	%rd3549, %r8358, %r3294, %rd4273;
	shr.u64 	%rd4273, %rd3549, 32;
	st.local.u32 	[%rd4272], %rd3549;
	add.s32 	%r9340, %r9340, 1;
	add.s64 	%rd4272, %rd4272, 4;
	add.s64 	%rd4271, %rd4271, 4;
	setp.ne.s32 	%p1973, %r9340, 6;
	@%p1973 bra 	$L__BB2_2077;
	shr.u32 	%r8359, %r3293, 23;
	st.local.u32 	[%rd1+24], %rd4273;
	and.b32  	%r3297, %r8359, 31;
	and.b32  	%r8360, %r8359, 224;
	add.s32 	%r8361, %r8360, -128;
	shr.u32 	%r8362, %r8361, 5;
	mul.wide.u32 	%rd3550, %r8362, 4;
	sub.s64 	%rd1654, %rd1, %rd3550;
	ld.local.u32 	%r9341, [%rd1654+24];
	ld.local.u32 	%r9342, [%rd1654+20];
	setp.eq.s32 	%p1974, %r3297, 0;
	@%p1974 bra 	$L__BB2_2080;
	shf.l.wrap.b32 	%r9341, %r9342, %r9341, %r3297;
	ld.local.u32 	%r8363, [%rd1654+16];
	shf.l.wrap.b32 	%r9342, %r8363, %r9342, %r3297;
$L__BB2_2080:
	shr.u32 	%r8364, %r9341, 30;
	shf.l.wrap.b32 	%r8365, %r9342, %r9341, 2;
	shl.b32 	%r8366, %r9342, 2;
	shr.u32 	%r8367, %r8365, 31;
	add.s32 	%r8368, %r8367, %r8364;
	neg.s32 	%r8369, %r8368;
	setp.lt.s32 	%p1975, %r3293, 0;
	selp.b32 	%r9343, %r8369, %r8368, %p1975;
	xor.b32  	%r8370, %r8365, %r3293;
	shr.s32 	%r8371, %r8365, 31;
	xor.b32  	%r8372, %r8371, %r8365;
	xor.b32  	%r8373, %r8371, %r8366;
	cvt.u64.u32 	%rd3551, %r8372;
	shl.b64 	%rd3552, %rd3551, 32;
	cvt.u64.u32 	%rd3553, %r8373;
	or.b64  	%rd3554, %rd3552, %rd3553;
	cvt.rn.f64.s64 	%fd471, %rd3554;
	mul.f64 	%fd472, %fd471, 0d3BF921FB54442D19;
	cvt.rn.f32.f64 	%f6003, %fd472;
	neg.f32 	%f6004, %f6003;
	setp.lt.s32 	%p1976, %r8370, 0;
	selp.f32 	%f6370, %f6004, %f6003, %p1976;
$L__BB2_2081:
	add.s32 	%r8375, %r9343, 1;
	mul.rn.f32 	%f6006, %f6370, %f6370;
	and.b32  	%r8376, %r9343, 1;
	setp.eq.b32 	%p1977, %r8376, 1;
	selp.f32 	%f6007, %f6370, 0f3F800000, %p1977;
	fma.rn.f32 	%f6008, %f6006, %f6007, 0f00000000;
	fma.rn.f32 	%f6009, %f6006, 0f37CBAC00, 0fBAB607ED;
	selp.f32 	%f6010, 0fB94D4153, %f6009, %p1977;
	selp.f32 	%f6011, 0f3C0885E4, 0f3D2AAABB, %p1977;
	fma.rn.f32 	%f6012, %f6010, %f6006, %f6011;
	selp.f32 	%f6013, 0fBE2AAAA8, 0fBEFFFFFF, %p1977;
	fma.rn.f32 	%f6014, %f6012, %f6006, %f6013;
	fma.rn.f32 	%f6015, %f6014, %f6008, %f6007;
	and.b32  	%r8377, %r8375, 2;
	setp.eq.s32 	%p1978, %r8377, 0;
	mov.f32 	%f6016, 0f00000000;
	sub.f32 	%f6017, %f6016, %f6015;
	selp.f32 	%f6372, %f6015, %f6017, %p1978;
	setp.leu.f32 	%p1979, %f1282, %f2;
	@%p1979 bra 	$L__BB2_2091;
	mul.f32 	%f6018, %f6372, 0f3F22F983;
	cvt.rni.s32.f32 	%r9347, %f6018;
	cvt.rn.f32.s32 	%f6019, %r9347;
	fma.rn.f32 	%f6020, %f6019, 0fBFC90FDA, %f6372;
	fma.rn.f32 	%f6021, %f6019, 0fB3A22168, %f6020;
	fma.rn.f32 	%f6371, %f6019, 0fA7C234C5, %f6021;
	abs.f32 	%f1528, %f6372;
	setp.ltu.f32 	%p1980, %f1528, 0f47CE4780;
	@%p1980 bra 	$L__BB2_2090;
	setp.neu.f32 	%p1981, %f1528, 0f7F800000;
	@%p1981 bra 	$L__BB2_2085;
	mov.f32 	%f6024, 0f00000000;
	mul.rn.f32 	%f6371, %f6372, %f6024;
	mov.b32 	%r9347, 0;
	bra.uni 	$L__BB2_2090;
$L__BB2_2085:
	mov.b32 	%r3307, %f6372;
	shl.b32 	%r8379, %r3307, 8;
	or.b32  	%r3308, %r8379, -2147483648;
	mov.b64 	%rd4276, 0;
	mov.b32 	%r9344, 0;
	mov.u64 	%rd4274, __cudart_i2opi_f;
	mov.u64 	%rd4275, %rd1;
$L__BB2_2086:
	.pragma "nounroll";
	ld.global.nc.u32 	%r8380, [%rd4274];
	mad.wide.u32 	%rd3557, %r8380, %r3308, %rd4276;
	shr.u64 	%rd4276, %rd3557, 32;
	st.local.u32 	[%rd4275], %rd3557;
	add.s32 	%r9344, %r9344, 1;
	add.s64 	%rd4275, %rd4275, 4;
	add.s64 	%rd4274, %rd4274, 4;
	setp.ne.s32 	%p1982, %r9344, 6;
	@%p1982 bra 	$L__BB2_2086;
	shr.u32 	%r8381, %r3307, 23;
	st.local.u32 	[%rd1+24], %rd4276;
	and.b32  	%r3311, %r8381, 31;
	and.b32  	%r8382, %r8381, 224;
	add.s32 	%r8383, %r8382, -128;
	shr.u32 	%r8384, %r8383, 5;
	mul.wide.u32 	%rd3558, %r8384, 4;
	sub.s64 	%rd1661, %rd1, %rd3558;
	ld.local.u32 	%r9345, [%rd1661+24];
	ld.local.u32 	%r9346, [%rd1661+20];
	setp.eq.s32 	%p1983, %r3311, 0;
	@%p1983 bra 	$L__BB2_2089;
	shf.l.wrap.b32 	%r9345, %r9346, %r9345, %r3311;
	ld.local.u32 	%r8385, [%rd1661+16];
	shf.l.wrap.b32 	%r9346, %r8385, %r9346, %r3311;
$L__BB2_2089:
	shr.u32 	%r8386, %r9345, 30;
	shf.l.wrap.b32 	%r8387, %r9346, %r9345, 2;
	shl.b32 	%r8388, %r9346, 2;
	shr.u32 	%r8389, %r8387, 31;
	add.s32 	%r8390, %r8389, %r8386;
	neg.s32 	%r8391, %r8390;
	setp.lt.s32 	%p1984, %r3307, 0;
	selp.b32 	%r9347, %r8391, %r8390, %p1984;
	xor.b32  	%r8392, %r8387, %r3307;
	shr.s32 	%r8393, %r8387, 31;
	xor.b32  	%r8394, %r8393, %r8387;
	xor.b32  	%r8395, %r8393, %r8388;
	cvt.u64.u32 	%rd3559, %r8394;
	shl.b64 	%rd3560, %rd3559, 32;
	cvt.u64.u32 	%rd3561, %r8395;
	or.b64  	%rd3562, %rd3560, %rd3561;
	cvt.rn.f64.s64 	%fd473, %rd3562;
	mul.f64 	%fd474, %fd473, 0d3BF921FB54442D19;
	cvt.rn.f32.f64 	%f6022, %fd474;
	neg.f32 	%f6023, %f6022;
	setp.lt.s32 	%p1985, %r8392, 0;
	selp.f32 	%f6371, %f6023, %f6022, %p1985;
$L__BB2_2090:
	add.s32 	%r8397, %r9347, 1;
	mul.rn.f32 	%f6025, %f6371, %f6371;
	and.b32  	%r8398, %r9347, 1;
	setp.eq.b32 	%p1986, %r8398, 1;
	selp.f32 	%f6026, %f6371, 0f3F800000, %p1986;
	fma.rn.f32 	%f6027, %f6025, %f6026, 0f00000000;
	fma.rn.f32 	%f6028, %f6025, 0f37CBAC00, 0fBAB607ED;
	selp.f32 	%f6029, 0fB94D4153, %f6028, %p1986;
	selp.f32 	%f6030, 0f3C0885E4, 0f3D2AAABB, %p1986;
	fma.rn.f32 	%f6031, %f6029, %f6025, %f6030;
	selp.f32 	%f6032, 0fBE2AAAA8, 0fBEFFFFFF, %p1986;
	fma.rn.f32 	%f6033, %f6031, %f6025, %f6032;
	fma.rn.f32 	%f6034, %f6033, %f6027, %f6026;
	and.b32  	%r8399, %r8397, 2;
	setp.eq.s32 	%p1987, %r8399, 0;
	mov.f32 	%f6035, 0f00000000;
	sub.f32 	%f6036, %f6035, %f6034;
	selp.f32 	%f6372, %f6034, %f6036, %p1987;
$L__BB2_2091:
	cvta.to.global.u64 	%rd3563, %rd1663;
	mul.wide.s32 	%rd3564, %r1, 4;
	add.s64 	%rd3565, %rd3563, %rd3564;
	st.global.f32 	[%rd3565+80], %f6372;
$L__BB2_2092:
	ret;

}
	// .globl	_Z9evaluate3PfS_
.visible .entry _Z9evaluate3PfS_(
	.param .u64 .ptr .align 1 _Z9evaluate3PfS__param_0,
	.param .u64 .ptr .align 1 _Z9evaluate3PfS__param_1
)
{
	.local .align 4 .b8 	__local_depot3[28];
	.reg .b64 	%SP;
	.reg .b64 	%SPL;
	.reg .pred 	%p<1930>;
	.reg .b32 	%r<9071>;
	.reg .b32 	%f<6179>;
	.reg .b64 	%rd<4151>;
	.reg .b64 	%fd<461>;

	mov.u64 	%SPL, __local_depot3;
	ld.param.u64 	%rd1613, [_Z9evaluate3PfS__param_0];
	ld.param.u64 	%rd1614, [_Z9evaluate3PfS__param_1];
	add.u64 	%rd1, %SPL, 0;
	mov.u32 	%r3222, %ctaid.x;
	mov.u32 	%r3223, %ntid.x;
	mov.u32 	%r3224, %tid.x;
	mad.lo.s32 	%r1, %r3222, %r3223, %r3224;
	setp.gt.s32 	%p1, %r1, 9;
	@%p1 bra 	$L__BB3_2030;
	cvta.to.global.u64 	%rd1616, %rd1613;
	shl.b32 	%r3225, %r1, 1;
	mul.wide.s32 	%rd1617, %r3225, 4;
	add.s64 	%rd2, %rd1616, %rd1617;
	ld.global.f32 	%f1, [%rd2];
	ld.global.f32 	%f2, [%rd2+4];
	mul.f32 	%f1484, %f1, 0f3F22F983;
	cvt.rni.s32.f32 	%r8154, %f1484;
	cvt.rn.f32.s32 	%f1485, %r8154;
	fma.rn.f32 	%f1486, %f1485, 0fBFC90FDA, %f1;
	fma.rn.f32 	%f1487, %f1485, 0fB3A22168, %f1486;
	fma.rn.f32 	%f5855, %f1485, 0fA7C234C5, %f1487;
	abs.f32 	%f4, %f1;
	setp.ltu.f32 	%p2, %f4, 0f47CE4780;
	@%p2 bra 	$L__BB3_9;
	setp.neu.f32 	%p3, %f4, 0f7F800000;
	@%p3 bra 	$L__BB3_4;
	mov.f32 	%f1490, 0f00000000;
	mul.rn.f32 	%f5855, %f1, %f1490;
	mov.b32 	%r8154, 0;
	bra.uni 	$L__BB3_9;
$L__BB3_4:
	mov.b32 	%r3, %f1;
	shl.b32 	%r3227, %r3, 8;
	or.b32  	%r4, %r3227, -2147483648;
	mov.b64 	%rd3463, 0;
	mov.b32 	%r8151, 0;
	mov.u64 	%rd3461, __cudart_i2opi_f;
	mov.u64 	%rd3462, %rd1;
$L__BB3_5:
	.pragma "nounroll";
	ld.global.nc.u32 	%r3228, [%rd3461];
	mad.wide.u32 	%rd1620, %r3228, %r4, %rd3463;
	shr.u64 	%rd3463, %rd1620, 32;
	st.local.u32 	[%rd3462], %rd1620;
	add.s32 	%r8151, %r8151, 1;
	add.s64 	%rd3462, %rd3462, 4;
	add.s64 	%rd3461, %rd3461, 4;
	setp.ne.s32 	%p4, %r8151, 6;
	@%p4 bra 	$L__BB3_5;
	shr.u32 	%r3229, %r3, 23;
	st.local.u32 	[%rd1+24], %rd3463;
	and.b32  	%r7, %r3229, 31;
	and.b32  	%r3230, %r3229, 224;
	add.s32 	%r3231, %r3230, -128;
	shr.u32 	%r3232, %r3231, 5;
	mul.wide.u32 	%rd1621, %r3232, 4;
	sub.s64 	%rd9, %rd1, %rd1621;
	ld.local.u32 	%r8152, [%rd9+24];
	ld.local.u32 	%r8153, [%rd9+20];
	setp.eq.s32 	%p5, %r7, 0;
	@%p5 bra 	$L__BB3_8;
	shf.l.wrap.b32 	%r8152, %r8153, %r8152, %r7;
	ld.local.u32 	%r3233, [%rd9+16];
	shf.l.wrap.b32 	%r8153, %r3233, %r8153, %r7;
$L__BB3_8:
	shr.u32 	%r3234, %r8152, 30;
	shf.l.wrap.b32 	%r3235, %r8153, %r8152, 2;
	shl.b32 	%r3236, %r8153, 2;
	shr.u32 	%r3237, %r3235, 31;
	add.s32 	%r3238, %r3237, %r3234;
	neg.s32 	%r3239, %r3238;
	setp.lt.s32 	%p6, %r3, 0;
	selp.b32 	%r8154, %r3239, %r3238, %p6;
	xor.b32  	%r3240, %r3235, %r3;
	shr.s32 	%r3241, %r3235, 31;
	xor.b32  	%r3242, %r3241, %r3235;
	xor.b32  	%r3243, %r3241, %r3236;
	cvt.u64.u32 	%rd1622, %r3242;
	shl.b64 	%rd1623, %rd1622, 32;
	cvt.u64.u32 	%rd1624, %r3243;
	or.b64  	%rd1625, %rd1623, %rd1624;
	cvt.rn.f64.s64 	%fd1, %rd1625;
	mul.f64 	%fd2, %fd1, 0d3BF921FB54442D19;
	cvt.rn.f32.f64 	%f1488, %fd2;
	neg.f32 	%f1489, %f1488;
	setp.lt.s32 	%p7, %r3240, 0;
	selp.f32 	%f5855, %f1489, %f1488, %p7;
$L__BB3_9:
	mul.rn.f32 	%f1491, %f5855, %f5855;
	and.b32  	%r3245, %r8154, 1;
	setp.eq.b32 	%p8, %r3245, 1;
	selp.f32 	%f1492, 0f3F800000, %f5855, %p8;
	fma.rn.f32 	%f1493, %f1491, %f1492, 0f00000000;
	fma.rn.f32 	%f1494, %f1491, 0f37CBAC00, 0fBAB607ED;
	selp.f32 	%f1495, %f1494, 0fB94D4153, %p8;
	selp.f32 	%f1496, 0f3D2AAABB, 0f3C0885E4, %p8;
	fma.rn.f32 	%f1497, %f1495, %f1491, %f1496;
	selp.f32 	%f1498, 0fBEFFFFFF, 0fBE2AAAA8, %p8;
	fma.rn.f32 	%f1499, %f1497, %f1491, %f1498;
	fma.rn.f32 	%f1500, %f1499, %f1493, %f1492;
	and.b32  	%r3246, %r8154, 2;
	setp.eq.s32 	%p9, %r3246, 0;
	mov.f32 	%f1501, 0f00000000;
	sub.f32 	%f1502, %f1501, %f1500;
	selp.f32 	%f5857, %f1500, %f1502, %p9;
	setp.leu.f32 	%p10, %f1, 0f40A00000;
	@%p10 bra 	$L__BB3_19;
	mul.f32 	%f1503, %f5857, 0f3F22F983;
	cvt.rni.s32.f32 	%r8158, %f1503;
	cvt.rn.f32.s32 	%f1504, %r8158;
	fma.rn.f32 	%f1505, %f1504, 0fBFC90FDA, %f5857;
	fma.rn.f32 	%f1506, %f1504, 0fB3A22168, %f1505;
	fma.rn.f32 	%f5856, %f1504, 0fA7C234C5, %f1506;
	abs.f32 	%f10, %f5857;
	setp.ltu.f32 	%p11, %f10, 0f47CE4780;
	@%p11 bra 	$L__BB3_18;
	setp.neu.f32 	%p12, %f10, 0f7F800000;
	@%p12 bra 	$L__BB3_13;
	mov.f32 	%f1509, 0f00000000;
	mul.rn.f32 	%f5856, %f5857, %f1509;
	mov.b32 	%r8158, 0;
	bra.uni 	$L__BB3_18;
$L__BB3_13:
	mov.b32 	%r17, %f5857;
	shl.b32 	%r3248, %r17, 8;
	or.b32  	%r18, %r3248, -2147483648;
	mov.b64 	%rd3466, 0;
	mov.b32 	%r8155, 0;
	mov.u64 	%rd3464, __cudart_i2opi_f;
	mov.u64 	%rd3465, %rd1;
$L__BB3_14:
	.pragma "nounroll";
	ld.global.nc.u32 	%r3249, [%rd3464];
	mad.wide.u32 	%rd1628, %r3249, %r18, %rd3466;
	shr.u64 	%rd3466, %rd1628, 32;
	st.local.u32 	[%rd3465], %rd1628;
	add.s32 	%r8155, %r8155, 1;
	add.s64 	%rd3465, %rd3465, 4;
	add.s64 	%rd3464, %rd3464, 4;
	setp.ne.s32 	%p13, %r8155, 6;
	@%p13 bra 	$L__BB3_14;
	shr.u32 	%r3250, %r17, 23;
	st.local.u32 	[%rd1+24], %rd3466;
	and.b32  	%r21, %r3250, 31;
	and.b32  	%r3251, %r3250, 224;
	add.s32 	%r3252, %r3251, -128;
	shr.u32 	%r3253, %r3252, 5;
	mul.wide.u32 	%rd1629, %r3253, 4;
	sub.s64 	%rd16, %rd1, %rd1629;
	ld.local.u32 	%r8156, [%rd16+24];
	ld.local.u32 	%r8157, [%rd16+20];
	setp.eq.s32 	%p14, %r21, 0;
	@%p14 bra 	$L__BB3_17;
	shf.l.wrap.b32 	%r8156, %r8157, %r8156, %r21;
	ld.local.u32 	%r3254, [%rd16+16];
	shf.l.wrap.b32 	%r8157, %r3254, %r8157, %r21;
$L__BB3_17:
	shr.u32 	%r3255, %r8156, 30;
	shf.l.wrap.b32 	%r3256, %r8157, %r8156, 2;
	shl.b32 	%r3257, %r8157, 2;
	shr.u32 	%r3258, %r3256, 31;
	add.s32 	%r3259, %r3258, %r3255;
	neg.s32 	%r3260, %r3259;
	setp.lt.s32 	%p15, %r17, 0;
	selp.b32 	%r8158, %r3260, %r3259, %p15;
	xor.b32  	%r3261, %r3256, %r17;
	shr.s32 	%r3262, %r3256, 31;
	xor.b32  	%r3263, %r3262, %r3256;
	xor.b32  	%r3264, %r3262, %r3257;
	cvt.u64.u32 	%rd1630, %r3263;
	shl.b64 	%rd1631, %rd1630, 32;
	cvt.u64.u32 	%rd1632, %r3264;
	or.b64  	%rd1633, %rd1631, %rd1632;
	cvt.rn.f64.s64 	%fd3, %rd1633;
	mul.f64 	%fd4, %fd3, 0d3BF921FB54442D19;
	cvt.rn.f32.f64 	%f1507, %fd4;
	neg.f32 	%f1508, %f1507;
	setp.lt.s32 	%p16, %r3261, 0;
	selp.f32 	%f5856, %f1508, %f1507, %p16;
$L__BB3_18:
	add.s32 	%r3266, %r8158, 1;
	mul.rn.f32 	%f1510, %f5856, %f5856;
	and.b32  	%r3267, %r8158, 1;
	setp.eq.b32 	%p17, %r3267, 1;
	selp.f32 	%f1511, %f5856, 0f3F800000, %p17;
	fma.rn.f32 	%f1512, %f1510, %f1511, 0f00000000;
	fma.rn.f32 	%f1513, %f1510, 0f37CBAC00, 0fBAB607ED;
	selp.f32 	%f1514, 0fB94D4153, %f1513, %p17;
	selp.f32 	%f1515, 0f3C0885E4, 0f3D2AAABB, %p17;
	fma.rn.f32 	%f1516, %f1514, %f1510, %f1515;
	selp.f32 	%f1517, 0fBE2AAAA8, 0fBEFFFFFF, %p17;
	fma.rn.f32 	%f1518, %f1516, %f1510, %f1517;
	fma.rn.f32 	%f1519, %f1518, %f1512, %f1511;
	and.b32  	%r3268, %r3266, 2;
	setp.eq.s32 	%p18, %r3268, 0;
	mov.f32 	%f1520, 0f00000000;
	sub.f32 	%f1521, %f1520, %f1519;
	selp.f32 	%f5857, %f1519, %f1521, %p18;
$L__BB3_19:
	mul.f32 	%f1522, %f5857, 0f3F22F983;
	cvt.rni.s32.f32 	%r8162, %f1522;
	cvt.rn.f32.s32 	%f1523, %r8162;
	fma.rn.f32 	%f1524, %f1523, 0fBFC90FDA, %f5857;
	fma.rn.f32 	%f1525, %f1523, 0fB3A22168, %f1524;
	fma.rn.f32 	%f5858, %f1523, 0fA7C234C5, %f1525;
	abs.f32 	%f17, %f5857;
	setp.ltu.f32 	%p19, %f17, 0f47CE4780;
	@%p19 bra 	$L__BB3_27;
	setp.neu.f32 	%p20, %f17, 0f7F800000;
	@%p20 bra 	$L__BB3_22;
	mov.f32 	%f1528, 0f00000000;
	mul.rn.f32 	%f5858, %f5857, %f1528;
	mov.b32 	%r8162, 0;
	bra.uni 	$L__BB3_27;
$L__BB3_22:
	mov.b32 	%r31, %f5857;
	shl.b32 	%r3270, %r31, 8;
	or.b32  	%r32, %r3270, -2147483648;
	mov.b64 	%rd3469, 0;
	mov.b32 	%r8159, 0;
	mov.u64 	%rd3467, __cudart_i2opi_f;
	mov.u64 	%rd3468, %rd1;
$L__BB3_23:
	.pragma "nounroll";
	ld.global.nc.u32 	%r3271, [%rd3467];
	mad.wide.u32 	%rd1636, %r3271, %r32, %rd3469;
	shr.u64 	%rd3469, %rd1636, 32;
	st.local.u32 	[%rd3468], %rd1636;
	add.s32 	%r8159, %r8159, 1;
	add.s64 	%rd3468, %rd3468, 4;
	add.s64 	%rd3467, %rd3467, 4;
	setp.ne.s32 	%p21, %r8159, 6;
	@%p21 bra 	$L__BB3_23;
	shr.u32 	%r3272, %r31, 23;
	st.local.u32 	[%rd1+24], %rd3469;
	and.b32  	%r35, %r3272, 31;
	and.b32  	%r3273, %r3272, 224;
	add.s32 	%r3274, %r3273, -128;
	shr.u32 	%r3275, %r3274, 5;
	mul.wide.u32 	%rd1637, %r3275, 4;
	sub.s64 	%rd23, %rd1, %rd1637;
	ld.local.u32 	%r8160, [%rd23+24];
	ld.local.u32 	%r8161, [%rd23+20];
	setp.eq.s32 	%p22, %r35, 0;
	@%p22 bra 	$L__BB3_26;
	shf.l.wrap.b32 	%r8160, %r8161, %r8160, %r35;
	ld.local.u32 	%r3276, [%rd23+16];
	shf.l.wrap.b32 	%r8161, %r3276, %r8161, %r35;
$L__BB3_26:
	shr.u32 	%r3277, %r8160, 30;
	shf.l.wrap.b32 	%r3278, %r8161, %r8160, 2;
	shl.b32 	%r3279, %r8161, 2;
	shr.u32 	%r3280, %r3278, 31;
	add.s32 	%r3281, %r3280, %r3277;
	neg.s32 	%r3282, %r3281;
	setp.lt.s32 	%p23, %r31, 0;
	selp.b32 	%r8162, %r3282, %r3281, %p23;
	xor.b32  	%r3283, %r3278, %r31;
	shr.s32 	%r3284, %r3278, 31;
	xor.b32  	%r3285, %r3284, %r3278;
	xor.b32  	%r3286, %r3284, %r3279;
	cvt.u64.u32 	%rd1638, %r3285;
	shl.b64 	%rd1639, %rd1638, 32;
	cvt.u64.u32 	%rd1640, %r3286;
	or.b64  	%rd1641, %rd1639, %rd1640;
	cvt.rn.f64.s64 	%fd5, %rd1641;
	mul.f64 	%fd6, %fd5, 0d3BF921FB54442D19;
	cvt.rn.f32.f64 	%f1526, %fd6;
	neg.f32 	%f1527, %f1526;
	setp.lt.s32 	%p24, %r3283, 0;
	selp.f32 	%f5858, %f1527, %f1526, %p24;
$L__BB3_27:
	mul.rn.f32 	%f1529, %f5858, %f5858;
	and.b32  	%r3288, %r8162, 1;
	setp.eq.b32 	%p25, %r3288, 1;
	selp.f32 	%f1530, 0f3F800000, %f5858, %p25;
	fma.rn.f32 	%f1531, %f1529, %f1530, 0f00000000;
	fma.rn.f32 	%f1532, %f1529, 0f37CBAC00, 0fBAB607ED;
	selp.f32 	%f1533, %f1532, 0fB94D4153, %p25;
	selp.f32 	%f1534, 0f3D2AAABB, 0f3C0885E4, %p25;
	fma.rn.f32 	%f1535, %f1533, %f1529, %f1534;
	selp.f32 	%f1536, 0fBEFFFFFF, 0fBE2AAAA8, %p25;
	fma.rn.f32 	%f1537, %f1535, %f1529, %f1536;
	fma.rn.f32 	%f1538, %f1537, %f1531, %f1530;
	and.b32  	%r3289, %r8162, 2;
	setp.eq.s32 	%p26, %r3289, 0;
	mov.f32 	%f1539, 0f00000000;
	sub.f32 	%f1540, %f1539, %f1538;
	selp.f32 	%f21, %f1538, %f1540, %p26;
	mul.f32 	%f1541, %f21, 0f3F22F983;
	cvt.rni.s32.f32 	%r8166, %f1541;
	cvt.rn.f32.s32 	%f1542, %r8166;
	fma.rn.f32 	%f1543, %f1542, 0fBFC90FDA, %f21;
	fma.rn.f32 	%f1544, %f1542, 0fB3A22168, %f1543;
	fma.rn.f32 	%f5859, %f1542, 0fA7C234C5, %f1544;
	abs.f32 	%f23, %f21;
	setp.ltu.f32 	%p27, %f23, 0f47CE4780;
	@%p27 bra 	$L__BB3_35;
	setp.neu.f32 	%p28, %f23, 0f7F800000;
	@%p28 bra 	$L__BB3_30;
	mov.f32 	%f1547, 0f00000000;
	mul.rn.f32 	%f5859, %f21, %f1547;
	mov.b32 	%r8166, 0;
	bra.uni 	$L__BB3_35;
$L__BB3_30:
	mov.b32 	%r45, %f21;
	shl.b32 	%r3291, %r45, 8;
	or.b32  	%r46, %r3291, -2147483648;
	mov.b64 	%rd3472, 0;
	mov.b32 	%r8163, 0;
	mov.u64 	%rd3470, __cudart_i2opi_f;
	mov.u64 	%rd3471, %rd1;
$L__BB3_31:
	.pragma "nounroll";
	ld.global.nc.u32 	%r3292, [%rd3470];
	mad.wide.u32 	%rd1644, %r3292, %r46, %rd3472;
	shr.u64 	%rd3472, %rd1644, 32;
	st.local.u32 	[%rd3471], %rd1644;
	add.s32 	%r8163, %r8163, 1;
	add.s64 	%rd3471, %rd3471, 4;
	add.s64 	%rd3470, %rd3470, 4;
	setp.ne.s32 	%p29, %r8163, 6;
	@%p29 bra 	$L__BB3_31;
	shr.u32 	%r3293, %r45, 23;
	st.local.u32 	[%rd1+24], %rd3472;
	and.b32  	%r49, %r3293, 31;
	and.b32  	%r3294, %r3293, 224;
	add.s32 	%r3295, %r3294, -128;
	shr.u32 	%r3296, %r3295, 5;
	mul.wide.u32 	%rd1645, %r3296, 4;
	sub.s64 	%rd30, %rd1, %rd1645;
	ld.local.u32 	%r8164, [%rd30+24];
	ld.local.u32 	%r8165, [%rd30+20];
	setp.eq.s32 	%p30, %r49, 0;
	@%p30 bra 	$L__BB3_34;
	shf.l.wrap.b32 	%r8164, %r8165, %r8164, %r49;
	ld.local.u32 	%r3297, [%rd30+16];
	shf.l.wrap.b32 	%r8165, %r3297, %r8165, %r49;
$L__BB3_34:
	shr.u32 	%r3298, %r8164, 30;
	shf.l.wrap.b32 	%r3299, %r8165, %r8164, 2;
	shl.b32 	%r3300, %r8165, 2;
	shr.u32 	%r3301, %r3299, 31;
	add.s32 	%r3302, %r3301, %r3298;
	neg.s32 	%r3303, %r3302;
	setp.lt.s32 	%p31, %r45, 0;
	selp.b32 	%r8166, %r3303, %r3302, %p31;
	xor.b32  	%r3304, %r3299, %r45;
	shr.s32 	%r3305, %r3299, 31;
	xor.b32  	%r3306, %r3305, %r3299;
	xor.b32  	%r3307, %r3305, %r3300;
	cvt.u64.u32 	%rd1646, %r3306;
	shl.b64 	%rd1647, %rd1646, 32;
	cvt.u64.u32 	%rd1648, %r3307;
	or.b64  	%rd1649, %rd1647, %rd1648;
	cvt.rn.f64.s64 	%fd7, %rd1649;
	mul.f64 	%fd8, %fd7, 0d3BF921FB54442D19;
	cvt.rn.f32.f64 	%f1545, %fd8;
	neg.f32 	%f1546, %f1545;
	setp.lt.s32 	%p32, %r3304, 0;
	selp.f32 	%f5859, %f1546, %f1545, %p32;
$L__BB3_35:
	mul.rn.f32 	%f1548, %f5859, %f5859;
	and.b32  	%r3309, %r8166, 1;
	setp.eq.b32 	%p33, %r3309, 1;
	selp.f32 	%f1549, 0f3F800000, %f5859, %p33;
	fma.rn.f32 	%f1550, %f1548, %f1549, 0f00000000;
	fma.rn.f32 	%f1551, %f1548, 0f37CBAC00, 0fBAB607ED;
	selp.f32 	%f1552, %f1551, 0fB94D4153, %p33;
	selp.f32 	%f1553, 0f3D2AAABB, 0f3C0885E4, %p33;
	fma.rn.f32 	%f1554, %f1552, %f1548, %f1553;
	selp.f32 	%f1555, 0fBEFFFFFF, 0fBE2AAAA8, %p33;
	fma.rn.f32 	%f1556, %f1554, %f1548, %f1555;
	fma.rn.f32 	%f1557, %f1556, %f1550, %f1549;
	and.b32  	%r3310, %r8166, 2;
	setp.eq.s32 	%p34, %r3310, 0;
	mov.f32 	%f1558, 0f00000000;
	sub.f32 	%f1559, %f1558, %f1557;
	selp.f32 	%f5861, %f1557, %f1559, %p34;
	setp.geu.f32 	%p35, %f2, 0f40C00000;
	@%p35 bra 	$L__BB3_45;
	mul.f32 	%f1560, %f5861, 0f3F22F983;
	cvt.rni.s32.f32 	%r8170, %f1560;
	cvt.rn.f32.s32 	%f1561, %r8170;
	fma.rn.f32 	%f1562, %f1561, 0fBFC90FDA, %f5861;
	fma.rn.f32 	%f1563, %f1561, 0fB3A22168, %f1562;
	fma.rn.f32 	%f5860, %f1561, 0fA7C234C5, %f1563;
	abs.f32 	%f29, %f5861;
	setp.ltu.f32 	%p36, %f29, 0f47CE4780;
	@%p36 bra 	$L__BB3_44;
	setp.neu.f32 	%p37, %f29, 0f7F800000;
	@%p37 bra 	$L__BB3_39;
	mov.f32 	%f1566, 0f00000000;
	mul.rn.f32 	%f5860, %f5861, %f1566;
	mov.b32 	%r8170, 0;
	bra.uni 	$L__BB3_44;
$L__BB3_39:
	mov.b32 	%r59, %f5861;
	shl.b32 	%r3312, %r59, 8;
	or.b32  	%r60, %r3312, -2147483648;
	mov.b64 	%rd3475, 0;
	mov.b32 	%r8167, 0;
	mov.u64 	%rd3473, __cudart_i2opi_f;
	mov.u64 	%rd3474, %rd1;
$L__BB3_40:
	.pragma "nounroll";
	ld.global.nc.u32 	%r3313, [%rd3473];
	mad.wide.u32 	%rd1652, %r3313, %r60, %rd3475;
	shr.u64 	%rd3475, %rd1652, 32;
	st.local.u32 	[%rd3474], %rd1652;
	add.s32 	%r8167, %r8167, 1;
	add.s64 	%rd3474, %rd3474, 4;
	add.s64 	%rd3473, %rd3473, 4;
	setp.ne.s32 	%p38, %r8167, 6;
	@%p38 bra 	$L__BB3_40;
	shr.u32 	%r3314, %r59, 23;
	st.local.u32 	[%rd1+24], %rd3475;
	and.b32  	%r63, %r3314, 31;
	and.b32  	%r3315, %r3314, 224;
	add.s32 	%r3316, %r3315, -128;
	shr.u32 	%r3317, %r3316, 5;
	mul.wide.u32 	%rd1653, %r3317, 4;
	sub.s64 	%rd37, %rd1, %rd1653;
	ld.local.u32 	%r8168, [%rd37+24];
	ld.local.u32 	%r8169, [%rd37+20];
	setp.eq.s32 	%p39, %r63, 0;
	@%p39 bra 	$L__BB3_43;
	shf.l.wrap.b32 	%r8168, %r8169, %r8168, %r63;
	ld.local.u32 	%r3318, [%rd37+16];
	shf.l.wrap.b32 	%r8169, %r3318, %r8169, %r63;
$L__BB3_43:
	shr.u32 	%r3319, %r8168, 30;
	shf.l.wrap.b32 	%r3320, %r8169, %r8168, 2;
	shl.b32 	%r3321, %r8169, 2;
	shr.u32 	%r3322, %r3320, 31;
	add.s32 	%r3323, %r3322, %r3319;
	neg.s32 	%r3324, %r3323;
	setp.lt.s32 	%p40, %r59, 0;
	selp.b32 	%r8170, %r3324, %r3323, %p40;
	xor.b32  	%r3325, %r3320, %r59;
	shr.s32 	%r3326, %r3320, 31;
	xor.b32  	%r3327, %r3326, %r3320;
	xor.b32  	%r3328, %r3326, %r3321;
	cvt.u64.u32 	%rd1654, %r3327;
	shl.b64 	%rd1655, %rd1654, 32;
	cvt.u64.u32 	%rd1656, %r3328;
	or.b64  	%rd1657, %rd1655, %rd1656;
	cvt.rn.f64.s64 	%fd9, %rd1657;
	mul.f64 	%fd10, %fd9, 0d3BF921FB54442D19;
	cvt.rn.f32.f64 	%f1564, %fd10;
	neg.f32 	%f1565, %f1564;
	setp.lt.s32 	%p41, %r3325, 0;
	selp.f32 	%f5860, %f1565, %f1564, %p41;
$L__BB3_44:
	add.s32 	%r3330, %r8170, 1;
	mul.rn.f32 	%f1567, %f5860, %f5860;
	and.b32  	%r3331, %r8170, 1;
	setp.eq.b32 	%p42, %r3331, 1;
	selp.f32 	%f1568, %f5860, 0f3F800000, %p42;
	fma.rn.f32 	%f1569, %f1567, %f1568, 0f00000000;
	fma.rn.f32 	%f1570, %f1567, 0f37CBAC00, 0fBAB607ED;
	selp.f32 	%f1571, 0fB94D4153, %f1570, %p42;
	selp.f32 	%f1572, 0f3C0885E4, 0f3D2AAABB, %p42;
	fma.rn.f32 	%f1573, %f1571, %f1567, %f1572;
	selp.f32 	%f1574, 0fBE2AAAA8, 0fBEFFFFFF, %p42;
	fma.rn.f32 	%f1575, %f1573, %f1567, %f1574;
	fma.rn.f32 	%f1576, %f1575, %f1569, %f1568;
	and.b32  	%r3332, %r3330, 2;
	setp.eq.s32 	%p43, %r3332, 0;
	mov.f32 	%f1577, 0f00000000;
	sub.f32 	%f1578, %f1577, %f1576;
	selp.f32 	%f5861, %f1576, %f1578, %p43;
$L__BB3_45:
	mul.f32 	%f1579, %f5861, 0f3F22F983;
	cvt.rni.s32.f32 	%r8174, %f1579;
	cvt.rn.f32.s32 	%f1580, %r8174;
	fma.rn.f32 	%f1581, %f1580, 0fBFC90FDA, %f5861;
	fma.rn.f32 	%f1582, %f1580, 0fB3A22168, %f1581;
	fma.rn.f32 	%f5862, %f1580, 0fA7C234C5, %f1582;
	abs.f32 	%f36, %f5861;
	setp.ltu.f32 	%p44, %f36, 0f47CE4780;
	@%p44 bra 	$L__BB3_53;
	setp.neu.f32 	%p45, %f36, 0f7F800000;
	@%p45 bra 	$L__BB3_48;
	mov.f32 	%f1585, 0f00000000;
	mul.rn.f32 	%f5862, %f5861, %f1585;
	mov.b32 	%r8174, 0;
	bra.uni 	$L__BB3_53;
$L__BB3_48:
	mov.b32 	%r73, %f5861;
	shl.b32 	%r3334, %r73, 8;
	or.b32  	%r74, %r3334, -2147483648;
	mov.b64 	%rd3478, 0;
	mov.b32 	%r8171, 0;
	mov.u64 	%rd3476, __cudart_i2opi_f;
	mov.u64 	%rd3477, %rd1;
$L__BB3_49:
	.pragma "nounroll";
	ld.global.nc.u32 	%r3335, [%rd3476];
	mad.wide.u32 	%rd1660, %r3335, %r74, %rd3478;
	shr.u64 	%rd3478, %rd1660, 32;
	st.local.u32 	[%rd3477], %rd1660;
	add.s32 	%r8171, %r8171, 1;
	add.s64 	%rd3477, %rd3477, 4;
	add.s64 	%rd3476, %rd3476, 4;
	setp.ne.s32 	%p46, %r8171, 6;
	@%p46 bra 	$L__BB3_49;
	shr.u32 	%r3336, %r73, 23;
	st.local.u32 	[%rd1+24], %rd3478;
	and.b32  	%r77, %r3336, 31;
	and.b32  	%r3337, %r3336, 224;
	add.s32 	%r3338, %r3337, -128;
	shr.u32 	%r3339, %r3338, 5;
	mul.wide.u32 	%rd1661, %r3339, 4;
	sub.s64 	%rd44, %rd1, %rd1661;
	ld.local.u32 	%r8172, [%rd44+24];
	ld.local.u32 	%r8173, [%rd44+20];
	setp.eq.s32 	%p47, %r77, 0;
	@%p47 bra 	$L__BB3_52;
	shf.l.wrap.b32 	%r8172, %r8173, %r8172, %r77;
	ld.local.u32 	%r3340, [%rd44+16];
	shf.l.wrap.b32 	%r8173, %r3340, %r8173, %r77;
$L__BB3_52:
	shr.u32 	%r3341, %r8172, 30;
	shf.l.wrap.b32 	%r3342, %r8173, %r8172, 2;
	shl.b32 	%r3343, %r8173, 2;
	shr.u32 	%r3344, %r3342, 31;
	add.s32 	%r3345, %r3344, %r3341;
	neg.s32 	%r3346, %r3345;
	setp.lt.s32 	%p48, %r73, 0;
	selp.b32 	%r8174, %r3346, %r3345, %p48;
	xor.b32  	%r3347, %r3342, %r73;
	shr.s32 	%r3348, %r3342, 31;
	xor.b32  	%r3349, %r3348, %r3342;
	xor.b32  	%r3350, %r3348, %r3343;
	cvt.u64.u32 	%rd1662, %r3349;
	shl.b64 	%rd1663, %rd1662, 32;
	cvt.u64.u32 	%rd1664, %r3350;
	or.b64  	%rd1665, %rd1663, %rd1664;
	cvt.rn.f64.s64 	%fd11, %rd1665;
	mul.f64 	%fd12, %fd11, 0d3BF921FB54442D19;
	cvt.rn.f32.f64 	%f1583, %fd12;
	neg.f32 	%f1584, %f1583;
	setp.lt.s32 	%p49, %r3347, 0;
	selp.f32 	%f5862, %f1584, %f1583, %p49;
$L__BB3_53:
	add.s32 	%r3352, %r8174, 1;
	mul.rn.f32 	%f1586, %f5862, %f5862;
	and.b32  	%r3353, %r8174, 1;
	setp.eq.b32 	%p50, %r3353, 1;
	selp.f32 	%f1587, %f5862, 0f3F800000, %p50;
	fma.rn.f32 	%f1588, %f1586, %f1587, 0f00000000;
	fma.rn.f32 	%f1589, %f1586, 0f37CBAC00, 0fBAB607ED;
	selp.f32 	%f1590, 0fB94D4153, %f1589, %p50;
	selp.f32 	%f1591, 0f3C0885E4, 0f3D2AAABB, %p50;
	fma.rn.f32 	%f1592, %f1590, %f1586, %f1591;
	selp.f32 	%f1593, 0fBE2AAAA8, 0fBEFFFFFF, %p50;
	fma.rn.f32 	%f1594, %f1592, %f1586, %f1593;
	fma.rn.f32 	%f1595, %f1594, %f1588, %f1587;
	and.b32  	%r3354, %r3352, 2;
	setp.eq.s32 	%p51, %r3354, 0;
	mov.f32 	%f1596, 0f00000000;
	sub.f32 	%f1597, %f1596, %f1595;
	selp.f32 	%f40, %f1595, %f1597, %p51;
	mul.f32 	%f1598, %f40, 0f3F22F983;
	cvt.rni.s32.f32 	%r8178, %f1598;
	cvt.rn.f32.s32 	%f1599, %r8178;
	fma.rn.f32 	%f1600, %f1599, 0fBFC90FDA, %f40;
	fma.rn.f32 	%f1601, %f1599, 0fB3A22168, %f1600;
	fma.rn.f32 	%f5863, %f1599, 0fA7C234C5, %f1601;
	abs.f32 	%f42, %f40;
	setp.ltu.f32 	%p52, %f42, 0f47CE4780;
	@%p52 bra 	$L__BB3_61;
	setp.neu.f32 	%p53, %f42, 0f7F800000;
	@%p53 bra 	$L__BB3_56;
	mov.f32 	%f1604, 0f00000000;
	mul.rn.f32 	%f5863, %f40, %f1604;
	mov.b32 	%r8178, 0;
	bra.uni 	$L__BB3_61;
$L__BB3_56:
	mov.b32 	%r87, %f40;
	shl.b32 	%r3356, %r87, 8;
	or.b32  	%r88, %r3356, -2147483648;
	mov.b64 	%rd3481, 0;
	mov.b32 	%r8175, 0;
	mov.u64 	%rd3479, __cudart_i2opi_f;
	mov.u64 	%rd3480, %rd1;
$L__BB3_57:
	.pragma "nounroll";
	ld.global.nc.u32 	%r3357, [%rd3479];
	mad.wide.u32 	%rd1668, %r3357, %r88, %rd3481;
	shr.u64 	%rd3481, %rd1668, 32;
	st.local.u32 	[%rd3480], %rd1668;
	add.s32 	%r8175, %r8175, 1;
	add.s64 	%rd3480, %rd3480, 4;
	add.s64 	%rd3479, %rd3479, 4;
	setp.ne.s32 	%p54, %r8175, 6;
	@%p54 bra 	$L__BB3_57;
	shr.u32 	%r3358, %r87, 23;
	st.local.u32 	[%rd1+24], %rd3481;
	and.b32  	%r91, %r3358, 31;
	and.b32  	%r3359, %r3358, 224;
	add.s32 	%r3360, %r3359, -128;
	shr.u32 	%r3361, %r3360, 5;
	mul.wide.u32 	%rd1669, %r3361, 4;
	sub.s64 	%rd51, %rd1, %rd1669;
	ld.local.u32 	%r8176, [%rd51+24];
	ld.local.u32 	%r8177, [%rd51+20];
	setp.eq.s32 	%p55, %r91, 0;
	@%p55 bra 	$L__BB3_60;
	shf.l.wrap.b32 	%r8176, %r8177, %r8176, %r91;
	ld.local.u32 	%r3362, [%rd51+16];
	shf.l.wrap.b32 	%r8177, %r3362, %r8177, %r91;
$L__BB3_60:
	shr.u32 	%r3363, %r8176, 30;
	shf.l.wrap.b32 	%r3364, %r8177, %r8176, 2;
	shl.b32 	%r3365, %r8177, 2;
	shr.u32 	%r3366, %r3364, 31;
	add.s32 	%r3367, %r3366, %r3363;
	neg.s32 	%r3368, %r3367;
	setp.lt.s32 	%p56, %r87, 0;
	selp.b32 	%r8178, %r3368, %r3367, %p56;
	xor.b32  	%r3369, %r3364, %r87;
	shr.s32 	%r3370, %r3364, 31;
	xor.b32  	%r3371, %r3370, %r3364;
	xor.b32  	%r3372, %r3370, %r3365;
	cvt.u64.u32 	%rd1670, %r3371;
	shl.b64 	%rd1671, %rd1670, 32;
	cvt.u64.u32 	%rd1672, %r3372;
	or.b64  	%rd1673, %rd1671, %rd1672;
	cvt.rn.f64.s64 	%fd13, %rd1673;
	mul.f64 	%fd14, %fd13, 0d3BF921FB54442D19;
	cvt.rn.f32.f64 	%f1602, %fd14;
	neg.f32 	%f1603, %f1602;
	setp.lt.s32 	%p57, %r3369, 0;
	selp.f32 	%f5863, %f1603, %f1602, %p57;
$L__BB3_61:
	add.s32 	%r3374, %r8178, 1;
	mul.rn.f32 	%f1605, %f5863, %f5863;
	and.b32  	%r3375, %r8178, 1;
	setp.eq.b32 	%p58, %r3375, 1;
	selp.f32 	%f1606, %f5863, 0f3F800000, %p58;
	fma.rn.f32 	%f1607, %f1605, %f1606, 0f00000000;
	fma.rn.f32 	%f1608, %f1605, 0f37CBAC00, 0fBAB607ED;
	selp.f32 	%f1609, 0fB94D4153, %f1608, %p58;
	selp.f32 	%f1610, 0f3C0885E4, 0f3D2AAABB, %p58;
	fma.rn.f32 	%f1611, %f1609, %f1605, %f1610;
	selp.f32 	%f1612, 0fBE2AAAA8, 0fBEFFFFFF, %p58;
	fma.rn.f32 	%f1613, %f1611, %f1605, %f1612;
	fma.rn.f32 	%f1614, %f1613, %f1607, %f1606;
	and.b32  	%r3376, %r3374, 2;
	setp.eq.s32 	%p59, %r3376, 0;
	mov.f32 	%f1615, 0f00000000;
	sub.f32 	%f1616, %f1615, %f1614;
	selp.f32 	%f46, %f1614, %f1616, %p59;
	mul.f32 	%f1617, %f46, 0f3F22F983;
	cvt.rni.s32.f32 	%r8182, %f1617;
	cvt.rn.f32.s32 	%f1618, %r8182;
	fma.rn.f32 	%f1619, %f1618, 0fBFC90FDA, %f46;
	fma.rn.f32 	%f1620, %f1618, 0fB3A22168, %f1619;
	fma.rn.f32 	%f5864, %f1618, 0fA7C234C5, %f1620;
	abs.f32 	%f48, %f46;
	setp.ltu.f32 	%p60, %f48, 0f47CE4780;
	@%p60 bra 	$L__BB3_69;
	setp.neu.f32 	%p61, %f48, 0f7F800000;
	@%p61 bra 	$L__BB3_64;
	mov.f32 	%f1623, 0f00000000;
	mul.rn.f32 	%f5864, %f46, %f1623;
	mov.b32 	%r8182, 0;
	bra.uni 	$L__BB3_69;
$L__BB3_64:
	mov.b32 	%r101, %f46;
	shl.b32 	%r3378, %r101, 8;
	or.b32  	%r102, %r3378, -2147483648;
	mov.b64 	%rd3484, 0;
	mov.b32 	%r8179, 0;
	mov.u64 	%rd3482, __cudart_i2opi_f;
	mov.u64 	%rd3483, %rd1;
$L__BB3_65:
	.pragma "nounroll";
	ld.global.nc.u32 	%r3379, [%rd3482];
	mad.wide.u32 	%rd1676, %r3379, %r102, %rd3484;
	shr.u64 	%rd3484, %rd1676, 32;
	st.local.u32 	[%rd3483], %rd1676;
	add.s32 	%r8179, %r8179, 1;
	add.s64 	%rd3483, %rd3483, 4;
	add.s64 	%rd3482, %rd3482, 4;
	setp.ne.s32 	%p62, %r8179, 6;
	@%p62 bra 	$L__BB3_65;
	shr.u32 	%r3380, %r101, 23;
	st.local.u32 	[%rd1+24], %rd3484;
	and.b32  	%r105, %r3380, 31;
	and.b32  	%r3381, %r3380, 224;
	add.s32 	%r3382, %r3381, -128;
	shr.u32 	%r3383, %r3382, 5;
	mul.wide.u32 	%rd1677, %r3383, 4;
	sub.s64 	%rd58, %rd1, %rd1677;
	ld.local.u32 	%r8180, [%rd58+24];
	ld.local.u32 	%r8181, [%rd58+20];
	setp.eq.s32 	%p63, %r105, 0;
	@%p63 bra 	$L__BB3_68;
	shf.l.wrap.b32 	%r8180, %r8181, %r8180, %r105;
	ld.local.u32 	%r3384, [%rd58+16];
	shf.l.wrap.b32 	%r8181, %r3384, %r8181, %r105;
$L__BB3_68:
	shr.u32 	%r3385, %r8180, 30;
	shf.l.wrap.b32 	%r3386, %r8181, %r8180, 2;
	shl.b32 	%r3387, %r8181, 2;
	shr.u32 	%r3388, %r3386, 31;
	add.s32 	%r3389, %r3388, %r3385;
	neg.s32 	%r3390, %r3389;
	setp.lt.s32 	%p64, %r101, 0;
	selp.b32 	%r8182, %r3390, %r3389, %p64;
	xor.b32  	%r3391, %r3386, %r101;
	shr.s32 	%r3392, %r3386, 31;
	xor.b32  	%r3393, %r3392, %r3386;
	xor.b32  	%r3394, %r3392, %r3387;
	cvt.u64.u32 	%rd1678, %r3393;
	shl.b64 	%rd1679, %rd1678, 32;
	cvt.u64.u32 	%rd1680, %r3394;
	or.b64  	%rd1681, %rd1679, %rd1680;
	cvt.rn.f64.s64 	%fd15, %rd1681;
	mul.f64 	%fd16, %fd15, 0d3BF921FB54442D19;
	cvt.rn.f32.f64 	%f1621, %fd16;
	neg.f32 	%f1622, %f1621;
	setp.lt.s32 	%p65, %r3391, 0;
	selp.f32 	%f5864, %f1622, %f1621, %p65;
$L__BB3_69:
	mul.rn.f32 	%f1624, %f5864, %f5864;
	and.b32  	%r3396, %r8182, 1;
	setp.eq.b32 	%p66, %r3396, 1;
	selp.f32 	%f1625, 0f3F800000, %f5864, %p66;
	fma.rn.f32 	%f1626, %f1624, %f1625, 0f00000000;
	fma.rn.f32 	%f1627, %f1624, 0f37CBAC00, 0fBAB607ED;
	selp.f32 	%f1628, %f1627, 0fB94D4153, %p66;
	selp.f32 	%f1629, 0f3D2AAABB, 0f3C0885E4, %p66;
	fma.rn.f32 	%f1630, %f1628, %f1624, %f1629;
	selp.f32 	%f1631, 0fBEFFFFFF, 0fBE2AAAA8, %p66;
	fma.rn.f32 	%f1632, %f1630, %f1624, %f1631;
	fma.rn.f32 	%f1633, %f1632, %f1626, %f1625;
	and.b32  	%r3397, %r8182, 2;
	setp.eq.s32 	%p67, %r3397, 0;
	mov.f32 	%f1634, 0f00000000;
	sub.f32 	%f1635, %f1634, %f1633;
	selp.f32 	%f52, %f1633, %f1635, %p67;
	mul.f32 	%f1636, %f52, 0f3F22F983;
	cvt.rni.s32.f32 	%r8186, %f1636;
	cvt.rn.f32.s32 	%f1637, %r8186;
	fma.rn.f32 	%f1638, %f1637, 0fBFC90FDA, %f52;
	fma.rn.f32 	%f1639, %f1637, 0fB3A22168, %f1638;
	fma.rn.f32 	%f5865, %f1637, 0fA7C234C5, %f1639;
	abs.f32 	%f54, %f52;
	setp.ltu.f32 	%p68, %f54, 0f47CE4780;
	@%p68 bra 	$L__BB3_77;
	setp.neu.f32 	%p69, %f54, 0f7F800000;
	@%p69 bra 	$L__BB3_72;
	mov.f32 	%f1642, 0f00000000;
	mul.rn.f32 	%f5865, %f52, %f1642;
	mov.b32 	%r8186, 0;
	bra.uni 	$L__BB3_77;
$L__BB3_72:
	mov.b32 	%r115, %f52;
	shl.b32 	%r3399, %r115, 8;
	or.b32  	%r116, %r3399, -2147483648;
	mov.b64 	%rd3487, 0;
	mov.b32 	%r8183, 0;
	mov.u64 	%rd3485, __cudart_i2opi_f;
	mov.u64 	%rd3486, %rd1;
$L__BB3_73:
	.pragma "nounroll";
	ld.global.nc.u32 	%r3400, [%rd3485];
	mad.wide.u32 	%rd1684, %r3400, %r116, %rd3487;
	shr.u64 	%rd3487, %rd1684, 32;
	st.local.u32 	[%rd3486], %rd1684;
	add.s32 	%r8183, %r8183, 1;
	add.s64 	%rd3486, %rd3486, 4;
	add.s64 	%rd3485, %rd3485, 4;
	setp.ne.s32 	%p70, %r8183, 6;
	@%p70 bra 	$L__BB3_73;
	shr.u32 	%r3401, %r115, 23;
	st.local.u32 	[%rd1+24], %rd3487;
	and.b32  	%r119, %r3401, 31;
	and.b32  	%r3402, %r3401, 224;
	add.s32 	%r3403, %r3402, -128;
	shr.u32 	%r3404, %r3403, 5;
	mul.wide.u32 	%rd1685, %r3404, 4;
	sub.s64 	%rd65, %rd1, %rd1685;
	ld.local.u32 	%r8184, [%rd65+24];
	ld.local.u32 	%r8185, [%rd65+20];
	setp.eq.s32 	%p71, %r119, 0;
	@%p71 bra 	$L__BB3_76;
	shf.l.wrap.b32 	%r8184, %r8185, %r8184, %r119;
	ld.local.u32 	%r3405, [%rd65+16];
	shf.l.wrap.b32 	%r8185, %r3405, %r8185, %r119;
$L__BB3_76:
	shr.u32 	%r3406, %r8184, 30;
	shf.l.wrap.b32 	%r3407, %r8185, %r8184, 2;
	shl.b32 	%r3408, %r8185, 2;
	shr.u32 	%r3409, %r3407, 31;
	add.s32 	%r3410, %r3409, %r3406;
	neg.s32 	%r3411, %r3410;
	setp.lt.s32 	%p72, %r115, 0;
	selp.b32 	%r8186, %r3411, %r3410, %p72;
	xor.b32  	%r3412, %r3407, %r115;
	shr.s32 	%r3413, %r3407, 31;
	xor.b32  	%r3414, %r3413, %r3407;
	xor.b32  	%r3415, %r3413, %r3408;
	cvt.u64.u32 	%rd1686, %r3414;
	shl.b64 	%rd1687, %rd1686, 32;
	cvt.u64.u32 	%rd1688, %r3415;
	or.b64  	%rd1689, %rd1687, %rd1688;
	cvt.rn.f64.s64 	%fd17, %rd1689;
	mul.f64 	%fd18, %fd17, 0d3BF921FB54442D19;
	cvt.rn.f32.f64 	%f1640, %fd18;
	neg.f32 	%f1641, %f1640;
	setp.lt.s32 	%p73, %r3412, 0;
	selp.f32 	%f5865, %f1641, %f1640, %p73;
$L__BB3_77:
	mul.rn.f32 	%f1643, %f5865, %f5865;
	and.b32  	%r3417, %r8186, 1;
	setp.eq.b32 	%p74, %r3417, 1;
	selp.f32 	%f1644, 0f3F800000, %f5865, %p74;
	fma.rn.f32 	%f1645, %f1643, %f1644, 0f00000000;
	fma.rn.f32 	%f1646, %f1643, 0f37CBAC00, 0fBAB607ED;
	selp.f32 	%f1647, %f1646, 0fB94D4153, %p74;
	selp.f32 	%f1648, 0f3D2AAABB, 0f3C0885E4, %p74;
	fma.rn.f32 	%f1649, %f1647, %f1643, %f1648;
	selp.f32 	%f1650, 0fBEFFFFFF, 0fBE2AAAA8, %p74;
	fma.rn.f32 	%f1651, %f1649, %f1643, %f1650;
	fma.rn.f32 	%f1652, %f1651, %f1645, %f1644;
	and.b32  	%r3418, %r8186, 2;
	setp.eq.s32 	%p75, %r3418, 0;
	mov.f32 	%f1653, 0f00000000;
	sub.f32 	%f1654, %f1653, %f1652;
	selp.f32 	%f58, %f1652, %f1654, %p75;
	mul.f32 	%f1655, %f58, 0f3F22F983;
	cvt.rni.s32.f32 	%r8190, %f1655;
	cvt.rn.f32.s32 	%f1656, %r8190;
	fma.rn.f32 	%f1657, %f1656, 0fBFC90FDA, %f58;
	fma.rn.f32 	%f1658, %f1656, 0fB3A22168, %f1657;
	fma.rn.f32 	%f5866, %f1656, 0fA7C234C5, %f1658;
	abs.f32 	%f60, %f58;
	setp.ltu.f32 	%p76, %f60, 0f47CE4780;
	@%p76 bra 	$L__BB3_85;
	setp.neu.f32 	%p77, %f60, 0f7F800000;
	@%p77 bra 	$L__BB3_80;
	mov.f32 	%f1661, 0f00000000;
	mul.rn.f32 	%f5866, %f58, %f1661;
	mov.b32 	%r8190, 0;
	bra.uni 	$L__BB3_85;
$L__BB3_80:
	mov.b32 	%r129, %f58;
	shl.b32 	%r3420, %r129, 8;
	or.b32  	%r130, %r3420, -2147483648;
	mov.b64 	%rd3490, 0;
	mov.b32 	%r8187, 0;
	mov.u64 	%rd3488, __cudart_i2opi_f;
	mov.u64 	%rd3489, %rd1;
$L__BB3_81:
	.pragma "nounroll";
	ld.global.nc.u32 	%r3421, [%rd3488];
	mad.wide.u32 	%rd1692, %r3421, %r130, %rd3490;
	shr.u64 	%rd3490, %rd1692, 32;
	st.local.u32 	[%rd3489], %rd1692;
	add.s32 	%r8187, %r8187, 1;
	add.s64 	%rd3489, %rd3489, 4;
	add.s64 	%rd3488, %rd3488, 4;
	setp.ne.s32 	%p78, %r8187, 6;
	@%p78 bra 	$L__BB3_81;
	shr.u32 	%r3422, %r129, 23;
	st.local.u32 	[%rd1+24], %rd3490;
	and.b32  	%r133, %r3422, 31;
	and.b32  	%r3423, %r3422, 224;
	add.s32 	%r3424, %r3423, -128;
	shr.u32 	%r3425, %r3424, 5;
	mul.wide.u32 	%rd1693, %r3425, 4;
	sub.s64 	%rd72, %rd1, %rd1693;
	ld.local.u32 	%r8188, [%rd72+24];
	ld.local.u32 	%r8189, [%rd72+20];
	setp.eq.s32 	%p79, %r133, 0;
	@%p79 bra 	$L__BB3_84;
	shf.l.wrap.b32 	%r8188, %r8189, %r8188, %r133;
	ld.local.u32 	%r3426, [%rd72+16];
	shf.l.wrap.b32 	%r8189, %r3426, %r8189, %r133;
$L__BB3_84:
	shr.u32 	%r3427, %r8188, 30;
	shf.l.wrap.b32 	%r3428, %r8189, %r8188, 2;
	shl.b32 	%r3429, %r8189, 2;
	shr.u32 	%r3430, %r3428, 31;
	add.s32 	%r3431, %r3430, %r3427;
	neg.s32 	%r3432, %r3431;
	setp.lt.s32 	%p80, %r129, 0;
	selp.b32 	%r8190, %r3432, %r3431, %p80;
	xor.b32  	%r3433, %r3428, %r129;
	shr.s32 	%r3434, %r3428, 31;
	xor.b32  	%r3435, %r3434, %r3428;
	xor.b32  	%r3436, %r3434, %r3429;
	cvt.u64.u32 	%rd1694, %r3435;
	shl.b64 	%rd1695, %rd1694, 32;
	cvt.u64.u32 	%rd1696, %r3436;
	or.b64  	%rd1697, %rd1695, %rd1696;
	cvt.rn.f64.s64 	%fd19, %rd1697;
	mul.f64 	%fd20, %fd19, 0d3BF921FB54442D19;
	cvt.rn.f32.f64 	%f1659, %fd20;
	neg.f32 	%f1660, %f1659;
	setp.lt.s32 	%p81, %r3433, 0;
	selp.f32 	%f5866, %f1660, %f1659, %p81;
$L__BB3_85:
	add.s32 	%r3438, %r8190, 1;
	mul.rn.f32 	%f1662, %f5866, %f5866;
	and.b32  	%r3439, %r8190, 1;
	setp.eq.b32 	%p82, %r3439, 1;
	selp.f32 	%f1663, %f5866, 0f3F800000, %p82;
	fma.rn.f32 	%f1664, %f1662, %f1663, 0f00000000;
	fma.rn.f32 	%f1665, %f1662, 0f37CBAC00, 0fBAB607ED;
	selp.f32 	%f1666, 0fB94D4153, %f1665, %p82;
	selp.f32 	%f1667, 0f3C0885E4, 0f3D2AAABB, %p82;
	fma.rn.f32 	%f1668, %f1666, %f1662, %f1667;
	selp.f32 	%f1669, 0fBE2AAAA8, 0fBEFFFFFF, %p82;
	fma.rn.f32 	%f1670, %f1668, %f1662, %f1669;
	fma.rn.f32 	%f1671, %f1670, %f1664, %f1663;
	and.b32  	%r3440, %r3438, 2;
	setp.eq.s32 	%p83, %r3440, 0;
	mov.f32 	%f1672, 0f00000000;
	sub.f32 	%f1673, %f1672, %f1671;
	selp.f32 	%f64, %f1671, %f1673, %p83;
	mul.f32 	%f1674, %f64, 0f3F22F983;
	cvt.rni.s32.f32 	%r8194, %f1674;
	cvt.rn.f32.s32 	%f1675, %r8194;
	fma.rn.f32 	%f1676, %f1675, 0fBFC90FDA, %f64;
	fma.rn.f32 	%f1677, %f1675, 0fB3A22168, %f1676;
	fma.rn.f32 	%f5867, %f1675, 0fA7C234C5, %f1677;
	abs.f32 	%f66, %f64;
	setp.ltu.f32 	%p84, %f66, 0f47CE4780;
	@%p84 bra 	$L__BB3_93;
	setp.neu.f32 	%p85, %f66, 0f7F800000;
	@%p85 bra 	$L__BB3_88;
	mov.f32 	%f1680, 0f00000000;
	mul.rn.f32 	%f5867, %f64, %f1680;
	mov.b32 	%r8194, 0;
	bra.uni 	$L__BB3_93;
$L__BB3_88:
	mov.b32 	%r143, %f64;
	shl.b32 	%r3442, %r143, 8;
	or.b32  	%r144, %r3442, -2147483648;
	mov.b64 	%rd3493, 0;
	mov.b32 	%r8191, 0;
	mov.u64 	%rd3491, __cudart_i2opi_f;
	mov.u64 	%rd3492, %rd1;
$L__BB3_89:
	.pragma "nounroll";
	ld.global.nc.u32 	%r3443, [%rd3491];
	mad.wide.u32 	%rd1700, %r3443, %r144, %rd3493;
	shr.u64 	%rd3493, %rd1700, 32;
	st.local.u32 	[%rd3492], %rd1700;
	add.s32 	%r8191, %r8191, 1;
	add.s64 	%rd3492, %rd3492, 4;
	add.s64 	%rd3491, %rd3491, 4;
	setp.ne.s32 	%p86, %r8191, 6;
	@%p86 bra 	$L__BB3_89;
	shr.u32 	%r3444, %r143, 23;
	st.local.u32 	[%rd1+24], %rd3493;
	and.b32  	%r147, %r3444, 31;
	and.b32  	%r3445, %r3444, 224;
	add.s32 	%r3446, %r3445, -128;
	shr.u32 	%r3447, %r3446, 5;
	mul.wide.u32 	%rd1701, %r3447, 4;
	sub.s64 	%rd79, %rd1, %rd1701;
	ld.local.u32 	%r8192, [%rd79+24];
	ld.local.u32 	%r8193, [%rd79+20];
	setp.eq.s32 	%p87, %r147, 0;
	@%p87 bra 	$L__BB3_92;
	shf.l.wrap.b32 	%r8192, %r8193, %r8192, %r147;
	ld.local.u32 	%r3448, [%rd79+16];
	shf.l.wrap.b32 	%r8193, %r3448, %r8193, %r147;
$L__BB3_92:
	shr.u32 	%r3449, %r8192, 30;
	shf.l.wrap.b32 	%r3450, %r8193, %r8192, 2;
	shl.b32 	%r3451, %r8193, 2;
	shr.u32 	%r3452, %r3450, 31;
	add.s32 	%r3453, %r3452, %r3449;
	neg.s32 	%r3454, %r3453;
	setp.lt.s32 	%p88, %r143, 0;
	selp.b32 	%r8194, %r3454, %r3453, %p88;
	xor.b32  	%r3455, %r3450, %r143;
	shr.s32 	%r3456, %r3450, 31;
	xor.b32  	%r3457, %r3456, %r3450;
	xor.b32  	%r3458, %r3456, %r3451;
	cvt.u64.u32 	%rd1702, %r3457;
	shl.b64 	%rd1703, %rd1702, 32;
	cvt.u64.u32 	%rd1704, %r3458;
	or.b64  	%rd1705, %rd1703, %rd1704;
	cvt.rn.f64.s64 	%fd21, %rd1705;
	mul.f64 	%fd22, %fd21, 0d3BF921FB54442D19;
	cvt.rn.f32.f64 	%f1678, %fd22;
	neg.f32 	%f1679, %f1678;
	setp.lt.s32 	%p89, %r3455, 0;
	selp.f32 	%f5867, %f1679, %f1678, %p89;
$L__BB3_93:
	mul.rn.f32 	%f1681, %f5867, %f5867;
	and.b32  	%r3460, %r8194, 1;
	setp.eq.b32 	%p90, %r3460, 1;
	selp.f32 	%f1682, 0f3F800000, %f5867, %p90;
	fma.rn.f32 	%f1683, %f1681, %f1682, 0f00000000;
	fma.rn.f32 	%f1684, %f1681, 0f37CBAC00, 0fBAB607ED;
	selp.f32 	%f1685, %f1684, 0fB94D4153, %p90;
	selp.f32 	%f1686, 0f3D2AAABB, 0f3C0885E4, %p90;
	fma.rn.f32 	%f1687, %f1685, %f1681, %f1686;
	selp.f32 	%f1688, 0fBEFFFFFF, 0fBE2AAAA8, %p90;
	fma.rn.f32 	%f1689, %f1687, %f1681, %f1688;
	fma.rn.f32 	%f1690, %f1689, %f1683, %f1682;
	and.b32  	%r3461, %r8194, 2;
	setp.eq.s32 	%p91, %r3461, 0;
	mov.f32 	%f1691, 0f00000000;
	sub.f32 	%f1692, %f1691, %f1690;
	selp.f32 	%f5869, %f1690, %f1692, %p91;
	setp.leu.f32 	%p92, %f5869, 0f40400000;
	@%p92 bra 	$L__BB3_103;
	mul.f32 	%f1693, %f5869, 0f3F22F983;
	cvt.rni.s32.f32 	%r8198, %f1693;
	cvt.rn.f32.s32 	%f1694, %r8198;
	fma.rn.f32 	%f1695, %f1694, 0fBFC90FDA, %f5869;
	fma.rn.f32 	%f1696, %f1694, 0fB3A22168, %f1695;
	fma.rn.f32 	%f5868, %f1694, 0fA7C234C5, %f1696;
	abs.f32 	%f72, %f5869;
	setp.ltu.f32 	%p93, %f72, 0f47CE4780;
	@%p93 bra 	$L__BB3_102;
	setp.neu.f32 	%p94, %f72, 0f7F800000;
	@%p94 bra 	$L__BB3_97;
	mov.f32 	%f1699, 0f00000000;
	mul.rn.f32 	%f5868, %f5869, %f1699;
	mov.b32 	%r8198, 0;
	bra.uni 	$L__BB3_102;
$L__BB3_97:
	mov.b32 	%r157, %f5869;
	shl.b32 	%r3463, %r157, 8;
	or.b32  	%r158, %r3463, -2147483648;
	mov.b64 	%rd3496, 0;
	mov.b32 	%r8195, 0;
	mov.u64 	%rd3494, __cudart_i2opi_f;
	mov.u64 	%rd3495, %rd1;
$L__BB3_98:
	.pragma "nounroll";
	ld.global.nc.u32 	%r3464, [%rd3494];
	mad.wide.u32 	%rd1708, %r3464, %r158, %rd3496;
	shr.u64 	%rd3496, %rd1708, 32;
	st.local.u32 	[%rd3495], %rd1708;
	add.s32 	%r8195, %r8195, 1;
	add.s64 	%rd3495, %rd3495, 4;
	add.s64 	%rd3494, %rd3494, 4;
	setp.ne.s32 	%p95, %r8195, 6;
	@%p95 bra 	$L__BB3_98;
	shr.u32 	%r3465, %r157, 23;
	st.local.u32 	[%rd1+24], %rd3496;
	and.b32  	%r161, %r3465, 31;
	add.s32 	%r3466, %r3465, -128;
	shr.u32 	%r3467, %r3466, 5;
	mul.wide.u32 	%rd1709, %r3467, 4;
	sub.s64 	%rd86, %rd1, %rd1709;
	ld.local.u32 	%r8196, [%rd86+24];
	ld.local.u32 	%r8197, [%rd86+20];
	setp.eq.s32 	%p96, %r161, 0;
	@%p96 bra 	$L__BB3_101;
	shf.l.wrap.b32 	%r8196, %r8197, %r8196, %r161;
	ld.local.u32 	%r3468, [%rd86+16];
	shf.l.wrap.b32 	%r8197, %r3468, %r8197, %r161;
$L__BB3_101:
	shr.u32 	%r3469, %r8196, 30;
	shf.l.wrap.b32 	%r3470, %r8197, %r8196, 2;
	shl.b32 	%r3471, %r8197, 2;
	shr.u32 	%r3472, %r3470, 31;
	add.s32 	%r8198, %r3472, %r3469;
	xor.b32  	%r3473, %r3470, %r157;
	shr.s32 	%r3474, %r3470, 31;
	xor.b32  	%r3475, %r3474, %r3470;
	xor.b32  	%r3476, %r3474, %r3471;
	cvt.u64.u32 	%rd1710, %r3475;
	shl.b64 	%rd1711, %rd1710, 32;
	cvt.u64.u32 	%rd1712, %r3476;
	or.b64  	%rd1713, %rd1711, %rd1712;
	cvt.rn.f64.s64 	%fd23, %rd1713;
	mul.f64 	%fd24, %fd23, 0d3BF921FB54442D19;
	cvt.rn.f32.f64 	%f1697, %fd24;
	neg.f32 	%f1698, %f1697;
	setp.lt.s32 	%p97, %r3473, 0;
	selp.f32 	%f5868, %f1698, %f1697, %p97;
$L__BB3_102:
	mul.rn.f32 	%f1700, %f5868, %f5868;
	and.b32  	%r3478, %r8198, 1;
	setp.eq.b32 	%p98, %r3478, 1;
	selp.f32 	%f1701, 0f3F800000, %f5868, %p98;
	fma.rn.f32 	%f1702, %f1700, %f1701, 0f00000000;
	fma.rn.f32 	%f1703, %f1700, 0f37CBAC00, 0fBAB607ED;
	selp.f32 	%f1704, %f1703, 0fB94D4153, %p98;
	selp.f32 	%f1705, 0f3D2AAABB, 0f3C0885E4, %p98;
	fma.rn.f32 	%f1706, %f1704, %f1700, %f1705;
	selp.f32 	%f1707, 0fBEFFFFFF, 0fBE2AAAA8, %p98;
	fma.rn.f32 	%f1708, %f1706, %f1700, %f1707;
	fma.rn.f32 	%f1709, %f1708, %f1702, %f1701;
	and.b32  	%r3479, %r8198, 2;
	setp.eq.s32 	%p99, %r3479, 0;
	mov.f32 	%f1710, 0f00000000;
	sub.f32 	%f1711, %f1710, %f1709;
	selp.f32 	%f5869, %f1709, %f1711, %p99;
$L__BB3_103:
	mul.f32 	%f1712, %f5869, 0f3F22F983;
	cvt.rni.s32.f32 	%r8202, %f1712;
	cvt.rn.f32.s32 	%f1713, %r8202;
	fma.rn.f32 	%f1714, %f1713, 0fBFC90FDA, %f5869;
	fma.rn.f32 	%f1715, %f1713, 0fB3A22168, %f1714;
	fma.rn.f32 	%f5870, %f1713, 0fA7C234C5, %f1715;
	abs.f32 	%f79, %f5869;
	setp.ltu.f32 	%p100, %f79, 0f47CE4780;
	@%p100 bra 	$L__BB3_111;
	setp.neu.f32 	%p101, %f79, 0f7F800000;
	@%p101 bra 	$L__BB3_106;
	mov.f32 	%f1718, 0f00000000;
	mul.rn.f32 	%f5870, %f5869, %f1718;
	mov.b32 	%r8202, 0;
	bra.uni 	$L__BB3_111;
$L__BB3_106:
	mov.b32 	%r171, %f5869;
	shl.b32 	%r3481, %r171, 8;
	or.b32  	%r172, %r3481, -2147483648;
	mov.b64 	%rd3499, 0;
	mov.b32 	%r8199, 0;
	mov.u64 	%rd3497, __cudart_i2opi_f;
	mov.u64 	%rd3498, %rd1;
$L__BB3_107:
	.pragma "nounroll";
	ld.global.nc.u32 	%r3482, [%rd3497];
	mad.wide.u32 	%rd1716, %r3482, %r172, %rd3499;
	shr.u64 	%rd3499, %rd1716, 32;
	st.local.u32 	[%rd3498], %rd1716;
	add.s32 	%r8199, %r8199, 1;
	add.s64 	%rd3498, %rd3498, 4;
	add.s64 	%rd3497, %rd3497, 4;
	setp.ne.s32 	%p102, %r8199, 6;
	@%p102 bra 	$L__BB3_107;
	shr.u32 	%r3483, %r171, 23;
	st.local.u32 	[%rd1+24], %rd3499;
	and.b32  	%r175, %r3483, 31;
	and.b32  	%r3484, %r3483, 224;
	add.s32 	%r3485, %r3484, -128;
	shr.u32 	%r3486, %r3485, 5;
	mul.wide.u32 	%rd1717, %r3486, 4;
	sub.s64 	%rd93, %rd1, %rd1717;
	ld.local.u32 	%r8200, [%rd93+24];
	ld.local.u32 	%r8201, [%rd93+20];
	setp.eq.s32 	%p103, %r175, 0;
	@%p103 bra 	$L__BB3_110;
	shf.l.wrap.b32 	%r8200, %r8201, %r8200, %r175;
	ld.local.u32 	%r3487, [%rd93+16];
	shf.l.wrap.b32 	%r8201, %r3487, %r8201, %r175;
$L__BB3_110:
	shr.u32 	%r3488, %r8200, 30;
	shf.l.wrap.b32 	%r3489, %r8201, %r8200, 2;
	shl.b32 	%r3490, %r8201, 2;
	shr.u32 	%r3491, %r3489, 31;
	add.s32 	%r3492, %r3491, %r3488;
	neg.s32 	%r3493, %r3492;
	setp.lt.s32 	%p104, %r171, 0;
	selp.b32 	%r8202, %r3493, %r3492, %p104;
	xor.b32  	%r3494, %r3489, %r171;
	shr.s32 	%r3495, %r3489, 31;
	xor.b32  	%r3496, %r3495, %r3489;
	xor.b32  	%r3497, %r3495, %r3490;
	cvt.u64.u32 	%rd1718, %r3496;
	shl.b64 	%rd1719, %rd1718, 32;
	cvt.u64.u32 	%rd1720, %r3497;
	or.b64  	%rd1721, %rd1719, %rd1720;
	cvt.rn.f64.s64 	%fd25, %rd1721;
	mul.f64 	%fd26, %fd25, 0d3BF921FB54442D19;
	cvt.rn.f32.f64 	%f1716, %fd26;
	neg.f32 	%f1717, %f1716;
	setp.lt.s32 	%p105, %r3494, 0;
	selp.f32 	%f5870, %f1717, %f1716, %p105;
$L__BB3_111:
	add.s32 	%r3499, %r8202, 1;
	mul.rn.f32 	%f1719, %f5870, %f5870;
	and.b32  	%r3500, %r8202, 1;
	setp.eq.b32 	%p106, %r3500, 1;
	selp.f32 	%f1720, %f5870, 0f3F800000, %p106;
	fma.rn.f32 	%f1721, %f1719, %f1720, 0f00000000;
	fma.rn.f32 	%f1722, %f1719, 0f37CBAC00, 0fBAB607ED;
	selp.f32 	%f1723, 0fB94D4153, %f1722, %p106;
	selp.f32 	%f1724, 0f3C0885E4, 0f3D2AAABB, %p106;
	fma.rn.f32 	%f1725, %f1723, %f1719, %f1724;
	selp.f32 	%f1726, 0fBE2AAAA8, 0fBEFFFFFF, %p106;
	fma.rn.f32 	%f1727, %f1725, %f1719, %f1726;
	fma.rn.f32 	%f1728, %f1727, %f1721, %f1720;
	and.b32  	%r3501, %r3499, 2;
	setp.eq.s32 	%p107, %r3501, 0;
	mov.f32 	%f1729, 0f00000000;
	sub.f32 	%f1730, %f1729, %f1728;
	selp.f32 	%f5872, %f1728, %f1730, %p107;
	setp.geu.f32 	%p108, %f2, 0f40800000;
	@%p108 bra 	$L__BB3_121;
	mul.f32 	%f1731, %f5872, 0f3F22F983;
	cvt.rni.s32.f32 	%r8206, %f1731;
	cvt.rn.f32.s32 	%f1732, %r8206;
	fma.rn.f32 	%f1733, %f1732, 0fBFC90FDA, %f5872;
	fma.rn.f32 	%f1734, %f1732, 0fB3A22168, %f1733;
	fma.rn.f32 	%f5871, %f1732, 0fA7C234C5, %f1734;
	abs.f32 	%f85, %f5872;
	setp.ltu.f32 	%p109, %f85, 0f47CE4780;
	@%p109 bra 	$L__BB3_120;
	setp.neu.f32 	%p110, %f85, 0f7F800000;
	@%p110 bra 	$L__BB3_115;
	mov.f32 	%f1737, 0f00000000;
	mul.rn.f32 	%f5871, %f5872, %f1737;
	mov.b32 	%r8206, 0;
	bra.uni 	$L__BB3_120;
$L__BB3_115:
	mov.b32 	%r185, %f5872;
	shl.b32 	%r3503, %r185, 8;
	or.b32  	%r186, %r3503, -2147483648;
	mov.b64 	%rd3502, 0;
	mov.b32 	%r8203, 0;
	mov.u64 	%rd3500, __cudart_i2opi_f;
	mov.u64 	%rd3501, %rd1;
$L__BB3_116:
	.pragma "nounroll";
	ld.global.nc.u32 	%r3504, [%rd3500];
	mad.wide.u32 	%rd1724, %r3504, %r186, %rd3502;
	shr.u64 	%rd3502, %rd1724, 32;
	st.local.u32 	[%rd3501], %rd1724;
	add.s32 	%r8203, %r8203, 1;
	add.s64 	%rd3501, %rd3501, 4;
	add.s64 	%rd3500, %rd3500, 4;
	setp.ne.s32 	%p111, %r8203, 6;
	@%p111 bra 	$L__BB3_116;
	shr.u32 	%r3505, %r185, 23;
	st.local.u32 	[%rd1+24], %rd3502;
	and.b32  	%r189, %r3505, 31;
	and.b32  	%r3506, %r3505, 224;
	add.s32 	%r3507, %r3506, -128;
	shr.u32 	%r3508, %r3507, 5;
	mul.wide.u32 	%rd1725, %r3508, 4;
	sub.s64 	%rd100, %rd1, %rd1725;
	ld.local.u32 	%r8204, [%rd100+24];
	ld.local.u32 	%r8205, [%rd100+20];
	setp.eq.s32 	%p112, %r189, 0;
	@%p112 bra 	$L__BB3_119;
	shf.l.wrap.b32 	%r8204, %r8205, %r8204, %r189;
	ld.local.u32 	%r3509, [%rd100+16];
	shf.l.wrap.b32 	%r8205, %r3509, %r8205, %r189;
$L__BB3_119:
	shr.u32 	%r3510, %r8204, 30;
	shf.l.wrap.b32 	%r3511, %r8205, %r8204, 2;
	shl.b32 	%r3512, %r8205, 2;
	shr.u32 	%r3513, %r3511, 31;
	add.s32 	%r3514, %r3513, %r3510;
	neg.s32 	%r3515, %r3514;
	setp.lt.s32 	%p113, %r185, 0;
	selp.b32 	%r8206, %r3515, %r3514, %p113;
	xor.b32  	%r3516, %r3511, %r185;
	shr.s32 	%r3517, %r3511, 31;
	xor.b32  	%r3518, %r3517, %r3511;
	xor.b32  	%r3519, %r3517, %r3512;
	cvt.u64.u32 	%rd1726, %r3518;
	shl.b64 	%rd1727, %rd1726, 32;
	cvt.u64.u32 	%rd1728, %r3519;
	or.b64  	%rd1729, %rd1727, %rd1728;
	cvt.rn.f64.s64 	%fd27, %rd1729;
	mul.f64 	%fd28, %fd27, 0d3BF921FB54442D19;
	cvt.rn.f32.f64 	%f1735, %fd28;
	neg.f32 	%f1736, %f1735;
	setp.lt.s32 	%p114, %r3516, 0;
	selp.f32 	%f5871, %f1736, %f1735, %p114;
$L__BB3_120:
	mul.rn.f32 	%f1738, %f5871, %f5871;
	and.b32  	%r3521, %r8206, 1;
	setp.eq.b32 	%p115, %r3521, 1;
	selp.f32 	%f1739, 0f3F800000, %f5871, %p115;
	fma.rn.f32 	%f1740, %f1738, %f1739, 0f00000000;
	fma.rn.f32 	%f1741, %f1738, 0f37CBAC00, 0fBAB607ED;
	selp.f32 	%f1742, %f1741, 0fB94D4153, %p115;
	selp.f32 	%f1743, 0f3D2AAABB, 0f3C0885E4, %p115;
	fma.rn.f32 	%f1744, %f1742, %f1738, %f1743;
	selp.f32 	%f1745, 0fBEFFFFFF, 0fBE2AAAA8, %p115;
	fma.rn.f32 	%f1746, %f1744, %f1738, %f1745;
	fma.rn.f32 	%f1747, %f1746, %f1740, %f1739;
	and.b32  	%r3522, %r8206, 2;
	setp.eq.s32 	%p116, %r3522, 0;
	mov.f32 	%f1748, 0f00000000;
	sub.f32 	%f1749, %f1748, %f1747;
	selp.f32 	%f5872, %f1747, %f1749, %p116;
$L__BB3_121:
	setp.leu.f32 	%p117, %f1, %f2;
	@%p117 bra 	$L__BB3_131;
	mul.f32 	%f1750, %f5872, 0f3F22F983;
	cvt.rni.s32.f32 	%r8210, %f1750;
	cvt.rn.f32.s32 	%f1751, %r8210;
	fma.rn.f32 	%f1752, %f1751, 0fBFC90FDA, %f5872;
	fma.rn.f32 	%f1753, %f1751, 0fB3A22168, %f1752;
	fma.rn.f32 	%f5873, %f1751, 0fA7C234C5, %f1753;
	abs.f32 	%f92, %f5872;
	setp.ltu.f32 	%p118, %f92, 0f47CE4780;
	@%p118 bra 	$L__BB3_130;
	setp.neu.f32 	%p119, %f92, 0f7F800000;
	@%p119 bra 	$L__BB3_125;
	mov.f32 	%f1756, 0f00000000;
	mul.rn.f32 	%f5873, %f5872, %f1756;
	mov.b32 	%r8210, 0;
	bra.uni 	$L__BB3_130;
$L__BB3_125:
	mov.b32 	%r199, %f5872;
	shl.b32 	%r3524, %r199, 8;
	or.b32  	%r200, %r3524, -2147483648;
	mov.b64 	%rd3505, 0;
	mov.b32 	%r8207, 0;
	mov.u64 	%rd3503, __cudart_i2opi_f;
	mov.u64 	%rd3504, %rd1;
$L__BB3_126:
	.pragma "nounroll";
	ld.global.nc.u32 	%r3525, [%rd3503];
	mad.wide.u32 	%rd1732, %r3525, %r200, %rd3505;
	shr.u64 	%rd3505, %rd1732, 32;
	st.local.u32 	[%rd3504], %rd1732;
	add.s32 	%r8207, %r8207, 1;
	add.s64 	%rd3504, %rd3504, 4;
	add.s64 	%rd3503, %rd3503, 4;
	setp.ne.s32 	%p120, %r8207, 6;
	@%p120 bra 	$L__BB3_126;
	shr.u32 	%r3526, %r199, 23;
	st.local.u32 	[%rd1+24], %rd3505;
	and.b32  	%r203, %r3526, 31;
	and.b32  	%r3527, %r3526, 224;
	add.s32 	%r3528, %r3527, -128;
	shr.u32 	%r3529, %r3528, 5;
	mul.wide.u32 	%rd1733, %r3529, 4;
	sub.s64 	%rd107, %rd1, %rd1733;
	ld.local.u32 	%r8208, [%rd107+24];
	ld.local.u32 	%r8209, [%rd107+20];
	setp.eq.s32 	%p121, %r203, 0;
	@%p121 bra 	$L__BB3_129;
	shf.l.wrap.b32 	%r8208, %r8209, %r8208, %r203;
	ld.local.u32 	%r3530, [%rd107+16];
	shf.l.wrap.b32 	%r8209, %r3530, %r8209, %r203;
$L__BB3_129:
	shr.u32 	%r3531, %r8208, 30;
	shf.l.wrap.b32 	%r3532, %r8209, %r8208, 2;
	shl.b32 	%r3533, %r8209, 2;
	shr.u32 	%r3534, %r3532, 31;
	add.s32 	%r3535, %r3534, %r3531;
	neg.s32 	%r3536, %r3535;
	setp.lt.s32 	%p122, %r199, 0;
	selp.b32 	%r8210, %r3536, %r3535, %p122;
	xor.b32  	%r3537, %r3532, %r199;
	shr.s32 	%r3538, %r3532, 31;
	xor.b32  	%r3539, %r3538, %r3532;
	xor.b32  	%r3540, %r3538, %r3533;
	cvt.u64.u32 	%rd1734, %r3539;
	shl.b64 	%rd1735, %rd1734, 32;
	cvt.u64.u32 	%rd1736, %r3540;
	or.b64  	%rd1737, %rd1735, %rd1736;
	cvt.rn.f64.s64 	%fd29, %rd1737;
	mul.f64 	%fd30, %fd29, 0d3BF921FB54442D19;
	cvt.rn.f32.f64 	%f1754, %fd30;
	neg.f32 	%f1755, %f1754;
	setp.lt.s32 	%p123, %r3537, 0;
	selp.f32 	%f5873, %f1755, %f1754, %p123;
$L__BB3_130:
	mul.rn.f32 	%f1757, %f5873, %f5873;
	and.b32  	%r3542, %r8210, 1;
	setp.eq.b32 	%p124, %r3542, 1;
	selp.f32 	%f1758, 0f3F800000, %f5873, %p124;
	fma.rn.f32 	%f1759, %f1757, %f1758, 0f00000000;
	fma.rn.f32 	%f1760, %f1757, 0f37CBAC00, 0fBAB607ED;
	selp.f32 	%f1761, %f1760, 0fB94D4153, %p124;
	selp.f32 	%f1762, 0f3D2AAABB, 0f3C0885E4, %p124;
	fma.rn.f32 	%f1763, %f1761, %f1757, %f1762;
	selp.f32 	%f1764, 0fBEFFFFFF, 0fBE2AAAA8, %p124;
	fma.rn.f32 	%f1765, %f1763, %f1757, %f1764;
	fma.rn.f32 	%f1766, %f1765, %f1759, %f1758;
	and.b32  	%r3543, %r8210, 2;
	setp.eq.s32 	%p125, %r3543, 0;
	mov.f32 	%f1767, 0f00000000;
	sub.f32 	%f1768, %f1767, %f1766;
	selp.f32 	%f5872, %f1766, %f1768, %p125;
$L__BB3_131:
	mul.f32 	%f1769, %f5872, 0f3F22F983;
	cvt.rni.s32.f32 	%r8214, %f1769;
	cvt.rn.f32.s32 	%f1770, %r8214;
	fma.rn.f32 	%f1771, %f1770, 0fBFC90FDA, %f5872;
	fma.rn.f32 	%f1772, %f1770, 0fB3A22168, %f1771;
	fma.rn.f32 	%f5875, %f1770, 0fA7C234C5, %f1772;
	abs.f32 	%f99, %f5872;
	setp.ltu.f32 	%p126, %f99, 0f47CE4780;
	@%p126 bra 	$L__BB3_139;
	setp.neu.f32 	%p127, %f99, 0f7F800000;
	@%p127 bra 	$L__BB3_134;
	mov.f32 	%f1775, 0f00000000;
	mul.rn.f32 	%f5875, %f5872, %f1775;
	mov.b32 	%r8214, 0;
	bra.uni 	$L__BB3_139;
$L__BB3_134:
	mov.b32 	%r213, %f5872;
	shl.b32 	%r3545, %r213, 8;
	or.b32  	%r214, %r3545, -2147483648;
	mov.b64 	%rd3508, 0;
	mov.b32 	%r8211, 0;
	mov.u64 	%rd3506, __cudart_i2opi_f;
	mov.u64 	%rd3507, %rd1;
$L__BB3_135:
	.pragma "nounroll";
	ld.global.nc.u32 	%r3546, [%rd3506];
	mad.wide.u32 	%rd1740, %r3546, %r214, %rd3508;
	shr.u64 	%rd3508, %rd1740, 32;
	st.local.u32 	[%rd3507], %rd1740;
	add.s32 	%r8211, %r8211, 1;
	add.s64 	%rd3507, %rd3507, 4;
	add.s64 	%rd3506, %rd3506, 4;
	setp.ne.s32 	%p128, %r8211, 6;
	@%p128 bra 	$L__BB3_135;
	shr.u32 	%r3547, %r213, 23;
	st.local.u32 	[%rd1+24], %rd3508;
	and.b32  	%r217, %r3547, 31;
	and.b32  	%r3548, %r3547, 224;
	add.s32 	%r3549, %r3548, -128;
	shr.u32 	%r3550, %r3549, 5;
	mul.wide.u32 	%rd1741, %r3550, 4;
	sub.s64 	%rd114, %rd1, %rd1741;
	ld.local.u32 	%r8212, [%rd114+24];
	ld.local.u32 	%r8213, [%rd114+20];
	setp.eq.s32 	%p129, %r217, 0;
	@%p129 bra 	$L__BB3_138;
	shf.l.wrap.b32 	%r8212, %r8213, %r8212, %r217;
	ld.local.u32 	%r3551, [%rd114+16];
	shf.l.wrap.b32 	%r8213, %r3551, %r8213, %r217;
$L__BB3_138:
	shr.u32 	%r3552, %r8212, 30;
	shf.l.wrap.b32 	%r3553, %r8213, %r8212, 2;
	shl.b32 	%r3554, %r8213, 2;
	shr.u32 	%r3555, %r3553, 31;
	add.s32 	%r3556, %r3555, %r3552;
	neg.s32 	%r3557, %r3556;
	setp.lt.s32 	%p130, %r213, 0;
	selp.b32 	%r8214, %r3557, %r3556, %p130;
	xor.b32  	%r3558, %r3553, %r213;
	shr.s32 	%r3559, %r3553, 31;
	xor.b32  	%r3560, %r3559, %r3553;
	xor.b32  	%r3561, %r3559, %r3554;
	cvt.u64.u32 	%rd1742, %r3560;
	shl.b64 	%rd1743, %rd1742, 32;
	cvt.u64.u32 	%rd1744, %r3561;
	or.b64  	%rd1745, %rd1743, %rd1744;
	cvt.rn.f64.s64 	%fd31, %rd1745;
	mul.f64 	%fd32, %fd31, 0d3BF921FB54442D19;
	cvt.rn.f32.f64 	%f1773, %fd32;
	neg.f32 	%f1774, %f1773;
	setp.lt.s32 	%p131, %r3558, 0;
	selp.f32 	%f5875, %f1774, %f1773, %p131;
$L__BB3_139:
	mul.rn.f32 	%f1776, %f5875, %f5875;
	and.b32  	%r3563, %r8214, 1;
	setp.eq.b32 	%p132, %r3563, 1;
	selp.f32 	%f1777, 0f3F800000, %f5875, %p132;
	fma.rn.f32 	%f1778, %f1776, %f1777, 0f00000000;
	fma.rn.f32 	%f1779, %f1776, 0f37CBAC00, 0fBAB607ED;
	selp.f32 	%f1780, %f1779, 0fB94D4153, %p132;
	selp.f32 	%f1781, 0f3D2AAABB, 0f3C0885E4, %p132;
	fma.rn.f32 	%f1782, %f1780, %f1776, %f1781;
	selp.f32 	%f1783, 0fBEFFFFFF, 0fBE2AAAA8, %p132;
	fma.rn.f32 	%f1784, %f1782, %f1776, %f1783;
	fma.rn.f32 	%f1785, %f1784, %f1778, %f1777;
	and.b32  	%r3564, %r8214, 2;
	setp.eq.s32 	%p133, %r3564, 0;
	mov.f32 	%f1786, 0f00000000;
	sub.f32 	%f1787, %f1786, %f1785;
	selp.f32 	%f5877, %f1785, %f1787, %p133;
	setp.leu.f32 	%p134, %f2, %f5877;
	@%p134 bra 	$L__BB3_149;
	mul.f32 	%f1788, %f5877, 0f3F22F983;
	cvt.rni.s32.f32 	%r8218, %f1788;
	cvt.rn.f32.s32 	%f1789, %r8218;
	fma.rn.f32 	%f1790, %f1789, 0fBFC90FDA, %f5877;
	fma.rn.f32 	%f1791, %f1789, 0fB3A22168, %f1790;
	fma.rn.f32 	%f5876, %f1789, 0fA7C234C5, %f1791;
	abs.f32 	%f105, %f5877;
	setp.ltu.f32 	%p135, %f105, 0f47CE4780;
	@%p135 bra 	$L__BB3_148;
	setp.neu.f32 	%p136, %f105, 0f7F800000;
	@%p136 bra 	$L__BB3_143;
	mov.f32 	%f1794, 0f00000000;
	mul.rn.f32 	%f5876, %f5877, %f1794;
	mov.b32 	%r8218, 0;
	bra.uni 	$L__BB3_148;
$L__BB3_143:
	mov.b32 	%r227, %f5877;
	shl.b32 	%r3566, %r227, 8;
	or.b32  	%r228, %r3566, -2147483648;
	mov.b64 	%rd3511, 0;
	mov.b32 	%r8215, 0;
	mov.u64 	%rd3509, __cudart_i2opi_f;
	mov.u64 	%rd3510, %rd1;
$L__BB3_144:
	.pragma "nounroll";
	ld.global.nc.u32 	%r3567, [%rd3509];
	mad.wide.u32 	%rd1748, %r3567, %r228, %rd3511;
	shr.u64 	%rd3511, %rd1748, 32;
	st.local.u32 	[%rd3510], %rd1748;
	add.s32 	%r8215, %r8215, 1;
	add.s64 	%rd3510, %rd3510, 4;
	add.s64 	%rd3509, %rd3509, 4;
	setp.ne.s32 	%p137, %r8215, 6;
	@%p137 bra 	$L__BB3_144;
	shr.u32 	%r3568, %r227, 23;
	st.local.u32 	[%rd1+24], %rd3511;
	and.b32  	%r231, %r3568, 31;
	and.b32  	%r3569, %r3568, 224;
	add.s32 	%r3570, %r3569, -128;
	shr.u32 	%r3571, %r3570, 5;
	mul.wide.u32 	%rd1749, %r3571, 4;
	sub.s64 	%rd121, %rd1, %rd1749;
	ld.local.u32 	%r8216, [%rd121+24];
	ld.local.u32 	%r8217, [%rd121+20];
	setp.eq.s32 	%p138, %r231, 0;
	@%p138 bra 	$L__BB3_147;
	shf.l.wrap.b32 	%r8216, %r8217, %r8216, %r231;
	ld.local.u32 	%r3572, [%rd121+16];
	shf.l.wrap.b32 	%r8217, %r3572, %r8217, %r231;
$L__BB3_147:
	shr.u32 	%r3573, %r8216, 30;
	shf.l.wrap.b32 	%r3574, %r8217, %r8216, 2;
	shl.b32 	%r3575, %r8217, 2;
	shr.u32 	%r3576, %r3574, 31;
	add.s32 	%r3577, %r3576, %r3573;
	neg.s32 	%r3578, %r3577;
	setp.lt.s32 	%p139, %r227, 0;
	selp.b32 	%r8218, %r3578, %r3577, %p139;
	xor.b32  	%r3579, %r3574, %r227;
	shr.s32 	%r3580, %r3574, 31;
	xor.b32  	%r3581, %r3580, %r3574;
	xor.b32  	%r3582, %r3580, %r3575;
	cvt.u64.u32 	%rd1750, %r3581;
	shl.b64 	%rd1751, %rd1750, 32;
	cvt.u64.u32 	%rd1752, %r3582;
	or.b64  	%rd1753, %rd1751, %rd1752;
	cvt.rn.f64.s64 	%fd33, %rd1753;
	mul.f64 	%fd34, %fd33, 0d3BF921FB54442D19;
	cvt.rn.f32.f64 	%f1792, %fd34;
	neg.f32 	%f1793, %f1792;
	setp.lt.s32 	%p140, %r3579, 0;
	selp.f32 	%f5876, %f1793, %f1792, %p140;
$L__BB3_148:
	mul.rn.f32 	%f1795, %f5876, %f5876;
	and.b32  	%r3584, %r8218, 1;
	setp.eq.b32 	%p141, %r3584, 1;
	selp.f32 	%f1796, 0f3F800000, %f5876, %p141;
	fma.rn.f32 	%f1797, %f1795, %f1796, 0f00000000;
	fma.rn.f32 	%f1798, %f1795, 0f37CBAC00, 0fBAB607ED;
	selp.f32 	%f1799, %f1798, 0fB94D4153, %p141;
	selp.f32 	%f1800, 0f3D2AAABB, 0f3C0885E4, %p141;
	fma.rn.f32 	%f1801, %f1799, %f1795, %f1800;
	selp.f32 	%f1802, 0fBEFFFFFF, 0fBE2AAAA8, %p141;
	fma.rn.f32 	%f1803, %f1801, %f1795, %f1802;
	fma.rn.f32 	%f1804, %f1803, %f1797, %f1796;
	and.b32  	%r3585, %r8218, 2;
	setp.eq.s32 	%p142, %r3585, 0;
	mov.f32 	%f1805, 0f00000000;
	sub.f32 	%f1806, %f1805, %f1804;
	selp.f32 	%f5877, %f1804, %f1806, %p142;
$L__BB3_149:
	mul.f32 	%f1807, %f5877, 0f3F22F983;
	cvt.rni.s32.f32 	%r8222, %f1807;
	cvt.rn.f32.s32 	%f1808, %r8222;
	fma.rn.f32 	%f1809, %f1808, 0fBFC90FDA, %f5877;
	fma.rn.f32 	%f1810, %f1808, 0fB3A22168, %f1809;
	fma.rn.f32 	%f5878, %f1808, 0fA7C234C5, %f1810;
	abs.f32 	%f112, %f5877;
	setp.ltu.f32 	%p143, %f112, 0f47CE4780;
	@%p143 bra 	$L__BB3_157;
	setp.neu.f32 	%p144, %f112, 0f7F800000;
	@%p144 bra 	$L__BB3_152;
	mov.f32 	%f1813, 0f00000000;
	mul.rn.f32 	%f5878, %f5877, %f1813;
	mov.b32 	%r8222, 0;
	bra.uni 	$L__BB3_157;
$L__BB3_152:
	mov.b32 	%r241, %f5877;
	shl.b32 	%r3587, %r241, 8;
	or.b32  	%r242, %r3587, -2147483648;
	mov.b64 	%rd3514, 0;
	mov.b32 	%r8219, 0;
	mov.u64 	%rd3512, __cudart_i2opi_f;
	mov.u64 	%rd3513, %rd1;
$L__BB3_153:
	.pragma "nounroll";
	ld.global.nc.u32 	%r3588, [%rd3512];
	mad.wide.u32 	%rd1756, %r3588, %r242, %rd3514;
	shr.u64 	%rd3514, %rd1756, 32;
	st.local.u32 	[%rd3513], %rd1756;
	add.s32 	%r8219, %r8219, 1;
	add.s64 	%rd3513, %rd3513, 4;
	add.s64 	%rd3512, %rd3512, 4;
	setp.ne.s32 	%p145, %r8219, 6;
	@%p145 bra 	$L__BB3_153;
	shr.u32 	%r3589, %r241, 23;
	st.local.u32 	[%rd1+24], %rd3514;
	and.b32  	%r245, %r3589, 31;
	and.b32  	%r3590, %r3589, 224;
	add.s32 	%r3591, %r3590, -128;
	shr.u32 	%r3592, %r3591, 5;
	mul.wide.u32 	%rd1757, %r3592, 4;
	sub.s64 	%rd128, %rd1, %rd1757;
	ld.local.u32 	%r8220, [%rd128+24];
	ld.local.u32 	%r8221, [%rd128+20];
	setp.eq.s32 	%p146, %r245, 0;
	@%p146 bra 	$L__BB3_156;
	shf.l.wrap.b32 	%r8220, %r8221, %r8220, %r245;
	ld.local.u32 	%r3593, [%rd128+16];
	shf.l.wrap.b32 	%r8221, %r3593, %r8221, %r245;
$L__BB3_156:
	shr.u32 	%r3594, %r8220, 30;
	shf.l.wrap.b32 	%r3595, %r8221, %r8220, 2;
	shl.b32 	%r3596, %r8221, 2;
	shr.u32 	%r3597, %r3595, 31;
	add.s32 	%r3598, %r3597, %r3594;
	neg.s32 	%r3599, %r3598;
	setp.lt.s32 	%p147, %r241, 0;
	selp.b32 	%r8222, %r3599, %r3598, %p147;
	xor.b32  	%r3600, %r3595, %r241;
	shr.s32 	%r3601, %r3595, 31;
	xor.b32  	%r3602, %r3601, %r3595;
	xor.b32  	%r3603, %r3601, %r3596;
	cvt.u64.u32 	%rd1758, %r3602;
	shl.b64 	%rd1759, %rd1758, 32;
	cvt.u64.u32 	%rd1760, %r3603;
	or.b64  	%rd1761, %rd1759, %rd1760;
	cvt.rn.f64.s64 	%fd35, %rd1761;
	mul.f64 	%fd36, %fd35, 0d3BF921FB54442D19;
	cvt.rn.f32.f64 	%f1811, %fd36;
	neg.f32 	%f1812, %f1811;
	setp.lt.s32 	%p148, %r3600, 0;
	selp.f32 	%f5878, %f1812, %f1811, %p148;
$L__BB3_157:
	add.s32 	%r3605, %r8222, 1;
	mul.rn.f32 	%f1814, %f5878, %f5878;
	and.b32  	%r3606, %r8222, 1;
	setp.eq.b32 	%p149, %r3606, 1;
	selp.f32 	%f1815, %f5878, 0f3F800000, %p149;
	fma.rn.f32 	%f1816, %f1814, %f1815, 0f00000000;
	fma.rn.f32 	%f1817, %f1814, 0f37CBAC00, 0fBAB607ED;
	selp.f32 	%f1818, 0fB94D4153, %f1817, %p149;
	selp.f32 	%f1819, 0f3C0885E4, 0f3D2AAABB, %p149;
	fma.rn.f32 	%f1820, %f1818, %f1814, %f1819;
	selp.f32 	%f1821, 0fBE2AAAA8, 0fBEFFFFFF, %p149;
	fma.rn.f32 	%f1822, %f1820, %f1814, %f1821;
	fma.rn.f32 	%f1823, %f1822, %f1816, %f1815;
	and.b32  	%r3607, %r3605, 2;
	setp.eq.s32 	%p150, %r3607, 0;
	mov.f32 	%f1824, 0f00000000;
	sub.f32 	%f1825, %f1824, %f1823;
	selp.f32 	%f5880, %f1823, %f1825, %p150;
	setp.leu.f32 	%p151, %f2, %f5880;
	@%p151 bra 	$L__BB3_167;
	mul.f32 	%f1826, %f5880, 0f3F22F983;
	cvt.rni.s32.f32 	%r8226, %f1826;
	cvt.rn.f32.s32 	%f1827, %r8226;
	fma.rn.f32 	%f1828, %f1827, 0fBFC90FDA, %f5880;
	fma.rn.f32 	%f1829, %f1827, 0fB3A22168, %f1828;
	fma.rn.f32 	%f5879, %f1827, 0fA7C234C5, %f1829;
	abs.f32 	%f118, %f5880;
	setp.ltu.f32 	%p152, %f118, 0f47CE4780;
	@%p152 bra 	$L__BB3_166;
	setp.neu.f32 	%p153, %f118, 0f7F800000;
	@%p153 bra 	$L__BB3_161;
	mov.f32 	%f1832, 0f00000000;
	mul.rn.f32 	%f5879, %f5880, %f1832;
	mov.b32 	%r8226, 0;
	bra.uni 	$L__BB3_166;
$L__BB3_161:
	mov.b32 	%r255, %f5880;
	shl.b32 	%r3609, %r255, 8;
	or.b32  	%r256, %r3609, -2147483648;
	mov.b64 	%rd3517, 0;
	mov.b32 	%r8223, 0;
	mov.u64 	%rd3515, __cudart_i2opi_f;
	mov.u64 	%rd3516, %rd1;
$L__BB3_162:
	.pragma "nounroll";
	ld.global.nc.u32 	%r3610, [%rd3515];
	mad.wide.u32 	%rd1764, %r3610, %r256, %rd3517;
	shr.u64 	%rd3517, %rd1764, 32;
	st.local.u32 	[%rd3516], %rd1764;
	add.s32 	%r8223, %r8223, 1;
	add.s64 	%rd3516, %rd3516, 4;
	add.s64 	%rd3515, %rd3515, 4;
	setp.ne.s32 	%p154, %r8223, 6;
	@%p154 bra 	$L__BB3_162;
	shr.u32 	%r3611, %r255, 23;
	st.local.u32 	[%rd1+24], %rd3517;
	and.b32  	%r259, %r3611, 31;
	and.b32  	%r3612, %r3611, 224;
	add.s32 	%r3613, %r3612, -128;
	shr.u32 	%r3614, %r3613, 5;
	mul.wide.u32 	%rd1765, %r3614, 4;
	sub.s64 	%rd135, %rd1, %rd1765;
	ld.local.u32 	%r8224, [%rd135+24];
	ld.local.u32 	%r8225, [%rd135+20];
	setp.eq.s32 	%p155, %r259, 0;
	@%p155 bra 	$L__BB3_165;
	shf.l.wrap.b32 	%r8224, %r8225, %r8224, %r259;
	ld.local.u32 	%r3615, [%rd135+16];
	shf.l.wrap.b32 	%r8225, %r3615, %r8225, %r259;
$L__BB3_165:
	shr.u32 	%r3616, %r8224, 30;
	shf.l.wrap.b32 	%r3617, %r8225, %r8224, 2;
	shl.b32 	%r3618, %r8225, 2;
	shr.u32 	%r3619, %r3617, 31;
	add.s32 	%r3620, %r3619, %r3616;
	neg.s32 	%r3621, %r3620;
	setp.lt.s32 	%p156, %r255, 0;
	selp.b32 	%r8226, %r3621, %r3620, %p156;
	xor.b32  	%r3622, %r3617, %r255;
	shr.s32 	%r3623, %r3617, 31;
	xor.b32  	%r3624, %r3623, %r3617;
	xor.b32  	%r3625, %r3623, %r3618;
	cvt.u64.u32 	%rd1766, %r3624;
	shl.b64 	%rd1767, %rd1766, 32;
	cvt.u64.u32 	%rd1768, %r3625;
	or.b64  	%rd1769, %rd1767, %rd1768;
	cvt.rn.f64.s64 	%fd37, %rd1769;
	mul.f64 	%fd38, %fd37, 0d3BF921FB54442D19;
	cvt.rn.f32.f64 	%f1830, %fd38;
	neg.f32 	%f1831, %f1830;
	setp.lt.s32 	%p157, %r3622, 0;
	selp.f32 	%f5879, %f1831, %f1830, %p157;
$L__BB3_166:
	add.s32 	%r3627, %r8226, 1;
	mul.rn.f32 	%f1833, %f5879, %f5879;
	and.b32  	%r3628, %r8226, 1;
	setp.eq.b32 	%p158, %r3628, 1;
	selp.f32 	%f1834, %f5879, 0f3F800000, %p158;
	fma.rn.f32 	%f1835, %f1833, %f1834, 0f00000000;
	fma.rn.f32 	%f1836, %f1833, 0f37CBAC00, 0fBAB607ED;
	selp.f32 	%f1837, 0fB94D4153, %f1836, %p158;
	selp.f32 	%f1838, 0f3C0885E4, 0f3D2AAABB, %p158;
	fma.rn.f32 	%f1839, %f1837, %f1833, %f1838;
	selp.f32 	%f1840, 0fBE2AAAA8, 0fBEFFFFFF, %p158;
	fma.rn.f32 	%f1841, %f1839, %f1833, %f1840;
	fma.rn.f32 	%f1842, %f1841, %f1835, %f1834;
	and.b32  	%r3629, %r3627, 2;
	setp.eq.s32 	%p159, %r3629, 0;
	mov.f32 	%f1843, 0f00000000;
	sub.f32 	%f1844, %f1843, %f1842;
	selp.f32 	%f5880, %f1842, %f1844, %p159;
$L__BB3_167:
	mul.f32 	%f1845, %f5880, 0f3F22F983;
	cvt.rni.s32.f32 	%r8230, %f1845;
	cvt.rn.f32.s32 	%f1846, %r8230;
	fma.rn.f32 	%f1847, %f1846, 0fBFC90FDA, %f5880;
	fma.rn.f32 	%f1848, %f1846, 0fB3A22168, %f1847;
	fma.rn.f32 	%f5881, %f1846, 0fA7C234C5, %f1848;
	abs.f32 	%f125, %f5880;
	setp.ltu.f32 	%p160, %f125, 0f47CE4780;
	@%p160 bra 	$L__BB3_175;
	setp.neu.f32 	%p161, %f125, 0f7F800000;
	@%p161 bra 	$L__BB3_170;
	mov.f32 	%f1851, 0f00000000;
	mul.rn.f32 	%f5881, %f5880, %f1851;
	mov.b32 	%r8230, 0;
	bra.uni 	$L__BB3_175;
$L__BB3_170:
	mov.b32 	%r269, %f5880;
	shl.b32 	%r3631, %r269, 8;
	or.b32  	%r270, %r3631, -2147483648;
	mov.b64 	%rd3520, 0;
	mov.b32 	%r8227, 0;
	mov.u64 	%rd3518, __cudart_i2opi_f;
	mov.u64 	%rd3519, %rd1;
$L__BB3_171:
	.pragma "nounroll";
	ld.global.nc.u32 	%r3632, [%rd3518];
	mad.wide.u32 	%rd1772, %r3632, %r270, %rd3520;
	shr.u64 	%rd3520, %rd1772, 32;
	st.local.u32 	[%rd3519], %rd1772;
	add.s32 	%r8227, %r8227, 1;
	add.s64 	%rd3519, %rd3519, 4;
	add.s64 	%rd3518, %rd3518, 4;
	setp.ne.s32 	%p162, %r8227, 6;
	@%p162 bra 	$L__BB3_171;
	shr.u32 	%r3633, %r269, 23;
	st.local.u32 	[%rd1+24], %rd3520;
	and.b32  	%r273, %r3633, 31;
	and.b32  	%r3634, %r3633, 224;
	add.s32 	%r3635, %r3634, -128;
	shr.u32 	%r3636, %r3635, 5;
	mul.wide.u32 	%rd1773, %r3636, 4;
	sub.s64 	%rd142, %rd1, %rd1773;
	ld.local.u32 	%r8228, [%rd142+24];
	ld.local.u32 	%r8229, [%rd142+20];
	setp.eq.s32 	%p163, %r273, 0;
	@%p163 bra 	$L__BB3_174;
	shf.l.wrap.b32 	%r8228, %r8229, %r8228, %r273;
	ld.local.u32 	%r3637, [%rd142+16];
	shf.l.wrap.b32 	%r8229, %r3637, %r8229, %r273;
$L__BB3_174:
	shr.u32 	%r3638, %r8228, 30;
	shf.l.wrap.b32 	%r3639, %r8229, %r8228, 2;
	shl.b32 	%r3640, %r8229, 2;
	shr.u32 	%r3641, %r3639, 31;
	add.s32 	%r3642, %r3641, %r3638;
	neg.s32 	%r3643, %r3642;
	setp.lt.s32 	%p164, %r269, 0;
	selp.b32 	%r8230, %r3643, %r3642, %p164;
	xor.b32  	%r3644, %r3639, %r269;
	shr.s32 	%r3645, %r3639, 31;
	xor.b32  	%r3646, %r3645, %r3639;
	xor.b32  	%r3647, %r3645, %r3640;
	cvt.u64.u32 	%rd1774, %r3646;
	shl.b64 	%rd1775, %rd1774, 32;
	cvt.u64.u32 	%rd1776, %r3647;
	or.b64  	%rd1777, %rd1775, %rd1776;
	cvt.rn.f64.s64 	%fd39, %rd1777;
	mul.f64 	%fd40, %fd39, 0d3BF921FB54442D19;
	cvt.rn.f32.f64 	%f1849, %fd40;
	neg.f32 	%f1850, %f1849;
	setp.lt.s32 	%p165, %r3644, 0;
	selp.f32 	%f5881, %f1850, %f1849, %p165;
$L__BB3_175:
	mul.rn.f32 	%f1852, %f5881, %f5881;
	and.b32  	%r3649, %r8230, 1;
	setp.eq.b32 	%p166, %r3649, 1;
	selp.f32 	%f1853, 0f3F800000, %f5881, %p166;
	fma.rn.f32 	%f1854, %f1852, %f1853, 0f00000000;
	fma.rn.f32 	%f1855, %f1852, 0f37CBAC00, 0fBAB607ED;
	selp.f32 	%f1856, %f1855, 0fB94D4153, %p166;
	selp.f32 	%f1857, 0f3D2AAABB, 0f3C0885E4, %p166;
	fma.rn.f32 	%f1858, %f1856, %f1852, %f1857;
	selp.f32 	%f1859, 0fBEFFFFFF, 0fBE2AAAA8, %p166;
	fma.rn.f32 	%f1860, %f1858, %f1852, %f1859;
	fma.rn.f32 	%f1861, %f1860, %f1854, %f1853;
	and.b32  	%r3650, %r8230, 2;
	setp.eq.s32 	%p167, %r3650, 0;
	mov.f32 	%f1862, 0f00000000;
	sub.f32 	%f1863, %f1862, %f1861;
	selp.f32 	%f129, %f1861, %f1863, %p167;
	mul.f32 	%f1864, %f129, 0f3F22F983;
	cvt.rni.s32.f32 	%r8234, %f1864;
	cvt.rn.f32.s32 	%f1865, %r8234;
	fma.rn.f32 	%f1866, %f1865, 0fBFC90FDA, %f129;
	fma.rn.f32 	%f1867, %f1865, 0fB3A22168, %f1866;
	fma.rn.f32 	%f5882, %f1865, 0fA7C234C5, %f1867;
	abs.f32 	%f131, %f129;
	setp.ltu.f32 	%p168, %f131, 0f47CE4780;
	@%p168 bra 	$L__BB3_183;
	setp.neu.f32 	%p169, %f131, 0f7F800000;
	@%p169 bra 	$L__BB3_178;
	mov.f32 	%f1870, 0f00000000;
	mul.rn.f32 	%f5882, %f129, %f1870;
	mov.b32 	%r8234, 0;
	bra.uni 	$L__BB3_183;
$L__BB3_178:
	mov.b32 	%r283, %f129;
	shl.b32 	%r3652, %r283, 8;
	or.b32  	%r284, %r3652, -2147483648;
	mov.b64 	%rd3523, 0;
	mov.b32 	%r8231, 0;
	mov.u64 	%rd3521, __cudart_i2opi_f;
	mov.u64 	%rd3522, %rd1;
$L__BB3_179:
	.pragma "nounroll";
	ld.global.nc.u32 	%r3653, [%rd3521];
	mad.wide.u32 	%rd1780, %r3653, %r284, %rd3523;
	shr.u64 	%rd3523, %rd1780, 32;
	st.local.u32 	[%rd3522], %rd1780;
	add.s32 	%r8231, %r8231, 1;
	add.s64 	%rd3522, %rd3522, 4;
	add.s64 	%rd3521, %rd3521, 4;
	setp.ne.s32 	%p170, %r8231, 6;
	@%p170 bra 	$L__BB3_179;
	shr.u32 	%r3654, %r283, 23;
	st.local.u32 	[%rd1+24], %rd3523;
	and.b32  	%r287, %r3654, 31;
	and.b32  	%r3655, %r3654, 224;
	add.s32 	%r3656, %r3655, -128;
	shr.u32 	%r3657, %r3656, 5;
	mul.wide.u32 	%rd1781, %r3657, 4;
	sub.s64 	%rd149, %rd1, %rd1781;
	ld.local.u32 	%r8232, [%rd149+24];
	ld.local.u32 	%r8233, [%rd149+20];
	setp.eq.s32 	%p171, %r287, 0;
	@%p171 bra 	$L__BB3_182;
	shf.l.wrap.b32 	%r8232, %r8233, %r8232, %r287;
	ld.local.u32 	%r3658, [%rd149+16];
	shf.l.wrap.b32 	%r8233, %r3658, %r8233, %r287;
$L__BB3_182:
	shr.u32 	%r3659, %r8232, 30;
	shf.l.wrap.b32 	%r3660, %r8233, %r8232, 2;
	shl.b32 	%r3661, %r8233, 2;
	shr.u32 	%r3662, %r3660, 31;
	add.s32 	%r3663, %r3662, %r3659;
	neg.s32 	%r3664, %r3663;
	setp.lt.s32 	%p172, %r283, 0;
	selp.b32 	%r8234, %r3664, %r3663, %p172;
	xor.b32  	%r3665, %r3660, %r283;
	shr.s32 	%r3666, %r3660, 31;
	xor.b32  	%r3667, %r3666, %r3660;
	xor.b32  	%r3668, %r3666, %r3661;
	cvt.u64.u32 	%rd1782, %r3667;
	shl.b64 	%rd1783, %rd1782, 32;
	cvt.u64.u32 	%rd1784, %r3668;
	or.b64  	%rd1785, %rd1783, %rd1784;
	cvt.rn.f64.s64 	%fd41, %rd1785;
	mul.f64 	%fd42, %fd41, 0d3BF921FB54442D19;
	cvt.rn.f32.f64 	%f1868, %fd42;
	neg.f32 	%f1869, %f1868;
	setp.lt.s32 	%p173, %r3665, 0;
	selp.f32 	%f5882, %f1869, %f1868, %p173;
$L__BB3_183:
	mul.rn.f32 	%f1871, %f5882, %f5882;
	and.b32  	%r3670, %r8234, 1;
	setp.eq.b32 	%p174, %r3670, 1;
	selp.f32 	%f1872, 0f3F800000, %f5882, %p174;
	fma.rn.f32 	%f1873, %f1871, %f1872, 0f00000000;
	fma.rn.f32 	%f1874, %f1871, 0f37CBAC00, 0fBAB607ED;
	selp.f32 	%f1875, %f1874, 0fB94D4153, %p174;
	selp.f32 	%f1876, 0f3D2AAABB, 0f3C0885E4, %p174;
	fma.rn.f32 	%f1877, %f1875, %f1871, %f1876;
	selp.f32 	%f1878, 0fBEFFFFFF, 0fBE2AAAA8, %p174;
	fma.rn.f32 	%f1879, %f1877, %f1871, %f1878;
	fma.rn.f32 	%f1880, %f1879, %f1873, %f1872;
	and.b32  	%r3671, %r8234, 2;
	setp.eq.s32 	%p175, %r3671, 0;
	mov.f32 	%f1881, 0f00000000;
	sub.f32 	%f1882, %f1881, %f1880;
	selp.f32 	%f135, %f1880, %f1882, %p175;
	mul.f32 	%f1883, %f135, 0f3F22F983;
	cvt.rni.s32.f32 	%r8238, %f1883;
	cvt.rn.f32.s32 	%f1884, %r8238;
	fma.rn.f32 	%f1885, %f1884, 0fBFC90FDA, %f135;
	fma.rn.f32 	%f1886, %f1884, 0fB3A22168, %f1885;
	fma.rn.f32 	%f5883, %f1884, 0fA7C234C5, %f1886;
	abs.f32 	%f137, %f135;
	setp.ltu.f32 	%p176, %f137, 0f47CE4780;
	@%p176 bra 	$L__BB3_191;
	setp.neu.f32 	%p177, %f137, 0f7F800000;
	@%p177 bra 	$L__BB3_186;
	mov.f32 	%f1889, 0f00000000;
	mul.rn.f32 	%f5883, %f135, %f1889;
	mov.b32 	%r8238, 0;
	bra.uni 	$L__BB3_191;
$L__BB3_186:
	mov.b32 	%r297, %f135;
	shl.b32 	%r3673, %r297, 8;
	or.b32  	%r298, %r3673, -2147483648;
	mov.b64 	%rd3526, 0;
	mov.b32 	%r8235, 0;
	mov.u64 	%rd3524, __cudart_i2opi_f;
	mov.u64 	%rd3525, %rd1;
$L__BB3_187:
	.pragma "nounroll";
	ld.global.nc.u32 	%r3674, [%rd3524];
	mad.wide.u32 	%rd1788, %r3674, %r298, %rd3526;
	shr.u64 	%rd3526, %rd1788, 32;
	st.local.u32 	[%rd3525], %rd1788;
	add.s32 	%r8235, %r8235, 1;
	add.s64 	%rd3525, %rd3525, 4;
	add.s64 	%rd3524, %rd3524, 4;
	setp.ne.s32 	%p178, %r8235, 6;
	@%p178 bra 	$L__BB3_187;
	shr.u32 	%r3675, %r297, 23;
	st.local.u32 	[%rd1+24], %rd3526;
	and.b32  	%r301, %r3675, 31;
	and.b32  	%r3676, %r3675, 224;
	add.s32 	%r3677, %r3676, -128;
	shr.u32 	%r3678, %r3677, 5;
	mul.wide.u32 	%rd1789, %r3678, 4;
	sub.s64 	%rd156, %rd1, %rd1789;
	ld.local.u32 	%r8236, [%rd156+24];
	ld.local.u32 	%r8237, [%rd156+20];
	setp.eq.s32 	%p179, %r301, 0;
	@%p179 bra 	$L__BB3_190;
	shf.l.wrap.b32 	%r8236, %r8237, %r8236, %r301;
	ld.local.u32 	%r3679, [%rd156+16];
	shf.l.wrap.b32 	%r8237, %r3679, %r8237, %r301;
$L__BB3_190:
	shr.u32 	%r3680, %r8236, 30;
	shf.l.wrap.b32 	%r3681, %r8237, %r8236, 2;
	shl.b32 	%r3682, %r8237, 2;
	shr.u32 	%r3683, %r3681, 31;
	add.s32 	%r3684, %r3683, %r3680;
	neg.s32 	%r3685, %r3684;
	setp.lt.s32 	%p180, %r297, 0;
	selp.b32 	%r8238, %r3685, %r3684, %p180;
	xor.b32  	%r3686, %r3681, %r297;
	shr.s32 	%r3687, %r3681, 31;
	xor.b32  	%r3688, %r3687, %r3681;
	xor.b32  	%r3689, %r3687, %r3682;
	cvt.u64.u32 	%rd1790, %r3688;
	shl.b64 	%rd1791, %rd1790, 32;
	cvt.u64.u32 	%rd1792, %r3689;
	or.b64  	%rd1793, %rd1791, %rd1792;
	cvt.rn.f64.s64 	%fd43, %rd1793;
	mul.f64 	%fd44, %fd43, 0d3BF921FB54442D19;
	cvt.rn.f32.f64 	%f1887, %fd44;
	neg.f32 	%f1888, %f1887;
	setp.lt.s32 	%p181, %r3686, 0;
	selp.f32 	%f5883, %f1888, %f1887, %p181;
$L__BB3_191:
	add.s32 	%r3691, %r8238, 1;
	mul.rn.f32 	%f1890, %f5883, %f5883;
	and.b32  	%r3692, %r8238, 1;
	setp.eq.b32 	%p182, %r3692, 1;
	selp.f32 	%f1891, %f5883, 0f3F800000, %p182;
	fma.rn.f32 	%f1892, %f1890, %f1891, 0f00000000;
	fma.rn.f32 	%f1893, %f1890, 0f37CBAC00, 0fBAB607ED;
	selp.f32 	%f1894, 0fB94D4153, %f1893, %p182;
	selp.f32 	%f1895, 0f3C0885E4, 0f3D2AAABB, %p182;
	fma.rn.f32 	%f1896, %f1894, %f1890, %f1895;
	selp.f32 	%f1897, 0fBE2AAAA8, 0fBEFFFFFF, %p182;
	fma.rn.f32 	%f1898, %f1896, %f1890, %f1897;
	fma.rn.f32 	%f1899, %f1898, %f1892, %f1891;
	and.b32  	%r3693, %r3691, 2;
	setp.eq.s32 	%p183, %r3693, 0;
	mov.f32 	%f1900, 0f00000000;
	sub.f32 	%f1901, %f1900, %f1899;
	selp.f32 	%f141, %f1899, %f1901, %p183;
	mul.f32 	%f1902, %f141, 0f3F22F983;
	cvt.rni.s32.f32 	%r8242, %f1902;
	cvt.rn.f32.s32 	%f1903, %r8242;
	fma.rn.f32 	%f1904, %f1903, 0fBFC90FDA, %f141;
	fma.rn.f32 	%f1905, %f1903, 0fB3A22168, %f1904;
	fma.rn.f32 	%f5884, %f1903, 0fA7C234C5, %f1905;
	abs.f32 	%f143, %f141;
	setp.ltu.f32 	%p184, %f143, 0f47CE4780;
	@%p184 bra 	$L__BB3_199;
	setp.neu.f32 	%p185, %f143, 0f7F800000;
	@%p185 bra 	$L__BB3_194;
	mov.f32 	%f1908, 0f00000000;
	mul.rn.f32 	%f5884, %f141, %f1908;
	mov.b32 	%r8242, 0;
	bra.uni 	$L__BB3_199;
$L__BB3_194:
	mov.b32 	%r311, %f141;
	shl.b32 	%r3695, %r311, 8;
	or.b32  	%r312, %r3695, -2147483648;
	mov.b64 	%rd3529, 0;
	mov.b32 	%r8239, 0;
	mov.u64 	%rd3527, __cudart_i2opi_f;
	mov.u64 	%rd3528, %rd1;
$L__BB3_195:
	.pragma "nounroll";
	ld.global.nc.u32 	%r3696, [%rd3527];
	mad.wide.u32 	%rd1796, %r3696, %r312, %rd3529;
	shr.u64 	%rd3529, %rd1796, 32;
	st.local.u32 	[%rd3528], %rd1796;
	add.s32 	%r8239, %r8239, 1;
	add.s64 	%rd3528, %rd3528, 4;
	add.s64 	%rd3527, %rd3527, 4;
	setp.ne.s32 	%p186, %r8239, 6;
	@%p186 bra 	$L__BB3_195;
	shr.u32 	%r3697, %r311, 23;
	st.local.u32 	[%rd1+24], %rd3529;
	and.b32  	%r315, %r3697, 31;
	and.b32  	%r3698, %r3697, 224;
	add.s32 	%r3699, %r3698, -128;
	shr.u32 	%r3700, %r3699, 5;
	mul.wide.u32 	%rd1797, %r3700, 4;
	sub.s64 	%rd163, %rd1, %rd1797;
	ld.local.u32 	%r8240, [%rd163+24];
	ld.local.u32 	%r8241, [%rd163+20];
	setp.eq.s32 	%p187, %r315, 0;
	@%p187 bra 	$L__BB3_198;
	shf.l.wrap.b32 	%r8240, %r8241, %r8240, %r315;
	ld.local.u32 	%r3701, [%rd163+16];
	shf.l.wrap.b32 	%r8241, %r3701, %r8241, %r315;
$L__BB3_198:
	shr.u32 	%r3702, %r8240, 30;
	shf.l.wrap.b32 	%r3703, %r8241, %r8240, 2;
	shl.b32 	%r3704, %r8241, 2;
	shr.u32 	%r3705, %r3703, 31;
	add.s32 	%r3706, %r3705, %r3702;
	neg.s32 	%r3707, %r3706;
	setp.lt.s32 	%p188, %r311, 0;
	selp.b32 	%r8242, %r3707, %r3706, %p188;
	xor.b32  	%r3708, %r3703, %r311;
	shr.s32 	%r3709, %r3703, 31;
	xor.b32  	%r3710, %r3709, %r3703;
	xor.b32  	%r3711, %r3709, %r3704;
	cvt.u64.u32 	%rd1798, %r3710;
	shl.b64 	%rd1799, %rd1798, 32;
	cvt.u64.u32 	%rd1800, %r3711;
	or.b64  	%rd1801, %rd1799, %rd1800;
	cvt.rn.f64.s64 	%fd45, %rd1801;
	mul.f64 	%fd46, %fd45, 0d3BF921FB54442D19;
	cvt.rn.f32.f64 	%f1906, %fd46;
	neg.f32 	%f1907, %f1906;
	setp.lt.s32 	%p189, %r3708, 0;
	selp.f32 	%f5884, %f1907, %f1906, %p189;
$L__BB3_199:
	mul.rn.f32 	%f1909, %f5884, %f5884;
	and.b32  	%r3713, %r8242, 1;
	setp.eq.b32 	%p190, %r3713, 1;
	selp.f32 	%f1910, 0f3F800000, %f5884, %p190;
	fma.rn.f32 	%f1911, %f1909, %f1910, 0f00000000;
	fma.rn.f32 	%f1912, %f1909, 0f37CBAC00, 0fBAB607ED;
	selp.f32 	%f1913, %f1912, 0fB94D4153, %p190;
	selp.f32 	%f1914, 0f3D2AAABB, 0f3C0885E4, %p190;
	fma.rn.f32 	%f1915, %f1913, %f1909, %f1914;
	selp.f32 	%f1916, 0fBEFFFFFF, 0fBE2AAAA8, %p190;
	fma.rn.f32 	%f1917, %f1915, %f1909, %f1916;
	fma.rn.f32 	%f1918, %f1917, %f1911, %f1910;
	and.b32  	%r3714, %r8242, 2;
	setp.eq.s32 	%p191, %r3714, 0;
	mov.f32 	%f1919, 0f00000000;
	sub.f32 	%f1920, %f1919, %f1918;
	selp.f32 	%f147, %f1918, %f1920, %p191;
	mul.f32 	%f1921, %f147, 0f3F22F983;
	cvt.rni.s32.f32 	%r8246, %f1921;
	cvt.rn.f32.s32 	%f1922, %r8246;
	fma.rn.f32 	%f1923, %f1922, 0fBFC90FDA, %f147;
	fma.rn.f32 	%f1924, %f1922, 0fB3A22168, %f1923;
	fma.rn.f32 	%f5885, %f1922, 0fA7C234C5, %f1924;
	abs.f32 	%f149, %f147;
	setp.ltu.f32 	%p192, %f149, 0f47CE4780;
	@%p192 bra 	$L__BB3_207;
	setp.neu.f32 	%p193, %f149, 0f7F800000;
	@%p193 bra 	$L__BB3_202;
	mov.f32 	%f1927, 0f00000000;
	mul.rn.f32 	%f5885, %f147, %f1927;
	mov.b32 	%r8246, 0;
	bra.uni 	$L__BB3_207;
$L__BB3_202:
	mov.b32 	%r325, %f147;
	shl.b32 	%r3716, %r325, 8;
	or.b32  	%r326, %r3716, -2147483648;
	mov.b64 	%rd3532, 0;
	mov.b32 	%r8243, 0;
	mov.u64 	%rd3530, __cudart_i2opi_f;
	mov.u64 	%rd3531, %rd1;
$L__BB3_203:
	.pragma "nounroll";
	ld.global.nc.u32 	%r3717, [%rd3530];
	mad.wide.u32 	%rd1804, %r3717, %r326, %rd3532;
	shr.u64 	%rd3532, %rd1804, 32;
	st.local.u32 	[%rd3531], %rd1804;
	add.s32 	%r8243, %r8243, 1;
	add.s64 	%rd3531, %rd3531, 4;
	add.s64 	%rd3530, %rd3530, 4;
	setp.ne.s32 	%p194, %r8243, 6;
	@%p194 bra 	$L__BB3_203;
	shr.u32 	%r3718, %r325, 23;
	st.local.u32 	[%rd1+24], %rd3532;
	and.b32  	%r329, %r3718, 31;
	and.b32  	%r3719, %r3718, 224;
	add.s32 	%r3720, %r3719, -128;
	shr.u32 	%r3721, %r3720, 5;
	mul.wide.u32 	%rd1805, %r3721, 4;
	sub.s64 	%rd170, %rd1, %rd1805;
	ld.local.u32 	%r8244, [%rd170+24];
	ld.local.u32 	%r8245, [%rd170+20];
	setp.eq.s32 	%p195, %r329, 0;
	@%p195 bra 	$L__BB3_206;
	shf.l.wrap.b32 	%r8244, %r8245, %r8244, %r329;
	ld.local.u32 	%r3722, [%rd170+16];
	shf.l.wrap.b32 	%r8245, %r3722, %r8245, %r329;
$L__BB3_206:
	shr.u32 	%r3723, %r8244, 30;
	shf.l.wrap.b32 	%r3724, %r8245, %r8244, 2;
	shl.b32 	%r3725, %r8245, 2;
	shr.u32 	%r3726, %r3724, 31;
	add.s32 	%r3727, %r3726, %r3723;
	neg.s32 	%r3728, %r3727;
	setp.lt.s32 	%p196, %r325, 0;
	selp.b32 	%r8246, %r3728, %r3727, %p196;
	xor.b32  	%r3729, %r3724, %r325;
	shr.s32 	%r3730, %r3724, 31;
	xor.b32  	%r3731, %r3730, %r3724;
	xor.b32  	%r3732, %r3730, %r3725;
	cvt.u64.u32 	%rd1806, %r3731;
	shl.b64 	%rd1807, %rd1806, 32;
	cvt.u64.u32 	%rd1808, %r3732;
	or.b64  	%rd1809, %rd1807, %rd1808;
	cvt.rn.f64.s64 	%fd47, %rd1809;
	mul.f64 	%fd48, %fd47, 0d3BF921FB54442D19;
	cvt.rn.f32.f64 	%f1925, %fd48;
	neg.f32 	%f1926, %f1925;
	setp.lt.s32 	%p197, %r3729, 0;
	selp.f32 	%f5885, %f1926, %f1925, %p197;
$L__BB3_207:
	mul.rn.f32 	%f1928, %f5885, %f5885;
	and.b32  	%r3734, %r8246, 1;
	setp.eq.b32 	%p198, %r3734, 1;
	selp.f32 	%f1929, 0f3F800000, %f5885, %p198;
	fma.rn.f32 	%f1930, %f1928, %f1929, 0f00000000;
	fma.rn.f32 	%f1931, %f1928, 0f37CBAC00, 0fBAB607ED;
	selp.f32 	%f1932, %f1931, 0fB94D4153, %p198;
	selp.f32 	%f1933, 0f3D2AAABB, 0f3C0885E4, %p198;
	fma.rn.f32 	%f1934, %f1932, %f1928, %f1933;
	selp.f32 	%f1935, 0fBEFFFFFF, 0fBE2AAAA8, %p198;
	fma.rn.f32 	%f1936, %f1934, %f1928, %f1935;
	fma.rn.f32 	%f1937, %f1936, %f1930, %f1929;
	and.b32  	%r3735, %r8246, 2;
	setp.eq.s32 	%p199, %r3735, 0;
	mov.f32 	%f1938, 0f00000000;
	sub.f32 	%f1939, %f1938, %f1937;
	selp.f32 	%f5887, %f1937, %f1939, %p199;
	setp.geu.f32 	%p200, %f5887, 0f40E00000;
	@%p200 bra 	$L__BB3_217;
	mul.f32 	%f1940, %f5887, 0f3F22F983;
	cvt.rni.s32.f32 	%r8250, %f1940;
	cvt.rn.f32.s32 	%f1941, %r8250;
	fma.rn.f32 	%f1942, %f1941, 0fBFC90FDA, %f5887;
	fma.rn.f32 	%f1943, %f1941, 0fB3A22168, %f1942;
	fma.rn.f32 	%f5886, %f1941, 0fA7C234C5, %f1943;
	abs.f32 	%f155, %f5887;
	setp.ltu.f32 	%p201, %f155, 0f47CE4780;
	@%p201 bra 	$L__BB3_216;
	setp.neu.f32 	%p202, %f155, 0f7F800000;
	@%p202 bra 	$L__BB3_211;
	mov.f32 	%f1946, 0f00000000;
	mul.rn.f32 	%f5886, %f5887, %f1946;
	mov.b32 	%r8250, 0;
	bra.uni 	$L__BB3_216;
$L__BB3_211:
	mov.b32 	%r339, %f5887;
	shl.b32 	%r3737, %r339, 8;
	or.b32  	%r340, %r3737, -2147483648;
	mov.b64 	%rd3535, 0;
	mov.b32 	%r8247, 0;
	mov.u64 	%rd3533, __cudart_i2opi_f;
	mov.u64 	%rd3534, %rd1;
$L__BB3_212:
	.pragma "nounroll";
	ld.global.nc.u32 	%r3738, [%rd3533];
	mad.wide.u32 	%rd1812, %r3738, %r340, %rd3535;
	shr.u64 	%rd3535, %rd1812, 32;
	st.local.u32 	[%rd3534], %rd1812;
	add.s32 	%r8247, %r8247, 1;
	add.s64 	%rd3534, %rd3534, 4;
	add.s64 	%rd3533, %rd3533, 4;
	setp.ne.s32 	%p203, %r8247, 6;
	@%p203 bra 	$L__BB3_212;
	shr.u32 	%r3739, %r339, 23;
	st.local.u32 	[%rd1+24], %rd3535;
	and.b32  	%r343, %r3739, 31;
	and.b32  	%r3740, %r3739, 224;
	add.s32 	%r3741, %r3740, -128;
	shr.u32 	%r3742, %r3741, 5;
	mul.wide.u32 	%rd1813, %r3742, 4;
	sub.s64 	%rd177, %rd1, %rd1813;
	ld.local.u32 	%r8248, [%rd177+24];
	ld.local.u32 	%r8249, [%rd177+20];
	setp.eq.s32 	%p204, %r343, 0;
	@%p204 bra 	$L__BB3_215;
	shf.l.wrap.b32 	%r8248, %r8249, %r8248, %r343;
	ld.local.u32 	%r3743, [%rd177+16];
	shf.l.wrap.b32 	%r8249, %r3743, %r8249, %r343;
$L__BB3_215:
	shr.u32 	%r3744, %r8248, 30;
	shf.l.wrap.b32 	%r3745, %r8249, %r8248, 2;
	shl.b32 	%r3746, %r8249, 2;
	shr.u32 	%r3747, %r3745, 31;
	add.s32 	%r3748, %r3747, %r3744;
	neg.s32 	%r3749, %r3748;
	setp.lt.s32 	%p205, %r339, 0;
	selp.b32 	%r8250, %r3749, %r3748, %p205;
	xor.b32  	%r3750, %r3745, %r339;
	shr.s32 	%r3751, %r3745, 31;
	xor.b32  	%r3752, %r3751, %r3745;
	xor.b32  	%r3753, %r3751, %r3746;
	cvt.u64.u32 	%rd1814, %r3752;
	shl.b64 	%rd1815, %rd1814, 32;
	cvt.u64.u32 	%rd1816, %r3753;
	or.b64  	%rd1817, %rd1815, %rd1816;
	cvt.rn.f64.s64 	%fd49, %rd1817;
	mul.f64 	%fd50, %fd49, 0d3BF921FB54442D19;
	cvt.rn.f32.f64 	%f1944, %fd50;
	neg.f32 	%f1945, %f1944;
	setp.lt.s32 	%p206, %r3750, 0;
	selp.f32 	%f5886, %f1945, %f1944, %p206;
$L__BB3_216:
	add.s32 	%r3755, %r8250, 1;
	mul.rn.f32 	%f1947, %f5886, %f5886;
	and.b32  	%r3756, %r8250, 1;
	setp.eq.b32 	%p207, %r3756, 1;
	selp.f32 	%f1948, %f5886, 0f3F800000, %p207;
	fma.rn.f32 	%f1949, %f1947, %f1948, 0f00000000;
	fma.rn.f32 	%f1950, %f1947, 0f37CBAC00, 0fBAB607ED;
	selp.f32 	%f1951, 0fB94D4153, %f1950, %p207;
	selp.f32 	%f1952, 0f3C0885E4, 0f3D2AAABB, %p207;
	fma.rn.f32 	%f1953, %f1951, %f1947, %f1952;
	selp.f32 	%f1954, 0fBE2AAAA8, 0fBEFFFFFF, %p207;
	fma.rn.f32 	%f1955, %f1953, %f1947, %f1954;
	fma.rn.f32 	%f1956, %f1955, %f1949, %f1948;
	and.b32  	%r3757, %r3755, 2;
	setp.eq.s32 	%p208, %r3757, 0;
	mov.f32 	%f1957, 0f00000000;
	sub.f32 	%f1958, %f1957, %f1956;
	selp.f32 	%f5887, %f1956, %f1958, %p208;
$L__BB3_217:
	mul.f32 	%f1959, %f5887, 0f3F22F983;
	cvt.rni.s32.f32 	%r8254, %f1959;
	cvt.rn.f32.s32 	%f1960, %r8254;
	fma.rn.f32 	%f1961, %f1960, 0fBFC90FDA, %f5887;
	fma.rn.f32 	%f1962, %f1960, 0fB3A22168, %f1961;
	fma.rn.f32 	%f5888, %f1960, 0fA7C234C5, %f1962;
	abs.f32 	%f162, %f5887;
	setp.ltu.f32 	%p209, %f162, 0f47CE4780;
	@%p209 bra 	$L__BB3_225;
	setp.neu.f32 	%p210, %f162, 0f7F800000;
	@%p210 bra 	$L__BB3_220;
	mov.f32 	%f1965, 0f00000000;
	mul.rn.f32 	%f5888, %f5887, %f1965;
	mov.b32 	%r8254, 0;
	bra.uni 	$L__BB3_225;
$L__BB3_220:
	mov.b32 	%r353, %f5887;
	shl.b32 	%r3759, %r353, 8;
	or.b32  	%r354, %r3759, -2147483648;
	mov.b64 	%rd3538, 0;
	mov.b32 	%r8251, 0;
	mov.u64 	%rd3536, __cudart_i2opi_f;
	mov.u64 	%rd3537, %rd1;
$L__BB3_221:
	.pragma "nounroll";
	ld.global.nc.u32 	%r3760, [%rd3536];
	mad.wide.u32 	%rd1820, %r3760, %r354, %rd3538;
	shr.u64 	%rd3538, %rd1820, 32;
	st.local.u32 	[%rd3537], %rd1820;
	add.s32 	%r8251, %r8251, 1;
	add.s64 	%rd3537, %rd3537, 4;
	add.s64 	%rd3536, %rd3536, 4;
	setp.ne.s32 	%p211, %r8251, 6;
	@%p211 bra 	$L__BB3_221;
	shr.u32 	%r3761, %r353, 23;
	st.local.u32 	[%rd1+24], %rd3538;
	and.b32  	%r357, %r3761, 31;
	and.b32  	%r3762, %r3761, 224;
	add.s32 	%r3763, %r3762, -128;
	shr.u32 	%r3764, %r3763, 5;
	mul.wide.u32 	%rd1821, %r3764, 4;
	sub.s64 	%rd184, %rd1, %rd1821;
	ld.local.u32 	%r8252, [%rd184+24];
	ld.local.u32 	%r8253, [%rd184+20];
	setp.eq.s32 	%p212, %r357, 0;
	@%p212 bra 	$L__BB3_224;
	shf.l.wrap.b32 	%r8252, %r8253, %r8252, %r357;
	ld.local.u32 	%r3765, [%rd184+16];
	shf.l.wrap.b32 	%r8253, %r3765, %r8253, %r357;
$L__BB3_224:
	shr.u32 	%r3766, %r8252, 30;
	shf.l.wrap.b32 	%r3767, %r8253, %r8252, 2;
	shl.b32 	%r3768, %r8253, 2;
	shr.u32 	%r3769, %r3767, 31;
	add.s32 	%r3770, %r3769, %r3766;
	neg.s32 	%r3771, %r3770;
	setp.lt.s32 	%p213, %r353, 0;
	selp.b32 	%r8254, %r3771, %r3770, %p213;
	xor.b32  	%r3772, %r3767, %r353;
	shr.s32 	%r3773, %r3767, 31;
	xor.b32  	%r3774, %r3773, %r3767;
	xor.b32  	%r3775, %r3773, %r3768;
	cvt.u64.u32 	%rd1822, %r3774;
	shl.b64 	%rd1823, %rd1822, 32;
	cvt.u64.u32 	%rd1824, %r3775;
	or.b64  	%rd1825, %rd1823, %rd1824;
	cvt.rn.f64.s64 	%fd51, %rd1825;
	mul.f64 	%fd52, %fd51, 0d3BF921FB54442D19;
	cvt.rn.f32.f64 	%f1963, %fd52;
	neg.f32 	%f1964, %f1963;
	setp.lt.s32 	%p214, %r3772, 0;
	selp.f32 	%f5888, %f1964, %f1963, %p214;
$L__BB3_225:
	mul.rn.f32 	%f1966, %f5888, %f5888;
	and.b32  	%r3777, %r8254, 1;
	setp.eq.b32 	%p215, %r3777, 1;
	selp.f32 	%f1967, 0f3F800000, %f5888, %p215;
	fma.rn.f32 	%f1968, %f1966, %f1967, 0f00000000;
	fma.rn.f32 	%f1969, %f1966, 0f37CBAC00, 0fBAB607ED;
	selp.f32 	%f1970, %f1969, 0fB94D4153, %p215;
	selp.f32 	%f1971, 0f3D2AAABB, 0f3C0885E4, %p215;
	fma.rn.f32 	%f1972, %f1970, %f1966, %f1971;
	selp.f32 	%f1973, 0fBEFFFFFF, 0fBE2AAAA8, %p215;
	fma.rn.f32 	%f1974, %f1972, %f1966, %f1973;
	fma.rn.f32 	%f1975, %f1974, %f1968, %f1967;
	and.b32  	%r3778, %r8254, 2;
	setp.eq.s32 	%p216, %r3778, 0;
	mov.f32 	%f1976, 0f00000000;
	sub.f32 	%f1977, %f1976, %f1975;
	selp.f32 	%f166, %f1975, %f1977, %p216;
	mul.f32 	%f1978, %f166, 0f3F22F983;
	cvt.rni.s32.f32 	%r8258, %f1978;
	cvt.rn.f32.s32 	%f1979, %r8258;
	fma.rn.f32 	%f1980, %f1979, 0fBFC90FDA, %f166;
	fma.rn.f32 	%f1981, %f1979, 0fB3A22168, %f1980;
	fma.rn.f32 	%f5889, %f1979, 0fA7C234C5, %f1981;
	abs.f32 	%f168, %f166;
	setp.ltu.f32 	%p217, %f168, 0f47CE4780;
	@%p217 bra 	$L__BB3_233;
	setp.neu.f32 	%p218, %f168, 0f7F800000;
	@%p218 bra 	$L__BB3_228;
	mov.f32 	%f1984, 0f00000000;
	mul.rn.f32 	%f5889, %f166, %f1984;
	mov.b32 	%r8258, 0;
	bra.uni 	$L__BB3_233;
$L__BB3_228:
	mov.b32 	%r367, %f166;
	shl.b32 	%r3780, %r367, 8;
	or.b32  	%r368, %r3780, -2147483648;
	mov.b64 	%rd3541, 0;
	mov.b32 	%r8255, 0;
	mov.u64 	%rd3539, __cudart_i2opi_f;
	mov.u64 	%rd3540, %rd1;
$L__BB3_229:
	.pragma "nounroll";
	ld.global.nc.u32 	%r3781, [%rd3539];
	mad.wide.u32 	%rd1828, %r3781, %r368, %rd3541;
	shr.u64 	%rd3541, %rd1828, 32;
	st.local.u32 	[%rd3540], %rd1828;
	add.s32 	%r8255, %r8255, 1;
	add.s64 	%rd3540, %rd3540, 4;
	add.s64 	%rd3539, %rd3539, 4;
	setp.ne.s32 	%p219, %r8255, 6;
	@%p219 bra 	$L__BB3_229;
	shr.u32 	%r3782, %r367, 23;
	st.local.u32 	[%rd1+24], %rd3541;
	and.b32  	%r371, %r3782, 31;
	and.b32  	%r3783, %r3782, 224;
	add.s32 	%r3784, %r3783, -128;
	shr.u32 	%r3785, %r3784, 5;
	mul.wide.u32 	%rd1829, %r3785, 4;
	sub.s64 	%rd191, %rd1, %rd1829;
	ld.local.u32 	%r8256, [%rd191+24];
	ld.local.u32 	%r8257, [%rd191+20];
	setp.eq.s32 	%p220, %r371, 0;
	@%p220 bra 	$L__BB3_232;
	shf.l.wrap.b32 	%r8256, %r8257, %r8256, %r371;
	ld.local.u32 	%r3786, [%rd191+16];
	shf.l.wrap.b32 	%r8257, %r3786, %r8257, %r371;
$L__BB3_232:
	shr.u32 	%r3787, %r8256, 30;
	shf.l.wrap.b32 	%r3788, %r8257, %r8256, 2;
	shl.b32 	%r3789, %r8257, 2;
	shr.u32 	%r3790, %r3788, 31;
	add.s32 	%r3791, %r3790, %r3787;
	neg.s32 	%r3792, %r3791;
	setp.lt.s32 	%p221, %r367, 0;
	selp.b32 	%r8258, %r3792, %r3791, %p221;
	xor.b32  	%r3793, %r3788, %r367;
	shr.s32 	%r3794, %r3788, 31;
	xor.b32  	%r3795, %r3794, %r3788;
	xor.b32  	%r3796, %r3794, %r3789;
	cvt.u64.u32 	%rd1830, %r3795;
	shl.b64 	%rd1831, %rd1830, 32;
	cvt.u64.u32 	%rd1832, %r3796;
	or.b64  	%rd1833, %rd1831, %rd1832;
	cvt.rn.f64.s64 	%fd53, %rd1833;
	mul.f64 	%fd54, %fd53, 0d3BF921FB54442D19;
	cvt.rn.f32.f64 	%f1982, %fd54;
	neg.f32 	%f1983, %f1982;
	setp.lt.s32 	%p222, %r3793, 0;
	selp.f32 	%f5889, %f1983, %f1982, %p222;
$L__BB3_233:
	add.s32 	%r3798, %r8258, 1;
	mul.rn.f32 	%f1985, %f5889, %f5889;
	and.b32  	%r3799, %r8258, 1;
	setp.eq.b32 	%p223, %r3799, 1;
	selp.f32 	%f1986, %f5889, 0f3F800000, %p223;
	fma.rn.f32 	%f1987, %f1985, %f1986, 0f00000000;
	fma.rn.f32 	%f1988, %f1985, 0f37CBAC00, 0fBAB607ED;
	selp.f32 	%f1989, 0fB94D4153, %f1988, %p223;
	selp.f32 	%f1990, 0f3C0885E4, 0f3D2AAABB, %p223;
	fma.rn.f32 	%f1991, %f1989, %f1985, %f1990;
	selp.f32 	%f1992, 0fBE2AAAA8, 0fBEFFFFFF, %p223;
	fma.rn.f32 	%f1993, %f1991, %f1985, %f1992;
	fma.rn.f32 	%f1994, %f1993, %f1987, %f1986;
	and.b32  	%r3800, %r3798, 2;
	setp.eq.s32 	%p224, %r3800, 0;
	mov.f32 	%f1995, 0f00000000;
	sub.f32 	%f1996, %f1995, %f1994;
	selp.f32 	%f172, %f1994, %f1996, %p224;
	mul.f32 	%f1997, %f172, 0f3F22F983;
	cvt.rni.s32.f32 	%r8262, %f1997;
	cvt.rn.f32.s32 	%f1998, %r8262;
	fma.rn.f32 	%f1999, %f1998, 0fBFC90FDA, %f172;
	fma.rn.f32 	%f2000, %f1998, 0fB3A22168, %f1999;
	fma.rn.f32 	%f5890, %f1998, 0fA7C234C5, %f2000;
	abs.f32 	%f174, %f172;
	setp.ltu.f32 	%p225, %f174, 0f47CE4780;
	@%p225 bra 	$L__BB3_241;
	setp.neu.f32 	%p226, %f174, 0f7F800000;
	@%p226 bra 	$L__BB3_236;
	mov.f32 	%f2003, 0f00000000;
	mul.rn.f32 	%f5890, %f172, %f2003;
	mov.b32 	%r8262, 0;
	bra.uni 	$L__BB3_241;
$L__BB3_236:
	mov.b32 	%r381, %f172;
	shl.b32 	%r3802, %r381, 8;
	or.b32  	%r382, %r3802, -2147483648;
	mov.b64 	%rd3544, 0;
	mov.b32 	%r8259, 0;
	mov.u64 	%rd3542, __cudart_i2opi_f;
	mov.u64 	%rd3543, %rd1;
$L__BB3_237:
	.pragma "nounroll";
	ld.global.nc.u32 	%r3803, [%rd3542];
	mad.wide.u32 	%rd1836, %r3803, %r382, %rd3544;
	shr.u64 	%rd3544, %rd1836, 32;
	st.local.u32 	[%rd3543], %rd1836;
	add.s32 	%r8259, %r8259, 1;
	add.s64 	%rd3543, %rd3543, 4;
	add.s64 	%rd3542, %rd3542, 4;
	setp.ne.s32 	%p227, %r8259, 6;
	@%p227 bra 	$L__BB3_237;
	shr.u32 	%r3804, %r381, 23;
	st.local.u32 	[%rd1+24], %rd3544;
	and.b32  	%r385, %r3804, 31;
	and.b32  	%r3805, %r3804, 224;
	add.s32 	%r3806, %r3805, -128;
	shr.u32 	%r3807, %r3806, 5;
	mul.wide.u32 	%rd1837, %r3807, 4;
	sub.s64 	%rd198, %rd1, %rd1837;
	ld.local.u32 	%r8260, [%rd198+24];
	ld.local.u32 	%r8261, [%rd198+20];
	setp.eq.s32 	%p228, %r385, 0;
	@%p228 bra 	$L__BB3_240;
	shf.l.wrap.b32 	%r8260, %r8261, %r8260, %r385;
	ld.local.u32 	%r3808, [%rd198+16];
	shf.l.wrap.b32 	%r8261, %r3808, %r8261, %r385;
$L__BB3_240:
	shr.u32 	%r3809, %r8260, 30;
	shf.l.wrap.b32 	%r3810, %r8261, %r8260, 2;
	shl.b32 	%r3811, %r8261, 2;
	shr.u32 	%r3812, %r3810, 31;
	add.s32 	%r3813, %r3812, %r3809;
	neg.s32 	%r3814, %r3813;
	setp.lt.s32 	%p229, %r381, 0;
	selp.b32 	%r8262, %r3814, %r3813, %p229;
	xor.b32  	%r3815, %r3810, %r381;
	shr.s32 	%r3816, %r3810, 31;
	xor.b32  	%r3817, %r3816, %r3810;
	xor.b32  	%r3818, %r3816, %r3811;
	cvt.u64.u32 	%rd1838, %r3817;
	shl.b64 	%rd1839, %rd1838, 32;
	cvt.u64.u32 	%rd1840, %r3818;
	or.b64  	%rd1841, %rd1839, %rd1840;
	cvt.rn.f64.s64 	%fd55, %rd1841;
	mul.f64 	%fd56, %fd55, 0d3BF921FB54442D19;
	cvt.rn.f32.f64 	%f2001, %fd56;
	neg.f32 	%f2002, %f2001;
	setp.lt.s32 	%p230, %r3815, 0;
	selp.f32 	%f5890, %f2002, %f2001, %p230;
$L__BB3_241:
	add.s32 	%r3820, %r8262, 1;
	mul.rn.f32 	%f2004, %f5890, %f5890;
	and.b32  	%r3821, %r8262, 1;
	setp.eq.b32 	%p231, %r3821, 1;
	selp.f32 	%f2005, %f5890, 0f3F800000, %p231;
	fma.rn.f32 	%f2006, %f2004, %f2005, 0f00000000;
	fma.rn.f32 	%f2007, %f2004, 0f37CBAC00, 0fBAB607ED;
	selp.f32 	%f2008, 0fB94D4153, %f2007, %p231;
	selp.f32 	%f2009, 0f3C0885E4, 0f3D2AAABB, %p231;
	fma.rn.f32 	%f2010, %f2008, %f2004, %f2009;
	selp.f32 	%f2011, 0fBE2AAAA8, 0fBEFFFFFF, %p231;
	fma.rn.f32 	%f2012, %f2010, %f2004, %f2011;
	fma.rn.f32 	%f2013, %f2012, %f2006, %f2005;
	and.b32  	%r3822, %r3820, 2;
	setp.eq.s32 	%p232, %r3822, 0;
	mov.f32 	%f2014, 0f00000000;
	sub.f32 	%f2015, %f2014, %f2013;
	selp.f32 	%f5892, %f2013, %f2015, %p232;
	setp.geu.f32 	%p233, %f5892, 0f40C00000;
	@%p233 bra 	$L__BB3_251;
	mul.f32 	%f2016, %f5892, 0f3F22F983;
	cvt.rni.s32.f32 	%r8266, %f2016;
	cvt.rn.f32.s32 	%f2017, %r8266;
	fma.rn.f32 	%f2018, %f2017, 0fBFC90FDA, %f5892;
	fma.rn.f32 	%f2019, %f2017, 0fB3A22168, %f2018;
	fma.rn.f32 	%f5891, %f2017, 0fA7C234C5, %f2019;
	abs.f32 	%f180, %f5892;
	setp.ltu.f32 	%p234, %f180, 0f47CE4780;
	@%p234 bra 	$L__BB3_250;
	setp.neu.f32 	%p235, %f180, 0f7F800000;
	@%p235 bra 	$L__BB3_245;
	mov.f32 	%f2022, 0f00000000;
	mul.rn.f32 	%f5891, %f5892, %f2022;
	mov.b32 	%r8266, 0;
	bra.uni 	$L__BB3_250;
$L__BB3_245:
	mov.b32 	%r395, %f5892;
	shl.b32 	%r3824, %r395, 8;
	or.b32  	%r396, %r3824, -2147483648;
	mov.b64 	%rd3547, 0;
	mov.b32 	%r8263, 0;
	mov.u64 	%rd3545, __cudart_i2opi_f;
	mov.u64 	%rd3546, %rd1;
$L__BB3_246:
	.pragma "nounroll";
	ld.global.nc.u32 	%r3825, [%rd3545];
	mad.wide.u32 	%rd1844, %r3825, %r396, %rd3547;
	shr.u64 	%rd3547, %rd1844, 32;
	st.local.u32 	[%rd3546], %rd1844;
	add.s32 	%r8263, %r8263, 1;
	add.s64 	%rd3546, %rd3546, 4;
	add.s64 	%rd3545, %rd3545, 4;
	setp.ne.s32 	%p236, %r8263, 6;
	@%p236 bra 	$L__BB3_246;
	shr.u32 	%r3826, %r395, 23;
	st.local.u32 	[%rd1+24], %rd3547;
	and.b32  	%r399, %r3826, 31;
	and.b32  	%r3827, %r3826, 224;
	add.s32 	%r3828, %r3827, -128;
	shr.u32 	%r3829, %r3828, 5;
	mul.wide.u32 	%rd1845, %r3829, 4;
	sub.s64 	%rd205, %rd1, %rd1845;
	ld.local.u32 	%r8264, [%rd205+24];
	ld.local.u32 	%r8265, [%rd205+20];
	setp.eq.s32 	%p237, %r399, 0;
	@%p237 bra 	$L__BB3_249;
	shf.l.wrap.b32 	%r8264, %r8265, %r8264, %r399;
	ld.local.u32 	%r3830, [%rd205+16];
	shf.l.wrap.b32 	%r8265, %r3830, %r8265, %r399;
$L__BB3_249:
	shr.u32 	%r3831, %r8264, 30;
	shf.l.wrap.b32 	%r3832, %r8265, %r8264, 2;
	shl.b32 	%r3833, %r8265, 2;
	shr.u32 	%r3834, %r3832, 31;
	add.s32 	%r3835, %r3834, %r3831;
	neg.s32 	%r3836, %r3835;
	setp.lt.s32 	%p238, %r395, 0;
	selp.b32 	%r8266, %r3836, %r3835, %p238;
	xor.b32  	%r3837, %r3832, %r395;
	shr.s32 	%r3838, %r3832, 31;
	xor.b32  	%r3839, %r3838, %r3832;
	xor.b32  	%r3840, %r3838, %r3833;
	cvt.u64.u32 	%rd1846, %r3839;
	shl.b64 	%rd1847, %rd1846, 32;
	cvt.u64.u32 	%rd1848, %r3840;
	or.b64  	%rd1849, %rd1847, %rd1848;
	cvt.rn.f64.s64 	%fd57, %rd1849;
	mul.f64 	%fd58, %fd57, 0d3BF921FB54442D19;
	cvt.rn.f32.f64 	%f2020, %fd58;
	neg.f32 	%f2021, %f2020;
	setp.lt.s32 	%p239, %r3837, 0;
	selp.f32 	%f5891, %f2021, %f2020, %p239;
$L__BB3_250:
	mul.rn.f32 	%f2023, %f5891, %f5891;
	and.b32  	%r3842, %r8266, 1;
	setp.eq.b32 	%p240, %r3842, 1;
	selp.f32 	%f2024, 0f3F800000, %f5891, %p240;
	fma.rn.f32 	%f2025, %f2023, %f2024, 0f00000000;
	fma.rn.f32 	%f2026, %f2023, 0f37CBAC00, 0fBAB607ED;
	selp.f32 	%f2027, %f2026, 0fB94D4153, %p240;
	selp.f32 	%f2028, 0f3D2AAABB, 0f3C0885E4, %p240;
	fma.rn.f32 	%f2029, %f2027, %f2023, %f2028;
	selp.f32 	%f2030, 0fBEFFFFFF, 0fBE2AAAA8, %p240;
	fma.rn.f32 	%f2031, %f2029, %f2023, %f2030;
	fma.rn.f32 	%f2032, %f2031, %f2025, %f2024;
	and.b32  	%r3843, %r8266, 2;
	setp.eq.s32 	%p241, %r3843, 0;
	mov.f32 	%f2033, 0f00000000;
	sub.f32 	%f2034, %f2033, %f2032;
	selp.f32 	%f5892, %f2032, %f2034, %p241;
$L__BB3_251:
	setp.leu.f32 	%p242, %f2, %f1;
	@%p242 bra 	$L__BB3_261;
	mul.f32 	%f2035, %f5892, 0f3F22F983;
	cvt.rni.s32.f32 	%r8270, %f2035;
	cvt.rn.f32.s32 	%f2036, %r8270;
	fma.rn.f32 	%f2037, %f2036, 0fBFC90FDA, %f5892;
	fma.rn.f32 	%f2038, %f2036, 0fB3A22168, %f2037;
	fma.rn.f32 	%f5893, %f2036, 0fA7C234C5, %f2038;
	abs.f32 	%f187, %f5892;
	setp.ltu.f32 	%p243, %f187, 0f47CE4780;
	@%p243 bra 	$L__BB3_260;
	setp.neu.f32 	%p244, %f187, 0f7F800000;
	@%p244 bra 	$L__BB3_255;
	mov.f32 	%f2041, 0f00000000;
	mul.rn.f32 	%f5893, %f5892, %f2041;
	mov.b32 	%r8270, 0;
	bra.uni 	$L__BB3_260;
$L__BB3_255:
	mov.b32 	%r409, %f5892;
	shl.b32 	%r3845, %r409, 8;
	or.b32  	%r410, %r3845, -2147483648;
	mov.b64 	%rd3550, 0;
	mov.b32 	%r8267, 0;
	mov.u64 	%rd3548, __cudart_i2opi_f;
	mov.u64 	%rd3549, %rd1;
$L__BB3_256:
	.pragma "nounroll";
	ld.global.nc.u32 	%r3846, [%rd3548];
	mad.wide.u32 	%rd1852, %r3846, %r410, %rd3550;
	shr.u64 	%rd3550, %rd1852, 32;
	st.local.u32 	[%rd3549], %rd1852;
	add.s32 	%r8267, %r8267, 1;
	add.s64 	%rd3549, %rd3549, 4;
	add.s64 	%rd3548, %rd3548, 4;
	setp.ne.s32 	%p245, %r8267, 6;
	@%p245 bra 	$L__BB3_256;
	shr.u32 	%r3847, %r409, 23;
	st.local.u32 	[%rd1+24], %rd3550;
	and.b32  	%r413, %r3847, 31;
	and.b32  	%r3848, %r3847, 224;
	add.s32 	%r3849, %r3848, -128;
	shr.u32 	%r3850, %r3849, 5;
	mul.wide.u32 	%rd1853, %r3850, 4;
	sub.s64 	%rd212, %rd1, %rd1853;
	ld.local.u32 	%r8268, [%rd212+24];
	ld.local.u32 	%r8269, [%rd212+20];
	setp.eq.s32 	%p246, %r413, 0;
	@%p246 bra 	$L__BB3_259;
	shf.l.wrap.b32 	%r8268, %r8269, %r8268, %r413;
	ld.local.u32 	%r3851, [%rd212+16];
	shf.l.wrap.b32 	%r8269, %r3851, %r8269, %r413;
$L__BB3_259:
	shr.u32 	%r3852, %r8268, 30;
	shf.l.wrap.b32 	%r3853, %r8269, %r8268, 2;
	shl.b32 	%r3854, %r8269, 2;
	shr.u32 	%r3855, %r3853, 31;
	add.s32 	%r3856, %r3855, %r3852;
	neg.s32 	%r3857, %r3856;
	setp.lt.s32 	%p247, %r409, 0;
	selp.b32 	%r8270, %r3857, %r3856, %p247;
	xor.b32  	%r3858, %r3853, %r409;
	shr.s32 	%r3859, %r3853, 31;
	xor.b32  	%r3860, %r3859, %r3853;
	xor.b32  	%r3861, %r3859, %r3854;
	cvt.u64.u32 	%rd1854, %r3860;
	shl.b64 	%rd1855, %rd1854, 32;
	cvt.u64.u32 	%rd1856, %r3861;
	or.b64  	%rd1857, %rd1855, %rd1856;
	cvt.rn.f64.s64 	%fd59, %rd1857;
	mul.f64 	%fd60, %fd59, 0d3BF921FB54442D19;
	cvt.rn.f32.f64 	%f2039, %fd60;
	neg.f32 	%f2040, %f2039;
	setp.lt.s32 	%p248, %r3858, 0;
	selp.f32 	%f5893, %f2040, %f2039, %p248;
$L__BB3_260:
	add.s32 	%r3863, %r8270, 1;
	mul.rn.f32 	%f2042, %f5893, %f5893;
	and.b32  	%r3864, %r8270, 1;
	setp.eq.b32 	%p249, %r3864, 1;
	selp.f32 	%f2043, %f5893, 0f3F800000, %p249;
	fma.rn.f32 	%f2044, %f2042, %f2043, 0f00000000;
	fma.rn.f32 	%f2045, %f2042, 0f37CBAC00, 0fBAB607ED;
	selp.f32 	%f2046, 0fB94D4153, %f2045, %p249;
	selp.f32 	%f2047, 0f3C0885E4, 0f3D2AAABB, %p249;
	fma.rn.f32 	%f2048, %f2046, %f2042, %f2047;
	selp.f32 	%f2049, 0fBE2AAAA8, 0fBEFFFFFF, %p249;
	fma.rn.f32 	%f2050, %f2048, %f2042, %f2049;
	fma.rn.f32 	%f2051, %f2050, %f2044, %f2043;
	and.b32  	%r3865, %r3863, 2;
	setp.eq.s32 	%p250, %r3865, 0;
	mov.f32 	%f2052, 0f00000000;
	sub.f32 	%f2053, %f2052, %f2051;
	selp.f32 	%f5892, %f2051, %f2053, %p250;
$L__BB3_261:
	setp.leu.f32 	%p251, %f5892, 0f40E00000;
	@%p251 bra 	$L__BB3_271;
	mul.f32 	%f2054, %f5892, 0f3F22F983;
	cvt.rni.s32.f32 	%r8274, %f2054;
	cvt.rn.f32.s32 	%f2055, %r8274;
	fma.rn.f32 	%f2056, %f2055, 0fBFC90FDA, %f5892;
	fma.rn.f32 	%f2057, %f2055, 0fB3A22168, %f2056;
	fma.rn.f32 	%f5895, %f2055, 0fA7C234C5, %f2057;
	abs.f32 	%f194, %f5892;
	setp.ltu.f32 	%p252, %f194, 0f47CE4780;
	@%p252 bra 	$L__BB3_270;
	setp.neu.f32 	%p253, %f194, 0f7F800000;
	@%p253 bra 	$L__BB3_265;
	mov.f32 	%f2060, 0f00000000;
	mul.rn.f32 	%f5895, %f5892, %f2060;
	mov.b32 	%r8274, 0;
	bra.uni 	$L__BB3_270;
$L__BB3_265:
	mov.b32 	%r423, %f5892;
	shl.b32 	%r3867, %r423, 8;
	or.b32  	%r424, %r3867, -2147483648;
	mov.b64 	%rd3553, 0;
	mov.b32 	%r8271, 0;
	mov.u64 	%rd3551, __cudart_i2opi_f;
	mov.u64 	%rd3552, %rd1;
$L__BB3_266:
	.pragma "nounroll";
	ld.global.nc.u32 	%r3868, [%rd3551];
	mad.wide.u32 	%rd1860, %r3868, %r424, %rd3553;
	shr.u64 	%rd3553, %rd1860, 32;
	st.local.u32 	[%rd3552], %rd1860;
	add.s32 	%r8271, %r8271, 1;
	add.s64 	%rd3552, %rd3552, 4;
	add.s64 	%rd3551, %rd3551, 4;
	setp.ne.s32 	%p254, %r8271, 6;
	@%p254 bra 	$L__BB3_266;
	shr.u32 	%r3869, %r423, 23;
	st.local.u32 	[%rd1+24], %rd3553;
	and.b32  	%r427, %r3869, 31;
	add.s32 	%r3870, %r3869, -128;
	shr.u32 	%r3871, %r3870, 5;
	mul.wide.u32 	%rd1861, %r3871, 4;
	sub.s64 	%rd219, %rd1, %rd1861;
	ld.local.u32 	%r8272, [%rd219+24];
	ld.local.u32 	%r8273, [%rd219+20];
	setp.eq.s32 	%p255, %r427, 0;
	@%p255 bra 	$L__BB3_269;
	shf.l.wrap.b32 	%r8272, %r8273, %r8272, %r427;
	ld.local.u32 	%r3872, [%rd219+16];
	shf.l.wrap.b32 	%r8273, %r3872, %r8273, %r427;
$L__BB3_269:
	shr.u32 	%r3873, %r8272, 30;
	shf.l.wrap.b32 	%r3874, %r8273, %r8272, 2;
	shl.b32 	%r3875, %r8273, 2;
	shr.u32 	%r3876, %r3874, 31;
	add.s32 	%r8274, %r3876, %r3873;
	xor.b32  	%r3877, %r3874, %r423;
	shr.s32 	%r3878, %r3874, 31;
	xor.b32  	%r3879, %r3878, %r3874;
	xor.b32  	%r3880, %r3878, %r3875;
	cvt.u64.u32 	%rd1862, %r3879;
	shl.b64 	%rd1863, %rd1862, 32;
	cvt.u64.u32 	%rd1864, %r3880;
	or.b64  	%rd1865, %rd1863, %rd1864;
	cvt.rn.f64.s64 	%fd61, %rd1865;
	mul.f64 	%fd62, %fd61, 0d3BF921FB54442D19;
	cvt.rn.f32.f64 	%f2058, %fd62;
	neg.f32 	%f2059, %f2058;
	setp.lt.s32 	%p256, %r3877, 0;
	selp.f32 	%f5895, %f2059, %f2058, %p256;
$L__BB3_270:
	add.s32 	%r3882, %r8274, 1;
	mul.rn.f32 	%f2061, %f5895, %f5895;
	and.b32  	%r3883, %r8274, 1;
	setp.eq.b32 	%p257, %r3883, 1;
	selp.f32 	%f2062, %f5895, 0f3F800000, %p257;
	fma.rn.f32 	%f2063, %f2061, %f2062, 0f00000000;
	fma.rn.f32 	%f2064, %f2061, 0f37CBAC00, 0fBAB607ED;
	selp.f32 	%f2065, 0fB94D4153, %f2064, %p257;
	selp.f32 	%f2066, 0f3C0885E4, 0f3D2AAABB, %p257;
	fma.rn.f32 	%f2067, %f2065, %f2061, %f2066;
	selp.f32 	%f2068, 0fBE2AAAA8, 0fBEFFFFFF, %p257;
	fma.rn.f32 	%f2069, %f2067, %f2061, %f2068;
	fma.rn.f32 	%f2070, %f2069, %f2063, %f2062;
	and.b32  	%r3884, %r3882, 2;
	setp.eq.s32 	%p258, %r3884, 0;
	mov.f32 	%f2071, 0f00000000;
	sub.f32 	%f2072, %f2071, %f2070;
	selp.f32 	%f5892, %f2070, %f2072, %p258;
$L__BB3_271:
	setp.leu.f32 	%p259, %f2, %f1;
	@%p259 bra 	$L__BB3_281;
	mul.f32 	%f2073, %f5892, 0f3F22F983;
	cvt.rni.s32.f32 	%r8278, %f2073;
	cvt.rn.f32.s32 	%f2074, %r8278;
	fma.rn.f32 	%f2075, %f2074, 0fBFC90FDA, %f5892;
	fma.rn.f32 	%f2076, %f2074, 0fB3A22168, %f2075;
	fma.rn.f32 	%f5897, %f2074, 0fA7C234C5, %f2076;
	abs.f32 	%f201, %f5892;
	setp.ltu.f32 	%p260, %f201, 0f47CE4780;
	@%p260 bra 	$L__BB3_280;
	setp.neu.f32 	%p261, %f201, 0f7F800000;
	@%p261 bra 	$L__BB3_275;
	mov.f32 	%f2079, 0f00000000;
	mul.rn.f32 	%f5897, %f5892, %f2079;
	mov.b32 	%r8278, 0;
	bra.uni 	$L__BB3_280;
$L__BB3_275:
	mov.b32 	%r437, %f5892;
	shl.b32 	%r3886, %r437, 8;
	or.b32  	%r438, %r3886, -2147483648;
	mov.b64 	%rd3556, 0;
	mov.b32 	%r8275, 0;
	mov.u64 	%rd3554, __cudart_i2opi_f;
	mov.u64 	%rd3555, %rd1;
$L__BB3_276:
	.pragma "nounroll";
	ld.global.nc.u32 	%r3887, [%rd3554];
	mad.wide.u32 	%rd1868, %r3887, %r438, %rd3556;
	shr.u64 	%rd3556, %rd1868, 32;
	st.local.u32 	[%rd3555], %rd1868;
	add.s32 	%r8275, %r8275, 1;
	add.s64 	%rd3555, %rd3555, 4;
	add.s64 	%rd3554, %rd3554, 4;
	setp.ne.s32 	%p262, %r8275, 6;
	@%p262 bra 	$L__BB3_276;
	shr.u32 	%r3888, %r437, 23;
	st.local.u32 	[%rd1+24], %rd3556;
	and.b32  	%r441, %r3888, 31;
	and.b32  	%r3889, %r3888, 224;
	add.s32 	%r3890, %r3889, -128;
	shr.u32 	%r3891, %r3890, 5;
	mul.wide.u32 	%rd1869, %r3891, 4;
	sub.s64 	%rd226, %rd1, %rd1869;
	ld.local.u32 	%r8276, [%rd226+24];
	ld.local.u32 	%r8277, [%rd226+20];
	setp.eq.s32 	%p263, %r441, 0;
	@%p263 bra 	$L__BB3_279;
	shf.l.wrap.b32 	%r8276, %r8277, %r8276, %r441;
	ld.local.u32 	%r3892, [%rd226+16];
	shf.l.wrap.b32 	%r8277, %r3892, %r8277, %r441;
$L__BB3_279:
	shr.u32 	%r3893, %r8276, 30;
	shf.l.wrap.b32 	%r3894, %r8277, %r8276, 2;
	shl.b32 	%r3895, %r8277, 2;
	shr.u32 	%r3896, %r3894, 31;
	add.s32 	%r3897, %r3896, %r3893;
	neg.s32 	%r3898, %r3897;
	setp.lt.s32 	%p264, %r437, 0;
	selp.b32 	%r8278, %r3898, %r3897, %p264;
	xor.b32  	%r3899, %r3894, %r437;
	shr.s32 	%r3900, %r3894, 31;
	xor.b32  	%r3901, %r3900, %r3894;
	xor.b32  	%r3902, %r3900, %r3895;
	cvt.u64.u32 	%rd1870, %r3901;
	shl.b64 	%rd1871, %rd1870, 32;
	cvt.u64.u32 	%rd1872, %r3902;
	or.b64  	%rd1873, %rd1871, %rd1872;
	cvt.rn.f64.s64 	%fd63, %rd1873;
	mul.f64 	%fd64, %fd63, 0d3BF921FB54442D19;
	cvt.rn.f32.f64 	%f2077, %fd64;
	neg.f32 	%f2078, %f2077;
	setp.lt.s32 	%p265, %r3899, 0;
	selp.f32 	%f5897, %f2078, %f2077, %p265;
$L__BB3_280:
	mul.rn.f32 	%f2080, %f5897, %f5897;
	and.b32  	%r3904, %r8278, 1;
	setp.eq.b32 	%p266, %r3904, 1;
	selp.f32 	%f2081, 0f3F800000, %f5897, %p266;
	fma.rn.f32 	%f2082, %f2080, %f2081, 0f00000000;
	fma.rn.f32 	%f2083, %f2080, 0f37CBAC00, 0fBAB607ED;
	selp.f32 	%f2084, %f2083, 0fB94D4153, %p266;
	selp.f32 	%f2085, 0f3D2AAABB, 0f3C0885E4, %p266;
	fma.rn.f32 	%f2086, %f2084, %f2080, %f2085;
	selp.f32 	%f2087, 0fBEFFFFFF, 0fBE2AAAA8, %p266;
	fma.rn.f32 	%f2088, %f2086, %f2080, %f2087;
	fma.rn.f32 	%f2089, %f2088, %f2082, %f2081;
	and.b32  	%r3905, %r8278, 2;
	setp.eq.s32 	%p267, %r3905, 0;
	mov.f32 	%f2090, 0f00000000;
	sub.f32 	%f2091, %f2090, %f2089;
	selp.f32 	%f5892, %f2089, %f2091, %p267;
$L__BB3_281:
	setp.geu.f32 	%p268, %f1, 0f40800000;
	@%p268 bra 	$L__BB3_291;
	mul.f32 	%f2092, %f5892, 0f3F22F983;
	cvt.rni.s32.f32 	%r8282, %f2092;
	cvt.rn.f32.s32 	%f2093, %r8282;
	fma.rn.f32 	%f2094, %f2093, 0fBFC90FDA, %f5892;
	fma.rn.f32 	%f2095, %f2093, 0fB3A22168, %f2094;
	fma.rn.f32 	%f5899, %f2093, 0fA7C234C5, %f2095;
	abs.f32 	%f208, %f5892;
	setp.ltu.f32 	%p269, %f208, 0f47CE4780;
	@%p269 bra 	$L__BB3_290;
	setp.neu.f32 	%p270, %f208, 0f7F800000;
	@%p270 bra 	$L__BB3_285;
	mov.f32 	%f2098, 0f00000000;
	mul.rn.f32 	%f5899, %f5892, %f2098;
	mov.b32 	%r8282, 0;
	bra.uni 	$L__BB3_290;
$L__BB3_285:
	mov.b32 	%r451, %f5892;
	shl.b32 	%r3907, %r451, 8;
	or.b32  	%r452, %r3907, -2147483648;
	mov.b64 	%rd3559, 0;
	mov.b32 	%r8279, 0;
	mov.u64 	%rd3557, __cudart_i2opi_f;
	mov.u64 	%rd3558, %rd1;
$L__BB3_286:
	.pragma "nounroll";
	ld.global.nc.u32 	%r3908, [%rd3557];
	mad.wide.u32 	%rd1876, %r3908, %r452, %rd3559;
	shr.u64 	%rd3559, %rd1876, 32;
	st.local.u32 	[%rd3558], %rd1876;
	add.s32 	%r8279, %r8279, 1;
	add.s64 	%rd3558, %rd3558, 4;
	add.s64 	%rd3557, %rd3557, 4;
	setp.ne.s32 	%p271, %r8279, 6;
	@%p271 bra 	$L__BB3_286;
	shr.u32 	%r3909, %r451, 23;
	st.local.u32 	[%rd1+24], %rd3559;
	and.b32  	%r455, %r3909, 31;
	and.b32  	%r3910, %r3909, 224;
	add.s32 	%r3911, %r3910, -128;
	shr.u32 	%r3912, %r3911, 5;
	mul.wide.u32 	%rd1877, %r3912, 4;
	sub.s64 	%rd233, %rd1, %rd1877;
	ld.local.u32 	%r8280, [%rd233+24];
	ld.local.u32 	%r8281, [%rd233+20];
	setp.eq.s32 	%p272, %r455, 0;
	@%p272 bra 	$L__BB3_289;
	shf.l.wrap.b32 	%r8280, %r8281, %r8280, %r455;
	ld.local.u32 	%r3913, [%rd233+16];
	shf.l.wrap.b32 	%r8281, %r3913, %r8281, %r455;
$L__BB3_289:
	shr.u32 	%r3914, %r8280, 30;
	shf.l.wrap.b32 	%r3915, %r8281, %r8280, 2;
	shl.b32 	%r3916, %r8281, 2;
	shr.u32 	%r3917, %r3915, 31;
	add.s32 	%r3918, %r3917, %r3914;
	neg.s32 	%r3919, %r3918;
	setp.lt.s32 	%p273, %r451, 0;
	selp.b32 	%r8282, %r3919, %r3918, %p273;
	xor.b32  	%r3920, %r3915, %r451;
	shr.s32 	%r3921, %r3915, 31;
	xor.b32  	%r3922, %r3921, %r3915;
	xor.b32  	%r3923, %r3921, %r3916;
	cvt.u64.u32 	%rd1878, %r3922;
	shl.b64 	%rd1879, %rd1878, 32;
	cvt.u64.u32 	%rd1880, %r3923;
	or.b64  	%rd1881, %rd1879, %rd1880;
	cvt.rn.f64.s64 	%fd65, %rd1881;
	mul.f64 	%fd66, %fd65, 0d3BF921FB54442D19;
	cvt.rn.f32.f64 	%f2096, %fd66;
	neg.f32 	%f2097, %f2096;
	setp.lt.s32 	%p274, %r3920, 0;
	selp.f32 	%f5899, %f2097, %f2096, %p274;
$L__BB3_290:
	mul.rn.f32 	%f2099, %f5899, %f5899;
	and.b32  	%r3925, %r8282, 1;
	setp.eq.b32 	%p275, %r3925, 1;
	selp.f32 	%f2100, 0f3F800000, %f5899, %p275;
	fma.rn.f32 	%f2101, %f2099, %f2100, 0f00000000;
	fma.rn.f32 	%f2102, %f2099, 0f37CBAC00, 0fBAB607ED;
	selp.f32 	%f2103, %f2102, 0fB94D4153, %p275;
	selp.f32 	%f2104, 0f3D2AAABB, 0f3C0885E4, %p275;
	fma.rn.f32 	%f2105, %f2103, %f2099, %f2104;
	selp.f32 	%f2106, 0fBEFFFFFF, 0fBE2AAAA8, %p275;
	fma.rn.f32 	%f2107, %f2105, %f2099, %f2106;
	fma.rn.f32 	%f2108, %f2107, %f2101, %f2100;
	and.b32  	%r3926, %r8282, 2;
	setp.eq.s32 	%p276, %r3926, 0;
	mov.f32 	%f2109, 0f00000000;
	sub.f32 	%f2110, %f2109, %f2108;
	selp.f32 	%f5892, %f2108, %f2110, %p276;
$L__BB3_291:
	mul.f32 	%f2111, %f5892, 0f3F22F983;
	cvt.rni.s32.f32 	%r8286, %f2111;
	cvt.rn.f32.s32 	%f2112, %r8286;
	fma.rn.f32 	%f2113, %f2112, 0fBFC90FDA, %f5892;
	fma.rn.f32 	%f2114, %f2112, 0fB3A22168, %f2113;
	fma.rn.f32 	%f5901, %f2112, 0fA7C234C5, %f2114;
	abs.f32 	%f215, %f5892;
	setp.ltu.f32 	%p277, %f215, 0f47CE4780;
	@%p277 bra 	$L__BB3_299;
	setp.neu.f32 	%p278, %f215, 0f7F800000;
	@%p278 bra 	$L__BB3_294;
	mov.f32 	%f2117, 0f00000000;
	mul.rn.f32 	%f5901, %f5892, %f2117;
	mov.b32 	%r8286, 0;
	bra.uni 	$L__BB3_299;
$L__BB3_294:
	mov.b32 	%r465, %f5892;
	shl.b32 	%r3928, %r465, 8;
	or.b32  	%r466, %r3928, -2147483648;
	mov.b64 	%rd3562, 0;
	mov.b32 	%r8283, 0;
	mov.u64 	%rd3560, __cudart_i2opi_f;
	mov.u64 	%rd3561, %rd1;
$L__BB3_295:
	.pragma "nounroll";
	ld.global.nc.u32 	%r3929, [%rd3560];
	mad.wide.u32 	%rd1884, %r3929, %r466, %rd3562;
	shr.u64 	%rd3562, %rd1884, 32;
	st.local.u32 	[%rd3561], %rd1884;
	add.s32 	%r8283, %r8283, 1;
	add.s64 	%rd3561, %rd3561, 4;
	add.s64 	%rd3560, %rd3560, 4;
	setp.ne.s32 	%p279, %r8283, 6;
	@%p279 bra 	$L__BB3_295;
	shr.u32 	%r3930, %r465, 23;
	st.local.u32 	[%rd1+24], %rd3562;
	and.b32  	%r469, %r3930, 31;
	and.b32  	%r3931, %r3930, 224;
	add.s32 	%r3932, %r3931, -128;
	shr.u32 	%r3933, %r3932, 5;
	mul.wide.u32 	%rd1885, %r3933, 4;
	sub.s64 	%rd240, %rd1, %rd1885;
	ld.local.u32 	%r8284, [%rd240+24];
	ld.local.u32 	%r8285, [%rd240+20];
	setp.eq.s32 	%p280, %r469, 0;
	@%p280 bra 	$L__BB3_298;
	shf.l.wrap.b32 	%r8284, %r8285, %r8284, %r469;
	ld.local.u32 	%r3934, [%rd240+16];
	shf.l.wrap.b32 	%r8285, %r3934, %r8285, %r469;
$L__BB3_298:
	shr.u32 	%r3935, %r8284, 30;
	shf.l.wrap.b32 	%r3936, %r8285, %r8284, 2;
	shl.b32 	%r3937, %r8285, 2;
	shr.u32 	%r3938, %r3936, 31;
	add.s32 	%r3939, %r3938, %r3935;
	neg.s32 	%r3940, %r3939;
	setp.lt.s32 	%p281, %r465, 0;
	selp.b32 	%r8286, %r3940, %r3939, %p281;
	xor.b32  	%r3941, %r3936, %r465;
	shr.s32 	%r3942, %r3936, 31;
	xor.b32  	%r3943, %r3942, %r3936;
	xor.b32  	%r3944, %r3942, %r3937;
	cvt.u64.u32 	%rd1886, %r3943;
	shl.b64 	%rd1887, %rd1886, 32;
	cvt.u64.u32 	%rd1888, %r3944;
	or.b64  	%rd1889, %rd1887, %rd1888;
	cvt.rn.f64.s64 	%fd67, %rd1889;
	mul.f64 	%fd68, %fd67, 0d3BF921FB54442D19;
	cvt.rn.f32.f64 	%f2115, %fd68;
	neg.f32 	%f2116, %f2115;
	setp.lt.s32 	%p282, %r3941, 0;
	selp.f32 	%f5901, %f2116, %f2115, %p282;
$L__BB3_299:
	add.s32 	%r3946, %r8286, 1;
	mul.rn.f32 	%f2118, %f5901, %f5901;
	and.b32  	%r3947, %r8286, 1;
	setp.eq.b32 	%p283, %r3947, 1;
	selp.f32 	%f2119, %f5901, 0f3F800000, %p283;
	fma.rn.f32 	%f2120, %f2118, %f2119, 0f00000000;
	fma.rn.f32 	%f2121, %f2118, 0f37CBAC00, 0fBAB607ED;
	selp.f32 	%f2122, 0fB94D4153, %f2121, %p283;
	selp.f32 	%f2123, 0f3C0885E4, 0f3D2AAABB, %p283;
	fma.rn.f32 	%f2124, %f2122, %f2118, %f2123;
	selp.f32 	%f2125, 0fBE2AAAA8, 0fBEFFFFFF, %p283;
	fma.rn.f32 	%f2126, %f2124, %f2118, %f2125;
	fma.rn.f32 	%f2127, %f2126, %f2120, %f2119;
	and.b32  	%r3948, %r3946, 2;
	setp.eq.s32 	%p284, %r3948, 0;
	mov.f32 	%f2128, 0f00000000;
	sub.f32 	%f2129, %f2128, %f2127;
	selp.f32 	%f5903, %f2127, %f2129, %p284;
	setp.leu.f32 	%p285, %f1, 0f40C00000;
	@%p285 bra 	$L__BB3_309;
	mul.f32 	%f2130, %f5903, 0f3F22F983;
	cvt.rni.s32.f32 	%r8290, %f2130;
	cvt.rn.f32.s32 	%f2131, %r8290;
	fma.rn.f32 	%f2132, %f2131, 0fBFC90FDA, %f5903;
	fma.rn.f32 	%f2133, %f2131, 0fB3A22168, %f2132;
	fma.rn.f32 	%f5902, %f2131, 0fA7C234C5, %f2133;
	abs.f32 	%f221, %f5903;
	setp.ltu.f32 	%p286, %f221, 0f47CE4780;
	@%p286 bra 	$L__BB3_308;
	setp.neu.f32 	%p287, %f221, 0f7F800000;
	@%p287 bra 	$L__BB3_303;
	mov.f32 	%f2136, 0f00000000;
	mul.rn.f32 	%f5902, %f5903, %f2136;
	mov.b32 	%r8290, 0;
	bra.uni 	$L__BB3_308;
$L__BB3_303:
	mov.b32 	%r479, %f5903;
	shl.b32 	%r3950, %r479, 8;
	or.b32  	%r480, %r3950, -2147483648;
	mov.b64 	%rd3565, 0;
	mov.b32 	%r8287, 0;
	mov.u64 	%rd3563, __cudart_i2opi_f;
	mov.u64 	%rd3564, %rd1;
$L__BB3_304:
	.pragma "nounroll";
	ld.global.nc.u32 	%r3951, [%rd3563];
	mad.wide.u32 	%rd1892, %r3951, %r480, %rd3565;
	shr.u64 	%rd3565, %rd1892, 32;
	st.local.u32 	[%rd3564], %rd1892;
	add.s32 	%r8287, %r8287, 1;
	add.s64 	%rd3564, %rd3564, 4;
	add.s64 	%rd3563, %rd3563, 4;
	setp.ne.s32 	%p288, %r8287, 6;
	@%p288 bra 	$L__BB3_304;
	shr.u32 	%r3952, %r479, 23;
	st.local.u32 	[%rd1+24], %rd3565;
	and.b32  	%r483, %r3952, 31;
	and.b32  	%r3953, %r3952, 224;
	add.s32 	%r3954, %r3953, -128;
	shr.u32 	%r3955, %r3954, 5;
	mul.wide.u32 	%rd1893, %r3955, 4;
	sub.s64 	%rd247, %rd1, %rd1893;
	ld.local.u32 	%r8288, [%rd247+24];
	ld.local.u32 	%r8289, [%rd247+20];
	setp.eq.s32 	%p289, %r483, 0;
	@%p289 bra 	$L__BB3_307;
	shf.l.wrap.b32 	%r8288, %r8289, %r8288, %r483;
	ld.local.u32 	%r3956, [%rd247+16];
	shf.l.wrap.b32 	%r8289, %r3956, %r8289, %r483;
$L__BB3_307:
	shr.u32 	%r3957, %r8288, 30;
	shf.l.wrap.b32 	%r3958, %r8289, %r8288, 2;
	shl.b32 	%r3959, %r8289, 2;
	shr.u32 	%r3960, %r3958, 31;
	add.s32 	%r3961, %r3960, %r3957;
	neg.s32 	%r3962, %r3961;
	setp.lt.s32 	%p290, %r479, 0;
	selp.b32 	%r8290, %r3962, %r3961, %p290;
	xor.b32  	%r3963, %r3958, %r479;
	shr.s32 	%r3964, %r3958, 31;
	xor.b32  	%r3965, %r3964, %r3958;
	xor.b32  	%r3966, %r3964, %r3959;
	cvt.u64.u32 	%rd1894, %r3965;
	shl.b64 	%rd1895, %rd1894, 32;
	cvt.u64.u32 	%rd1896, %r3966;
	or.b64  	%rd1897, %rd1895, %rd1896;
	cvt.rn.f64.s64 	%fd69, %rd1897;
	mul.f64 	%fd70, %fd69, 0d3BF921FB54442D19;
	cvt.rn.f32.f64 	%f2134, %fd70;
	neg.f32 	%f2135, %f2134;
	setp.lt.s32 	%p291, %r3963, 0;
	selp.f32 	%f5902, %f2135, %f2134, %p291;
$L__BB3_308:
	add.s32 	%r3968, %r8290, 1;
	mul.rn.f32 	%f2137, %f5902, %f5902;
	and.b32  	%r3969, %r8290, 1;
	setp.eq.b32 	%p292, %r3969, 1;
	selp.f32 	%f2138, %f5902, 0f3F800000, %p292;
	fma.rn.f32 	%f2139, %f2137, %f2138, 0f00000000;
	fma.rn.f32 	%f2140, %f2137, 0f37CBAC00, 0fBAB607ED;
	selp.f32 	%f2141, 0fB94D4153, %f2140, %p292;
	selp.f32 	%f2142, 0f3C0885E4, 0f3D2AAABB, %p292;
	fma.rn.f32 	%f2143, %f2141, %f2137, %f2142;
	selp.f32 	%f2144, 0fBE2AAAA8, 0fBEFFFFFF, %p292;
	fma.rn.f32 	%f2145, %f2143, %f2137, %f2144;
	fma.rn.f32 	%f2146, %f2145, %f2139, %f2138;
	and.b32  	%r3970, %r3968, 2;
	setp.eq.s32 	%p293, %r3970, 0;
	mov.f32 	%f2147, 0f00000000;
	sub.f32 	%f2148, %f2147, %f2146;
	selp.f32 	%f5903, %f2146, %f2148, %p293;
$L__BB3_309:
	mul.f32 	%f2149, %f5903, 0f3F22F983;
	cvt.rni.s32.f32 	%r8294, %f2149;
	cvt.rn.f32.s32 	%f2150, %r8294;
	fma.rn.f32 	%f2151, %f2150, 0fBFC90FDA, %f5903;
	fma.rn.f32 	%f2152, %f2150, 0fB3A22168, %f2151;
	fma.rn.f32 	%f5904, %f2150, 0fA7C234C5, %f2152;
	abs.f32 	%f228, %f5903;
	setp.ltu.f32 	%p294, %f228, 0f47CE4780;
	@%p294 bra 	$L__BB3_317;
	setp.neu.f32 	%p295, %f228, 0f7F800000;
	@%p295 bra 	$L__BB3_312;
	mov.f32 	%f2155, 0f00000000;
	mul.rn.f32 	%f5904, %f5903, %f2155;
	mov.b32 	%r8294, 0;
	bra.uni 	$L__BB3_317;
$L__BB3_312:
	mov.b32 	%r493, %f5903;
	shl.b32 	%r3972, %r493, 8;
	or.b32  	%r494, %r3972, -2147483648;
	mov.b64 	%rd3568, 0;
	mov.b32 	%r8291, 0;
	mov.u64 	%rd3566, __cudart_i2opi_f;
	mov.u64 	%rd3567, %rd1;
$L__BB3_313:
	.pragma "nounroll";
	ld.global.nc.u32 	%r3973, [%rd3566];
	mad.wide.u32 	%rd1900, %r3973, %r494, %rd3568;
	shr.u64 	%rd3568, %rd1900, 32;
	st.local.u32 	[%rd3567], %rd1900;
	add.s32 	%r8291, %r8291, 1;
	add.s64 	%rd3567, %rd3567, 4;
	add.s64 	%rd3566, %rd3566, 4;
	setp.ne.s32 	%p296, %r8291, 6;
	@%p296 bra 	$L__BB3_313;
	shr.u32 	%r3974, %r493, 23;
	st.local.u32 	[%rd1+24], %rd3568;
	and.b32  	%r497, %r3974, 31;
	and.b32  	%r3975, %r3974, 224;
	add.s32 	%r3976, %r3975, -128;
	shr.u32 	%r3977, %r3976, 5;
	mul.wide.u32 	%rd1901, %r3977, 4;
	sub.s64 	%rd254, %rd1, %rd1901;
	ld.local.u32 	%r8292, [%rd254+24];
	ld.local.u32 	%r8293, [%rd254+20];
	setp.eq.s32 	%p297, %r497, 0;
	@%p297 bra 	$L__BB3_316;
	shf.l.wrap.b32 	%r8292, %r8293, %r8292, %r497;
	ld.local.u32 	%r3978, [%rd254+16];
	shf.l.wrap.b32 	%r8293, %r3978, %r8293, %r497;
$L__BB3_316:
	shr.u32 	%r3979, %r8292, 30;
	shf.l.wrap.b32 	%r3980, %r8293, %r8292, 2;
	shl.b32 	%r3981, %r8293, 2;
	shr.u32 	%r3982, %r3980, 31;
	add.s32 	%r3983, %r3982, %r3979;
	neg.s32 	%r3984, %r3983;
	setp.lt.s32 	%p298, %r493, 0;
	selp.b32 	%r8294, %r3984, %r3983, %p298;
	xor.b32  	%r3985, %r3980, %r493;
	shr.s32 	%r3986, %r3980, 31;
	xor.b32  	%r3987, %r3986, %r3980;
	xor.b32  	%r3988, %r3986, %r3981;
	cvt.u64.u32 	%rd1902, %r3987;
	shl.b64 	%rd1903, %rd1902, 32;
	cvt.u64.u32 	%rd1904, %r3988;
	or.b64  	%rd1905, %rd1903, %rd1904;
	cvt.rn.f64.s64 	%fd71, %rd1905;
	mul.f64 	%fd72, %fd71, 0d3BF921FB54442D19;
	cvt.rn.f32.f64 	%f2153, %fd72;
	neg.f32 	%f2154, %f2153;
	setp.lt.s32 	%p299, %r3985, 0;
	selp.f32 	%f5904, %f2154, %f2153, %p299;
$L__BB3_317:
	mul.rn.f32 	%f2156, %f5904, %f5904;
	and.b32  	%r3990, %r8294, 1;
	setp.eq.b32 	%p300, %r3990, 1;
	selp.f32 	%f2157, 0f3F800000, %f5904, %p300;
	fma.rn.f32 	%f2158, %f2156, %f2157, 0f00000000;
	fma.rn.f32 	%f2159, %f2156, 0f37CBAC00, 0fBAB607ED;
	selp.f32 	%f2160, %f2159, 0fB94D4153, %p300;
	selp.f32 	%f2161, 0f3D2AAABB, 0f3C0885E4, %p300;
	fma.rn.f32 	%f2162, %f2160, %f2156, %f2161;
	selp.f32 	%f2163, 0fBEFFFFFF, 0fBE2AAAA8, %p300;
	fma.rn.f32 	%f2164, %f2162, %f2156, %f2163;
	fma.rn.f32 	%f2165, %f2164, %f2158, %f2157;
	and.b32  	%r3991, %r8294, 2;
	setp.eq.s32 	%p301, %r3991, 0;
	mov.f32 	%f2166, 0f00000000;
	sub.f32 	%f2167, %f2166, %f2165;
	selp.f32 	%f232, %f2165, %f2167, %p301;
	mul.f32 	%f2168, %f232, 0f3F22F983;
	cvt.rni.s32.f32 	%r8298, %f2168;
	cvt.rn.f32.s32 	%f2169, %r8298;
	fma.rn.f32 	%f2170, %f2169, 0fBFC90FDA, %f232;
	fma.rn.f32 	%f2171, %f2169, 0fB3A22168, %f2170;
	fma.rn.f32 	%f5905, %f2169, 0fA7C234C5, %f2171;
	abs.f32 	%f234, %f232;
	setp.ltu.f32 	%p302, %f234, 0f47CE4780;
	@%p302 bra 	$L__BB3_325;
	setp.neu.f32 	%p303, %f234, 0f7F800000;
	@%p303 bra 	$L__BB3_320;
	mov.f32 	%f2174, 0f00000000;
	mul.rn.f32 	%f5905, %f232, %f2174;
	mov.b32 	%r8298, 0;
	bra.uni 	$L__BB3_325;
$L__BB3_320:
	mov.b32 	%r507, %f232;
	shl.b32 	%r3993, %r507, 8;
	or.b32  	%r508, %r3993, -2147483648;
	mov.b64 	%rd3571, 0;
	mov.b32 	%r8295, 0;
	mov.u64 	%rd3569, __cudart_i2opi_f;
	mov.u64 	%rd3570, %rd1;
$L__BB3_321:
	.pragma "nounroll";
	ld.global.nc.u32 	%r3994, [%rd3569];
	mad.wide.u32 	%rd1908, %r3994, %r508, %rd3571;
	shr.u64 	%rd3571, %rd1908, 32;
	st.local.u32 	[%rd3570], %rd1908;
	add.s32 	%r8295, %r8295, 1;
	add.s64 	%rd3570, %rd3570, 4;
	add.s64 	%rd3569, %rd3569, 4;
	setp.ne.s32 	%p304, %r8295, 6;
	@%p304 bra 	$L__BB3_321;
	shr.u32 	%r3995, %r507, 23;
	st.local.u32 	[%rd1+24], %rd3571;
	and.b32  	%r511, %r3995, 31;
	and.b32  	%r3996, %r3995, 224;
	add.s32 	%r3997, %r3996, -128;
	shr.u32 	%r3998, %r3997, 5;
	mul.wide.u32 	%rd1909, %r3998, 4;
	sub.s64 	%rd261, %rd1, %rd1909;
	ld.local.u32 	%r8296, [%rd261+24];
	ld.local.u32 	%r8297, [%rd261+20];
	setp.eq.s32 	%p305, %r511, 0;
	@%p305 bra 	$L__BB3_324;
	shf.l.wrap.b32 	%r8296, %r8297, %r8296, %r511;
	ld.local.u32 	%r3999, [%rd261+16];
	shf.l.wrap.b32 	%r8297, %r3999, %r8297, %r511;
$L__BB3_324:
	shr.u32 	%r4000, %r8296, 30;
	shf.l.wrap.b32 	%r4001, %r8297, %r8296, 2;
	shl.b32 	%r4002, %r8297, 2;
	shr.u32 	%r4003, %r4001, 31;
	add.s32 	%r4004, %r4003, %r4000;
	neg.s32 	%r4005, %r4004;
	setp.lt.s32 	%p306, %r507, 0;
	selp.b32 	%r8298, %r4005, %r4004, %p306;
	xor.b32  	%r4006, %r4001, %r507;
	shr.s32 	%r4007, %r4001, 31;
	xor.b32  	%r4008, %r4007, %r4001;
	xor.b32  	%r4009, %r4007, %r4002;
	cvt.u64.u32 	%rd1910, %r4008;
	shl.b64 	%rd1911, %rd1910, 32;
	cvt.u64.u32 	%rd1912, %r4009;
	or.b64  	%rd1913, %rd1911, %rd1912;
	cvt.rn.f64.s64 	%fd73, %rd1913;
	mul.f64 	%fd74, %fd73, 0d3BF921FB54442D19;
	cvt.rn.f32.f64 	%f2172, %fd74;
	neg.f32 	%f2173, %f2172;
	setp.lt.s32 	%p307, %r4006, 0;
	selp.f32 	%f5905, %f2173, %f2172, %p307;
$L__BB3_325:
	mul.rn.f32 	%f2175, %f5905, %f5905;
	and.b32  	%r4011, %r8298, 1;
	setp.eq.b32 	%p308, %r4011, 1;
	selp.f32 	%f2176, 0f3F800000, %f5905, %p308;
	fma.rn.f32 	%f2177, %f2175, %f2176, 0f00000000;
	fma.rn.f32 	%f2178, %f2175, 0f37CBAC00, 0fBAB607ED;
	selp.f32 	%f2179, %f2178, 0fB94D4153, %p308;
	selp.f32 	%f2180, 0f3D2AAABB, 0f3C0885E4, %p308;
	fma.rn.f32 	%f2181, %f2179, %f2175, %f2180;
	selp.f32 	%f2182, 0fBEFFFFFF, 0fBE2AAAA8, %p308;
	fma.rn.f32 	%f2183, %f2181, %f2175, %f2182;
	fma.rn.f32 	%f2184, %f2183, %f2177, %f2176;
	and.b32  	%r4012, %r8298, 2;
	setp.eq.s32 	%p309, %r4012, 0;
	mov.f32 	%f2185, 0f00000000;
	sub.f32 	%f2186, %f2185, %f2184;
	selp.f32 	%f238, %f2184, %f2186, %p309;
	mul.f32 	%f2187, %f238, 0f3F22F983;
	cvt.rni.s32.f32 	%r8302, %f2187;
	cvt.rn.f32.s32 	%f2188, %r8302;
	fma.rn.f32 	%f2189, %f2188, 0fBFC90FDA, %f238;
	fma.rn.f32 	%f2190, %f2188, 0fB3A22168, %f2189;
	fma.rn.f32 	%f5906, %f2188, 0fA7C234C5, %f2190;
	abs.f32 	%f240, %f238;
	setp.ltu.f32 	%p310, %f240, 0f47CE4780;
	@%p310 bra 	$L__BB3_333;
	setp.neu.f32 	%p311, %f240, 0f7F800000;
	@%p311 bra 	$L__BB3_328;
	mov.f32 	%f2193, 0f00000000;
	mul.rn.f32 	%f5906, %f238, %f2193;
	mov.b32 	%r8302, 0;
	bra.uni 	$L__BB3_333;
$L__BB3_328:
	mov.b32 	%r521, %f238;
	shl.b32 	%r4014, %r521, 8;
	or.b32  	%r522, %r4014, -2147483648;
	mov.b64 	%rd3574, 0;
	mov.b32 	%r8299, 0;
	mov.u64 	%rd3572, __cudart_i2opi_f;
	mov.u64 	%rd3573, %rd1;
$L__BB3_329:
	.pragma "nounroll";
	ld.global.nc.u32 	%r4015, [%rd3572];
	mad.wide.u32 	%rd1916, %r4015, %r522, %rd3574;
	shr.u64 	%rd3574, %rd1916, 32;
	st.local.u32 	[%rd3573], %rd1916;
	add.s32 	%r8299, %r8299, 1;
	add.s64 	%rd3573, %rd3573, 4;
	add.s64 	%rd3572, %rd3572, 4;
	setp.ne.s32 	%p312, %r8299, 6;
	@%p312 bra 	$L__BB3_329;
	shr.u32 	%r4016, %r521, 23;
	st.local.u32 	[%rd1+24], %rd3574;
	and.b32  	%r525, %r4016, 31;
	and.b32  	%r4017, %r4016, 224;
	add.s32 	%r4018, %r4017, -128;
	shr.u32 	%r4019, %r4018, 5;
	mul.wide.u32 	%rd1917, %r4019, 4;
	sub.s64 	%rd268, %rd1, %rd1917;
	ld.local.u32 	%r8300, [%rd268+24];
	ld.local.u32 	%r8301, [%rd268+20];
	setp.eq.s32 	%p313, %r525, 0;
	@%p313 bra 	$L__BB3_332;
	shf.l.wrap.b32 	%r8300, %r8301, %r8300, %r525;
	ld.local.u32 	%r4020, [%rd268+16];
	shf.l.wrap.b32 	%r8301, %r4020, %r8301, %r525;
$L__BB3_332:
	shr.u32 	%r4021, %r8300, 30;
	shf.l.wrap.b32 	%r4022, %r8301, %r8300, 2;
	shl.b32 	%r4023, %r8301, 2;
	shr.u32 	%r4024, %r4022, 31;
	add.s32 	%r4025, %r4024, %r4021;
	neg.s32 	%r4026, %r4025;
	setp.lt.s32 	%p314, %r521, 0;
	selp.b32 	%r8302, %r4026, %r4025, %p314;
	xor.b32  	%r4027, %r4022, %r521;
	shr.s32 	%r4028, %r4022, 31;
	xor.b32  	%r4029, %r4028, %r4022;
	xor.b32  	%r4030, %r4028, %r4023;
	cvt.u64.u32 	%rd1918, %r4029;
	shl.b64 	%rd1919, %rd1918, 32;
	cvt.u64.u32 	%rd1920, %r4030;
	or.b64  	%rd1921, %rd1919, %rd1920;
	cvt.rn.f64.s64 	%fd75, %rd1921;
	mul.f64 	%fd76, %fd75, 0d3BF921FB54442D19;
	cvt.rn.f32.f64 	%f2191, %fd76;
	neg.f32 	%f2192, %f2191;
	setp.lt.s32 	%p315, %r4027, 0;
	selp.f32 	%f5906, %f2192, %f2191, %p315;
$L__BB3_333:
	mul.rn.f32 	%f2194, %f5906, %f5906;
	and.b32  	%r4032, %r8302, 1;
	setp.eq.b32 	%p316, %r4032, 1;
	selp.f32 	%f2195, 0f3F800000, %f5906, %p316;
	fma.rn.f32 	%f2196, %f2194, %f2195, 0f00000000;
	fma.rn.f32 	%f2197, %f2194, 0f37CBAC00, 0fBAB607ED;
	selp.f32 	%f2198, %f2197, 0fB94D4153, %p316;
	selp.f32 	%f2199, 0f3D2AAABB, 0f3C0885E4, %p316;
	fma.rn.f32 	%f2200, %f2198, %f2194, %f2199;
	selp.f32 	%f2201, 0fBEFFFFFF, 0fBE2AAAA8, %p316;
	fma.rn.f32 	%f2202, %f2200, %f2194, %f2201;
	fma.rn.f32 	%f2203, %f2202, %f2196, %f2195;
	and.b32  	%r4033, %r8302, 2;
	setp.eq.s32 	%p317, %r4033, 0;
	mov.f32 	%f2204, 0f00000000;
	sub.f32 	%f2205, %f2204, %f2203;
	selp.f32 	%f244, %f2203, %f2205, %p317;
	mul.f32 	%f2206, %f244, 0f3F22F983;
	cvt.rni.s32.f32 	%r8306, %f2206;
	cvt.rn.f32.s32 	%f2207, %r8306;
	fma.rn.f32 	%f2208, %f2207, 0fBFC90FDA, %f244;
	fma.rn.f32 	%f2209, %f2207, 0fB3A22168, %f2208;
	fma.rn.f32 	%f5907, %f2207, 0fA7C234C5, %f2209;
	abs.f32 	%f246, %f244;
	setp.ltu.f32 	%p318, %f246, 0f47CE4780;
	@%p318 bra 	$L__BB3_341;
	setp.neu.f32 	%p319, %f246, 0f7F800000;
	@%p319 bra 	$L__BB3_336;
	mov.f32 	%f2212, 0f00000000;
	mul.rn.f32 	%f5907, %f244, %f2212;
	mov.b32 	%r8306, 0;
	bra.uni 	$L__BB3_341;
$L__BB3_336:
	mov.b32 	%r535, %f244;
	shl.b32 	%r4035, %r535, 8;
	or.b32  	%r536, %r4035, -2147483648;
	mov.b64 	%rd3577, 0;
	mov.b32 	%r8303, 0;
	mov.u64 	%rd3575, __cudart_i2opi_f;
	mov.u64 	%rd3576, %rd1;
$L__BB3_337:
	.pragma "nounroll";
	ld.global.nc.u32 	%r4036, [%rd3575];
	mad.wide.u32 	%rd1924, %r4036, %r536, %rd3577;
	shr.u64 	%rd3577, %rd1924, 32;
	st.local.u32 	[%rd3576], %rd1924;
	add.s32 	%r8303, %r8303, 1;
	add.s64 	%rd3576, %rd3576, 4;
	add.s64 	%rd3575, %rd3575, 4;
	setp.ne.s32 	%p320, %r8303, 6;
	@%p320 bra 	$L__BB3_337;
	shr.u32 	%r4037, %r535, 23;
	st.local.u32 	[%rd1+24], %rd3577;
	and.b32  	%r539, %r4037, 31;
	and.b32  	%r4038, %r4037, 224;
	add.s32 	%r4039, %r4038, -128;
	shr.u32 	%r4040, %r4039, 5;
	mul.wide.u32 	%rd1925, %r4040, 4;
	sub.s64 	%rd275, %rd1, %rd1925;
	ld.local.u32 	%r8304, [%rd275+24];
	ld.local.u32 	%r8305, [%rd275+20];
	setp.eq.s32 	%p321, %r539, 0;
	@%p321 bra 	$L__BB3_340;
	shf.l.wrap.b32 	%r8304, %r8305, %r8304, %r539;
	ld.local.u32 	%r4041, [%rd275+16];
	shf.l.wrap.b32 	%r8305, %r4041, %r8305, %r539;
$L__BB3_340:
	shr.u32 	%r4042, %r8304, 30;
	shf.l.wrap.b32 	%r4043, %r8305, %r8304, 2;
	shl.b32 	%r4044, %r8305, 2;
	shr.u32 	%r4045, %r4043, 31;
	add.s32 	%r4046, %r4045, %r4042;
	neg.s32 	%r4047, %r4046;
	setp.lt.s32 	%p322, %r535, 0;
	selp.b32 	%r8306, %r4047, %r4046, %p322;
	xor.b32  	%r4048, %r4043, %r535;
	shr.s32 	%r4049, %r4043, 31;
	xor.b32  	%r4050, %r4049, %r4043;
	xor.b32  	%r4051, %r4049, %r4044;
	cvt.u64.u32 	%rd1926, %r4050;
	shl.b64 	%rd1927, %rd1926, 32;
	cvt.u64.u32 	%rd1928, %r4051;
	or.b64  	%rd1929, %rd1927, %rd1928;
	cvt.rn.f64.s64 	%fd77, %rd1929;
	mul.f64 	%fd78, %fd77, 0d3BF921FB54442D19;
	cvt.rn.f32.f64 	%f2210, %fd78;
	neg.f32 	%f2211, %f2210;
	setp.lt.s32 	%p323, %r4048, 0;
	selp.f32 	%f5907, %f2211, %f2210, %p323;
$L__BB3_341:
	mul.rn.f32 	%f2213, %f5907, %f5907;
	and.b32  	%r4053, %r8306, 1;
	setp.eq.b32 	%p324, %r4053, 1;
	selp.f32 	%f2214, 0f3F800000, %f5907, %p324;
	fma.rn.f32 	%f2215, %f2213, %f2214, 0f00000000;
	fma.rn.f32 	%f2216, %f2213, 0f37CBAC00, 0fBAB607ED;
	selp.f32 	%f2217, %f2216, 0fB94D4153, %p324;
	selp.f32 	%f2218, 0f3D2AAABB, 0f3C0885E4, %p324;
	fma.rn.f32 	%f2219, %f2217, %f2213, %f2218;
	selp.f32 	%f2220, 0fBEFFFFFF, 0fBE2AAAA8, %p324;
	fma.rn.f32 	%f2221, %f2219, %f2213, %f2220;
	fma.rn.f32 	%f2222, %f2221, %f2215, %f2214;
	and.b32  	%r4054, %r8306, 2;
	setp.eq.s32 	%p325, %r4054, 0;
	mov.f32 	%f2223, 0f00000000;
	sub.f32 	%f2224, %f2223, %f2222;
	selp.f32 	%f5909, %f2222, %f2224, %p325;
	setp.geu.f32 	%p326, %f5909, 0f41100000;
	@%p326 bra 	$L__BB3_351;
	mul.f32 	%f2225, %f5909, 0f3F22F983;
	cvt.rni.s32.f32 	%r8310, %f2225;
	cvt.rn.f32.s32 	%f2226, %r8310;
	fma.rn.f32 	%f2227, %f2226, 0fBFC90FDA, %f5909;
	fma.rn.f32 	%f2228, %f2226, 0fB3A22168, %f2227;
	fma.rn.f32 	%f5908, %f2226, 0fA7C234C5, %f2228;
	abs.f32 	%f252, %f5909;
	setp.ltu.f32 	%p327, %f252, 0f47CE4780;
	@%p327 bra 	$L__BB3_350;
	setp.neu.f32 	%p328, %f252, 0f7F800000;
	@%p328 bra 	$L__BB3_345;
	mov.f32 	%f2231, 0f00000000;
	mul.rn.f32 	%f5908, %f5909, %f2231;
	mov.b32 	%r8310, 0;
	bra.uni 	$L__BB3_350;
$L__BB3_345:
	mov.b32 	%r549, %f5909;
	shl.b32 	%r4056, %r549, 8;
	or.b32  	%r550, %r4056, -2147483648;
	mov.b64 	%rd3580, 0;
	mov.b32 	%r8307, 0;
	mov.u64 	%rd3578, __cudart_i2opi_f;
	mov.u64 	%rd3579, %rd1;
$L__BB3_346:
	.pragma "nounroll";
	ld.global.nc.u32 	%r4057, [%rd3578];
	mad.wide.u32 	%rd1932, %r4057, %r550, %rd3580;
	shr.u64 	%rd3580, %rd1932, 32;
	st.local.u32 	[%rd3579], %rd1932;
	add.s32 	%r8307, %r8307, 1;
	add.s64 	%rd3579, %rd3579, 4;
	add.s64 	%rd3578, %rd3578, 4;
	setp.ne.s32 	%p329, %r8307, 6;
	@%p329 bra 	$L__BB3_346;
	shr.u32 	%r4058, %r549, 23;
	st.local.u32 	[%rd1+24], %rd3580;
	and.b32  	%r553, %r4058, 31;
	and.b32  	%r4059, %r4058, 224;
	add.s32 	%r4060, %r4059, -128;
	shr.u32 	%r4061, %r4060, 5;
	mul.wide.u32 	%rd1933, %r4061, 4;
	sub.s64 	%rd282, %rd1, %rd1933;
	ld.local.u32 	%r8308, [%rd282+24];
	ld.local.u32 	%r8309, [%rd282+20];
	setp.eq.s32 	%p330, %r553, 0;
	@%p330 bra 	$L__BB3_349;
	shf.l.wrap.b32 	%r8308, %r8309, %r8308, %r553;
	ld.local.u32 	%r4062, [%rd282+16];
	shf.l.wrap.b32 	%r8309, %r4062, %r8309, %r553;
$L__BB3_349:
	shr.u32 	%r4063, %r8308, 30;
	shf.l.wrap.b32 	%r4064, %r8309, %r8308, 2;
	shl.b32 	%r4065, %r8309, 2;
	shr.u32 	%r4066, %r4064, 31;
	add.s32 	%r4067, %r4066, %r4063;
	neg.s32 	%r4068, %r4067;
	setp.lt.s32 	%p331, %r549, 0;
	selp.b32 	%r8310, %r4068, %r4067, %p331;
	xor.b32  	%r4069, %r4064, %r549;
	shr.s32 	%r4070, %r4064, 31;
	xor.b32  	%r4071, %r4070, %r4064;
	xor.b32  	%r4072, %r4070, %r4065;
	cvt.u64.u32 	%rd1934, %r4071;
	shl.b64 	%rd1935, %rd1934, 32;
	cvt.u64.u32 	%rd1936, %r4072;
	or.b64  	%rd1937, %rd1935, %rd1936;
	cvt.rn.f64.s64 	%fd79, %rd1937;
	mul.f64 	%fd80, %fd79, 0d3BF921FB54442D19;
	cvt.rn.f32.f64 	%f2229, %fd80;
	neg.f32 	%f2230, %f2229;
	setp.lt.s32 	%p332, %r4069, 0;
	selp.f32 	%f5908, %f2230, %f2229, %p332;
$L__BB3_350:
	add.s32 	%r4074, %r8310, 1;
	mul.rn.f32 	%f2232, %f5908, %f5908;
	and.b32  	%r4075, %r8310, 1;
	setp.eq.b32 	%p333, %r4075, 1;
	selp.f32 	%f2233, %f5908, 0f3F800000, %p333;
	fma.rn.f32 	%f2234, %f2232, %f2233, 0f00000000;
	fma.rn.f32 	%f2235, %f2232, 0f37CBAC00, 0fBAB607ED;
	selp.f32 	%f2236, 0fB94D4153, %f2235, %p333;
	selp.f32 	%f2237, 0f3C0885E4, 0f3D2AAABB, %p333;
	fma.rn.f32 	%f2238, %f2236, %f2232, %f2237;
	selp.f32 	%f2239, 0fBE2AAAA8, 0fBEFFFFFF, %p333;
	fma.rn.f32 	%f2240, %f2238, %f2232, %f2239;
	fma.rn.f32 	%f2241, %f2240, %f2234, %f2233;
	and.b32  	%r4076, %r4074, 2;
	setp.eq.s32 	%p334, %r4076, 0;
	mov.f32 	%f2242, 0f00000000;
	sub.f32 	%f2243, %f2242, %f2241;
	selp.f32 	%f5909, %f2241, %f2243, %p334;
$L__BB3_351:
	setp.leu.f32 	%p335, %f5909, %f2;
	@%p335 bra 	$L__BB3_361;
	mul.f32 	%f2244, %f5909, 0f3F22F983;
	cvt.rni.s32.f32 	%r8314, %f2244;
	cvt.rn.f32.s32 	%f2245, %r8314;
	fma.rn.f32 	%f2246, %f2245, 0fBFC90FDA, %f5909;
	fma.rn.f32 	%f2247, %f2245, 0fB3A22168, %f2246;
	fma.rn.f32 	%f5910, %f2245, 0fA7C234C5, %f2247;
	abs.f32 	%f259, %f5909;
	setp.ltu.f32 	%p336, %f259, 0f47CE4780;
	@%p336 bra 	$L__BB3_360;
	setp.neu.f32 	%p337, %f259, 0f7F800000;
	@%p337 bra 	$L__BB3_355;
	mov.f32 	%f2250, 0f00000000;
	mul.rn.f32 	%f5910, %f5909, %f2250;
	mov.b32 	%r8314, 0;
	bra.uni 	$L__BB3_360;
$L__BB3_355:
	mov.b32 	%r563, %f5909;
	shl.b32 	%r4078, %r563, 8;
	or.b32  	%r564, %r4078, -2147483648;
	mov.b64 	%rd3583, 0;
	mov.b32 	%r8311, 0;
	mov.u64 	%rd3581, __cudart_i2opi_f;
	mov.u64 	%rd3582, %rd1;
$L__BB3_356:
	.pragma "nounroll";
	ld.global.nc.u32 	%r4079, [%rd3581];
	mad.wide.u32 	%rd1940, %r4079, %r564, %rd3583;
	shr.u64 	%rd3583, %rd1940, 32;
	st.local.u32 	[%rd3582], %rd1940;
	add.s32 	%r8311, %r8311, 1;
	add.s64 	%rd3582, %rd3582, 4;
	add.s64 	%rd3581, %rd3581, 4;
	setp.ne.s32 	%p338, %r8311, 6;
	@%p338 bra 	$L__BB3_356;
	shr.u32 	%r4080, %r563, 23;
	st.local.u32 	[%rd1+24], %rd3583;
	and.b32  	%r567, %r4080, 31;
	and.b32  	%r4081, %r4080, 224;
	add.s32 	%r4082, %r4081, -128;
	shr.u32 	%r4083, %r4082, 5;
	mul.wide.u32 	%rd1941, %r4083, 4;
	sub.s64 	%rd289, %rd1, %rd1941;
	ld.local.u32 	%r8312, [%rd289+24];
	ld.local.u32 	%r8313, [%rd289+20];
	setp.eq.s32 	%p339, %r567, 0;
	@%p339 bra 	$L__BB3_359;
	shf.l.wrap.b32 	%r8312, %r8313, %r8312, %r567;
	ld.local.u32 	%r4084, [%rd289+16];
	shf.l.wrap.b32 	%r8313, %r4084, %r8313, %r567;
$L__BB3_359:
	shr.u32 	%r4085, %r8312, 30;
	shf.l.wrap.b32 	%r4086, %r8313, %r8312, 2;
	shl.b32 	%r4087, %r8313, 2;
	shr.u32 	%r4088, %r4086, 31;
	add.s32 	%r4089, %r4088, %r4085;
	neg.s32 	%r4090, %r4089;
	setp.lt.s32 	%p340, %r563, 0;
	selp.b32 	%r8314, %r4090, %r4089, %p340;
	xor.b32  	%r4091, %r4086, %r563;
	shr.s32 	%r4092, %r4086, 31;
	xor.b32  	%r4093, %r4092, %r4086;
	xor.b32  	%r4094, %r4092, %r4087;
	cvt.u64.u32 	%rd1942, %r4093;
	shl.b64 	%rd1943, %rd1942, 32;
	cvt.u64.u32 	%rd1944, %r4094;
	or.b64  	%rd1945, %rd1943, %rd1944;
	cvt.rn.f64.s64 	%fd81, %rd1945;
	mul.f64 	%fd82, %fd81, 0d3BF921FB54442D19;
	cvt.rn.f32.f64 	%f2248, %fd82;
	neg.f32 	%f2249, %f2248;
	setp.lt.s32 	%p341, %r4091, 0;
	selp.f32 	%f5910, %f2249, %f2248, %p341;
$L__BB3_360:
	add.s32 	%r4096, %r8314, 1;
	mul.rn.f32 	%f2251, %f5910, %f5910;
	and.b32  	%r4097, %r8314, 1;
	setp.eq.b32 	%p342, %r4097, 1;
	selp.f32 	%f2252, %f5910, 0f3F800000, %p342;
	fma.rn.f32 	%f2253, %f2251, %f2252, 0f00000000;
	fma.rn.f32 	%f2254, %f2251, 0f37CBAC00, 0fBAB607ED;
	selp.f32 	%f2255, 0fB94D4153, %f2254, %p342;
	selp.f32 	%f2256, 0f3C0885E4, 0f3D2AAABB, %p342;
	fma.rn.f32 	%f2257, %f2255, %f2251, %f2256;
	selp.f32 	%f2258, 0fBE2AAAA8, 0fBEFFFFFF, %p342;
	fma.rn.f32 	%f2259, %f2257, %f2251, %f2258;
	fma.rn.f32 	%f2260, %f2259, %f2253, %f2252;
	and.b32  	%r4098, %r4096, 2;
	setp.eq.s32 	%p343, %r4098, 0;
	mov.f32 	%f2261, 0f00000000;
	sub.f32 	%f2262, %f2261, %f2260;
	selp.f32 	%f5909, %f2260, %f2262, %p343;
$L__BB3_361:
	setp.leu.f32 	%p344, %f1, 0f40E00000;
	@%p344 bra 	$L__BB3_371;
	mul.f32 	%f2263, %f5909, 0f3F22F983;
	cvt.rni.s32.f32 	%r8318, %f2263;
	cvt.rn.f32.s32 	%f2264, %r8318;
	fma.rn.f32 	%f2265, %f2264, 0fBFC90FDA, %f5909;
	fma.rn.f32 	%f2266, %f2264, 0fB3A22168, %f2265;
	fma.rn.f32 	%f5912, %f2264, 0fA7C234C5, %f2266;
	abs.f32 	%f266, %f5909;
	setp.ltu.f32 	%p345, %f266, 0f47CE4780;
	@%p345 bra 	$L__BB3_370;
	setp.neu.f32 	%p346, %f266, 0f7F800000;
	@%p346 bra 	$L__BB3_365;
	mov.f32 	%f2269, 0f00000000;
	mul.rn.f32 	%f5912, %f5909, %f2269;
	mov.b32 	%r8318, 0;
	bra.uni 	$L__BB3_370;
$L__BB3_365:
	mov.b32 	%r577, %f5909;
	shl.b32 	%r4100, %r577, 8;
	or.b32  	%r578, %r4100, -2147483648;
	mov.b64 	%rd3586, 0;
	mov.b32 	%r8315, 0;
	mov.u64 	%rd3584, __cudart_i2opi_f;
	mov.u64 	%rd3585, %rd1;
$L__BB3_366:
	.pragma "nounroll";
	ld.global.nc.u32 	%r4101, [%rd3584];
	mad.wide.u32 	%rd1948, %r4101, %r578, %rd3586;
	shr.u64 	%rd3586, %rd1948, 32;
	st.local.u32 	[%rd3585], %rd1948;
	add.s32 	%r8315, %r8315, 1;
	add.s64 	%rd3585, %rd3585, 4;
	add.s64 	%rd3584, %rd3584, 4;
	setp.ne.s32 	%p347, %r8315, 6;
	@%p347 bra 	$L__BB3_366;
	shr.u32 	%r4102, %r577, 23;
	st.local.u32 	[%rd1+24], %rd3586;
	and.b32  	%r581, %r4102, 31;
	and.b32  	%r4103, %r4102, 224;
	add.s32 	%r4104, %r4103, -128;
	shr.u32 	%r4105, %r4104, 5;
	mul.wide.u32 	%rd1949, %r4105, 4;
	sub.s64 	%rd296, %rd1, %rd1949;
	ld.local.u32 	%r8316, [%rd296+24];
	ld.local.u32 	%r8317, [%rd296+20];
	setp.eq.s32 	%p348, %r581, 0;
	@%p348 bra 	$L__BB3_369;
	shf.l.wrap.b32 	%r8316, %r8317, %r8316, %r581;
	ld.local.u32 	%r4106, [%rd296+16];
	shf.l.wrap.b32 	%r8317, %r4106, %r8317, %r581;
$L__BB3_369:
	shr.u32 	%r4107, %r8316, 30;
	shf.l.wrap.b32 	%r4108, %r8317, %r8316, 2;
	shl.b32 	%r4109, %r8317, 2;
	shr.u32 	%r4110, %r4108, 31;
	add.s32 	%r4111, %r4110, %r4107;
	neg.s32 	%r4112, %r4111;
	setp.lt.s32 	%p349, %r577, 0;
	selp.b32 	%r8318, %r4112, %r4111, %p349;
	xor.b32  	%r4113, %r4108, %r577;
	shr.s32 	%r4114, %r4108, 31;
	xor.b32  	%r4115, %r4114, %r4108;
	xor.b32  	%r4116, %r4114, %r4109;
	cvt.u64.u32 	%rd1950, %r4115;
	shl.b64 	%rd1951, %rd1950, 32;
	cvt.u64.u32 	%rd1952, %r4116;
	or.b64  	%rd1953, %rd1951, %rd1952;
	cvt.rn.f64.s64 	%fd83, %rd1953;
	mul.f64 	%fd84, %fd83, 0d3BF921FB54442D19;
	cvt.rn.f32.f64 	%f2267, %fd84;
	neg.f32 	%f2268, %f2267;
	setp.lt.s32 	%p350, %r4113, 0;
	selp.f32 	%f5912, %f2268, %f2267, %p350;
$L__BB3_370:
	mul.rn.f32 	%f2270, %f5912, %f5912;
	and.b32  	%r4118, %r8318, 1;
	setp.eq.b32 	%p351, %r4118, 1;
	selp.f32 	%f2271, 0f3F800000, %f5912, %p351;
	fma.rn.f32 	%f2272, %f2270, %f2271, 0f00000000;
	fma.rn.f32 	%f2273, %f2270, 0f37CBAC00, 0fBAB607ED;
	selp.f32 	%f2274, %f2273, 0fB94D4153, %p351;
	selp.f32 	%f2275, 0f3D2AAABB, 0f3C0885E4, %p351;
	fma.rn.f32 	%f2276, %f2274, %f2270, %f2275;
	selp.f32 	%f2277, 0fBEFFFFFF, 0fBE2AAAA8, %p351;
	fma.rn.f32 	%f2278, %f2276, %f2270, %f2277;
	fma.rn.f32 	%f2279, %f2278, %f2272, %f2271;
	and.b32  	%r4119, %r8318, 2;
	setp.eq.s32 	%p352, %r4119, 0;
	mov.f32 	%f2280, 0f00000000;
	sub.f32 	%f2281, %f2280, %f2279;
	selp.f32 	%f5909, %f2279, %f2281, %p352;
$L__BB3_371:
	setp.leu.f32 	%p353, %f5909, %f2;
	@%p353 bra 	$L__BB3_381;
	mul.f32 	%f2282, %f5909, 0f3F22F983;
	cvt.rni.s32.f32 	%r8322, %f2282;
	cvt.rn.f32.s32 	%f2283, %r8322;
	fma.rn.f32 	%f2284, %f2283, 0fBFC90FDA, %f5909;
	fma.rn.f32 	%f2285, %f2283, 0fB3A22168, %f2284;
	fma.rn.f32 	%f5914, %f2283, 0fA7C234C5, %f2285;
	abs.f32 	%f273, %f5909;
	setp.ltu.f32 	%p354, %f273, 0f47CE4780;
	@%p354 bra 	$L__BB3_380;
	setp.neu.f32 	%p355, %f273, 0f7F800000;
	@%p355 bra 	$L__BB3_375;
	mov.f32 	%f2288, 0f00000000;
	mul.rn.f32 	%f5914, %f5909, %f2288;
	mov.b32 	%r8322, 0;
	bra.uni 	$L__BB3_380;
$L__BB3_375:
	mov.b32 	%r591, %f5909;
	shl.b32 	%r4121, %r591, 8;
	or.b32  	%r592, %r4121, -2147483648;
	mov.b64 	%rd3589, 0;
	mov.b32 	%r8319, 0;
	mov.u64 	%rd3587, __cudart_i2opi_f;
	mov.u64 	%rd3588, %rd1;
$L__BB3_376:
	.pragma "nounroll";
	ld.global.nc.u32 	%r4122, [%rd3587];
	mad.wide.u32 	%rd1956, %r4122, %r592, %rd3589;
	shr.u64 	%rd3589, %rd1956, 32;
	st.local.u32 	[%rd3588], %rd1956;
	add.s32 	%r8319, %r8319, 1;
	add.s64 	%rd3588, %rd3588, 4;
	add.s64 	%rd3587, %rd3587, 4;
	setp.ne.s32 	%p356, %r8319, 6;
	@%p356 bra 	$L__BB3_376;
	shr.u32 	%r4123, %r591, 23;
	st.local.u32 	[%rd1+24], %rd3589;
	and.b32  	%r595, %r4123, 31;
	and.b32  	%r4124, %r4123, 224;
	add.s32 	%r4125, %r4124, -128;
	shr.u32 	%r4126, %r4125, 5;
	mul.wide.u32 	%rd1957, %r4126, 4;
	sub.s64 	%rd303, %rd1, %rd1957;
	ld.local.u32 	%r8320, [%rd303+24];
	ld.local.u32 	%r8321, [%rd303+20];
	setp.eq.s32 	%p357, %r595, 0;
	@%p357 bra 	$L__BB3_379;
	shf.l.wrap.b32 	%r8320, %r8321, %r8320, %r595;
	ld.local.u32 	%r4127, [%rd303+16];
	shf.l.wrap.b32 	%r8321, %r4127, %r8321, %r595;
$L__BB3_379:
	shr.u32 	%r4128, %r8320, 30;
	shf.l.wrap.b32 	%r4129, %r8321, %r8320, 2;
	shl.b32 	%r4130, %r8321, 2;
	shr.u32 	%r4131, %r4129, 31;
	add.s32 	%r4132, %r4131, %r4128;
	neg.s32 	%r4133, %r4132;
	setp.lt.s32 	%p358, %r591, 0;
	selp.b32 	%r8322, %r4133, %r4132, %p358;
	xor.b32  	%r4134, %r4129, %r591;
	shr.s32 	%r4135, %r4129, 31;
	xor.b32  	%r4136, %r4135, %r4129;
	xor.b32  	%r4137, %r4135, %r4130;
	cvt.u64.u32 	%rd1958, %r4136;
	shl.b64 	%rd1959, %rd1958, 32;
	cvt.u64.u32 	%rd1960, %r4137;
	or.b64  	%rd1961, %rd1959, %rd1960;
	cvt.rn.f64.s64 	%fd85, %rd1961;
	mul.f64 	%fd86, %fd85, 0d3BF921FB54442D19;
	cvt.rn.f32.f64 	%f2286, %fd86;
	neg.f32 	%f2287, %f2286;
	setp.lt.s32 	%p359, %r4134, 0;
	selp.f32 	%f5914, %f2287, %f2286, %p359;
$L__BB3_380:
	mul.rn.f32 	%f2289, %f5914, %f5914;
	and.b32  	%r4139, %r8322, 1;
	setp.eq.b32 	%p360, %r4139, 1;
	selp.f32 	%f2290, 0f3F800000, %f5914, %p360;
	fma.rn.f32 	%f2291, %f2289, %f2290, 0f00000000;
	fma.rn.f32 	%f2292, %f2289, 0f37CBAC00, 0fBAB607ED;
	selp.f32 	%f2293, %f2292, 0fB94D4153, %p360;
	selp.f32 	%f2294, 0f3D2AAABB, 0f3C0885E4, %p360;
	fma.rn.f32 	%f2295, %f2293, %f2289, %f2294;
	selp.f32 	%f2296, 0fBEFFFFFF, 0fBE2AAAA8, %p360;
	fma.rn.f32 	%f2297, %f2295, %f2289, %f2296;
	fma.rn.f32 	%f2298, %f2297, %f2291, %f2290;
	and.b32  	%r4140, %r8322, 2;
	setp.eq.s32 	%p361, %r4140, 0;
	mov.f32 	%f2299, 0f00000000;
	sub.f32 	%f2300, %f2299, %f2298;
	selp.f32 	%f5909, %f2298, %f2300, %p361;
$L__BB3_381:
	mul.f32 	%f2301, %f5909, 0f3F22F983;
	cvt.rni.s32.f32 	%r8326, %f2301;
	cvt.rn.f32.s32 	%f2302, %r8326;
	fma.rn.f32 	%f2303, %f2302, 0fBFC90FDA, %f5909;
	fma.rn.f32 	%f2304, %f2302, 0fB3A22168, %f2303;
	fma.rn.f32 	%f5916, %f2302, 0fA7C234C5, %f2304;
	abs.f32 	%f280, %f5909;
	setp.ltu.f32 	%p362, %f280, 0f47CE4780;
	@%p362 bra 	$L__BB3_389;
	setp.neu.f32 	%p363, %f280, 0f7F800000;
	@%p363 bra 	$L__BB3_384;
	mov.f32 	%f2307, 0f00000000;
	mul.rn.f32 	%f5916, %f5909, %f2307;
	mov.b32 	%r8326, 0;
	bra.uni 	$L__BB3_389;
$L__BB3_384:
	mov.b32 	%r605, %f5909;
	shl.b32 	%r4142, %r605, 8;
	or.b32  	%r606, %r4142, -2147483648;
	mov.b64 	%rd3592, 0;
	mov.b32 	%r8323, 0;
	mov.u64 	%rd3590, __cudart_i2opi_f;
	mov.u64 	%rd3591, %rd1;
$L__BB3_385:
	.pragma "nounroll";
	ld.global.nc.u32 	%r4143, [%rd3590];
	mad.wide.u32 	%rd1964, %r4143, %r606, %rd3592;
	shr.u64 	%rd3592, %rd1964, 32;
	st.local.u32 	[%rd3591], %rd1964;
	add.s32 	%r8323, %r8323, 1;
	add.s64 	%rd3591, %rd3591, 4;
	add.s64 	%rd3590, %rd3590, 4;
	setp.ne.s32 	%p364, %r8323, 6;
	@%p364 bra 	$L__BB3_385;
	shr.u32 	%r4144, %r605, 23;
	st.local.u32 	[%rd1+24], %rd3592;
	and.b32  	%r609, %r4144, 31;
	and.b32  	%r4145, %r4144, 224;
	add.s32 	%r4146, %r4145, -128;
	shr.u32 	%r4147, %r4146, 5;
	mul.wide.u32 	%rd1965, %r4147, 4;
	sub.s64 	%rd310, %rd1, %rd1965;
	ld.local.u32 	%r8324, [%rd310+24];
	ld.local.u32 	%r8325, [%rd310+20];
	setp.eq.s32 	%p365, %r609, 0;
	@%p365 bra 	$L__BB3_388;
	shf.l.wrap.b32 	%r8324, %r8325, %r8324, %r609;
	ld.local.u32 	%r4148, [%rd310+16];
	shf.l.wrap.b32 	%r8325, %r4148, %r8325, %r609;
$L__BB3_388:
	shr.u32 	%r4149, %r8324, 30;
	shf.l.wrap.b32 	%r4150, %r8325, %r8324, 2;
	shl.b32 	%r4151, %r8325, 2;
	shr.u32 	%r4152, %r4150, 31;
	add.s32 	%r4153, %r4152, %r4149;
	neg.s32 	%r4154, %r4153;
	setp.lt.s32 	%p366, %r605, 0;
	selp.b32 	%r8326, %r4154, %r4153, %p366;
	xor.b32  	%r4155, %r4150, %r605;
	shr.s32 	%r4156, %r4150, 31;
	xor.b32  	%r4157, %r4156, %r4150;
	xor.b32  	%r4158, %r4156, %r4151;
	cvt.u64.u32 	%rd1966, %r4157;
	shl.b64 	%rd1967, %rd1966, 32;
	cvt.u64.u32 	%rd1968, %r4158;
	or.b64  	%rd1969, %rd1967, %rd1968;
	cvt.rn.f64.s64 	%fd87, %rd1969;
	mul.f64 	%fd88, %fd87, 0d3BF921FB54442D19;
	cvt.rn.f32.f64 	%f2305, %fd88;
	neg.f32 	%f2306, %f2305;
	setp.lt.s32 	%p367, %r4155, 0;
	selp.f32 	%f5916, %f2306, %f2305, %p367;
$L__BB3_389:
	mul.rn.f32 	%f2308, %f5916, %f5916;
	and.b32  	%r4160, %r8326, 1;
	setp.eq.b32 	%p368, %r4160, 1;
	selp.f32 	%f2309, 0f3F800000, %f5916, %p368;
	fma.rn.f32 	%f2310, %f2308, %f2309, 0f00000000;
	fma.rn.f32 	%f2311, %f2308, 0f37CBAC00, 0fBAB607ED;
	selp.f32 	%f2312, %f2311, 0fB94D4153, %p368;
	selp.f32 	%f2313, 0f3D2AAABB, 0f3C0885E4, %p368;
	fma.rn.f32 	%f2314, %f2312, %f2308, %f2313;
	selp.f32 	%f2315, 0fBEFFFFFF, 0fBE2AAAA8, %p368;
	fma.rn.f32 	%f2316, %f2314, %f2308, %f2315;
	fma.rn.f32 	%f2317, %f2316, %f2310, %f2309;
	and.b32  	%r4161, %r8326, 2;
	setp.eq.s32 	%p369, %r4161, 0;
	mov.f32 	%f2318, 0f00000000;
	sub.f32 	%f2319, %f2318, %f2317;
	selp.f32 	%f284, %f2317, %f2319, %p369;
	mul.f32 	%f2320, %f284, 0f3F22F983;
	cvt.rni.s32.f32 	%r8330, %f2320;
	cvt.rn.f32.s32 	%f2321, %r8330;
	fma.rn.f32 	%f2322, %f2321, 0fBFC90FDA, %f284;
	fma.rn.f32 	%f2323, %f2321, 0fB3A22168, %f2322;
	fma.rn.f32 	%f5917, %f2321, 0fA7C234C5, %f2323;
	abs.f32 	%f286, %f284;
	setp.ltu.f32 	%p370, %f286, 0f47CE4780;
	@%p370 bra 	$L__BB3_397;
	setp.neu.f32 	%p371, %f286, 0f7F800000;
	@%p371 bra 	$L__BB3_392;
	mov.f32 	%f2326, 0f00000000;
	mul.rn.f32 	%f5917, %f284, %f2326;
	mov.b32 	%r8330, 0;
	bra.uni 	$L__BB3_397;
$L__BB3_392:
	mov.b32 	%r619, %f284;
	shl.b32 	%r4163, %r619, 8;
	or.b32  	%r620, %r4163, -2147483648;
	mov.b64 	%rd3595, 0;
	mov.b32 	%r8327, 0;
	mov.u64 	%rd3593, __cudart_i2opi_f;
	mov.u64 	%rd3594, %rd1;
$L__BB3_393:
	.pragma "nounroll";
	ld.global.nc.u32 	%r4164, [%rd3593];
	mad.wide.u32 	%rd1972, %r4164, %r620, %rd3595;
	shr.u64 	%rd3595, %rd1972, 32;
	st.local.u32 	[%rd3594], %rd1972;
	add.s32 	%r8327, %r8327, 1;
	add.s64 	%rd3594, %rd3594, 4;
	add.s64 	%rd3593, %rd3593, 4;
	setp.ne.s32 	%p372, %r8327, 6;
	@%p372 bra 	$L__BB3_393;
	shr.u32 	%r4165, %r619, 23;
	st.local.u32 	[%rd1+24], %rd3595;
	and.b32  	%r623, %r4165, 31;
	and.b32  	%r4166, %r4165, 224;
	add.s32 	%r4167, %r4166, -128;
	shr.u32 	%r4168, %r4167, 5;
	mul.wide.u32 	%rd1973, %r4168, 4;
	sub.s64 	%rd317, %rd1, %rd1973;
	ld.local.u32 	%r8328, [%rd317+24];
	ld.local.u32 	%r8329, [%rd317+20];
	setp.eq.s32 	%p373, %r623, 0;
	@%p373 bra 	$L__BB3_396;
	shf.l.wrap.b32 	%r8328, %r8329, %r8328, %r623;
	ld.local.u32 	%r4169, [%rd317+16];
	shf.l.wrap.b32 	%r8329, %r4169, %r8329, %r623;
$L__BB3_396:
	shr.u32 	%r4170, %r8328, 30;
	shf.l.wrap.b32 	%r4171, %r8329, %r8328, 2;
	shl.b32 	%r4172, %r8329, 2;
	shr.u32 	%r4173, %r4171, 31;
	add.s32 	%r4174, %r4173, %r4170;
	neg.s32 	%r4175, %r4174;
	setp.lt.s32 	%p374, %r619, 0;
	selp.b32 	%r8330, %r4175, %r4174, %p374;
	xor.b32  	%r4176, %r4171, %r619;
	shr.s32 	%r4177, %r4171, 31;
	xor.b32  	%r4178, %r4177, %r4171;
	xor.b32  	%r4179, %r4177, %r4172;
	cvt.u64.u32 	%rd1974, %r4178;
	shl.b64 	%rd1975, %rd1974, 32;
	cvt.u64.u32 	%rd1976, %r4179;
	or.b64  	%rd1977, %rd1975, %rd1976;
	cvt.rn.f64.s64 	%fd89, %rd1977;
	mul.f64 	%fd90, %fd89, 0d3BF921FB54442D19;
	cvt.rn.f32.f64 	%f2324, %fd90;
	neg.f32 	%f2325, %f2324;
	setp.lt.s32 	%p375, %r4176, 0;
	selp.f32 	%f5917, %f2325, %f2324, %p375;
$L__BB3_397:
	mul.rn.f32 	%f2327, %f5917, %f5917;
	and.b32  	%r4181, %r8330, 1;
	setp.eq.b32 	%p376, %r4181, 1;
	selp.f32 	%f2328, 0f3F800000, %f5917, %p376;
	fma.rn.f32 	%f2329, %f2327, %f2328, 0f00000000;
	fma.rn.f32 	%f2330, %f2327, 0f37CBAC00, 0fBAB607ED;
	selp.f32 	%f2331, %f2330, 0fB94D4153, %p376;
	selp.f32 	%f2332, 0f3D2AAABB, 0f3C0885E4, %p376;
	fma.rn.f32 	%f2333, %f2331, %f2327, %f2332;
	selp.f32 	%f2334, 0fBEFFFFFF, 0fBE2AAAA8, %p376;
	fma.rn.f32 	%f2335, %f2333, %f2327, %f2334;
	fma.rn.f32 	%f2336, %f2335, %f2329, %f2328;
	and.b32  	%r4182, %r8330, 2;
	setp.eq.s32 	%p377, %r4182, 0;
	mov.f32 	%f2337, 0f00000000;
	sub.f32 	%f2338, %f2337, %f2336;
	selp.f32 	%f290, %f2336, %f2338, %p377;
	mul.f32 	%f2339, %f290, 0f3F22F983;
	cvt.rni.s32.f32 	%r8334, %f2339;
	cvt.rn.f32.s32 	%f2340, %r8334;
	fma.rn.f32 	%f2341, %f2340, 0fBFC90FDA, %f290;
	fma.rn.f32 	%f2342, %f2340, 0fB3A22168, %f2341;
	fma.rn.f32 	%f5918, %f2340, 0fA7C234C5, %f2342;
	abs.f32 	%f292, %f290;
	setp.ltu.f32 	%p378, %f292, 0f47CE4780;
	@%p378 bra 	$L__BB3_405;
	setp.neu.f32 	%p379, %f292, 0f7F800000;
	@%p379 bra 	$L__BB3_400;
	mov.f32 	%f2345, 0f00000000;
	mul.rn.f32 	%f5918, %f290, %f2345;
	mov.b32 	%r8334, 0;
	bra.uni 	$L__BB3_405;
$L__BB3_400:
	mov.b32 	%r633, %f290;
	shl.b32 	%r4184, %r633, 8;
	or.b32  	%r634, %r4184, -2147483648;
	mov.b64 	%rd3598, 0;
	mov.b32 	%r8331, 0;
	mov.u64 	%rd3596, __cudart_i2opi_f;
	mov.u64 	%rd3597, %rd1;
$L__BB3_401:
	.pragma "nounroll";
	ld.global.nc.u32 	%r4185, [%rd3596];
	mad.wide.u32 	%rd1980, %r4185, %r634, %rd3598;
	shr.u64 	%rd3598, %rd1980, 32;
	st.local.u32 	[%rd3597], %rd1980;
	add.s32 	%r8331, %r8331, 1;
	add.s64 	%rd3597, %rd3597, 4;
	add.s64 	%rd3596, %rd3596, 4;
	setp.ne.s32 	%p380, %r8331, 6;
	@%p380 bra 	$L__BB3_401;
	shr.u32 	%r4186, %r633, 23;
	st.local.u32 	[%rd1+24], %rd3598;
	and.b32  	%r637, %r4186, 31;
	and.b32  	%r4187, %r4186, 224;
	add.s32 	%r4188, %r4187, -128;
	shr.u32 	%r4189, %r4188, 5;
	mul.wide.u32 	%rd1981, %r4189, 4;
	sub.s64 	%rd324, %rd1, %rd1981;
	ld.local.u32 	%r8332, [%rd324+24];
	ld.local.u32 	%r8333, [%rd324+20];
	setp.eq.s32 	%p381, %r637, 0;
	@%p381 bra 	$L__BB3_404;
	shf.l.wrap.b32 	%r8332, %r8333, %r8332, %r637;
	ld.local.u32 	%r4190, [%rd324+16];
	shf.l.wrap.b32 	%r8333, %r4190, %r8333, %r637;
$L__BB3_404:
	shr.u32 	%r4191, %r8332, 30;
	shf.l.wrap.b32 	%r4192, %r8333, %r8332, 2;
	shl.b32 	%r4193, %r8333, 2;
	shr.u32 	%r4194, %r4192, 31;
	add.s32 	%r4195, %r4194, %r4191;
	neg.s32 	%r4196, %r4195;
	setp.lt.s32 	%p382, %r633, 0;
	selp.b32 	%r8334, %r4196, %r4195, %p382;
	xor.b32  	%r4197, %r4192, %r633;
	shr.s32 	%r4198, %r4192, 31;
	xor.b32  	%r4199, %r4198, %r4192;
	xor.b32  	%r4200, %r4198, %r4193;
	cvt.u64.u32 	%rd1982, %r4199;
	shl.b64 	%rd1983, %rd1982, 32;
	cvt.u64.u32 	%rd1984, %r4200;
	or.b64  	%rd1985, %rd1983, %rd1984;
	cvt.rn.f64.s64 	%fd91, %rd1985;
	mul.f64 	%fd92, %fd91, 0d3BF921FB54442D19;
	cvt.rn.f32.f64 	%f2343, %fd92;
	neg.f32 	%f2344, %f2343;
	setp.lt.s32 	%p383, %r4197, 0;
	selp.f32 	%f5918, %f2344, %f2343, %p383;
$L__BB3_405:
	add.s32 	%r4202, %r8334, 1;
	mul.rn.f32 	%f2346, %f5918, %f5918;
	and.b32  	%r4203, %r8334, 1;
	setp.eq.b32 	%p384, %r4203, 1;
	selp.f32 	%f2347, %f5918, 0f3F800000, %p384;
	fma.rn.f32 	%f2348, %f2346, %f2347, 0f00000000;
	fma.rn.f32 	%f2349, %f2346, 0f37CBAC00, 0fBAB607ED;
	selp.f32 	%f2350, 0fB94D4153, %f2349, %p384;
	selp.f32 	%f2351, 0f3C0885E4, 0f3D2AAABB, %p384;
	fma.rn.f32 	%f2352, %f2350, %f2346, %f2351;
	selp.f32 	%f2353, 0fBE2AAAA8, 0fBEFFFFFF, %p384;
	fma.rn.f32 	%f2354, %f2352, %f2346, %f2353;
	fma.rn.f32 	%f2355, %f2354, %f2348, %f2347;
	and.b32  	%r4204, %r4202, 2;
	setp.eq.s32 	%p385, %r4204, 0;
	mov.f32 	%f2356, 0f00000000;
	sub.f32 	%f2357, %f2356, %f2355;
	selp.f32 	%f296, %f2355, %f2357, %p385;
	mul.f32 	%f2358, %f296, 0f3F22F983;
	cvt.rni.s32.f32 	%r8338, %f2358;
	cvt.rn.f32.s32 	%f2359, %r8338;
	fma.rn.f32 	%f2360, %f2359, 0fBFC90FDA, %f296;
	fma.rn.f32 	%f2361, %f2359, 0fB3A22168, %f2360;
	fma.rn.f32 	%f5919, %f2359, 0fA7C234C5, %f2361;
	abs.f32 	%f298, %f296;
	setp.ltu.f32 	%p386, %f298, 0f47CE4780;
	@%p386 bra 	$L__BB3_413;
	setp.neu.f32 	%p387, %f298, 0f7F800000;
	@%p387 bra 	$L__BB3_408;
	mov.f32 	%f2364, 0f00000000;
	mul.rn.f32 	%f5919, %f296, %f2364;
	mov.b32 	%r8338, 0;
	bra.uni 	$L__BB3_413;
$L__BB3_408:
	mov.b32 	%r647, %f296;
	shl.b32 	%r4206, %r647, 8;
	or.b32  	%r648, %r4206, -2147483648;
	mov.b64 	%rd3601, 0;
	mov.b32 	%r8335, 0;
	mov.u64 	%rd3599, __cudart_i2opi_f;
	mov.u64 	%rd3600, %rd1;
$L__BB3_409:
	.pragma "nounroll";
	ld.global.nc.u32 	%r4207, [%rd3599];
	mad.wide.u32 	%rd1988, %r4207, %r648, %rd3601;
	shr.u64 	%rd3601, %rd1988, 32;
	st.local.u32 	[%rd3600], %rd1988;
	add.s32 	%r8335, %r8335, 1;
	add.s64 	%rd3600, %rd3600, 4;
	add.s64 	%rd3599, %rd3599, 4;
	setp.ne.s32 	%p388, %r8335, 6;
	@%p388 bra 	$L__BB3_409;
	shr.u32 	%r4208, %r647, 23;
	st.local.u32 	[%rd1+24], %rd3601;
	and.b32  	%r651, %r4208, 31;
	and.b32  	%r4209, %r4208, 224;
	add.s32 	%r4210, %r4209, -128;
	shr.u32 	%r4211, %r4210, 5;
	mul.wide.u32 	%rd1989, %r4211, 4;
	sub.s64 	%rd331, %rd1, %rd1989;
	ld.local.u32 	%r8336, [%rd331+24];
	ld.local.u32 	%r8337, [%rd331+20];
	setp.eq.s32 	%p389, %r651, 0;
	@%p389 bra 	$L__BB3_412;
	shf.l.wrap.b32 	%r8336, %r8337, %r8336, %r651;
	ld.local.u32 	%r4212, [%rd331+16];
	shf.l.wrap.b32 	%r8337, %r4212, %r8337, %r651;
$L__BB3_412:
	shr.u32 	%r4213, %r8336, 30;
	shf.l.wrap.b32 	%r4214, %r8337, %r8336, 2;
	shl.b32 	%r4215, %r8337, 2;
	shr.u32 	%r4216, %r4214, 31;
	add.s32 	%r4217, %r4216, %r4213;
	neg.s32 	%r4218, %r4217;
	setp.lt.s32 	%p390, %r647, 0;
	selp.b32 	%r8338, %r4218, %r4217, %p390;
	xor.b32  	%r4219, %r4214, %r647;
	shr.s32 	%r4220, %r4214, 31;
	xor.b32  	%r4221, %r4220, %r4214;
	xor.b32  	%r4222, %r4220, %r4215;
	cvt.u64.u32 	%rd1990, %r4221;
	shl.b64 	%rd1991, %rd1990, 32;
	cvt.u64.u32 	%rd1992, %r4222;
	or.b64  	%rd1993, %rd1991, %rd1992;
	cvt.rn.f64.s64 	%fd93, %rd1993;
	mul.f64 	%fd94, %fd93, 0d3BF921FB54442D19;
	cvt.rn.f32.f64 	%f2362, %fd94;
	neg.f32 	%f2363, %f2362;
	setp.lt.s32 	%p391, %r4219, 0;
	selp.f32 	%f5919, %f2363, %f2362, %p391;
$L__BB3_413:
	mul.rn.f32 	%f2365, %f5919, %f5919;
	and.b32  	%r4224, %r8338, 1;
	setp.eq.b32 	%p392, %r4224, 1;
	selp.f32 	%f2366, 0f3F800000, %f5919, %p392;
	fma.rn.f32 	%f2367, %f2365, %f2366, 0f00000000;
	fma.rn.f32 	%f2368, %f2365, 0f37CBAC00, 0fBAB607ED;
	selp.f32 	%f2369, %f2368, 0fB94D4153, %p392;
	selp.f32 	%f2370, 0f3D2AAABB, 0f3C0885E4, %p392;
	fma.rn.f32 	%f2371, %f2369, %f2365, %f2370;
	selp.f32 	%f2372, 0fBEFFFFFF, 0fBE2AAAA8, %p392;
	fma.rn.f32 	%f2373, %f2371, %f2365, %f2372;
	fma.rn.f32 	%f2374, %f2373, %f2367, %f2366;
	and.b32  	%r4225, %r8338, 2;
	setp.eq.s32 	%p393, %r4225, 0;
	mov.f32 	%f2375, 0f00000000;
	sub.f32 	%f2376, %f2375, %f2374;
	selp.f32 	%f302, %f2374, %f2376, %p393;
	mul.f32 	%f2377, %f302, 0f3F22F983;
	cvt.rni.s32.f32 	%r8342, %f2377;
	cvt.rn.f32.s32 	%f2378, %r8342;
	fma.rn.f32 	%f2379, %f2378, 0fBFC90FDA, %f302;
	fma.rn.f32 	%f2380, %f2378, 0fB3A22168, %f2379;
	fma.rn.f32 	%f5920, %f2378, 0fA7C234C5, %f2380;
	abs.f32 	%f304, %f302;
	setp.ltu.f32 	%p394, %f304, 0f47CE4780;
	@%p394 bra 	$L__BB3_421;
	setp.neu.f32 	%p395, %f304, 0f7F800000;
	@%p395 bra 	$L__BB3_416;
	mov.f32 	%f2383, 0f00000000;
	mul.rn.f32 	%f5920, %f302, %f2383;
	mov.b32 	%r8342, 0;
	bra.uni 	$L__BB3_421;
$L__BB3_416:
	mov.b32 	%r661, %f302;
	shl.b32 	%r4227, %r661, 8;
	or.b32  	%r662, %r4227, -2147483648;
	mov.b64 	%rd3604, 0;
	mov.b32 	%r8339, 0;
	mov.u64 	%rd3602, __cudart_i2opi_f;
	mov.u64 	%rd3603, %rd1;
$L__BB3_417:
	.pragma "nounroll";
	ld.global.nc.u32 	%r4228, [%rd3602];
	mad.wide.u32 	%rd1996, %r4228, %r662, %rd3604;
	shr.u64 	%rd3604, %rd1996, 32;
	st.local.u32 	[%rd3603], %rd1996;
	add.s32 	%r8339, %r8339, 1;
	add.s64 	%rd3603, %rd3603, 4;
	add.s64 	%rd3602, %rd3602, 4;
	setp.ne.s32 	%p396, %r8339, 6;
	@%p396 bra 	$L__BB3_417;
	shr.u32 	%r4229, %r661, 23;
	st.local.u32 	[%rd1+24], %rd3604;
	and.b32  	%r665, %r4229, 31;
	and.b32  	%r4230, %r4229, 224;
	add.s32 	%r4231, %r4230, -128;
	shr.u32 	%r4232, %r4231, 5;
	mul.wide.u32 	%rd1997, %r4232, 4;
	sub.s64 	%rd338, %rd1, %rd1997;
	ld.local.u32 	%r8340, [%rd338+24];
	ld.local.u32 	%r8341, [%rd338+20];
	setp.eq.s32 	%p397, %r665, 0;
	@%p397 bra 	$L__BB3_420;
	shf.l.wrap.b32 	%r8340, %r8341, %r8340, %r665;
	ld.local.u32 	%r4233, [%rd338+16];
	shf.l.wrap.b32 	%r8341, %r4233, %r8341, %r665;
$L__BB3_420:
	shr.u32 	%r4234, %r8340, 30;
	shf.l.wrap.b32 	%r4235, %r8341, %r8340, 2;
	shl.b32 	%r4236, %r8341, 2;
	shr.u32 	%r4237, %r4235, 31;
	add.s32 	%r4238, %r4237, %r4234;
	neg.s32 	%r4239, %r4238;
	setp.lt.s32 	%p398, %r661, 0;
	selp.b32 	%r8342, %r4239, %r4238, %p398;
	xor.b32  	%r4240, %r4235, %r661;
	shr.s32 	%r4241, %r4235, 31;
	xor.b32  	%r4242, %r4241, %r4235;
	xor.b32  	%r4243, %r4241, %r4236;
	cvt.u64.u32 	%rd1998, %r4242;
	shl.b64 	%rd1999, %rd1998, 32;
	cvt.u64.u32 	%rd2000, %r4243;
	or.b64  	%rd2001, %rd1999, %rd2000;
	cvt.rn.f64.s64 	%fd95, %rd2001;
	mul.f64 	%fd96, %fd95, 0d3BF921FB54442D19;
	cvt.rn.f32.f64 	%f2381, %fd96;
	neg.f32 	%f2382, %f2381;
	setp.lt.s32 	%p399, %r4240, 0;
	selp.f32 	%f5920, %f2382, %f2381, %p399;
$L__BB3_421:
	mul.rn.f32 	%f2384, %f5920, %f5920;
	and.b32  	%r4245, %r8342, 1;
	setp.eq.b32 	%p400, %r4245, 1;
	selp.f32 	%f2385, 0f3F800000, %f5920, %p400;
	fma.rn.f32 	%f2386, %f2384, %f2385, 0f00000000;
	fma.rn.f32 	%f2387, %f2384, 0f37CBAC00, 0fBAB607ED;
	selp.f32 	%f2388, %f2387, 0fB94D4153, %p400;
	selp.f32 	%f2389, 0f3D2AAABB, 0f3C0885E4, %p400;
	fma.rn.f32 	%f2390, %f2388, %f2384, %f2389;
	selp.f32 	%f2391, 0fBEFFFFFF, 0fBE2AAAA8, %p400;
	fma.rn.f32 	%f2392, %f2390, %f2384, %f2391;
	fma.rn.f32 	%f2393, %f2392, %f2386, %f2385;
	and.b32  	%r4246, %r8342, 2;
	setp.eq.s32 	%p401, %r4246, 0;
	mov.f32 	%f2394, 0f00000000;
	sub.f32 	%f2395, %f2394, %f2393;
	selp.f32 	%f308, %f2393, %f2395, %p401;
	mul.f32 	%f2396, %f308, 0f3F22F983;
	cvt.rni.s32.f32 	%r8346, %f2396;
	cvt.rn.f32.s32 	%f2397, %r8346;
	fma.rn.f32 	%f2398, %f2397, 0fBFC90FDA, %f308;
	fma.rn.f32 	%f2399, %f2397, 0fB3A22168, %f2398;
	fma.rn.f32 	%f5921, %f2397, 0fA7C234C5, %f2399;
	abs.f32 	%f310, %f308;
	setp.ltu.f32 	%p402, %f310, 0f47CE4780;
	@%p402 bra 	$L__BB3_429;
	setp.neu.f32 	%p403, %f310, 0f7F800000;
	@%p403 bra 	$L__BB3_424;
	mov.f32 	%f2402, 0f00000000;
	mul.rn.f32 	%f5921, %f308, %f2402;
	mov.b32 	%r8346, 0;
	bra.uni 	$L__BB3_429;
$L__BB3_424:
	mov.b32 	%r675, %f308;
	shl.b32 	%r4248, %r675, 8;
	or.b32  	%r676, %r4248, -2147483648;
	mov.b64 	%rd3607, 0;
	mov.b32 	%r8343, 0;
	mov.u64 	%rd3605, __cudart_i2opi_f;
	mov.u64 	%rd3606, %rd1;
$L__BB3_425:
	.pragma "nounroll";
	ld.global.nc.u32 	%r4249, [%rd3605];
	mad.wide.u32 	%rd2004, %r4249, %r676, %rd3607;
	shr.u64 	%rd3607, %rd2004, 32;
	st.local.u32 	[%rd3606], %rd2004;
	add.s32 	%r8343, %r8343, 1;
	add.s64 	%rd3606, %rd3606, 4;
	add.s64 	%rd3605, %rd3605, 4;
	setp.ne.s32 	%p404, %r8343, 6;
	@%p404 bra 	$L__BB3_425;
	shr.u32 	%r4250, %r675, 23;
	st.local.u32 	[%rd1+24], %rd3607;
	and.b32  	%r679, %r4250, 31;
	and.b32  	%r4251, %r4250, 224;
	add.s32 	%r4252, %r4251, -128;
	shr.u32 	%r4253, %r4252, 5;
	mul.wide.u32 	%rd2005, %r4253, 4;
	sub.s64 	%rd345, %rd1, %rd2005;
	ld.local.u32 	%r8344, [%rd345+24];
	ld.local.u32 	%r8345, [%rd345+20];
	setp.eq.s32 	%p405, %r679, 0;
	@%p405 bra 	$L__BB3_428;
	shf.l.wrap.b32 	%r8344, %r8345, %r8344, %r679;
	ld.local.u32 	%r4254, [%rd345+16];
	shf.l.wrap.b32 	%r8345, %r4254, %r8345, %r679;
$L__BB3_428:
	shr.u32 	%r4255, %r8344, 30;
	shf.l.wrap.b32 	%r4256, %r8345, %r8344, 2;
	shl.b32 	%r4257, %r8345, 2;
	shr.u32 	%r4258, %r4256, 31;
	add.s32 	%r4259, %r4258, %r4255;
	neg.s32 	%r4260, %r4259;
	setp.lt.s32 	%p406, %r675, 0;
	selp.b32 	%r8346, %r4260, %r4259, %p406;
	xor.b32  	%r4261, %r4256, %r675;
	shr.s32 	%r4262, %r4256, 31;
	xor.b32  	%r4263, %r4262, %r4256;
	xor.b32  	%r4264, %r4262, %r4257;
	cvt.u64.u32 	%rd2006, %r4263;
	shl.b64 	%rd2007, %rd2006, 32;
	cvt.u64.u32 	%rd2008, %r4264;
	or.b64  	%rd2009, %rd2007, %rd2008;
	cvt.rn.f64.s64 	%fd97, %rd2009;
	mul.f64 	%fd98, %fd97, 0d3BF921FB54442D19;
	cvt.rn.f32.f64 	%f2400, %fd98;
	neg.f32 	%f2401, %f2400;
	setp.lt.s32 	%p407, %r4261, 0;
	selp.f32 	%f5921, %f2401, %f2400, %p407;
$L__BB3_429:
	add.s32 	%r4266, %r8346, 1;
	mul.rn.f32 	%f2403, %f5921, %f5921;
	and.b32  	%r4267, %r8346, 1;
	setp.eq.b32 	%p408, %r4267, 1;
	selp.f32 	%f2404, %f5921, 0f3F800000, %p408;
	fma.rn.f32 	%f2405, %f2403, %f2404, 0f00000000;
	fma.rn.f32 	%f2406, %f2403, 0f37CBAC00, 0fBAB607ED;
	selp.f32 	%f2407, 0fB94D4153, %f2406, %p408;
	selp.f32 	%f2408, 0f3C0885E4, 0f3D2AAABB, %p408;
	fma.rn.f32 	%f2409, %f2407, %f2403, %f2408;
	selp.f32 	%f2410, 0fBE2AAAA8, 0fBEFFFFFF, %p408;
	fma.rn.f32 	%f2411, %f2409, %f2403, %f2410;
	fma.rn.f32 	%f2412, %f2411, %f2405, %f2404;
	and.b32  	%r4268, %r4266, 2;
	setp.eq.s32 	%p409, %r4268, 0;
	mov.f32 	%f2413, 0f00000000;
	sub.f32 	%f2414, %f2413, %f2412;
	selp.f32 	%f314, %f2412, %f2414, %p409;
	mul.f32 	%f2415, %f314, 0f3F22F983;
	cvt.rni.s32.f32 	%r8350, %f2415;
	cvt.rn.f32.s32 	%f2416, %r8350;
	fma.rn.f32 	%f2417, %f2416, 0fBFC90FDA, %f314;
	fma.rn.f32 	%f2418, %f2416, 0fB3A22168, %f2417;
	fma.rn.f32 	%f5922, %f2416, 0fA7C234C5, %f2418;
	abs.f32 	%f316, %f314;
	setp.ltu.f32 	%p410, %f316, 0f47CE4780;
	@%p410 bra 	$L__BB3_437;
	setp.neu.f32 	%p411, %f316, 0f7F800000;
	@%p411 bra 	$L__BB3_432;
	mov.f32 	%f2421, 0f00000000;
	mul.rn.f32 	%f5922, %f314, %f2421;
	mov.b32 	%r8350, 0;
	bra.uni 	$L__BB3_437;
$L__BB3_432:
	mov.b32 	%r689, %f314;
	shl.b32 	%r4270, %r689, 8;
	or.b32  	%r690, %r4270, -2147483648;
	mov.b64 	%rd3610, 0;
	mov.b32 	%r8347, 0;
	mov.u64 	%rd3608, __cudart_i2opi_f;
	mov.u64 	%rd3609, %rd1;
$L__BB3_433:
	.pragma "nounroll";
	ld.global.nc.u32 	%r4271, [%rd3608];
	mad.wide.u32 	%rd2012, %r4271, %r690, %rd3610;
	shr.u64 	%rd3610, %rd2012, 32;
	st.local.u32 	[%rd3609], %rd2012;
	add.s32 	%r8347, %r8347, 1;
	add.s64 	%rd3609, %rd3609, 4;
	add.s64 	%rd3608, %rd3608, 4;
	setp.ne.s32 	%p412, %r8347, 6;
	@%p412 bra 	$L__BB3_433;
	shr.u32 	%r4272, %r689, 23;
	st.local.u32 	[%rd1+24], %rd3610;
	and.b32  	%r693, %r4272, 31;
	and.b32  	%r4273, %r4272, 224;
	add.s32 	%r4274, %r4273, -128;
	shr.u32 	%r4275, %r4274, 5;
	mul.wide.u32 	%rd2013, %r4275, 4;
	sub.s64 	%rd352, %rd1, %rd2013;
	ld.local.u32 	%r8348, [%rd352+24];
	ld.local.u32 	%r8349, [%rd352+20];
	setp.eq.s32 	%p413, %r693, 0;
	@%p413 bra 	$L__BB3_436;
	shf.l.wrap.b32 	%r8348, %r8349, %r8348, %r693;
	ld.local.u32 	%r4276, [%rd352+16];
	shf.l.wrap.b32 	%r8349, %r4276, %r8349, %r693;
$L__BB3_436:
	shr.u32 	%r4277, %r8348, 30;
	shf.l.wrap.b32 	%r4278, %r8349, %r8348, 2;
	shl.b32 	%r4279, %r8349, 2;
	shr.u32 	%r4280, %r4278, 31;
	add.s32 	%r4281, %r4280, %r4277;
	neg.s32 	%r4282, %r4281;
	setp.lt.s32 	%p414, %r689, 0;
	selp.b32 	%r8350, %r4282, %r4281, %p414;
	xor.b32  	%r4283, %r4278, %r689;
	shr.s32 	%r4284, %r4278, 31;
	xor.b32  	%r4285, %r4284, %r4278;
	xor.b32  	%r4286, %r4284, %r4279;
	cvt.u64.u32 	%rd2014, %r4285;
	shl.b64 	%rd2015, %rd2014, 32;
	cvt.u64.u32 	%rd2016, %r4286;
	or.b64  	%rd2017, %rd2015, %rd2016;
	cvt.rn.f64.s64 	%fd99, %rd2017;
	mul.f64 	%fd100, %fd99, 0d3BF921FB54442D19;
	cvt.rn.f32.f64 	%f2419, %fd100;
	neg.f32 	%f2420, %f2419;
	setp.lt.s32 	%p415, %r4283, 0;
	selp.f32 	%f5922, %f2420, %f2419, %p415;
$L__BB3_437:
	add.s32 	%r4288, %r8350, 1;
	mul.rn.f32 	%f2422, %f5922, %f5922;
	and.b32  	%r4289, %r8350, 1;
	setp.eq.b32 	%p416, %r4289, 1;
	selp.f32 	%f2423, %f5922, 0f3F800000, %p416;
	fma.rn.f32 	%f2424, %f2422, %f2423, 0f00000000;
	fma.rn.f32 	%f2425, %f2422, 0f37CBAC00, 0fBAB607ED;
	selp.f32 	%f2426, 0fB94D4153, %f2425, %p416;
	selp.f32 	%f2427, 0f3C0885E4, 0f3D2AAABB, %p416;
	fma.rn.f32 	%f2428, %f2426, %f2422, %f2427;
	selp.f32 	%f2429, 0fBE2AAAA8, 0fBEFFFFFF, %p416;
	fma.rn.f32 	%f2430, %f2428, %f2422, %f2429;
	fma.rn.f32 	%f2431, %f2430, %f2424, %f2423;
	and.b32  	%r4290, %r4288, 2;
	setp.eq.s32 	%p417, %r4290, 0;
	mov.f32 	%f2432, 0f00000000;
	sub.f32 	%f2433, %f2432, %f2431;
	selp.f32 	%f5924, %f2431, %f2433, %p417;
	ld.global.f32 	%f321, [%rd2];
	setp.leu.f32 	%p418, %f321, 0f41100000;
	@%p418 bra 	$L__BB3_447;
	mul.f32 	%f2434, %f5924, 0f3F22F983;
	cvt.rni.s32.f32 	%r8354, %f2434;
	cvt.rn.f32.s32 	%f2435, %r8354;
	fma.rn.f32 	%f2436, %f2435, 0fBFC90FDA, %f5924;
	fma.rn.f32 	%f2437, %f2435, 0fB3A22168, %f2436;
	fma.rn.f32 	%f5923, %f2435, 0fA7C234C5, %f2437;
	abs.f32 	%f323, %f5924;
	setp.ltu.f32 	%p419, %f323, 0f47CE4780;
	@%p419 bra 	$L__BB3_446;
	setp.neu.f32 	%p420, %f323, 0f7F800000;
	@%p420 bra 	$L__BB3_441;
	mov.f32 	%f2440, 0f00000000;
	mul.rn.f32 	%f5923, %f5924, %f2440;
	mov.b32 	%r8354, 0;
	bra.uni 	$L__BB3_446;
$L__BB3_441:
	mov.b32 	%r703, %f5924;
	shl.b32 	%r4292, %r703, 8;
	or.b32  	%r704, %r4292, -2147483648;
	mov.b64 	%rd3613, 0;
	mov.b32 	%r8351, 0;
	mov.u64 	%rd3611, __cudart_i2opi_f;
	mov.u64 	%rd3612, %rd1;
$L__BB3_442:
	.pragma "nounroll";
	ld.global.nc.u32 	%r4293, [%rd3611];
	mad.wide.u32 	%rd2020, %r4293, %r704, %rd3613;
	shr.u64 	%rd3613, %rd2020, 32;
	st.local.u32 	[%rd3612], %rd2020;
	add.s32 	%r8351, %r8351, 1;
	add.s64 	%rd3612, %rd3612, 4;
	add.s64 	%rd3611, %rd3611, 4;
	setp.ne.s32 	%p421, %r8351, 6;
	@%p421 bra 	$L__BB3_442;
	shr.u32 	%r4294, %r703, 23;
	st.local.u32 	[%rd1+24], %rd3613;
	and.b32  	%r707, %r4294, 31;
	and.b32  	%r4295, %r4294, 224;
	add.s32 	%r4296, %r4295, -128;
	shr.u32 	%r4297, %r4296, 5;
	mul.wide.u32 	%rd2021, %r4297, 4;
	sub.s64 	%rd359, %rd1, %rd2021;
	ld.local.u32 	%r8352, [%rd359+24];
	ld.local.u32 	%r8353, [%rd359+20];
	setp.eq.s32 	%p422, %r707, 0;
	@%p422 bra 	$L__BB3_445;
	shf.l.wrap.b32 	%r8352, %r8353, %r8352, %r707;
	ld.local.u32 	%r4298, [%rd359+16];
	shf.l.wrap.b32 	%r8353, %r4298, %r8353, %r707;
$L__BB3_445:
	shr.u32 	%r4299, %r8352, 30;
	shf.l.wrap.b32 	%r4300, %r8353, %r8352, 2;
	shl.b32 	%r4301, %r8353, 2;
	shr.u32 	%r4302, %r4300, 31;
	add.s32 	%r4303, %r4302, %r4299;
	neg.s32 	%r4304, %r4303;
	setp.lt.s32 	%p423, %r703, 0;
	selp.b32 	%r8354, %r4304, %r4303, %p423;
	xor.b32  	%r4305, %r4300, %r703;
	shr.s32 	%r4306, %r4300, 31;
	xor.b32  	%r4307, %r4306, %r4300;
	xor.b32  	%r4308, %r4306, %r4301;
	cvt.u64.u32 	%rd2022, %r4307;
	shl.b64 	%rd2023, %rd2022, 32;
	cvt.u64.u32 	%rd2024, %r4308;
	or.b64  	%rd2025, %rd2023, %rd2024;
	cvt.rn.f64.s64 	%fd101, %rd2025;
	mul.f64 	%fd102, %fd101, 0d3BF921FB54442D19;
	cvt.rn.f32.f64 	%f2438, %fd102;
	neg.f32 	%f2439, %f2438;
	setp.lt.s32 	%p424, %r4305, 0;
	selp.f32 	%f5923, %f2439, %f2438, %p424;
$L__BB3_446:
	mul.rn.f32 	%f2441, %f5923, %f5923;
	and.b32  	%r4310, %r8354, 1;
	setp.eq.b32 	%p425, %r4310, 1;
	selp.f32 	%f2442, 0f3F800000, %f5923, %p425;
	fma.rn.f32 	%f2443, %f2441, %f2442, 0f00000000;
	fma.rn.f32 	%f2444, %f2441, 0f37CBAC00, 0fBAB607ED;
	selp.f32 	%f2445, %f2444, 0fB94D4153, %p425;
	selp.f32 	%f2446, 0f3D2AAABB, 0f3C0885E4, %p425;
	fma.rn.f32 	%f2447, %f2445, %f2441, %f2446;
	selp.f32 	%f2448, 0fBEFFFFFF, 0fBE2AAAA8, %p425;
	fma.rn.f32 	%f2449, %f2447, %f2441, %f2448;
	fma.rn.f32 	%f2450, %f2449, %f2443, %f2442;
	and.b32  	%r4311, %r8354, 2;
	setp.eq.s32 	%p426, %r4311, 0;
	mov.f32 	%f2451, 0f00000000;
	sub.f32 	%f2452, %f2451, %f2450;
	selp.f32 	%f5924, %f2450, %f2452, %p426;
$L__BB3_447:
	mul.f32 	%f2453, %f5924, 0f3F22F983;
	cvt.rni.s32.f32 	%r8358, %f2453;
	cvt.rn.f32.s32 	%f2454, %r8358;
	fma.rn.f32 	%f2455, %f2454, 0fBFC90FDA, %f5924;
	fma.rn.f32 	%f2456, %f2454, 0fB3A22168, %f2455;
	fma.rn.f32 	%f5925, %f2454, 0fA7C234C5, %f2456;
	abs.f32 	%f330, %f5924;
	setp.ltu.f32 	%p427, %f330, 0f47CE4780;
	@%p427 bra 	$L__BB3_455;
	setp.neu.f32 	%p428, %f330, 0f7F800000;
	@%p428 bra 	$L__BB3_450;
	mov.f32 	%f2459, 0f00000000;
	mul.rn.f32 	%f5925, %f5924, %f2459;
	mov.b32 	%r8358, 0;
	bra.uni 	$L__BB3_455;
$L__BB3_450:
	mov.b32 	%r717, %f5924;
	shl.b32 	%r4313, %r717, 8;
	or.b32  	%r718, %r4313, -2147483648;
	mov.b64 	%rd3616, 0;
	mov.b32 	%r8355, 0;
	mov.u64 	%rd3614, __cudart_i2opi_f;
	mov.u64 	%rd3615, %rd1;
$L__BB3_451:
	.pragma "nounroll";
	ld.global.nc.u32 	%r4314, [%rd3614];
	mad.wide.u32 	%rd2028, %r4314, %r718, %rd3616;
	shr.u64 	%rd3616, %rd2028, 32;
	st.local.u32 	[%rd3615], %rd2028;
	add.s32 	%r8355, %r8355, 1;
	add.s64 	%rd3615, %rd3615, 4;
	add.s64 	%rd3614, %rd3614, 4;
	setp.ne.s32 	%p429, %r8355, 6;
	@%p429 bra 	$L__BB3_451;
	shr.u32 	%r4315, %r717, 23;
	st.local.u32 	[%rd1+24], %rd3616;
	and.b32  	%r721, %r4315, 31;
	and.b32  	%r4316, %r4315, 224;
	add.s32 	%r4317, %r4316, -128;
	shr.u32 	%r4318, %r4317, 5;
	mul.wide.u32 	%rd2029, %r4318, 4;
	sub.s64 	%rd366, %rd1, %rd2029;
	ld.local.u32 	%r8356, [%rd366+24];
	ld.local.u32 	%r8357, [%rd366+20];
	setp.eq.s32 	%p430, %r721, 0;
	@%p430 bra 	$L__BB3_454;
	shf.l.wrap.b32 	%r8356, %r8357, %r8356, %r721;
	ld.local.u32 	%r4319, [%rd366+16];
	shf.l.wrap.b32 	%r8357, %r4319, %r8357, %r721;
$L__BB3_454:
	shr.u32 	%r4320, %r8356, 30;
	shf.l.wrap.b32 	%r4321, %r8357, %r8356, 2;
	shl.b32 	%r4322, %r8357, 2;
	shr.u32 	%r4323, %r4321, 31;
	add.s32 	%r4324, %r4323, %r4320;
	neg.s32 	%r4325, %r4324;
	setp.lt.s32 	%p431, %r717, 0;
	selp.b32 	%r8358, %r4325, %r4324, %p431;
	xor.b32  	%r4326, %r4321, %r717;
	shr.s32 	%r4327, %r4321, 31;
	xor.b32  	%r4328, %r4327, %r4321;
	xor.b32  	%r4329, %r4327, %r4322;
	cvt.u64.u32 	%rd2030, %r4328;
	shl.b64 	%rd2031, %rd2030, 32;
	cvt.u64.u32 	%rd2032, %r4329;
	or.b64  	%rd2033, %rd2031, %rd2032;
	cvt.rn.f64.s64 	%fd103, %rd2033;
	mul.f64 	%fd104, %fd103, 0d3BF921FB54442D19;
	cvt.rn.f32.f64 	%f2457, %fd104;
	neg.f32 	%f2458, %f2457;
	setp.lt.s32 	%p432, %r4326, 0;
	selp.f32 	%f5925, %f2458, %f2457, %p432;
$L__BB3_455:
	add.s32 	%r4331, %r8358, 1;
	mul.rn.f32 	%f2460, %f5925, %f5925;
	and.b32  	%r4332, %r8358, 1;
	setp.eq.b32 	%p433, %r4332, 1;
	selp.f32 	%f2461, %f5925, 0f3F800000, %p433;
	fma.rn.f32 	%f2462, %f2460, %f2461, 0f00000000;
	fma.rn.f32 	%f2463, %f2460, 0f37CBAC00, 0fBAB607ED;
	selp.f32 	%f2464, 0fB94D4153, %f2463, %p433;
	selp.f32 	%f2465, 0f3C0885E4, 0f3D2AAABB, %p433;
	fma.rn.f32 	%f2466, %f2464, %f2460, %f2465;
	selp.f32 	%f2467, 0fBE2AAAA8, 0fBEFFFFFF, %p433;
	fma.rn.f32 	%f2468, %f2466, %f2460, %f2467;
	fma.rn.f32 	%f2469, %f2468, %f2462, %f2461;
	and.b32  	%r4333, %r4331, 2;
	setp.eq.s32 	%p434, %r4333, 0;
	mov.f32 	%f2470, 0f00000000;
	sub.f32 	%f2471, %f2470, %f2469;
	selp.f32 	%f334, %f2469, %f2471, %p434;
	mul.f32 	%f2472, %f334, 0f3F22F983;
	cvt.rni.s32.f32 	%r8362, %f2472;
	cvt.rn.f32.s32 	%f2473, %r8362;
	fma.rn.f32 	%f2474, %f2473, 0fBFC90FDA, %f334;
	fma.rn.f32 	%f2475, %f2473, 0fB3A22168, %f2474;
	fma.rn.f32 	%f5926, %f2473, 0fA7C234C5, %f2475;
	abs.f32 	%f336, %f334;
	setp.ltu.f32 	%p435, %f336, 0f47CE4780;
	@%p435 bra 	$L__BB3_463;
	setp.neu.f32 	%p436, %f336, 0f7F800000;
	@%p436 bra 	$L__BB3_458;
	mov.f32 	%f2478, 0f00000000;
	mul.rn.f32 	%f5926, %f334, %f2478;
	mov.b32 	%r8362, 0;
	bra.uni 	$L__BB3_463;
$L__BB3_458:
	mov.b32 	%r731, %f334;
	shl.b32 	%r4335, %r731, 8;
	or.b32  	%r732, %r4335, -2147483648;
	mov.b64 	%rd3619, 0;
	mov.b32 	%r8359, 0;
	mov.u64 	%rd3617, __cudart_i2opi_f;
	mov.u64 	%rd3618, %rd1;
$L__BB3_459:
	.pragma "nounroll";
	ld.global.nc.u32 	%r4336, [%rd3617];
	mad.wide.u32 	%rd2036, %r4336, %r732, %rd3619;
	shr.u64 	%rd3619, %rd2036, 32;
	st.local.u32 	[%rd3618], %rd2036;
	add.s32 	%r8359, %r8359, 1;
	add.s64 	%rd3618, %rd3618, 4;
	add.s64 	%rd3617, %rd3617, 4;
	setp.ne.s32 	%p437, %r8359, 6;
	@%p437 bra 	$L__BB3_459;
	shr.u32 	%r4337, %r731, 23;
	st.local.u32 	[%rd1+24], %rd3619;
	and.b32  	%r735, %r4337, 31;
	and.b32  	%r4338, %r4337, 224;
	add.s32 	%r4339, %r4338, -128;
	shr.u32 	%r4340, %r4339, 5;
	mul.wide.u32 	%rd2037, %r4340, 4;
	sub.s64 	%rd373, %rd1, %rd2037;
	ld.local.u32 	%r8360, [%rd373+24];
	ld.local.u32 	%r8361, [%rd373+20];
	setp.eq.s32 	%p438, %r735, 0;
	@%p438 bra 	$L__BB3_462;
	shf.l.wrap.b32 	%r8360, %r8361, %r8360, %r735;
	ld.local.u32 	%r4341, [%rd373+16];
	shf.l.wrap.b32 	%r8361, %r4341, %r8361, %r735;
$L__BB3_462:
	shr.u32 	%r4342, %r8360, 30;
	shf.l.wrap.b32 	%r4343, %r8361, %r8360, 2;
	shl.b32 	%r4344, %r8361, 2;
	shr.u32 	%r4345, %r4343, 31;
	add.s32 	%r4346, %r4345, %r4342;
	neg.s32 	%r4347, %r4346;
	setp.lt.s32 	%p439, %r731, 0;
	selp.b32 	%r8362, %r4347, %r4346, %p439;
	xor.b32  	%r4348, %r4343, %r731;
	shr.s32 	%r4349, %r4343, 31;
	xor.b32  	%r4350, %r4349, %r4343;
	xor.b32  	%r4351, %r4349, %r4344;
	cvt.u64.u32 	%rd2038, %r4350;
	shl.b64 	%rd2039, %rd2038, 32;
	cvt.u64.u32 	%rd2040, %r4351;
	or.b64  	%rd2041, %rd2039, %rd2040;
	cvt.rn.f64.s64 	%fd105, %rd2041;
	mul.f64 	%fd106, %fd105, 0d3BF921FB54442D19;
	cvt.rn.f32.f64 	%f2476, %fd106;
	neg.f32 	%f2477, %f2476;
	setp.lt.s32 	%p440, %r4348, 0;
	selp.f32 	%f5926, %f2477, %f2476, %p440;
$L__BB3_463:
	add.s32 	%r4353, %r8362, 1;
	mul.rn.f32 	%f2479, %f5926, %f5926;
	and.b32  	%r4354, %r8362, 1;
	setp.eq.b32 	%p441, %r4354, 1;
	selp.f32 	%f2480, %f5926, 0f3F800000, %p441;
	fma.rn.f32 	%f2481, %f2479, %f2480, 0f00000000;
	fma.rn.f32 	%f2482, %f2479, 0f37CBAC00, 0fBAB607ED;
	selp.f32 	%f2483, 0fB94D4153, %f2482, %p441;
	selp.f32 	%f2484, 0f3C0885E4, 0f3D2AAABB, %p441;
	fma.rn.f32 	%f2485, %f2483, %f2479, %f2484;
	selp.f32 	%f2486, 0fBE2AAAA8, 0fBEFFFFFF, %p441;
	fma.rn.f32 	%f2487, %f2485, %f2479, %f2486;
	fma.rn.f32 	%f2488, %f2487, %f2481, %f2480;
	and.b32  	%r4355, %r4353, 2;
	setp.eq.s32 	%p442, %r4355, 0;
	mov.f32 	%f2489, 0f00000000;
	sub.f32 	%f2490, %f2489, %f2488;
	selp.f32 	%f5928, %f2488, %f2490, %p442;
	setp.geu.f32 	%p443, %f321, 0f40000000;
	@%p443 bra 	$L__BB3_473;
	mul.f32 	%f2491, %f5928, 0f3F22F983;
	cvt.rni.s32.f32 	%r8366, %f2491;
	cvt.rn.f32.s32 	%f2492, %r8366;
	fma.rn.f32 	%f2493, %f2492, 0fBFC90FDA, %f5928;
	fma.rn.f32 	%f2494, %f2492, 0fB3A22168, %f2493;
	fma.rn.f32 	%f5927, %f2492, 0fA7C234C5, %f2494;
	abs.f32 	%f342, %f5928;
	setp.ltu.f32 	%p444, %f342, 0f47CE4780;
	@%p444 bra 	$L__BB3_472;
	setp.neu.f32 	%p445, %f342, 0f7F800000;
	@%p445 bra 	$L__BB3_467;
	mov.f32 	%f2497, 0f00000000;
	mul.rn.f32 	%f5927, %f5928, %f2497;
	mov.b32 	%r8366, 0;
	bra.uni 	$L__BB3_472;
$L__BB3_467:
	mov.b32 	%r745, %f5928;
	shl.b32 	%r4357, %r745, 8;
	or.b32  	%r746, %r4357, -2147483648;
	mov.b64 	%rd3622, 0;
	mov.b32 	%r8363, 0;
	mov.u64 	%rd3620, __cudart_i2opi_f;
	mov.u64 	%rd3621, %rd1;
$L__BB3_468:
	.pragma "nounroll";
	ld.global.nc.u32 	%r4358, [%rd3620];
	mad.wide.u32 	%rd2044, %r4358, %r746, %rd3622;
	shr.u64 	%rd3622, %rd2044, 32;
	st.local.u32 	[%rd3621], %rd2044;
	add.s32 	%r8363, %r8363, 1;
	add.s64 	%rd3621, %rd3621, 4;
	add.s64 	%rd3620, %rd3620, 4;
	setp.ne.s32 	%p446, %r8363, 6;
	@%p446 bra 	$L__BB3_468;
	shr.u32 	%r4359, %r745, 23;
	st.local.u32 	[%rd1+24], %rd3622;
	and.b32  	%r749, %r4359, 31;
	and.b32  	%r4360, %r4359, 224;
	add.s32 	%r4361, %r4360, -128;
	shr.u32 	%r4362, %r4361, 5;
	mul.wide.u32 	%rd2045, %r4362, 4;
	sub.s64 	%rd380, %rd1, %rd2045;
	ld.local.u32 	%r8364, [%rd380+24];
	ld.local.u32 	%r8365, [%rd380+20];
	setp.eq.s32 	%p447, %r749, 0;
	@%p447 bra 	$L__BB3_471;
	shf.l.wrap.b32 	%r8364, %r8365, %r8364, %r749;
	ld.local.u32 	%r4363, [%rd380+16];
	shf.l.wrap.b32 	%r8365, %r4363, %r8365, %r749;
$L__BB3_471:
	shr.u32 	%r4364, %r8364, 30;
	shf.l.wrap.b32 	%r4365, %r8365, %r8364, 2;
	shl.b32 	%r4366, %r8365, 2;
	shr.u32 	%r4367, %r4365, 31;
	add.s32 	%r4368, %r4367, %r4364;
	neg.s32 	%r4369, %r4368;
	setp.lt.s32 	%p448, %r745, 0;
	selp.b32 	%r8366, %r4369, %r4368, %p448;
	xor.b32  	%r4370, %r4365, %r745;
	shr.s32 	%r4371, %r4365, 31;
	xor.b32  	%r4372, %r4371, %r4365;
	xor.b32  	%r4373, %r4371, %r4366;
	cvt.u64.u32 	%rd2046, %r4372;
	shl.b64 	%rd2047, %rd2046, 32;
	cvt.u64.u32 	%rd2048, %r4373;
	or.b64  	%rd2049, %rd2047, %rd2048;
	cvt.rn.f64.s64 	%fd107, %rd2049;
	mul.f64 	%fd108, %fd107, 0d3BF921FB54442D19;
	cvt.rn.f32.f64 	%f2495, %fd108;
	neg.f32 	%f2496, %f2495;
	setp.lt.s32 	%p449, %r4370, 0;
	selp.f32 	%f5927, %f2496, %f2495, %p449;
$L__BB3_472:
	mul.rn.f32 	%f2498, %f5927, %f5927;
	and.b32  	%r4375, %r8366, 1;
	setp.eq.b32 	%p450, %r4375, 1;
	selp.f32 	%f2499, 0f3F800000, %f5927, %p450;
	fma.rn.f32 	%f2500, %f2498, %f2499, 0f00000000;
	fma.rn.f32 	%f2501, %f2498, 0f37CBAC00, 0fBAB607ED;
	selp.f32 	%f2502, %f2501, 0fB94D4153, %p450;
	selp.f32 	%f2503, 0f3D2AAABB, 0f3C0885E4, %p450;
	fma.rn.f32 	%f2504, %f2502, %f2498, %f2503;
	selp.f32 	%f2505, 0fBEFFFFFF, 0fBE2AAAA8, %p450;
	fma.rn.f32 	%f2506, %f2504, %f2498, %f2505;
	fma.rn.f32 	%f2507, %f2506, %f2500, %f2499;
	and.b32  	%r4376, %r8366, 2;
	setp.eq.s32 	%p451, %r4376, 0;
	mov.f32 	%f2508, 0f00000000;
	sub.f32 	%f2509, %f2508, %f2507;
	selp.f32 	%f5928, %f2507, %f2509, %p451;
$L__BB3_473:
	mul.f32 	%f2510, %f5928, 0f3F22F983;
	cvt.rni.s32.f32 	%r8370, %f2510;
	cvt.rn.f32.s32 	%f2511, %r8370;
	fma.rn.f32 	%f2512, %f2511, 0fBFC90FDA, %f5928;
	fma.rn.f32 	%f2513, %f2511, 0fB3A22168, %f2512;
	fma.rn.f32 	%f5929, %f2511, 0fA7C234C5, %f2513;
	abs.f32 	%f349, %f5928;
	setp.ltu.f32 	%p452, %f349, 0f47CE4780;
	@%p452 bra 	$L__BB3_481;
	setp.neu.f32 	%p453, %f349, 0f7F800000;
	@%p453 bra 	$L__BB3_476;
	mov.f32 	%f2516, 0f00000000;
	mul.rn.f32 	%f5929, %f5928, %f2516;
	mov.b32 	%r8370, 0;
	bra.uni 	$L__BB3_481;
$L__BB3_476:
	mov.b32 	%r759, %f5928;
	shl.b32 	%r4378, %r759, 8;
	or.b32  	%r760, %r4378, -2147483648;
	mov.b64 	%rd3625, 0;
	mov.b32 	%r8367, 0;
	mov.u64 	%rd3623, __cudart_i2opi_f;
	mov.u64 	%rd3624, %rd1;
$L__BB3_477:
	.pragma "nounroll";
	ld.global.nc.u32 	%r4379, [%rd3623];
	mad.wide.u32 	%rd2052, %r4379, %r760, %rd3625;
	shr.u64 	%rd3625, %rd2052, 32;
	st.local.u32 	[%rd3624], %rd2052;
	add.s32 	%r8367, %r8367, 1;
	add.s64 	%rd3624, %rd3624, 4;
	add.s64 	%rd3623, %rd3623, 4;
	setp.ne.s32 	%p454, %r8367, 6;
	@%p454 bra 	$L__BB3_477;
	shr.u32 	%r4380, %r759, 23;
	st.local.u32 	[%rd1+24], %rd3625;
	and.b32  	%r763, %r4380, 31;
	and.b32  	%r4381, %r4380, 224;
	add.s32 	%r4382, %r4381, -128;
	shr.u32 	%r4383, %r4382, 5;
	mul.wide.u32 	%rd2053, %r4383, 4;
	sub.s64 	%rd387, %rd1, %rd2053;
	ld.local.u32 	%r8368, [%rd387+24];
	ld.local.u32 	%r8369, [%rd387+20];
	setp.eq.s32 	%p455, %r763, 0;
	@%p455 bra 	$L__BB3_480;
	shf.l.wrap.b32 	%r8368, %r8369, %r8368, %r763;
	ld.local.u32 	%r4384, [%rd387+16];
	shf.l.wrap.b32 	%r8369, %r4384, %r8369, %r763;
$L__BB3_480:
	shr.u32 	%r4385, %r8368, 30;
	shf.l.wrap.b32 	%r4386, %r8369, %r8368, 2;
	shl.b32 	%r4387, %r8369, 2;
	shr.u32 	%r4388, %r4386, 31;
	add.s32 	%r4389, %r4388, %r4385;
	neg.s32 	%r4390, %r4389;
	setp.lt.s32 	%p456, %r759, 0;
	selp.b32 	%r8370, %r4390, %r4389, %p456;
	xor.b32  	%r4391, %r4386, %r759;
	shr.s32 	%r4392, %r4386, 31;
	xor.b32  	%r4393, %r4392, %r4386;
	xor.b32  	%r4394, %r4392, %r4387;
	cvt.u64.u32 	%rd2054, %r4393;
	shl.b64 	%rd2055, %rd2054, 32;
	cvt.u64.u32 	%rd2056, %r4394;
	or.b64  	%rd2057, %rd2055, %rd2056;
	cvt.rn.f64.s64 	%fd109, %rd2057;
	mul.f64 	%fd110, %fd109, 0d3BF921FB54442D19;
	cvt.rn.f32.f64 	%f2514, %fd110;
	neg.f32 	%f2515, %f2514;
	setp.lt.s32 	%p457, %r4391, 0;
	selp.f32 	%f5929, %f2515, %f2514, %p457;
$L__BB3_481:
	mul.rn.f32 	%f2517, %f5929, %f5929;
	and.b32  	%r4396, %r8370, 1;
	setp.eq.b32 	%p458, %r4396, 1;
	selp.f32 	%f2518, 0f3F800000, %f5929, %p458;
	fma.rn.f32 	%f2519, %f2517, %f2518, 0f00000000;
	fma.rn.f32 	%f2520, %f2517, 0f37CBAC00, 0fBAB607ED;
	selp.f32 	%f2521, %f2520, 0fB94D4153, %p458;
	selp.f32 	%f2522, 0f3D2AAABB, 0f3C0885E4, %p458;
	fma.rn.f32 	%f2523, %f2521, %f2517, %f2522;
	selp.f32 	%f2524, 0fBEFFFFFF, 0fBE2AAAA8, %p458;
	fma.rn.f32 	%f2525, %f2523, %f2517, %f2524;
	fma.rn.f32 	%f2526, %f2525, %f2519, %f2518;
	and.b32  	%r4397, %r8370, 2;
	setp.eq.s32 	%p459, %r4397, 0;
	mov.f32 	%f2527, 0f00000000;
	sub.f32 	%f2528, %f2527, %f2526;
	selp.f32 	%f5931, %f2526, %f2528, %p459;
	ld.global.f32 	%f354, [%rd2+4];
	setp.leu.f32 	%p460, %f354, 0f40A00000;
	@%p460 bra 	$L__BB3_491;
	mul.f32 	%f2529, %f5931, 0f3F22F983;
	cvt.rni.s32.f32 	%r8374, %f2529;
	cvt.rn.f32.s32 	%f2530, %r8374;
	fma.rn.f32 	%f2531, %f2530, 0fBFC90FDA, %f5931;
	fma.rn.f32 	%f2532, %f2530, 0fB3A22168, %f2531;
	fma.rn.f32 	%f5930, %f2530, 0fA7C234C5, %f2532;
	abs.f32 	%f356, %f5931;
	setp.ltu.f32 	%p461, %f356, 0f47CE4780;
	@%p461 bra 	$L__BB3_490;
	setp.neu.f32 	%p462, %f356, 0f7F800000;
	@%p462 bra 	$L__BB3_485;
	mov.f32 	%f2535, 0f00000000;
	mul.rn.f32 	%f5930, %f5931, %f2535;
	mov.b32 	%r8374, 0;
	bra.uni 	$L__BB3_490;
$L__BB3_485:
	mov.b32 	%r773, %f5931;
	shl.b32 	%r4399, %r773, 8;
	or.b32  	%r774, %r4399, -2147483648;
	mov.b64 	%rd3628, 0;
	mov.b32 	%r8371, 0;
	mov.u64 	%rd3626, __cudart_i2opi_f;
	mov.u64 	%rd3627, %rd1;
$L__BB3_486:
	.pragma "nounroll";
	ld.global.nc.u32 	%r4400, [%rd3626];
	mad.wide.u32 	%rd2060, %r4400, %r774, %rd3628;
	shr.u64 	%rd3628, %rd2060, 32;
	st.local.u32 	[%rd3627], %rd2060;
	add.s32 	%r8371, %r8371, 1;
	add.s64 	%rd3627, %rd3627, 4;
	add.s64 	%rd3626, %rd3626, 4;
	setp.ne.s32 	%p463, %r8371, 6;
	@%p463 bra 	$L__BB3_486;
	shr.u32 	%r4401, %r773, 23;
	st.local.u32 	[%rd1+24], %rd3628;
	and.b32  	%r777, %r4401, 31;
	and.b32  	%r4402, %r4401, 224;
	add.s32 	%r4403, %r4402, -128;
	shr.u32 	%r4404, %r4403, 5;
	mul.wide.u32 	%rd2061, %r4404, 4;
	sub.s64 	%rd394, %rd1, %rd2061;
	ld.local.u32 	%r8372, [%rd394+24];
	ld.local.u32 	%r8373, [%rd394+20];
	setp.eq.s32 	%p464, %r777, 0;
	@%p464 bra 	$L__BB3_489;
	shf.l.wrap.b32 	%r8372, %r8373, %r8372, %r777;
	ld.local.u32 	%r4405, [%rd394+16];
	shf.l.wrap.b32 	%r8373, %r4405, %r8373, %r777;
$L__BB3_489:
	shr.u32 	%r4406, %r8372, 30;
	shf.l.wrap.b32 	%r4407, %r8373, %r8372, 2;
	shl.b32 	%r4408, %r8373, 2;
	shr.u32 	%r4409, %r4407, 31;
	add.s32 	%r4410, %r4409, %r4406;
	neg.s32 	%r4411, %r4410;
	setp.lt.s32 	%p465, %r773, 0;
	selp.b32 	%r8374, %r4411, %r4410, %p465;
	xor.b32  	%r4412, %r4407, %r773;
	shr.s32 	%r4413, %r4407, 31;
	xor.b32  	%r4414, %r4413, %r4407;
	xor.b32  	%r4415, %r4413, %r4408;
	cvt.u64.u32 	%rd2062, %r4414;
	shl.b64 	%rd2063, %rd2062, 32;
	cvt.u64.u32 	%rd2064, %r4415;
	or.b64  	%rd2065, %rd2063, %rd2064;
	cvt.rn.f64.s64 	%fd111, %rd2065;
	mul.f64 	%fd112, %fd111, 0d3BF921FB54442D19;
	cvt.rn.f32.f64 	%f2533, %fd112;
	neg.f32 	%f2534, %f2533;
	setp.lt.s32 	%p466, %r4412, 0;
	selp.f32 	%f5930, %f2534, %f2533, %p466;
$L__BB3_490:
	add.s32 	%r4417, %r8374, 1;
	mul.rn.f32 	%f2536, %f5930, %f5930;
	and.b32  	%r4418, %r8374, 1;
	setp.eq.b32 	%p467, %r4418, 1;
	selp.f32 	%f2537, %f5930, 0f3F800000, %p467;
	fma.rn.f32 	%f2538, %f2536, %f2537, 0f00000000;
	fma.rn.f32 	%f2539, %f2536, 0f37CBAC00, 0fBAB607ED;
	selp.f32 	%f2540, 0fB94D4153, %f2539, %p467;
	selp.f32 	%f2541, 0f3C0885E4, 0f3D2AAABB, %p467;
	fma.rn.f32 	%f2542, %f2540, %f2536, %f2541;
	selp.f32 	%f2543, 0fBE2AAAA8, 0fBEFFFFFF, %p467;
	fma.rn.f32 	%f2544, %f2542, %f2536, %f2543;
	fma.rn.f32 	%f2545, %f2544, %f2538, %f2537;
	and.b32  	%r4419, %r4417, 2;
	setp.eq.s32 	%p468, %r4419, 0;
	mov.f32 	%f2546, 0f00000000;
	sub.f32 	%f2547, %f2546, %f2545;
	selp.f32 	%f5931, %f2545, %f2547, %p468;
$L__BB3_491:
	mul.f32 	%f2548, %f5931, 0f3F22F983;
	cvt.rni.s32.f32 	%r8378, %f2548;
	cvt.rn.f32.s32 	%f2549, %r8378;
	fma.rn.f32 	%f2550, %f2549, 0fBFC90FDA, %f5931;
	fma.rn.f32 	%f2551, %f2549, 0fB3A22168, %f2550;
	fma.rn.f32 	%f5932, %f2549, 0fA7C234C5, %f2551;
	abs.f32 	%f363, %f5931;
	setp.ltu.f32 	%p469, %f363, 0f47CE4780;
	@%p469 bra 	$L__BB3_499;
	setp.neu.f32 	%p470, %f363, 0f7F800000;
	@%p470 bra 	$L__BB3_494;
	mov.f32 	%f2554, 0f00000000;
	mul.rn.f32 	%f5932, %f5931, %f2554;
	mov.b32 	%r8378, 0;
	bra.uni 	$L__BB3_499;
$L__BB3_494:
	mov.b32 	%r787, %f5931;
	shl.b32 	%r4421, %r787, 8;
	or.b32  	%r788, %r4421, -2147483648;
	mov.b64 	%rd3631, 0;
	mov.b32 	%r8375, 0;
	mov.u64 	%rd3629, __cudart_i2opi_f;
	mov.u64 	%rd3630, %rd1;
$L__BB3_495:
	.pragma "nounroll";
	ld.global.nc.u32 	%r4422, [%rd3629];
	mad.wide.u32 	%rd2068, %r4422, %r788, %rd3631;
	shr.u64 	%rd3631, %rd2068, 32;
	st.local.u32 	[%rd3630], %rd2068;
	add.s32 	%r8375, %r8375, 1;
	add.s64 	%rd3630, %rd3630, 4;
	add.s64 	%rd3629, %rd3629, 4;
	setp.ne.s32 	%p471, %r8375, 6;
	@%p471 bra 	$L__BB3_495;
	shr.u32 	%r4423, %r787, 23;
	st.local.u32 	[%rd1+24], %rd3631;
	and.b32  	%r791, %r4423, 31;
	and.b32  	%r4424, %r4423, 224;
	add.s32 	%r4425, %r4424, -128;
	shr.u32 	%r4426, %r4425, 5;
	mul.wide.u32 	%rd2069, %r4426, 4;
	sub.s64 	%rd401, %rd1, %rd2069;
	ld.local.u32 	%r8376, [%rd401+24];
	ld.local.u32 	%r8377, [%rd401+20];
	setp.eq.s32 	%p472, %r791, 0;
	@%p472 bra 	$L__BB3_498;
	shf.l.wrap.b32 	%r8376, %r8377, %r8376, %r791;
	ld.local.u32 	%r4427, [%rd401+16];
	shf.l.wrap.b32 	%r8377, %r4427, %r8377, %r791;
$L__BB3_498:
	shr.u32 	%r4428, %r8376, 30;
	shf.l.wrap.b32 	%r4429, %r8377, %r8376, 2;
	shl.b32 	%r4430, %r8377, 2;
	shr.u32 	%r4431, %r4429, 31;
	add.s32 	%r4432, %r4431, %r4428;
	neg.s32 	%r4433, %r4432;
	setp.lt.s32 	%p473, %r787, 0;
	selp.b32 	%r8378, %r4433, %r4432, %p473;
	xor.b32  	%r4434, %r4429, %r787;
	shr.s32 	%r4435, %r4429, 31;
	xor.b32  	%r4436, %r4435, %r4429;
	xor.b32  	%r4437, %r4435, %r4430;
	cvt.u64.u32 	%rd2070, %r4436;
	shl.b64 	%rd2071, %rd2070, 32;
	cvt.u64.u32 	%rd2072, %r4437;
	or.b64  	%rd2073, %rd2071, %rd2072;
	cvt.rn.f64.s64 	%fd113, %rd2073;
	mul.f64 	%fd114, %fd113, 0d3BF921FB54442D19;
	cvt.rn.f32.f64 	%f2552, %fd114;
	neg.f32 	%f2553, %f2552;
	setp.lt.s32 	%p474, %r4434, 0;
	selp.f32 	%f5932, %f2553, %f2552, %p474;
$L__BB3_499:
	add.s32 	%r4439, %r8378, 1;
	mul.rn.f32 	%f2555, %f5932, %f5932;
	and.b32  	%r4440, %r8378, 1;
	setp.eq.b32 	%p475, %r4440, 1;
	selp.f32 	%f2556, %f5932, 0f3F800000, %p475;
	fma.rn.f32 	%f2557, %f2555, %f2556, 0f00000000;
	fma.rn.f32 	%f2558, %f2555, 0f37CBAC00, 0fBAB607ED;
	selp.f32 	%f2559, 0fB94D4153, %f2558, %p475;
	selp.f32 	%f2560, 0f3C0885E4, 0f3D2AAABB, %p475;
	fma.rn.f32 	%f2561, %f2559, %f2555, %f2560;
	selp.f32 	%f2562, 0fBE2AAAA8, 0fBEFFFFFF, %p475;
	fma.rn.f32 	%f2563, %f2561, %f2555, %f2562;
	fma.rn.f32 	%f2564, %f2563, %f2557, %f2556;
	and.b32  	%r4441, %r4439, 2;
	setp.eq.s32 	%p476, %r4441, 0;
	mov.f32 	%f2565, 0f00000000;
	sub.f32 	%f2566, %f2565, %f2564;
	selp.f32 	%f5934, %f2564, %f2566, %p476;
	setp.geu.f32 	%p477, %f5934, 0f40800000;
	@%p477 bra 	$L__BB3_509;
	mul.f32 	%f2567, %f5934, 0f3F22F983;
	cvt.rni.s32.f32 	%r8382, %f2567;
	cvt.rn.f32.s32 	%f2568, %r8382;
	fma.rn.f32 	%f2569, %f2568, 0fBFC90FDA, %f5934;
	fma.rn.f32 	%f2570, %f2568, 0fB3A22168, %f2569;
	fma.rn.f32 	%f5933, %f2568, 0fA7C234C5, %f2570;
	abs.f32 	%f369, %f5934;
	setp.ltu.f32 	%p478, %f369, 0f47CE4780;
	@%p478 bra 	$L__BB3_508;
	setp.neu.f32 	%p479, %f369, 0f7F800000;
	@%p479 bra 	$L__BB3_503;
	mov.f32 	%f2573, 0f00000000;
	mul.rn.f32 	%f5933, %f5934, %f2573;
	mov.b32 	%r8382, 0;
	bra.uni 	$L__BB3_508;
$L__BB3_503:
	mov.b32 	%r801, %f5934;
	shl.b32 	%r4443, %r801, 8;
	or.b32  	%r802, %r4443, -2147483648;
	mov.b64 	%rd3634, 0;
	mov.b32 	%r8379, 0;
	mov.u64 	%rd3632, __cudart_i2opi_f;
	mov.u64 	%rd3633, %rd1;
$L__BB3_504:
	.pragma "nounroll";
	ld.global.nc.u32 	%r4444, [%rd3632];
	mad.wide.u32 	%rd2076, %r4444, %r802, %rd3634;
	shr.u64 	%rd3634, %rd2076, 32;
	st.local.u32 	[%rd3633], %rd2076;
	add.s32 	%r8379, %r8379, 1;
	add.s64 	%rd3633, %rd3633, 4;
	add.s64 	%rd3632, %rd3632, 4;
	setp.ne.s32 	%p480, %r8379, 6;
	@%p480 bra 	$L__BB3_504;
	shr.u32 	%r4445, %r801, 23;
	st.local.u32 	[%rd1+24], %rd3634;
	and.b32  	%r805, %r4445, 31;
	and.b32  	%r4446, %r4445, 224;
	add.s32 	%r4447, %r4446, -128;
	shr.u32 	%r4448, %r4447, 5;
	mul.wide.u32 	%rd2077, %r4448, 4;
	sub.s64 	%rd408, %rd1, %rd2077;
	ld.local.u32 	%r8380, [%rd408+24];
	ld.local.u32 	%r8381, [%rd408+20];
	setp.eq.s32 	%p481, %r805, 0;
	@%p481 bra 	$L__BB3_507;
	shf.l.wrap.b32 	%r8380, %r8381, %r8380, %r805;
	ld.local.u32 	%r4449, [%rd408+16];
	shf.l.wrap.b32 	%r8381, %r4449, %r8381, %r805;
$L__BB3_507:
	shr.u32 	%r4450, %r8380, 30;
	shf.l.wrap.b32 	%r4451, %r8381, %r8380, 2;
	shl.b32 	%r4452, %r8381, 2;
	shr.u32 	%r4453, %r4451, 31;
	add.s32 	%r4454, %r4453, %r4450;
	neg.s32 	%r4455, %r4454;
	setp.lt.s32 	%p482, %r801, 0;
	selp.b32 	%r8382, %r4455, %r4454, %p482;
	xor.b32  	%r4456, %r4451, %r801;
	shr.s32 	%r4457, %r4451, 31;
	xor.b32  	%r4458, %r4457, %r4451;
	xor.b32  	%r4459, %r4457, %r4452;
	cvt.u64.u32 	%rd2078, %r4458;
	shl.b64 	%rd2079, %rd2078, 32;
	cvt.u64.u32 	%rd2080, %r4459;
	or.b64  	%rd2081, %rd2079, %rd2080;
	cvt.rn.f64.s64 	%fd115, %rd2081;
	mul.f64 	%fd116, %fd115, 0d3BF921FB54442D19;
	cvt.rn.f32.f64 	%f2571, %fd116;
	neg.f32 	%f2572, %f2571;
	setp.lt.s32 	%p483, %r4456, 0;
	selp.f32 	%f5933, %f2572, %f2571, %p483;
$L__BB3_508:
	mul.rn.f32 	%f2574, %f5933, %f5933;
	and.b32  	%r4461, %r8382, 1;
	setp.eq.b32 	%p484, %r4461, 1;
	selp.f32 	%f2575, 0f3F800000, %f5933, %p484;
	fma.rn.f32 	%f2576, %f2574, %f2575, 0f00000000;
	fma.rn.f32 	%f2577, %f2574, 0f37CBAC00, 0fBAB607ED;
	selp.f32 	%f2578, %f2577, 0fB94D4153, %p484;
	selp.f32 	%f2579, 0f3D2AAABB, 0f3C0885E4, %p484;
	fma.rn.f32 	%f2580, %f2578, %f2574, %f2579;
	selp.f32 	%f2581, 0fBEFFFFFF, 0fBE2AAAA8, %p484;
	fma.rn.f32 	%f2582, %f2580, %f2574, %f2581;
	fma.rn.f32 	%f2583, %f2582, %f2576, %f2575;
	and.b32  	%r4462, %r8382, 2;
	setp.eq.s32 	%p485, %r4462, 0;
	mov.f32 	%f2584, 0f00000000;
	sub.f32 	%f2585, %f2584, %f2583;
	selp.f32 	%f5934, %f2583, %f2585, %p485;
$L__BB3_509:
	mul.f32 	%f2586, %f5934, 0f3F22F983;
	cvt.rni.s32.f32 	%r8386, %f2586;
	cvt.rn.f32.s32 	%f2587, %r8386;
	fma.rn.f32 	%f2588, %f2587, 0fBFC90FDA, %f5934;
	fma.rn.f32 	%f2589, %f2587, 0fB3A22168, %f2588;
	fma.rn.f32 	%f5935, %f2587, 0fA7C234C5, %f2589;
	abs.f32 	%f376, %f5934;
	setp.ltu.f32 	%p486, %f376, 0f47CE4780;
	@%p486 bra 	$L__BB3_517;
	setp.neu.f32 	%p487, %f376, 0f7F800000;
	@%p487 bra 	$L__BB3_512;
	mov.f32 	%f2592, 0f00000000;
	mul.rn.f32 	%f5935, %f5934, %f2592;
	mov.b32 	%r8386, 0;
	bra.uni 	$L__BB3_517;
$L__BB3_512:
	mov.b32 	%r815, %f5934;
	shl.b32 	%r4464, %r815, 8;
	or.b32  	%r816, %r4464, -2147483648;
	mov.b64 	%rd3637, 0;
	mov.b32 	%r8383, 0;
	mov.u64 	%rd3635, __cudart_i2opi_f;
	mov.u64 	%rd3636, %rd1;
$L__BB3_513:
	.pragma "nounroll";
	ld.global.nc.u32 	%r4465, [%rd3635];
	mad.wide.u32 	%rd2084, %r4465, %r816, %rd3637;
	shr.u64 	%rd3637, %rd2084, 32;
	st.local.u32 	[%rd3636], %rd2084;
	add.s32 	%r8383, %r8383, 1;
	add.s64 	%rd3636, %rd3636, 4;
	add.s64 	%rd3635, %rd3635, 4;
	setp.ne.s32 	%p488, %r8383, 6;
	@%p488 bra 	$L__BB3_513;
	shr.u32 	%r4466, %r815, 23;
	st.local.u32 	[%rd1+24], %rd3637;
	and.b32  	%r819, %r4466, 31;
	and.b32  	%r4467, %r4466, 224;
	add.s32 	%r4468, %r4467, -128;
	shr.u32 	%r4469, %r4468, 5;
	mul.wide.u32 	%rd2085, %r4469, 4;
	sub.s64 	%rd415, %rd1, %rd2085;
	ld.local.u32 	%r8384, [%rd415+24];
	ld.local.u32 	%r8385, [%rd415+20];
	setp.eq.s32 	%p489, %r819, 0;
	@%p489 bra 	$L__BB3_516;
	shf.l.wrap.b32 	%r8384, %r8385, %r8384, %r819;
	ld.local.u32 	%r4470, [%rd415+16];
	shf.l.wrap.b32 	%r8385, %r4470, %r8385, %r819;
$L__BB3_516:
	shr.u32 	%r4471, %r8384, 30;
	shf.l.wrap.b32 	%r4472, %r8385, %r8384, 2;
	shl.b32 	%r4473, %r8385, 2;
	shr.u32 	%r4474, %r4472, 31;
	add.s32 	%r4475, %r4474, %r4471;
	neg.s32 	%r4476, %r4475;
	setp.lt.s32 	%p490, %r815, 0;
	selp.b32 	%r8386, %r4476, %r4475, %p490;
	xor.b32  	%r4477, %r4472, %r815;
	shr.s32 	%r4478, %r4472, 31;
	xor.b32  	%r4479, %r4478, %r4472;
	xor.b32  	%r4480, %r4478, %r4473;
	cvt.u64.u32 	%rd2086, %r4479;
	shl.b64 	%rd2087, %rd2086, 32;
	cvt.u64.u32 	%rd2088, %r4480;
	or.b64  	%rd2089, %rd2087, %rd2088;
	cvt.rn.f64.s64 	%fd117, %rd2089;
	mul.f64 	%fd118, %fd117, 0d3BF921FB54442D19;
	cvt.rn.f32.f64 	%f2590, %fd118;
	neg.f32 	%f2591, %f2590;
	setp.lt.s32 	%p491, %r4477, 0;
	selp.f32 	%f5935, %f2591, %f2590, %p491;
$L__BB3_517:
	add.s32 	%r4482, %r8386, 1;
	mul.rn.f32 	%f2593, %f5935, %f5935;
	and.b32  	%r4483, %r8386, 1;
	setp.eq.b32 	%p492, %r4483, 1;
	selp.f32 	%f2594, %f5935, 0f3F800000, %p492;
	fma.rn.f32 	%f2595, %f2593, %f2594, 0f00000000;
	fma.rn.f32 	%f2596, %f2593, 0f37CBAC00, 0fBAB607ED;
	selp.f32 	%f2597, 0fB94D4153, %f2596, %p492;
	selp.f32 	%f2598, 0f3C0885E4, 0f3D2AAABB, %p492;
	fma.rn.f32 	%f2599, %f2597, %f2593, %f2598;
	selp.f32 	%f2600, 0fBE2AAAA8, 0fBEFFFFFF, %p492;
	fma.rn.f32 	%f2601, %f2599, %f2593, %f2600;
	fma.rn.f32 	%f2602, %f2601, %f2595, %f2594;
	and.b32  	%r4484, %r4482, 2;
	setp.eq.s32 	%p493, %r4484, 0;
	mov.f32 	%f2603, 0f00000000;
	sub.f32 	%f2604, %f2603, %f2602;
	selp.f32 	%f380, %f2602, %f2604, %p493;
	mul.f32 	%f2605, %f380, 0f3F22F983;
	cvt.rni.s32.f32 	%r8390, %f2605;
	cvt.rn.f32.s32 	%f2606, %r8390;
	fma.rn.f32 	%f2607, %f2606, 0fBFC90FDA, %f380;
	fma.rn.f32 	%f2608, %f2606, 0fB3A22168, %f2607;
	fma.rn.f32 	%f5936, %f2606, 0fA7C234C5, %f2608;
	abs.f32 	%f382, %f380;
	setp.ltu.f32 	%p494, %f382, 0f47CE4780;
	@%p494 bra 	$L__BB3_525;
	setp.neu.f32 	%p495, %f382, 0f7F800000;
	@%p495 bra 	$L__BB3_520;
	mov.f32 	%f2611, 0f00000000;
	mul.rn.f32 	%f5936, %f380, %f2611;
	mov.b32 	%r8390, 0;
	bra.uni 	$L__BB3_525;
$L__BB3_520:
	mov.b32 	%r829, %f380;
	shl.b32 	%r4486, %r829, 8;
	or.b32  	%r830, %r4486, -2147483648;
	mov.b64 	%rd3640, 0;
	mov.b32 	%r8387, 0;
	mov.u64 	%rd3638, __cudart_i2opi_f;
	mov.u64 	%rd3639, %rd1;
$L__BB3_521:
	.pragma "nounroll";
	ld.global.nc.u32 	%r4487, [%rd3638];
	mad.wide.u32 	%rd2092, %r4487, %r830, %rd3640;
	shr.u64 	%rd3640, %rd2092, 32;
	st.local.u32 	[%rd3639], %rd2092;
	add.s32 	%r8387, %r8387, 1;
	add.s64 	%rd3639, %rd3639, 4;
	add.s64 	%rd3638, %rd3638, 4;
	setp.ne.s32 	%p496, %r8387, 6;
	@%p496 bra 	$L__BB3_521;
	shr.u32 	%r4488, %r829, 23;
	st.local.u32 	[%rd1+24], %rd3640;
	and.b32  	%r833, %r4488, 31;
	and.b32  	%r4489, %r4488, 224;
	add.s32 	%r4490, %r4489, -128;
	shr.u32 	%r4491, %r4490, 5;
	mul.wide.u32 	%rd2093, %r4491, 4;
	sub.s64 	%rd422, %rd1, %rd2093;
	ld.local.u32 	%r8388, [%rd422+24];
	ld.local.u32 	%r8389, [%rd422+20];
	setp.eq.s32 	%p497, %r833, 0;
	@%p497 bra 	$L__BB3_524;
	shf.l.wrap.b32 	%r8388, %r8389, %r8388, %r833;
	ld.local.u32 	%r4492, [%rd422+16];
	shf.l.wrap.b32 	%r8389, %r4492, %r8389, %r833;
$L__BB3_524:
	shr.u32 	%r4493, %r8388, 30;
	shf.l.wrap.b32 	%r4494, %r8389, %r8388, 2;
	shl.b32 	%r4495, %r8389, 2;
	shr.u32 	%r4496, %r4494, 31;
	add.s32 	%r4497, %r4496, %r4493;
	neg.s32 	%r4498, %r4497;
	setp.lt.s32 	%p498, %r829, 0;
	selp.b32 	%r8390, %r4498, %r4497, %p498;
	xor.b32  	%r4499, %r4494, %r829;
	shr.s32 	%r4500, %r4494, 31;
	xor.b32  	%r4501, %r4500, %r4494;
	xor.b32  	%r4502, %r4500, %r4495;
	cvt.u64.u32 	%rd2094, %r4501;
	shl.b64 	%rd2095, %rd2094, 32;
	cvt.u64.u32 	%rd2096, %r4502;
	or.b64  	%rd2097, %rd2095, %rd2096;
	cvt.rn.f64.s64 	%fd119, %rd2097;
	mul.f64 	%fd120, %fd119, 0d3BF921FB54442D19;
	cvt.rn.f32.f64 	%f2609, %fd120;
	neg.f32 	%f2610, %f2609;
	setp.lt.s32 	%p499, %r4499, 0;
	selp.f32 	%f5936, %f2610, %f2609, %p499;
$L__BB3_525:
	mul.rn.f32 	%f2612, %f5936, %f5936;
	and.b32  	%r4504, %r8390, 1;
	setp.eq.b32 	%p500, %r4504, 1;
	selp.f32 	%f2613, 0f3F800000, %f5936, %p500;
	fma.rn.f32 	%f2614, %f2612, %f2613, 0f00000000;
	fma.rn.f32 	%f2615, %f2612, 0f37CBAC00, 0fBAB607ED;
	selp.f32 	%f2616, %f2615, 0fB94D4153, %p500;
	selp.f32 	%f2617, 0f3D2AAABB, 0f3C0885E4, %p500;
	fma.rn.f32 	%f2618, %f2616, %f2612, %f2617;
	selp.f32 	%f2619, 0fBEFFFFFF, 0fBE2AAAA8, %p500;
	fma.rn.f32 	%f2620, %f2618, %f2612, %f2619;
	fma.rn.f32 	%f2621, %f2620, %f2614, %f2613;
	and.b32  	%r4505, %r8390, 2;
	setp.eq.s32 	%p501, %r4505, 0;
	mov.f32 	%f2622, 0f00000000;
	sub.f32 	%f2623, %f2622, %f2621;
	selp.f32 	%f386, %f2621, %f2623, %p501;
	mul.f32 	%f2624, %f386, 0f3F22F983;
	cvt.rni.s32.f32 	%r8394, %f2624;
	cvt.rn.f32.s32 	%f2625, %r8394;
	fma.rn.f32 	%f2626, %f2625, 0fBFC90FDA, %f386;
	fma.rn.f32 	%f2627, %f2625, 0fB3A22168, %f2626;
	fma.rn.f32 	%f5937, %f2625, 0fA7C234C5, %f2627;
	abs.f32 	%f388, %f386;
	setp.ltu.f32 	%p502, %f388, 0f47CE4780;
	@%p502 bra 	$L__BB3_533;
	setp.neu.f32 	%p503, %f388, 0f7F800000;
	@%p503 bra 	$L__BB3_528;
	mov.f32 	%f2630, 0f00000000;
	mul.rn.f32 	%f5937, %f386, %f2630;
	mov.b32 	%r8394, 0;
	bra.uni 	$L__BB3_533;
$L__BB3_528:
	mov.b32 	%r843, %f386;
	shl.b32 	%r4507, %r843, 8;
	or.b32  	%r844, %r4507, -2147483648;
	mov.b64 	%rd3643, 0;
	mov.b32 	%r8391, 0;
	mov.u64 	%rd3641, __cudart_i2opi_f;
	mov.u64 	%rd3642, %rd1;
$L__BB3_529:
	.pragma "nounroll";
	ld.global.nc.u32 	%r4508, [%rd3641];
	mad.wide.u32 	%rd2100, %r4508, %r844, %rd3643;
	shr.u64 	%rd3643, %rd2100, 32;
	st.local.u32 	[%rd3642], %rd2100;
	add.s32 	%r8391, %r8391, 1;
	add.s64 	%rd3642, %rd3642, 4;
	add.s64 	%rd3641, %rd3641, 4;
	setp.ne.s32 	%p504, %r8391, 6;
	@%p504 bra 	$L__BB3_529;
	shr.u32 	%r4509, %r843, 23;
	st.local.u32 	[%rd1+24], %rd3643;
	and.b32  	%r847, %r4509, 31;
	and.b32  	%r4510, %r4509, 224;
	add.s32 	%r4511, %r4510, -128;
	shr.u32 	%r4512, %r4511, 5;
	mul.wide.u32 	%rd2101, %r4512, 4;
	sub.s64 	%rd429, %rd1, %rd2101;
	ld.local.u32 	%r8392, [%rd429+24];
	ld.local.u32 	%r8393, [%rd429+20];
	setp.eq.s32 	%p505, %r847, 0;
	@%p505 bra 	$L__BB3_532;
	shf.l.wrap.b32 	%r8392, %r8393, %r8392, %r847;
	ld.local.u32 	%r4513, [%rd429+16];
	shf.l.wrap.b32 	%r8393, %r4513, %r8393, %r847;
$L__BB3_532:
	shr.u32 	%r4514, %r8392, 30;
	shf.l.wrap.b32 	%r4515, %r8393, %r8392, 2;
	shl.b32 	%r4516, %r8393, 2;
	shr.u32 	%r4517, %r4515, 31;
	add.s32 	%r4518, %r4517, %r4514;
	neg.s32 	%r4519, %r4518;
	setp.lt.s32 	%p506, %r843, 0;
	selp.b32 	%r8394, %r4519, %r4518, %p506;
	xor.b32  	%r4520, %r4515, %r843;
	shr.s32 	%r4521, %r4515, 31;
	xor.b32  	%r4522, %r4521, %r4515;
	xor.b32  	%r4523, %r4521, %r4516;
	cvt.u64.u32 	%rd2102, %r4522;
	shl.b64 	%rd2103, %rd2102, 32;
	cvt.u64.u32 	%rd2104, %r4523;
	or.b64  	%rd2105, %rd2103, %rd2104;
	cvt.rn.f64.s64 	%fd121, %rd2105;
	mul.f64 	%fd122, %fd121, 0d3BF921FB54442D19;
	cvt.rn.f32.f64 	%f2628, %fd122;
	neg.f32 	%f2629, %f2628;
	setp.lt.s32 	%p507, %r4520, 0;
	selp.f32 	%f5937, %f2629, %f2628, %p507;
$L__BB3_533:
	add.s32 	%r4525, %r8394, 1;
	mul.rn.f32 	%f2631, %f5937, %f5937;
	and.b32  	%r4526, %r8394, 1;
	setp.eq.b32 	%p508, %r4526, 1;
	selp.f32 	%f2632, %f5937, 0f3F800000, %p508;
	fma.rn.f32 	%f2633, %f2631, %f2632, 0f00000000;
	fma.rn.f32 	%f2634, %f2631, 0f37CBAC00, 0fBAB607ED;
	selp.f32 	%f2635, 0fB94D4153, %f2634, %p508;
	selp.f32 	%f2636, 0f3C0885E4, 0f3D2AAABB, %p508;
	fma.rn.f32 	%f2637, %f2635, %f2631, %f2636;
	selp.f32 	%f2638, 0fBE2AAAA8, 0fBEFFFFFF, %p508;
	fma.rn.f32 	%f2639, %f2637, %f2631, %f2638;
	fma.rn.f32 	%f2640, %f2639, %f2633, %f2632;
	and.b32  	%r4527, %r4525, 2;
	setp.eq.s32 	%p509, %r4527, 0;
	mov.f32 	%f2641, 0f00000000;
	sub.f32 	%f2642, %f2641, %f2640;
	selp.f32 	%f5939, %f2640, %f2642, %p509;
	setp.leu.f32 	%p510, %f2, 0f40800000;
	@%p510 bra 	$L__BB3_543;
	mul.f32 	%f2643, %f5939, 0f3F22F983;
	cvt.rni.s32.f32 	%r8398, %f2643;
	cvt.rn.f32.s32 	%f2644, %r8398;
	fma.rn.f32 	%f2645, %f2644, 0fBFC90FDA, %f5939;
	fma.rn.f32 	%f2646, %f2644, 0fB3A22168, %f2645;
	fma.rn.f32 	%f5938, %f2644, 0fA7C234C5, %f2646;
	abs.f32 	%f394, %f5939;
	setp.ltu.f32 	%p511, %f394, 0f47CE4780;
	@%p511 bra 	$L__BB3_542;
	setp.neu.f32 	%p512, %f394, 0f7F800000;
	@%p512 bra 	$L__BB3_537;
	mov.f32 	%f2649, 0f00000000;
	mul.rn.f32 	%f5938, %f5939, %f2649;
	mov.b32 	%r8398, 0;
	bra.uni 	$L__BB3_542;
$L__BB3_537:
	mov.b32 	%r857, %f5939;
	shl.b32 	%r4529, %r857, 8;
	or.b32  	%r858, %r4529, -2147483648;
	mov.b64 	%rd3646, 0;
	mov.b32 	%r8395, 0;
	mov.u64 	%rd3644, __cudart_i2opi_f;
	mov.u64 	%rd3645, %rd1;
$L__BB3_538:
	.pragma "nounroll";
	ld.global.nc.u32 	%r4530, [%rd3644];
	mad.wide.u32 	%rd2108, %r4530, %r858, %rd3646;
	shr.u64 	%rd3646, %rd2108, 32;
	st.local.u32 	[%rd3645], %rd2108;
	add.s32 	%r8395, %r8395, 1;
	add.s64 	%rd3645, %rd3645, 4;
	add.s64 	%rd3644, %rd3644, 4;
	setp.ne.s32 	%p513, %r8395, 6;
	@%p513 bra 	$L__BB3_538;
	shr.u32 	%r4531, %r857, 23;
	st.local.u32 	[%rd1+24], %rd3646;
	and.b32  	%r861, %r4531, 31;
	and.b32  	%r4532, %r4531, 224;
	add.s32 	%r4533, %r4532, -128;
	shr.u32 	%r4534, %r4533, 5;
	mul.wide.u32 	%rd2109, %r4534, 4;
	sub.s64 	%rd436, %rd1, %rd2109;
	ld.local.u32 	%r8396, [%rd436+24];
	ld.local.u32 	%r8397, [%rd436+20];
	setp.eq.s32 	%p514, %r861, 0;
	@%p514 bra 	$L__BB3_541;
	shf.l.wrap.b32 	%r8396, %r8397, %r8396, %r861;
	ld.local.u32 	%r4535, [%rd436+16];
	shf.l.wrap.b32 	%r8397, %r4535, %r8397, %r861;
$L__BB3_541:
	shr.u32 	%r4536, %r8396, 30;
	shf.l.wrap.b32 	%r4537, %r8397, %r8396, 2;
	shl.b32 	%r4538, %r8397, 2;
	shr.u32 	%r4539, %r4537, 31;
	add.s32 	%r4540, %r4539, %r4536;
	neg.s32 	%r4541, %r4540;
	setp.lt.s32 	%p515, %r857, 0;
	selp.b32 	%r8398, %r4541, %r4540, %p515;
	xor.b32  	%r4542, %r4537, %r857;
	shr.s32 	%r4543, %r4537, 31;
	xor.b32  	%r4544, %r4543, %r4537;
	xor.b32  	%r4545, %r4543, %r4538;
	cvt.u64.u32 	%rd2110, %r4544;
	shl.b64 	%rd2111, %rd2110, 32;
	cvt.u64.u32 	%rd2112, %r4545;
	or.b64  	%rd2113, %rd2111, %rd2112;
	cvt.rn.f64.s64 	%fd123, %rd2113;
	mul.f64 	%fd124, %fd123, 0d3BF921FB54442D19;
	cvt.rn.f32.f64 	%f2647, %fd124;
	neg.f32 	%f2648, %f2647;
	setp.lt.s32 	%p516, %r4542, 0;
	selp.f32 	%f5938, %f2648, %f2647, %p516;
$L__BB3_542:
	add.s32 	%r4547, %r8398, 1;
	mul.rn.f32 	%f2650, %f5938, %f5938;
	and.b32  	%r4548, %r8398, 1;
	setp.eq.b32 	%p517, %r4548, 1;
	selp.f32 	%f2651, %f5938, 0f3F800000, %p517;
	fma.rn.f32 	%f2652, %f2650, %f2651, 0f00000000;
	fma.rn.f32 	%f2653, %f2650, 0f37CBAC00, 0fBAB607ED;
	selp.f32 	%f2654, 0fB94D4153, %f2653, %p517;
	selp.f32 	%f2655, 0f3C0885E4, 0f3D2AAABB, %p517;
	fma.rn.f32 	%f2656, %f2654, %f2650, %f2655;
	selp.f32 	%f2657, 0fBE2AAAA8, 0fBEFFFFFF, %p517;
	fma.rn.f32 	%f2658, %f2656, %f2650, %f2657;
	fma.rn.f32 	%f2659, %f2658, %f2652, %f2651;
	and.b32  	%r4549, %r4547, 2;
	setp.eq.s32 	%p518, %r4549, 0;
	mov.f32 	%f2660, 0f00000000;
	sub.f32 	%f2661, %f2660, %f2659;
	selp.f32 	%f5939, %f2659, %f2661, %p518;
$L__BB3_543:
	setp.leu.f32 	%p519, %f354, %f5939;
	@%p519 bra 	$L__BB3_553;
	mul.f32 	%f2662, %f5939, 0f3F22F983;
	cvt.rni.s32.f32 	%r8402, %f2662;
	cvt.rn.f32.s32 	%f2663, %r8402;
	fma.rn.f32 	%f2664, %f2663, 0fBFC90FDA, %f5939;
	fma.rn.f32 	%f2665, %f2663, 0fB3A22168, %f2664;
	fma.rn.f32 	%f5940, %f2663, 0fA7C234C5, %f2665;
	abs.f32 	%f401, %f5939;
	setp.ltu.f32 	%p520, %f401, 0f47CE4780;
	@%p520 bra 	$L__BB3_552;
	setp.neu.f32 	%p521, %f401, 0f7F800000;
	@%p521 bra 	$L__BB3_547;
	mov.f32 	%f2668, 0f00000000;
	mul.rn.f32 	%f5940, %f5939, %f2668;
	mov.b32 	%r8402, 0;
	bra.uni 	$L__BB3_552;
$L__BB3_547:
	mov.b32 	%r871, %f5939;
	shl.b32 	%r4551, %r871, 8;
	or.b32  	%r872, %r4551, -2147483648;
	mov.b64 	%rd3649, 0;
	mov.b32 	%r8399, 0;
	mov.u64 	%rd3647, __cudart_i2opi_f;
	mov.u64 	%rd3648, %rd1;
$L__BB3_548:
	.pragma "nounroll";
	ld.global.nc.u32 	%r4552, [%rd3647];
	mad.wide.u32 	%rd2116, %r4552, %r872, %rd3649;
	shr.u64 	%rd3649, %rd2116, 32;
	st.local.u32 	[%rd3648], %rd2116;
	add.s32 	%r8399, %r8399, 1;
	add.s64 	%rd3648, %rd3648, 4;
	add.s64 	%rd3647, %rd3647, 4;
	setp.ne.s32 	%p522, %r8399, 6;
	@%p522 bra 	$L__BB3_548;
	shr.u32 	%r4553, %r871, 23;
	st.local.u32 	[%rd1+24], %rd3649;
	and.b32  	%r875, %r4553, 31;
	and.b32  	%r4554, %r4553, 224;
	add.s32 	%r4555, %r4554, -128;
	shr.u32 	%r4556, %r4555, 5;
	mul.wide.u32 	%rd2117, %r4556, 4;
	sub.s64 	%rd443, %rd1, %rd2117;
	ld.local.u32 	%r8400, [%rd443+24];
	ld.local.u32 	%r8401, [%rd443+20];
	setp.eq.s32 	%p523, %r875, 0;
	@%p523 bra 	$L__BB3_551;
	shf.l.wrap.b32 	%r8400, %r8401, %r8400, %r875;
	ld.local.u32 	%r4557, [%rd443+16];
	shf.l.wrap.b32 	%r8401, %r4557, %r8401, %r875;
$L__BB3_551:
	shr.u32 	%r4558, %r8400, 30;
	shf.l.wrap.b32 	%r4559, %r8401, %r8400, 2;
	shl.b32 	%r4560, %r8401, 2;
	shr.u32 	%r4561, %r4559, 31;
	add.s32 	%r4562, %r4561, %r4558;
	neg.s32 	%r4563, %r4562;
	setp.lt.s32 	%p524, %r871, 0;
	selp.b32 	%r8402, %r4563, %r4562, %p524;
	xor.b32  	%r4564, %r4559, %r871;
	shr.s32 	%r4565, %r4559, 31;
	xor.b32  	%r4566, %r4565, %r4559;
	xor.b32  	%r4567, %r4565, %r4560;
	cvt.u64.u32 	%rd2118, %r4566;
	shl.b64 	%rd2119, %rd2118, 32;
	cvt.u64.u32 	%rd2120, %r4567;
	or.b64  	%rd2121, %rd2119, %rd2120;
	cvt.rn.f64.s64 	%fd125, %rd2121;
	mul.f64 	%fd126, %fd125, 0d3BF921FB54442D19;
	cvt.rn.f32.f64 	%f2666, %fd126;
	neg.f32 	%f2667, %f2666;
	setp.lt.s32 	%p525, %r4564, 0;
	selp.f32 	%f5940, %f2667, %f2666, %p525;
$L__BB3_552:
	mul.rn.f32 	%f2669, %f5940, %f5940;
	and.b32  	%r4569, %r8402, 1;
	setp.eq.b32 	%p526, %r4569, 1;
	selp.f32 	%f2670, 0f3F800000, %f5940, %p526;
	fma.rn.f32 	%f2671, %f2669, %f2670, 0f00000000;
	fma.rn.f32 	%f2672, %f2669, 0f37CBAC00, 0fBAB607ED;
	selp.f32 	%f2673, %f2672, 0fB94D4153, %p526;
	selp.f32 	%f2674, 0f3D2AAABB, 0f3C0885E4, %p526;
	fma.rn.f32 	%f2675, %f2673, %f2669, %f2674;
	selp.f32 	%f2676, 0fBEFFFFFF, 0fBE2AAAA8, %p526;
	fma.rn.f32 	%f2677, %f2675, %f2669, %f2676;
	fma.rn.f32 	%f2678, %f2677, %f2671, %f2670;
	and.b32  	%r4570, %r8402, 2;
	setp.eq.s32 	%p527, %r4570, 0;
	mov.f32 	%f2679, 0f00000000;
	sub.f32 	%f2680, %f2679, %f2678;
	selp.f32 	%f5939, %f2678, %f2680, %p527;
$L__BB3_553:
	mul.f32 	%f2681, %f5939, 0f3F22F983;
	cvt.rni.s32.f32 	%r8406, %f2681;
	cvt.rn.f32.s32 	%f2682, %r8406;
	fma.rn.f32 	%f2683, %f2682, 0fBFC90FDA, %f5939;
	fma.rn.f32 	%f2684, %f2682, 0fB3A22168, %f2683;
	fma.rn.f32 	%f5942, %f2682, 0fA7C234C5, %f2684;
	abs.f32 	%f408, %f5939;
	setp.ltu.f32 	%p528, %f408, 0f47CE4780;
	@%p528 bra 	$L__BB3_561;
	setp.neu.f32 	%p529, %f408, 0f7F800000;
	@%p529 bra 	$L__BB3_556;
	mov.f32 	%f2687, 0f00000000;
	mul.rn.f32 	%f5942, %f5939, %f2687;
	mov.b32 	%r8406, 0;
	bra.uni 	$L__BB3_561;
$L__BB3_556:
	mov.b32 	%r885, %f5939;
	shl.b32 	%r4572, %r885, 8;
	or.b32  	%r886, %r4572, -2147483648;
	mov.b64 	%rd3652, 0;
	mov.b32 	%r8403, 0;
	mov.u64 	%rd3650, __cudart_i2opi_f;
	mov.u64 	%rd3651, %rd1;
$L__BB3_557:
	.pragma "nounroll";
	ld.global.nc.u32 	%r4573, [%rd3650];
	mad.wide.u32 	%rd2124, %r4573, %r886, %rd3652;
	shr.u64 	%rd3652, %rd2124, 32;
	st.local.u32 	[%rd3651], %rd2124;
	add.s32 	%r8403, %r8403, 1;
	add.s64 	%rd3651, %rd3651, 4;
	add.s64 	%rd3650, %rd3650, 4;
	setp.ne.s32 	%p530, %r8403, 6;
	@%p530 bra 	$L__BB3_557;
	shr.u32 	%r4574, %r885, 23;
	st.local.u32 	[%rd1+24], %rd3652;
	and.b32  	%r889, %r4574, 31;
	and.b32  	%r4575, %r4574, 224;
	add.s32 	%r4576, %r4575, -128;
	shr.u32 	%r4577, %r4576, 5;
	mul.wide.u32 	%rd2125, %r4577, 4;
	sub.s64 	%rd450, %rd1, %rd2125;
	ld.local.u32 	%r8404, [%rd450+24];
	ld.local.u32 	%r8405, [%rd450+20];
	setp.eq.s32 	%p531, %r889, 0;
	@%p531 bra 	$L__BB3_560;
	shf.l.wrap.b32 	%r8404, %r8405, %r8404, %r889;
	ld.local.u32 	%r4578, [%rd450+16];
	shf.l.wrap.b32 	%r8405, %r4578, %r8405, %r889;
$L__BB3_560:
	shr.u32 	%r4579, %r8404, 30;
	shf.l.wrap.b32 	%r4580, %r8405, %r8404, 2;
	shl.b32 	%r4581, %r8405, 2;
	shr.u32 	%r4582, %r4580, 31;
	add.s32 	%r4583, %r4582, %r4579;
	neg.s32 	%r4584, %r4583;
	setp.lt.s32 	%p532, %r885, 0;
	selp.b32 	%r8406, %r4584, %r4583, %p532;
	xor.b32  	%r4585, %r4580, %r885;
	shr.s32 	%r4586, %r4580, 31;
	xor.b32  	%r4587, %r4586, %r4580;
	xor.b32  	%r4588, %r4586, %r4581;
	cvt.u64.u32 	%rd2126, %r4587;
	shl.b64 	%rd2127, %rd2126, 32;
	cvt.u64.u32 	%rd2128, %r4588;
	or.b64  	%rd2129, %rd2127, %rd2128;
	cvt.rn.f64.s64 	%fd127, %rd2129;
	mul.f64 	%fd128, %fd127, 0d3BF921FB54442D19;
	cvt.rn.f32.f64 	%f2685, %fd128;
	neg.f32 	%f2686, %f2685;
	setp.lt.s32 	%p533, %r4585, 0;
	selp.f32 	%f5942, %f2686, %f2685, %p533;
$L__BB3_561:
	add.s32 	%r4590, %r8406, 1;
	mul.rn.f32 	%f2688, %f5942, %f5942;
	and.b32  	%r4591, %r8406, 1;
	setp.eq.b32 	%p534, %r4591, 1;
	selp.f32 	%f2689, %f5942, 0f3F800000, %p534;
	fma.rn.f32 	%f2690, %f2688, %f2689, 0f00000000;
	fma.rn.f32 	%f2691, %f2688, 0f37CBAC00, 0fBAB607ED;
	selp.f32 	%f2692, 0fB94D4153, %f2691, %p534;
	selp.f32 	%f2693, 0f3C0885E4, 0f3D2AAABB, %p534;
	fma.rn.f32 	%f2694, %f2692, %f2688, %f2693;
	selp.f32 	%f2695, 0fBE2AAAA8, 0fBEFFFFFF, %p534;
	fma.rn.f32 	%f2696, %f2694, %f2688, %f2695;
	fma.rn.f32 	%f2697, %f2696, %f2690, %f2689;
	and.b32  	%r4592, %r4590, 2;
	setp.eq.s32 	%p535, %r4592, 0;
	mov.f32 	%f2698, 0f00000000;
	sub.f32 	%f2699, %f2698, %f2697;
	selp.f32 	%f412, %f2697, %f2699, %p535;
	mul.f32 	%f2700, %f412, 0f3F22F983;
	cvt.rni.s32.f32 	%r8410, %f2700;
	cvt.rn.f32.s32 	%f2701, %r8410;
	fma.rn.f32 	%f2702, %f2701, 0fBFC90FDA, %f412;
	fma.rn.f32 	%f2703, %f2701, 0fB3A22168, %f2702;
	fma.rn.f32 	%f5943, %f2701, 0fA7C234C5, %f2703;
	abs.f32 	%f414, %f412;
	setp.ltu.f32 	%p536, %f414, 0f47CE4780;
	@%p536 bra 	$L__BB3_569;
	setp.neu.f32 	%p537, %f414, 0f7F800000;
	@%p537 bra 	$L__BB3_564;
	mov.f32 	%f2706, 0f00000000;
	mul.rn.f32 	%f5943, %f412, %f2706;
	mov.b32 	%r8410, 0;
	bra.uni 	$L__BB3_569;
$L__BB3_564:
	mov.b32 	%r899, %f412;
	shl.b32 	%r4594, %r899, 8;
	or.b32  	%r900, %r4594, -2147483648;
	mov.b64 	%rd3655, 0;
	mov.b32 	%r8407, 0;
	mov.u64 	%rd3653, __cudart_i2opi_f;
	mov.u64 	%rd3654, %rd1;
$L__BB3_565:
	.pragma "nounroll";
	ld.global.nc.u32 	%r4595, [%rd3653];
	mad.wide.u32 	%rd2132, %r4595, %r900, %rd3655;
	shr.u64 	%rd3655, %rd2132, 32;
	st.local.u32 	[%rd3654], %rd2132;
	add.s32 	%r8407, %r8407, 1;
	add.s64 	%rd3654, %rd3654, 4;
	add.s64 	%rd3653, %rd3653, 4;
	setp.ne.s32 	%p538, %r8407, 6;
	@%p538 bra 	$L__BB3_565;
	shr.u32 	%r4596, %r899, 23;
	st.local.u32 	[%rd1+24], %rd3655;
	and.b32  	%r903, %r4596, 31;
	and.b32  	%r4597, %r4596, 224;
	add.s32 	%r4598, %r4597, -128;
	shr.u32 	%r4599, %r4598, 5;
	mul.wide.u32 	%rd2133, %r4599, 4;
	sub.s64 	%rd457, %rd1, %rd2133;
	ld.local.u32 	%r8408, [%rd457+24];
	ld.local.u32 	%r8409, [%rd457+20];
	setp.eq.s32 	%p539, %r903, 0;
	@%p539 bra 	$L__BB3_568;
	shf.l.wrap.b32 	%r8408, %r8409, %r8408, %r903;
	ld.local.u32 	%r4600, [%rd457+16];
	shf.l.wrap.b32 	%r8409, %r4600, %r8409, %r903;
$L__BB3_568:
	shr.u32 	%r4601, %r8408, 30;
	shf.l.wrap.b32 	%r4602, %r8409, %r8408, 2;
	shl.b32 	%r4603, %r8409, 2;
	shr.u32 	%r4604, %r4602, 31;
	add.s32 	%r4605, %r4604, %r4601;
	neg.s32 	%r4606, %r4605;
	setp.lt.s32 	%p540, %r899, 0;
	selp.b32 	%r8410, %r4606, %r4605, %p540;
	xor.b32  	%r4607, %r4602, %r899;
	shr.s32 	%r4608, %r4602, 31;
	xor.b32  	%r4609, %r4608, %r4602;
	xor.b32  	%r4610, %r4608, %r4603;
	cvt.u64.u32 	%rd2134, %r4609;
	shl.b64 	%rd2135, %rd2134, 32;
	cvt.u64.u32 	%rd2136, %r4610;
	or.b64  	%rd2137, %rd2135, %rd2136;
	cvt.rn.f64.s64 	%fd129, %rd2137;
	mul.f64 	%fd130, %fd129, 0d3BF921FB54442D19;
	cvt.rn.f32.f64 	%f2704, %fd130;
	neg.f32 	%f2705, %f2704;
	setp.lt.s32 	%p541, %r4607, 0;
	selp.f32 	%f5943, %f2705, %f2704, %p541;
$L__BB3_569:
	mul.rn.f32 	%f2707, %f5943, %f5943;
	and.b32  	%r4612, %r8410, 1;
	setp.eq.b32 	%p542, %r4612, 1;
	selp.f32 	%f2708, 0f3F800000, %f5943, %p542;
	fma.rn.f32 	%f2709, %f2707, %f2708, 0f00000000;
	fma.rn.f32 	%f2710, %f2707, 0f37CBAC00, 0fBAB607ED;
	selp.f32 	%f2711, %f2710, 0fB94D4153, %p542;
	selp.f32 	%f2712, 0f3D2AAABB, 0f3C0885E4, %p542;
	fma.rn.f32 	%f2713, %f2711, %f2707, %f2712;
	selp.f32 	%f2714, 0fBEFFFFFF, 0fBE2AAAA8, %p542;
	fma.rn.f32 	%f2715, %f2713, %f2707, %f2714;
	fma.rn.f32 	%f2716, %f2715, %f2709, %f2708;
	and.b32  	%r4613, %r8410, 2;
	setp.eq.s32 	%p543, %r4613, 0;
	mov.f32 	%f2717, 0f00000000;
	sub.f32 	%f2718, %f2717, %f2716;
	selp.f32 	%f418, %f2716, %f2718, %p543;
	mul.f32 	%f2719, %f418, 0f3F22F983;
	cvt.rni.s32.f32 	%r8414, %f2719;
	cvt.rn.f32.s32 	%f2720, %r8414;
	fma.rn.f32 	%f2721, %f2720, 0fBFC90FDA, %f418;
	fma.rn.f32 	%f2722, %f2720, 0fB3A22168, %f2721;
	fma.rn.f32 	%f5944, %f2720, 0fA7C234C5, %f2722;
	abs.f32 	%f420, %f418;
	setp.ltu.f32 	%p544, %f420, 0f47CE4780;
	@%p544 bra 	$L__BB3_577;
	setp.neu.f32 	%p545, %f420, 0f7F800000;
	@%p545 bra 	$L__BB3_572;
	mov.f32 	%f2725, 0f00000000;
	mul.rn.f32 	%f5944, %f418, %f2725;
	mov.b32 	%r8414, 0;
	bra.uni 	$L__BB3_577;
$L__BB3_572:
	mov.b32 	%r913, %f418;
	shl.b32 	%r4615, %r913, 8;
	or.b32  	%r914, %r4615, -2147483648;
	mov.b64 	%rd3658, 0;
	mov.b32 	%r8411, 0;
	mov.u64 	%rd3656, __cudart_i2opi_f;
	mov.u64 	%rd3657, %rd1;
$L__BB3_573:
	.pragma "nounroll";
	ld.global.nc.u32 	%r4616, [%rd3656];
	mad.wide.u32 	%rd2140, %r4616, %r914, %rd3658;
	shr.u64 	%rd3658, %rd2140, 32;
	st.local.u32 	[%rd3657], %rd2140;
	add.s32 	%r8411, %r8411, 1;
	add.s64 	%rd3657, %rd3657, 4;
	add.s64 	%rd3656, %rd3656, 4;
	setp.ne.s32 	%p546, %r8411, 6;
	@%p546 bra 	$L__BB3_573;
	shr.u32 	%r4617, %r913, 23;
	st.local.u32 	[%rd1+24], %rd3658;
	and.b32  	%r917, %r4617, 31;
	and.b32  	%r4618, %r4617, 224;
	add.s32 	%r4619, %r4618, -128;
	shr.u32 	%r4620, %r4619, 5;
	mul.wide.u32 	%rd2141, %r4620, 4;
	sub.s64 	%rd464, %rd1, %rd2141;
	ld.local.u32 	%r8412, [%rd464+24];
	ld.local.u32 	%r8413, [%rd464+20];
	setp.eq.s32 	%p547, %r917, 0;
	@%p547 bra 	$L__BB3_576;
	shf.l.wrap.b32 	%r8412, %r8413, %r8412, %r917;
	ld.local.u32 	%r4621, [%rd464+16];
	shf.l.wrap.b32 	%r8413, %r4621, %r8413, %r917;
$L__BB3_576:
	shr.u32 	%r4622, %r8412, 30;
	shf.l.wrap.b32 	%r4623, %r8413, %r8412, 2;
	shl.b32 	%r4624, %r8413, 2;
	shr.u32 	%r4625, %r4623, 31;
	add.s32 	%r4626, %r4625, %r4622;
	neg.s32 	%r4627, %r4626;
	setp.lt.s32 	%p548, %r913, 0;
	selp.b32 	%r8414, %r4627, %r4626, %p548;
	xor.b32  	%r4628, %r4623, %r913;
	shr.s32 	%r4629, %r4623, 31;
	xor.b32  	%r4630, %r4629, %r4623;
	xor.b32  	%r4631, %r4629, %r4624;
	cvt.u64.u32 	%rd2142, %r4630;
	shl.b64 	%rd2143, %rd2142, 32;
	cvt.u64.u32 	%rd2144, %r4631;
	or.b64  	%rd2145, %rd2143, %rd2144;
	cvt.rn.f64.s64 	%fd131, %rd2145;
	mul.f64 	%fd132, %fd131, 0d3BF921FB54442D19;
	cvt.rn.f32.f64 	%f2723, %fd132;
	neg.f32 	%f2724, %f2723;
	setp.lt.s32 	%p549, %r4628, 0;
	selp.f32 	%f5944, %f2724, %f2723, %p549;
$L__BB3_577:
	add.s32 	%r4633, %r8414, 1;
	mul.rn.f32 	%f2726, %f5944, %f5944;
	and.b32  	%r4634, %r8414, 1;
	setp.eq.b32 	%p550, %r4634, 1;
	selp.f32 	%f2727, %f5944, 0f3F800000, %p550;
	fma.rn.f32 	%f2728, %f2726, %f2727, 0f00000000;
	fma.rn.f32 	%f2729, %f2726, 0f37CBAC00, 0fBAB607ED;
	selp.f32 	%f2730, 0fB94D4153, %f2729, %p550;
	selp.f32 	%f2731, 0f3C0885E4, 0f3D2AAABB, %p550;
	fma.rn.f32 	%f2732, %f2730, %f2726, %f2731;
	selp.f32 	%f2733, 0fBE2AAAA8, 0fBEFFFFFF, %p550;
	fma.rn.f32 	%f2734, %f2732, %f2726, %f2733;
	fma.rn.f32 	%f2735, %f2734, %f2728, %f2727;
	and.b32  	%r4635, %r4633, 2;
	setp.eq.s32 	%p551, %r4635, 0;
	mov.f32 	%f2736, 0f00000000;
	sub.f32 	%f2737, %f2736, %f2735;
	selp.f32 	%f424, %f2735, %f2737, %p551;
	mul.f32 	%f2738, %f424, 0f3F22F983;
	cvt.rni.s32.f32 	%r8418, %f2738;
	cvt.rn.f32.s32 	%f2739, %r8418;
	fma.rn.f32 	%f2740, %f2739, 0fBFC90FDA, %f424;
	fma.rn.f32 	%f2741, %f2739, 0fB3A22168, %f2740;
	fma.rn.f32 	%f5945, %f2739, 0fA7C234C5, %f2741;
	abs.f32 	%f426, %f424;
	setp.ltu.f32 	%p552, %f426, 0f47CE4780;
	@%p552 bra 	$L__BB3_585;
	setp.neu.f32 	%p553, %f426, 0f7F800000;
	@%p553 bra 	$L__BB3_580;
	mov.f32 	%f2744, 0f00000000;
	mul.rn.f32 	%f5945, %f424, %f2744;
	mov.b32 	%r8418, 0;
	bra.uni 	$L__BB3_585;
$L__BB3_580:
	mov.b32 	%r927, %f424;
	shl.b32 	%r4637, %r927, 8;
	or.b32  	%r928, %r4637, -2147483648;
	mov.b64 	%rd3661, 0;
	mov.b32 	%r8415, 0;
	mov.u64 	%rd3659, __cudart_i2opi_f;
	mov.u64 	%rd3660, %rd1;
$L__BB3_581:
	.pragma "nounroll";
	ld.global.nc.u32 	%r4638, [%rd3659];
	mad.wide.u32 	%rd2148, %r4638, %r928, %rd3661;
	shr.u64 	%rd3661, %rd2148, 32;
	st.local.u32 	[%rd3660], %rd2148;
	add.s32 	%r8415, %r8415, 1;
	add.s64 	%rd3660, %rd3660, 4;
	add.s64 	%rd3659, %rd3659, 4;
	setp.ne.s32 	%p554, %r8415, 6;
	@%p554 bra 	$L__BB3_581;
	shr.u32 	%r4639, %r927, 23;
	st.local.u32 	[%rd1+24], %rd3661;
	and.b32  	%r931, %r4639, 31;
	and.b32  	%r4640, %r4639, 224;
	add.s32 	%r4641, %r4640, -128;
	shr.u32 	%r4642, %r4641, 5;
	mul.wide.u32 	%rd2149, %r4642, 4;
	sub.s64 	%rd471, %rd1, %rd2149;
	ld.local.u32 	%r8416, [%rd471+24];
	ld.local.u32 	%r8417, [%rd471+20];
	setp.eq.s32 	%p555, %r931, 0;
	@%p555 bra 	$L__BB3_584;
	shf.l.wrap.b32 	%r8416, %r8417, %r8416, %r931;
	ld.local.u32 	%r4643, [%rd471+16];
	shf.l.wrap.b32 	%r8417, %r4643, %r8417, %r931;
$L__BB3_584:
	shr.u32 	%r4644, %r8416, 30;
	shf.l.wrap.b32 	%r4645, %r8417, %r8416, 2;
	shl.b32 	%r4646, %r8417, 2;
	shr.u32 	%r4647, %r4645, 31;
	add.s32 	%r4648, %r4647, %r4644;
	neg.s32 	%r4649, %r4648;
	setp.lt.s32 	%p556, %r927, 0;
	selp.b32 	%r8418, %r4649, %r4648, %p556;
	xor.b32  	%r4650, %r4645, %r927;
	shr.s32 	%r4651, %r4645, 31;
	xor.b32  	%r4652, %r4651, %r4645;
	xor.b32  	%r4653, %r4651, %r4646;
	cvt.u64.u32 	%rd2150, %r4652;
	shl.b64 	%rd2151, %rd2150, 32;
	cvt.u64.u32 	%rd2152, %r4653;
	or.b64  	%rd2153, %rd2151, %rd2152;
	cvt.rn.f64.s64 	%fd133, %rd2153;
	mul.f64 	%fd134, %fd133, 0d3BF921FB54442D19;
	cvt.rn.f32.f64 	%f2742, %fd134;
	neg.f32 	%f2743, %f2742;
	setp.lt.s32 	%p557, %r4650, 0;
	selp.f32 	%f5945, %f2743, %f2742, %p557;
$L__BB3_585:
	mul.rn.f32 	%f2745, %f5945, %f5945;
	and.b32  	%r4655, %r8418, 1;
	setp.eq.b32 	%p558, %r4655, 1;
	selp.f32 	%f2746, 0f3F800000, %f5945, %p558;
	fma.rn.f32 	%f2747, %f2745, %f2746, 0f00000000;
	fma.rn.f32 	%f2748, %f2745, 0f37CBAC00, 0fBAB607ED;
	selp.f32 	%f2749, %f2748, 0fB94D4153, %p558;
	selp.f32 	%f2750, 0f3D2AAABB, 0f3C0885E4, %p558;
	fma.rn.f32 	%f2751, %f2749, %f2745, %f2750;
	selp.f32 	%f2752, 0fBEFFFFFF, 0fBE2AAAA8, %p558;
	fma.rn.f32 	%f2753, %f2751, %f2745, %f2752;
	fma.rn.f32 	%f2754, %f2753, %f2747, %f2746;
	and.b32  	%r4656, %r8418, 2;
	setp.eq.s32 	%p559, %r4656, 0;
	mov.f32 	%f2755, 0f00000000;
	sub.f32 	%f2756, %f2755, %f2754;
	selp.f32 	%f430, %f2754, %f2756, %p559;
	mul.f32 	%f2757, %f430, 0f3F22F983;
	cvt.rni.s32.f32 	%r8422, %f2757;
	cvt.rn.f32.s32 	%f2758, %r8422;
	fma.rn.f32 	%f2759, %f2758, 0fBFC90FDA, %f430;
	fma.rn.f32 	%f2760, %f2758, 0fB3A22168, %f2759;
	fma.rn.f32 	%f5946, %f2758, 0fA7C234C5, %f2760;
	abs.f32 	%f432, %f430;
	setp.ltu.f32 	%p560, %f432, 0f47CE4780;
	@%p560 bra 	$L__BB3_593;
	setp.neu.f32 	%p561, %f432, 0f7F800000;
	@%p561 bra 	$L__BB3_588;
	mov.f32 	%f2763, 0f00000000;
	mul.rn.f32 	%f5946, %f430, %f2763;
	mov.b32 	%r8422, 0;
	bra.uni 	$L__BB3_593;
$L__BB3_588:
	mov.b32 	%r941, %f430;
	shl.b32 	%r4658, %r941, 8;
	or.b32  	%r942, %r4658, -2147483648;
	mov.b64 	%rd3664, 0;
	mov.b32 	%r8419, 0;
	mov.u64 	%rd3662, __cudart_i2opi_f;
	mov.u64 	%rd3663, %rd1;
$L__BB3_589:
	.pragma "nounroll";
	ld.global.nc.u32 	%r4659, [%rd3662];
	mad.wide.u32 	%rd2156, %r4659, %r942, %rd3664;
	shr.u64 	%rd3664, %rd2156, 32;
	st.local.u32 	[%rd3663], %rd2156;
	add.s32 	%r8419, %r8419, 1;
	add.s64 	%rd3663, %rd3663, 4;
	add.s64 	%rd3662, %rd3662, 4;
	setp.ne.s32 	%p562, %r8419, 6;
	@%p562 bra 	$L__BB3_589;
	shr.u32 	%r4660, %r941, 23;
	st.local.u32 	[%rd1+24], %rd3664;
	and.b32  	%r945, %r4660, 31;
	and.b32  	%r4661, %r4660, 224;
	add.s32 	%r4662, %r4661, -128;
	shr.u32 	%r4663, %r4662, 5;
	mul.wide.u32 	%rd2157, %r4663, 4;
	sub.s64 	%rd478, %rd1, %rd2157;
	ld.local.u32 	%r8420, [%rd478+24];
	ld.local.u32 	%r8421, [%rd478+20];
	setp.eq.s32 	%p563, %r945, 0;
	@%p563 bra 	$L__BB3_592;
	shf.l.wrap.b32 	%r8420, %r8421, %r8420, %r945;
	ld.local.u32 	%r4664, [%rd478+16];
	shf.l.wrap.b32 	%r8421, %r4664, %r8421, %r945;
$L__BB3_592:
	shr.u32 	%r4665, %r8420, 30;
	shf.l.wrap.b32 	%r4666, %r8421, %r8420, 2;
	shl.b32 	%r4667, %r8421, 2;
	shr.u32 	%r4668, %r4666, 31;
	add.s32 	%r4669, %r4668, %r4665;
	neg.s32 	%r4670, %r4669;
	setp.lt.s32 	%p564, %r941, 0;
	selp.b32 	%r8422, %r4670, %r4669, %p564;
	xor.b32  	%r4671, %r4666, %r941;
	shr.s32 	%r4672, %r4666, 31;
	xor.b32  	%r4673, %r4672, %r4666;
	xor.b32  	%r4674, %r4672, %r4667;
	cvt.u64.u32 	%rd2158, %r4673;
	shl.b64 	%rd2159, %rd2158, 32;
	cvt.u64.u32 	%rd2160, %r4674;
	or.b64  	%rd2161, %rd2159, %rd2160;
	cvt.rn.f64.s64 	%fd135, %rd2161;
	mul.f64 	%fd136, %fd135, 0d3BF921FB54442D19;
	cvt.rn.f32.f64 	%f2761, %fd136;
	neg.f32 	%f2762, %f2761;
	setp.lt.s32 	%p565, %r4671, 0;
	selp.f32 	%f5946, %f2762, %f2761, %p565;
$L__BB3_593:
	mul.rn.f32 	%f2764, %f5946, %f5946;
	and.b32  	%r4676, %r8422, 1;
	setp.eq.b32 	%p566, %r4676, 1;
	selp.f32 	%f2765, 0f3F800000, %f5946, %p566;
	fma.rn.f32 	%f2766, %f2764, %f2765, 0f00000000;
	fma.rn.f32 	%f2767, %f2764, 0f37CBAC00, 0fBAB607ED;
	selp.f32 	%f2768, %f2767, 0fB94D4153, %p566;
	selp.f32 	%f2769, 0f3D2AAABB, 0f3C0885E4, %p566;
	fma.rn.f32 	%f2770, %f2768, %f2764, %f2769;
	selp.f32 	%f2771, 0fBEFFFFFF, 0fBE2AAAA8, %p566;
	fma.rn.f32 	%f2772, %f2770, %f2764, %f2771;
	fma.rn.f32 	%f2773, %f2772, %f2766, %f2765;
	and.b32  	%r4677, %r8422, 2;
	setp.eq.s32 	%p567, %r4677, 0;
	mov.f32 	%f2774, 0f00000000;
	sub.f32 	%f2775, %f2774, %f2773;
	selp.f32 	%f436, %f2773, %f2775, %p567;
	mul.f32 	%f2776, %f436, 0f3F22F983;
	cvt.rni.s32.f32 	%r8426, %f2776;
	cvt.rn.f32.s32 	%f2777, %r8426;
	fma.rn.f32 	%f2778, %f2777, 0fBFC90FDA, %f436;
	fma.rn.f32 	%f2779, %f2777, 0fB3A22168, %f2778;
	fma.rn.f32 	%f5947, %f2777, 0fA7C234C5, %f2779;
	abs.f32 	%f438, %f436;
	setp.ltu.f32 	%p568, %f438, 0f47CE4780;
	@%p568 bra 	$L__BB3_601;
	setp.neu.f32 	%p569, %f438, 0f7F800000;
	@%p569 bra 	$L__BB3_596;
	mov.f32 	%f2782, 0f00000000;
	mul.rn.f32 	%f5947, %f436, %f2782;
	mov.b32 	%r8426, 0;
	bra.uni 	$L__BB3_601;
$L__BB3_596:
	mov.b32 	%r955, %f436;
	shl.b32 	%r4679, %r955, 8;
	or.b32  	%r956, %r4679, -2147483648;
	mov.b64 	%rd3667, 0;
	mov.b32 	%r8423, 0;
	mov.u64 	%rd3665, __cudart_i2opi_f;
	mov.u64 	%rd3666, %rd1;
$L__BB3_597:
	.pragma "nounroll";
	ld.global.nc.u32 	%r4680, [%rd3665];
	mad.wide.u32 	%rd2164, %r4680, %r956, %rd3667;
	shr.u64 	%rd3667, %rd2164, 32;
	st.local.u32 	[%rd3666], %rd2164;
	add.s32 	%r8423, %r8423, 1;
	add.s64 	%rd3666, %rd3666, 4;
	add.s64 	%rd3665, %rd3665, 4;
	setp.ne.s32 	%p570, %r8423, 6;
	@%p570 bra 	$L__BB3_597;
	shr.u32 	%r4681, %r955, 23;
	st.local.u32 	[%rd1+24], %rd3667;
	and.b32  	%r959, %r4681, 31;
	and.b32  	%r4682, %r4681, 224;
	add.s32 	%r4683, %r4682, -128;
	shr.u32 	%r4684, %r4683, 5;
	mul.wide.u32 	%rd2165, %r4684, 4;
	sub.s64 	%rd485, %rd1, %rd2165;
	ld.local.u32 	%r8424, [%rd485+24];
	ld.local.u32 	%r8425, [%rd485+20];
	setp.eq.s32 	%p571, %r959, 0;
	@%p571 bra 	$L__BB3_600;
	shf.l.wrap.b32 	%r8424, %r8425, %r8424, %r959;
	ld.local.u32 	%r4685, [%rd485+16];
	shf.l.wrap.b32 	%r8425, %r4685, %r8425, %r959;
$L__BB3_600:
	shr.u32 	%r4686, %r8424, 30;
	shf.l.wrap.b32 	%r4687, %r8425, %r8424, 2;
	shl.b32 	%r4688, %r8425, 2;
	shr.u32 	%r4689, %r4687, 31;
	add.s32 	%r4690, %r4689, %r4686;
	neg.s32 	%r4691, %r4690;
	setp.lt.s32 	%p572, %r955, 0;
	selp.b32 	%r8426, %r4691, %r4690, %p572;
	xor.b32  	%r4692, %r4687, %r955;
	shr.s32 	%r4693, %r4687, 31;
	xor.b32  	%r4694, %r4693, %r4687;
	xor.b32  	%r4695, %r4693, %r4688;
	cvt.u64.u32 	%rd2166, %r4694;
	shl.b64 	%rd2167, %rd2166, 32;
	cvt.u64.u32 	%rd2168, %r4695;
	or.b64  	%rd2169, %rd2167, %rd2168;
	cvt.rn.f64.s64 	%fd137, %rd2169;
	mul.f64 	%fd138, %fd137, 0d3BF921FB54442D19;
	cvt.rn.f32.f64 	%f2780, %fd138;
	neg.f32 	%f2781, %f2780;
	setp.lt.s32 	%p573, %r4692, 0;
	selp.f32 	%f5947, %f2781, %f2780, %p573;
$L__BB3_601:
	mul.rn.f32 	%f2783, %f5947, %f5947;
	and.b32  	%r4697, %r8426, 1;
	setp.eq.b32 	%p574, %r4697, 1;
	selp.f32 	%f2784, 0f3F800000, %f5947, %p574;
	fma.rn.f32 	%f2785, %f2783, %f2784, 0f00000000;
	fma.rn.f32 	%f2786, %f2783, 0f37CBAC00, 0fBAB607ED;
	selp.f32 	%f2787, %f2786, 0fB94D4153, %p574;
	selp.f32 	%f2788, 0f3D2AAABB, 0f3C0885E4, %p574;
	fma.rn.f32 	%f2789, %f2787, %f2783, %f2788;
	selp.f32 	%f2790, 0fBEFFFFFF, 0fBE2AAAA8, %p574;
	fma.rn.f32 	%f2791, %f2789, %f2783, %f2790;
	fma.rn.f32 	%f2792, %f2791, %f2785, %f2784;
	and.b32  	%r4698, %r8426, 2;
	setp.eq.s32 	%p575, %r4698, 0;
	mov.f32 	%f2793, 0f00000000;
	sub.f32 	%f2794, %f2793, %f2792;
	selp.f32 	%f5949, %f2792, %f2794, %p575;
	setp.leu.f32 	%p576, %f354, %f5949;
	@%p576 bra 	$L__BB3_611;
	mul.f32 	%f2795, %f5949, 0f3F22F983;
	cvt.rni.s32.f32 	%r8430, %f2795;
	cvt.rn.f32.s32 	%f2796, %r8430;
	fma.rn.f32 	%f2797, %f2796, 0fBFC90FDA, %f5949;
	fma.rn.f32 	%f2798, %f2796, 0fB3A22168, %f2797;
	fma.rn.f32 	%f5948, %f2796, 0fA7C234C5, %f2798;
	abs.f32 	%f444, %f5949;
	setp.ltu.f32 	%p577, %f444, 0f47CE4780;
	@%p577 bra 	$L__BB3_610;
	setp.neu.f32 	%p578, %f444, 0f7F800000;
	@%p578 bra 	$L__BB3_605;
	mov.f32 	%f2801, 0f00000000;
	mul.rn.f32 	%f5948, %f5949, %f2801;
	mov.b32 	%r8430, 0;
	bra.uni 	$L__BB3_610;
$L__BB3_605:
	mov.b32 	%r969, %f5949;
	shl.b32 	%r4700, %r969, 8;
	or.b32  	%r970, %r4700, -2147483648;
	mov.b64 	%rd3670, 0;
	mov.b32 	%r8427, 0;
	mov.u64 	%rd3668, __cudart_i2opi_f;
	mov.u64 	%rd3669, %rd1;
$L__BB3_606:
	.pragma "nounroll";
	ld.global.nc.u32 	%r4701, [%rd3668];
	mad.wide.u32 	%rd2172, %r4701, %r970, %rd3670;
	shr.u64 	%rd3670, %rd2172, 32;
	st.local.u32 	[%rd3669], %rd2172;
	add.s32 	%r8427, %r8427, 1;
	add.s64 	%rd3669, %rd3669, 4;
	add.s64 	%rd3668, %rd3668, 4;
	setp.ne.s32 	%p579, %r8427, 6;
	@%p579 bra 	$L__BB3_606;
	shr.u32 	%r4702, %r969, 23;
	st.local.u32 	[%rd1+24], %rd3670;
	and.b32  	%r973, %r4702, 31;
	and.b32  	%r4703, %r4702, 224;
	add.s32 	%r4704, %r4703, -128;
	shr.u32 	%r4705, %r4704, 5;
	mul.wide.u32 	%rd2173, %r4705, 4;
	sub.s64 	%rd492, %rd1, %rd2173;
	ld.local.u32 	%r8428, [%rd492+24];
	ld.local.u32 	%r8429, [%rd492+20];
	setp.eq.s32 	%p580, %r973, 0;
	@%p580 bra 	$L__BB3_609;
	shf.l.wrap.b32 	%r8428, %r8429, %r8428, %r973;
	ld.local.u32 	%r4706, [%rd492+16];
	shf.l.wrap.b32 	%r8429, %r4706, %r8429, %r973;
$L__BB3_609:
	shr.u32 	%r4707, %r8428, 30;
	shf.l.wrap.b32 	%r4708, %r8429, %r8428, 2;
	shl.b32 	%r4709, %r8429, 2;
	shr.u32 	%r4710, %r4708, 31;
	add.s32 	%r4711, %r4710, %r4707;
	neg.s32 	%r4712, %r4711;
	setp.lt.s32 	%p581, %r969, 0;
	selp.b32 	%r8430, %r4712, %r4711, %p581;
	xor.b32  	%r4713, %r4708, %r969;
	shr.s32 	%r4714, %r4708, 31;
	xor.b32  	%r4715, %r4714, %r4708;
	xor.b32  	%r4716, %r4714, %r4709;
	cvt.u64.u32 	%rd2174, %r4715;
	shl.b64 	%rd2175, %rd2174, 32;
	cvt.u64.u32 	%rd2176, %r4716;
	or.b64  	%rd2177, %rd2175, %rd2176;
	cvt.rn.f64.s64 	%fd139, %rd2177;
	mul.f64 	%fd140, %fd139, 0d3BF921FB54442D19;
	cvt.rn.f32.f64 	%f2799, %fd140;
	neg.f32 	%f2800, %f2799;
	setp.lt.s32 	%p582, %r4713, 0;
	selp.f32 	%f5948, %f2800, %f2799, %p582;
$L__BB3_610:
	add.s32 	%r4718, %r8430, 1;
	mul.rn.f32 	%f2802, %f5948, %f5948;
	and.b32  	%r4719, %r8430, 1;
	setp.eq.b32 	%p583, %r4719, 1;
	selp.f32 	%f2803, %f5948, 0f3F800000, %p583;
	fma.rn.f32 	%f2804, %f2802, %f2803, 0f00000000;
	fma.rn.f32 	%f2805, %f2802, 0f37CBAC00, 0fBAB607ED;
	selp.f32 	%f2806, 0fB94D4153, %f2805, %p583;
	selp.f32 	%f2807, 0f3C0885E4, 0f3D2AAABB, %p583;
	fma.rn.f32 	%f2808, %f2806, %f2802, %f2807;
	selp.f32 	%f2809, 0fBE2AAAA8, 0fBEFFFFFF, %p583;
	fma.rn.f32 	%f2810, %f2808, %f2802, %f2809;
	fma.rn.f32 	%f2811, %f2810, %f2804, %f2803;
	and.b32  	%r4720, %r4718, 2;
	setp.eq.s32 	%p584, %r4720, 0;
	mov.f32 	%f2812, 0f00000000;
	sub.f32 	%f2813, %f2812, %f2811;
	selp.f32 	%f5949, %f2811, %f2813, %p584;
$L__BB3_611:
	mul.f32 	%f2814, %f5949, 0f3F22F983;
	cvt.rni.s32.f32 	%r8434, %f2814;
	cvt.rn.f32.s32 	%f2815, %r8434;
	fma.rn.f32 	%f2816, %f2815, 0fBFC90FDA, %f5949;
	fma.rn.f32 	%f2817, %f2815, 0fB3A22168, %f2816;
	fma.rn.f32 	%f5950, %f2815, 0fA7C234C5, %f2817;
	abs.f32 	%f451, %f5949;
	setp.ltu.f32 	%p585, %f451, 0f47CE4780;
	@%p585 bra 	$L__BB3_619;
	setp.neu.f32 	%p586, %f451, 0f7F800000;
	@%p586 bra 	$L__BB3_614;
	mov.f32 	%f2820, 0f00000000;
	mul.rn.f32 	%f5950, %f5949, %f2820;
	mov.b32 	%r8434, 0;
	bra.uni 	$L__BB3_619;
$L__BB3_614:
	mov.b32 	%r983, %f5949;
	shl.b32 	%r4722, %r983, 8;
	or.b32  	%r984, %r4722, -2147483648;
	mov.b64 	%rd3673, 0;
	mov.b32 	%r8431, 0;
	mov.u64 	%rd3671, __cudart_i2opi_f;
	mov.u64 	%rd3672, %rd1;
$L__BB3_615:
	.pragma "nounroll";
	ld.global.nc.u32 	%r4723, [%rd3671];
	mad.wide.u32 	%rd2180, %r4723, %r984, %rd3673;
	shr.u64 	%rd3673, %rd2180, 32;
	st.local.u32 	[%rd3672], %rd2180;
	add.s32 	%r8431, %r8431, 1;
	add.s64 	%rd3672, %rd3672, 4;
	add.s64 	%rd3671, %rd3671, 4;
	setp.ne.s32 	%p587, %r8431, 6;
	@%p587 bra 	$L__BB3_615;
	shr.u32 	%r4724, %r983, 23;
	st.local.u32 	[%rd1+24], %rd3673;
	and.b32  	%r987, %r4724, 31;
	and.b32  	%r4725, %r4724, 224;
	add.s32 	%r4726, %r4725, -128;
	shr.u32 	%r4727, %r4726, 5;
	mul.wide.u32 	%rd2181, %r4727, 4;
	sub.s64 	%rd499, %rd1, %rd2181;
	ld.local.u32 	%r8432, [%rd499+24];
	ld.local.u32 	%r8433, [%rd499+20];
	setp.eq.s32 	%p588, %r987, 0;
	@%p588 bra 	$L__BB3_618;
	shf.l.wrap.b32 	%r8432, %r8433, %r8432, %r987;
	ld.local.u32 	%r4728, [%rd499+16];
	shf.l.wrap.b32 	%r8433, %r4728, %r8433, %r987;
$L__BB3_618:
	shr.u32 	%r4729, %r8432, 30;
	shf.l.wrap.b32 	%r4730, %r8433, %r8432, 2;
	shl.b32 	%r4731, %r8433, 2;
	shr.u32 	%r4732, %r4730, 31;
	add.s32 	%r4733, %r4732, %r4729;
	neg.s32 	%r4734, %r4733;
	setp.lt.s32 	%p589, %r983, 0;
	selp.b32 	%r8434, %r4734, %r4733, %p589;
	xor.b32  	%r4735, %r4730, %r983;
	shr.s32 	%r4736, %r4730, 31;
	xor.b32  	%r4737, %r4736, %r4730;
	xor.b32  	%r4738, %r4736, %r4731;
	cvt.u64.u32 	%rd2182, %r4737;
	shl.b64 	%rd2183, %rd2182, 32;
	cvt.u64.u32 	%rd2184, %r4738;
	or.b64  	%rd2185, %rd2183, %rd2184;
	cvt.rn.f64.s64 	%fd141, %rd2185;
	mul.f64 	%fd142, %fd141, 0d3BF921FB54442D19;
	cvt.rn.f32.f64 	%f2818, %fd142;
	neg.f32 	%f2819, %f2818;
	setp.lt.s32 	%p590, %r4735, 0;
	selp.f32 	%f5950, %f2819, %f2818, %p590;
$L__BB3_619:
	mul.rn.f32 	%f2821, %f5950, %f5950;
	and.b32  	%r4740, %r8434, 1;
	setp.eq.b32 	%p591, %r4740, 1;
	selp.f32 	%f2822, 0f3F800000, %f5950, %p591;
	fma.rn.f32 	%f2823, %f2821, %f2822, 0f00000000;
	fma.rn.f32 	%f2824, %f2821, 0f37CBAC00, 0fBAB607ED;
	selp.f32 	%f2825, %f2824, 0fB94D4153, %p591;
	selp.f32 	%f2826, 0f3D2AAABB, 0f3C0885E4, %p591;
	fma.rn.f32 	%f2827, %f2825, %f2821, %f2826;
	selp.f32 	%f2828, 0fBEFFFFFF, 0fBE2AAAA8, %p591;
	fma.rn.f32 	%f2829, %f2827, %f2821, %f2828;
	fma.rn.f32 	%f2830, %f2829, %f2823, %f2822;
	and.b32  	%r4741, %r8434, 2;
	setp.eq.s32 	%p592, %r4741, 0;
	mov.f32 	%f2831, 0f00000000;
	sub.f32 	%f2832, %f2831, %f2830;
	selp.f32 	%f455, %f2830, %f2832, %p592;
	mul.f32 	%f2833, %f455, 0f3F22F983;
	cvt.rni.s32.f32 	%r8438, %f2833;
	cvt.rn.f32.s32 	%f2834, %r8438;
	fma.rn.f32 	%f2835, %f2834, 0fBFC90FDA, %f455;
	fma.rn.f32 	%f2836, %f2834, 0fB3A22168, %f2835;
	fma.rn.f32 	%f5951, %f2834, 0fA7C234C5, %f2836;
	abs.f32 	%f457, %f455;
	setp.ltu.f32 	%p593, %f457, 0f47CE4780;
	@%p593 bra 	$L__BB3_627;
	setp.neu.f32 	%p594, %f457, 0f7F800000;
	@%p594 bra 	$L__BB3_622;
	mov.f32 	%f2839, 0f00000000;
	mul.rn.f32 	%f5951, %f455, %f2839;
	mov.b32 	%r8438, 0;
	bra.uni 	$L__BB3_627;
$L__BB3_622:
	mov.b32 	%r997, %f455;
	shl.b32 	%r4743, %r997, 8;
	or.b32  	%r998, %r4743, -2147483648;
	mov.b64 	%rd3676, 0;
	mov.b32 	%r8435, 0;
	mov.u64 	%rd3674, __cudart_i2opi_f;
	mov.u64 	%rd3675, %rd1;
$L__BB3_623:
	.pragma "nounroll";
	ld.global.nc.u32 	%r4744, [%rd3674];
	mad.wide.u32 	%rd2188, %r4744, %r998, %rd3676;
	shr.u64 	%rd3676, %rd2188, 32;
	st.local.u32 	[%rd3675], %rd2188;
	add.s32 	%r8435, %r8435, 1;
	add.s64 	%rd3675, %rd3675, 4;
	add.s64 	%rd3674, %rd3674, 4;
	setp.ne.s32 	%p595, %r8435, 6;
	@%p595 bra 	$L__BB3_623;
	shr.u32 	%r4745, %r997, 23;
	st.local.u32 	[%rd1+24], %rd3676;
	and.b32  	%r1001, %r4745, 31;
	and.b32  	%r4746, %r4745, 224;
	add.s32 	%r4747, %r4746, -128;
	shr.u32 	%r4748, %r4747, 5;
	mul.wide.u32 	%rd2189, %r4748, 4;
	sub.s64 	%rd506, %rd1, %rd2189;
	ld.local.u32 	%r8436, [%rd506+24];
	ld.local.u32 	%r8437, [%rd506+20];
	setp.eq.s32 	%p596, %r1001, 0;
	@%p596 bra 	$L__BB3_626;
	shf.l.wrap.b32 	%r8436, %r8437, %r8436, %r1001;
	ld.local.u32 	%r4749, [%rd506+16];
	shf.l.wrap.b32 	%r8437, %r4749, %r8437, %r1001;
$L__BB3_626:
	shr.u32 	%r4750, %r8436, 30;
	shf.l.wrap.b32 	%r4751, %r8437, %r8436, 2;
	shl.b32 	%r4752, %r8437, 2;
	shr.u32 	%r4753, %r4751, 31;
	add.s32 	%r4754, %r4753, %r4750;
	neg.s32 	%r4755, %r4754;
	setp.lt.s32 	%p597, %r997, 0;
	selp.b32 	%r8438, %r4755, %r4754, %p597;
	xor.b32  	%r4756, %r4751, %r997;
	shr.s32 	%r4757, %r4751, 31;
	xor.b32  	%r4758, %r4757, %r4751;
	xor.b32  	%r4759, %r4757, %r4752;
	cvt.u64.u32 	%rd2190, %r4758;
	shl.b64 	%rd2191, %rd2190, 32;
	cvt.u64.u32 	%rd2192, %r4759;
	or.b64  	%rd2193, %rd2191, %rd2192;
	cvt.rn.f64.s64 	%fd143, %rd2193;
	mul.f64 	%fd144, %fd143, 0d3BF921FB54442D19;
	cvt.rn.f32.f64 	%f2837, %fd144;
	neg.f32 	%f2838, %f2837;
	setp.lt.s32 	%p598, %r4756, 0;
	selp.f32 	%f5951, %f2838, %f2837, %p598;
$L__BB3_627:
	add.s32 	%r4761, %r8438, 1;
	mul.rn.f32 	%f2840, %f5951, %f5951;
	and.b32  	%r4762, %r8438, 1;
	setp.eq.b32 	%p599, %r4762, 1;
	selp.f32 	%f2841, %f5951, 0f3F800000, %p599;
	fma.rn.f32 	%f2842, %f2840, %f2841, 0f00000000;
	fma.rn.f32 	%f2843, %f2840, 0f37CBAC00, 0fBAB607ED;
	selp.f32 	%f2844, 0fB94D4153, %f2843, %p599;
	selp.f32 	%f2845, 0f3C0885E4, 0f3D2AAABB, %p599;
	fma.rn.f32 	%f2846, %f2844, %f2840, %f2845;
	selp.f32 	%f2847, 0fBE2AAAA8, 0fBEFFFFFF, %p599;
	fma.rn.f32 	%f2848, %f2846, %f2840, %f2847;
	fma.rn.f32 	%f2849, %f2848, %f2842, %f2841;
	and.b32  	%r4763, %r4761, 2;
	setp.eq.s32 	%p600, %r4763, 0;
	mov.f32 	%f2850, 0f00000000;
	sub.f32 	%f2851, %f2850, %f2849;
	selp.f32 	%f461, %f2849, %f2851, %p600;
	mul.f32 	%f2852, %f461, 0f3F22F983;
	cvt.rni.s32.f32 	%r8442, %f2852;
	cvt.rn.f32.s32 	%f2853, %r8442;
	fma.rn.f32 	%f2854, %f2853, 0fBFC90FDA, %f461;
	fma.rn.f32 	%f2855, %f2853, 0fB3A22168, %f2854;
	fma.rn.f32 	%f5952, %f2853, 0fA7C234C5, %f2855;
	abs.f32 	%f463, %f461;
	setp.ltu.f32 	%p601, %f463, 0f47CE4780;
	@%p601 bra 	$L__BB3_635;
	setp.neu.f32 	%p602, %f463, 0f7F800000;
	@%p602 bra 	$L__BB3_630;
	mov.f32 	%f2858, 0f00000000;
	mul.rn.f32 	%f5952, %f461, %f2858;
	mov.b32 	%r8442, 0;
	bra.uni 	$L__BB3_635;
$L__BB3_630:
	mov.b32 	%r1011, %f461;
	shl.b32 	%r4765, %r1011, 8;
	or.b32  	%r1012, %r4765, -2147483648;
	mov.b64 	%rd3679, 0;
	mov.b32 	%r8439, 0;
	mov.u64 	%rd3677, __cudart_i2opi_f;
	mov.u64 	%rd3678, %rd1;
$L__BB3_631:
	.pragma "nounroll";
	ld.global.nc.u32 	%r4766, [%rd3677];
	mad.wide.u32 	%rd2196, %r4766, %r1012, %rd3679;
	shr.u64 	%rd3679, %rd2196, 32;
	st.local.u32 	[%rd3678], %rd2196;
	add.s32 	%r8439, %r8439, 1;
	add.s64 	%rd3678, %rd3678, 4;
	add.s64 	%rd3677, %rd3677, 4;
	setp.ne.s32 	%p603, %r8439, 6;
	@%p603 bra 	$L__BB3_631;
	shr.u32 	%r4767, %r1011, 23;
	st.local.u32 	[%rd1+24], %rd3679;
	and.b32  	%r1015, %r4767, 31;
	and.b32  	%r4768, %r4767, 224;
	add.s32 	%r4769, %r4768, -128;
	shr.u32 	%r4770, %r4769, 5;
	mul.wide.u32 	%rd2197, %r4770, 4;
	sub.s64 	%rd513, %rd1, %rd2197;
	ld.local.u32 	%r8440, [%rd513+24];
	ld.local.u32 	%r8441, [%rd513+20];
	setp.eq.s32 	%p604, %r1015, 0;
	@%p604 bra 	$L__BB3_634;
	shf.l.wrap.b32 	%r8440, %r8441, %r8440, %r1015;
	ld.local.u32 	%r4771, [%rd513+16];
	shf.l.wrap.b32 	%r8441, %r4771, %r8441, %r1015;
$L__BB3_634:
	shr.u32 	%r4772, %r8440, 30;
	shf.l.wrap.b32 	%r4773, %r8441, %r8440, 2;
	shl.b32 	%r4774, %r8441, 2;
	shr.u32 	%r4775, %r4773, 31;
	add.s32 	%r4776, %r4775, %r4772;
	neg.s32 	%r4777, %r4776;
	setp.lt.s32 	%p605, %r1011, 0;
	selp.b32 	%r8442, %r4777, %r4776, %p605;
	xor.b32  	%r4778, %r4773, %r1011;
	shr.s32 	%r4779, %r4773, 31;
	xor.b32  	%r4780, %r4779, %r4773;
	xor.b32  	%r4781, %r4779, %r4774;
	cvt.u64.u32 	%rd2198, %r4780;
	shl.b64 	%rd2199, %rd2198, 32;
	cvt.u64.u32 	%rd2200, %r4781;
	or.b64  	%rd2201, %rd2199, %rd2200;
	cvt.rn.f64.s64 	%fd145, %rd2201;
	mul.f64 	%fd146, %fd145, 0d3BF921FB54442D19;
	cvt.rn.f32.f64 	%f2856, %fd146;
	neg.f32 	%f2857, %f2856;
	setp.lt.s32 	%p606, %r4778, 0;
	selp.f32 	%f5952, %f2857, %f2856, %p606;
$L__BB3_635:
	mul.rn.f32 	%f2859, %f5952, %f5952;
	and.b32  	%r4783, %r8442, 1;
	setp.eq.b32 	%p607, %r4783, 1;
	selp.f32 	%f2860, 0f3F800000, %f5952, %p607;
	fma.rn.f32 	%f2861, %f2859, %f2860, 0f00000000;
	fma.rn.f32 	%f2862, %f2859, 0f37CBAC00, 0fBAB607ED;
	selp.f32 	%f2863, %f2862, 0fB94D4153, %p607;
	selp.f32 	%f2864, 0f3D2AAABB, 0f3C0885E4, %p607;
	fma.rn.f32 	%f2865, %f2863, %f2859, %f2864;
	selp.f32 	%f2866, 0fBEFFFFFF, 0fBE2AAAA8, %p607;
	fma.rn.f32 	%f2867, %f2865, %f2859, %f2866;
	fma.rn.f32 	%f2868, %f2867, %f2861, %f2860;
	and.b32  	%r4784, %r8442, 2;
	setp.eq.s32 	%p608, %r4784, 0;
	mov.f32 	%f2869, 0f00000000;
	sub.f32 	%f2870, %f2869, %f2868;
	selp.f32 	%f467, %f2868, %f2870, %p608;
	mul.f32 	%f2871, %f467, 0f3F22F983;
	cvt.rni.s32.f32 	%r8446, %f2871;
	cvt.rn.f32.s32 	%f2872, %r8446;
	fma.rn.f32 	%f2873, %f2872, 0fBFC90FDA, %f467;
	fma.rn.f32 	%f2874, %f2872, 0fB3A22168, %f2873;
	fma.rn.f32 	%f5953, %f2872, 0fA7C234C5, %f2874;
	abs.f32 	%f469, %f467;
	setp.ltu.f32 	%p609, %f469, 0f47CE4780;
	@%p609 bra 	$L__BB3_643;
	setp.neu.f32 	%p610, %f469, 0f7F800000;
	@%p610 bra 	$L__BB3_638;
	mov.f32 	%f2877, 0f00000000;
	mul.rn.f32 	%f5953, %f467, %f2877;
	mov.b32 	%r8446, 0;
	bra.uni 	$L__BB3_643;
$L__BB3_638:
	mov.b32 	%r1025, %f467;
	shl.b32 	%r4786, %r1025, 8;
	or.b32  	%r1026, %r4786, -2147483648;
	mov.b64 	%rd3682, 0;
	mov.b32 	%r8443, 0;
	mov.u64 	%rd3680, __cudart_i2opi_f;
	mov.u64 	%rd3681, %rd1;
$L__BB3_639:
	.pragma "nounroll";
	ld.global.nc.u32 	%r4787, [%rd3680];
	mad.wide.u32 	%rd2204, %r4787, %r1026, %rd3682;
	shr.u64 	%rd3682, %rd2204, 32;
	st.local.u32 	[%rd3681], %rd2204;
	add.s32 	%r8443, %r8443, 1;
	add.s64 	%rd3681, %rd3681, 4;
	add.s64 	%rd3680, %rd3680, 4;
	setp.ne.s32 	%p611, %r8443, 6;
	@%p611 bra 	$L__BB3_639;
	shr.u32 	%r4788, %r1025, 23;
	st.local.u32 	[%rd1+24], %rd3682;
	and.b32  	%r1029, %r4788, 31;
	and.b32  	%r4789, %r4788, 224;
	add.s32 	%r4790, %r4789, -128;
	shr.u32 	%r4791, %r4790, 5;
	mul.wide.u32 	%rd2205, %r4791, 4;
	sub.s64 	%rd520, %rd1, %rd2205;
	ld.local.u32 	%r8444, [%rd520+24];
	ld.local.u32 	%r8445, [%rd520+20];
	setp.eq.s32 	%p612, %r1029, 0;
	@%p612 bra 	$L__BB3_642;
	shf.l.wrap.b32 	%r8444, %r8445, %r8444, %r1029;
	ld.local.u32 	%r4792, [%rd520+16];
	shf.l.wrap.b32 	%r8445, %r4792, %r8445, %r1029;
$L__BB3_642:
	shr.u32 	%r4793, %r8444, 30;
	shf.l.wrap.b32 	%r4794, %r8445, %r8444, 2;
	shl.b32 	%r4795, %r8445, 2;
	shr.u32 	%r4796, %r4794, 31;
	add.s32 	%r4797, %r4796, %r4793;
	neg.s32 	%r4798, %r4797;
	setp.lt.s32 	%p613, %r1025, 0;
	selp.b32 	%r8446, %r4798, %r4797, %p613;
	xor.b32  	%r4799, %r4794, %r1025;
	shr.s32 	%r4800, %r4794, 31;
	xor.b32  	%r4801, %r4800, %r4794;
	xor.b32  	%r4802, %r4800, %r4795;
	cvt.u64.u32 	%rd2206, %r4801;
	shl.b64 	%rd2207, %rd2206, 32;
	cvt.u64.u32 	%rd2208, %r4802;
	or.b64  	%rd2209, %rd2207, %rd2208;
	cvt.rn.f64.s64 	%fd147, %rd2209;
	mul.f64 	%fd148, %fd147, 0d3BF921FB54442D19;
	cvt.rn.f32.f64 	%f2875, %fd148;
	neg.f32 	%f2876, %f2875;
	setp.lt.s32 	%p614, %r4799, 0;
	selp.f32 	%f5953, %f2876, %f2875, %p614;
$L__BB3_643:
	add.s32 	%r4804, %r8446, 1;
	mul.rn.f32 	%f2878, %f5953, %f5953;
	and.b32  	%r4805, %r8446, 1;
	setp.eq.b32 	%p615, %r4805, 1;
	selp.f32 	%f2879, %f5953, 0f3F800000, %p615;
	fma.rn.f32 	%f2880, %f2878, %f2879, 0f00000000;
	fma.rn.f32 	%f2881, %f2878, 0f37CBAC00, 0fBAB607ED;
	selp.f32 	%f2882, 0fB94D4153, %f2881, %p615;
	selp.f32 	%f2883, 0f3C0885E4, 0f3D2AAABB, %p615;
	fma.rn.f32 	%f2884, %f2882, %f2878, %f2883;
	selp.f32 	%f2885, 0fBE2AAAA8, 0fBEFFFFFF, %p615;
	fma.rn.f32 	%f2886, %f2884, %f2878, %f2885;
	fma.rn.f32 	%f2887, %f2886, %f2880, %f2879;
	and.b32  	%r4806, %r4804, 2;
	setp.eq.s32 	%p616, %r4806, 0;
	mov.f32 	%f2888, 0f00000000;
	sub.f32 	%f2889, %f2888, %f2887;
	selp.f32 	%f5955, %f2887, %f2889, %p616;
	setp.leu.f32 	%p617, %f354, %f321;
	@%p617 bra 	$L__BB3_653;
	mul.f32 	%f2890, %f5955, 0f3F22F983;
	cvt.rni.s32.f32 	%r8450, %f2890;
	cvt.rn.f32.s32 	%f2891, %r8450;
	fma.rn.f32 	%f2892, %f2891, 0fBFC90FDA, %f5955;
	fma.rn.f32 	%f2893, %f2891, 0fB3A22168, %f2892;
	fma.rn.f32 	%f5954, %f2891, 0fA7C234C5, %f2893;
	abs.f32 	%f475, %f5955;
	setp.ltu.f32 	%p618, %f475, 0f47CE4780;
	@%p618 bra 	$L__BB3_652;
	setp.neu.f32 	%p619, %f475, 0f7F800000;
	@%p619 bra 	$L__BB3_647;
	mov.f32 	%f2896, 0f00000000;
	mul.rn.f32 	%f5954, %f5955, %f2896;
	mov.b32 	%r8450, 0;
	bra.uni 	$L__BB3_652;
$L__BB3_647:
	mov.b32 	%r1039, %f5955;
	shl.b32 	%r4808, %r1039, 8;
	or.b32  	%r1040, %r4808, -2147483648;
	mov.b64 	%rd3685, 0;
	mov.b32 	%r8447, 0;
	mov.u64 	%rd3683, __cudart_i2opi_f;
	mov.u64 	%rd3684, %rd1;
$L__BB3_648:
	.pragma "nounroll";
	ld.global.nc.u32 	%r4809, [%rd3683];
	mad.wide.u32 	%rd2212, %r4809, %r1040, %rd3685;
	shr.u64 	%rd3685, %rd2212, 32;
	st.local.u32 	[%rd3684], %rd2212;
	add.s32 	%r8447, %r8447, 1;
	add.s64 	%rd3684, %rd3684, 4;
	add.s64 	%rd3683, %rd3683, 4;
	setp.ne.s32 	%p620, %r8447, 6;
	@%p620 bra 	$L__BB3_648;
	shr.u32 	%r4810, %r1039, 23;
	st.local.u32 	[%rd1+24], %rd3685;
	and.b32  	%r1043, %r4810, 31;
	and.b32  	%r4811, %r4810, 224;
	add.s32 	%r4812, %r4811, -128;
	shr.u32 	%r4813, %r4812, 5;
	mul.wide.u32 	%rd2213, %r4813, 4;
	sub.s64 	%rd527, %rd1, %rd2213;
	ld.local.u32 	%r8448, [%rd527+24];
	ld.local.u32 	%r8449, [%rd527+20];
	setp.eq.s32 	%p621, %r1043, 0;
	@%p621 bra 	$L__BB3_651;
	shf.l.wrap.b32 	%r8448, %r8449, %r8448, %r1043;
	ld.local.u32 	%r4814, [%rd527+16];
	shf.l.wrap.b32 	%r8449, %r4814, %r8449, %r1043;
$L__BB3_651:
	shr.u32 	%r4815, %r8448, 30;
	shf.l.wrap.b32 	%r4816, %r8449, %r8448, 2;
	shl.b32 	%r4817, %r8449, 2;
	shr.u32 	%r4818, %r4816, 31;
	add.s32 	%r4819, %r4818, %r4815;
	neg.s32 	%r4820, %r4819;
	setp.lt.s32 	%p622, %r1039, 0;
	selp.b32 	%r8450, %r4820, %r4819, %p622;
	xor.b32  	%r4821, %r4816, %r1039;
	shr.s32 	%r4822, %r4816, 31;
	xor.b32  	%r4823, %r4822, %r4816;
	xor.b32  	%r4824, %r4822, %r4817;
	cvt.u64.u32 	%rd2214, %r4823;
	shl.b64 	%rd2215, %rd2214, 32;
	cvt.u64.u32 	%rd2216, %r4824;
	or.b64  	%rd2217, %rd2215, %rd2216;
	cvt.rn.f64.s64 	%fd149, %rd2217;
	mul.f64 	%fd150, %fd149, 0d3BF921FB54442D19;
	cvt.rn.f32.f64 	%f2894, %fd150;
	neg.f32 	%f2895, %f2894;
	setp.lt.s32 	%p623, %r4821, 0;
	selp.f32 	%f5954, %f2895, %f2894, %p623;
$L__BB3_652:
	add.s32 	%r4826, %r8450, 1;
	mul.rn.f32 	%f2897, %f5954, %f5954;
	and.b32  	%r4827, %r8450, 1;
	setp.eq.b32 	%p624, %r4827, 1;
	selp.f32 	%f2898, %f5954, 0f3F800000, %p624;
	fma.rn.f32 	%f2899, %f2897, %f2898, 0f00000000;
	fma.rn.f32 	%f2900, %f2897, 0f37CBAC00, 0fBAB607ED;
	selp.f32 	%f2901, 0fB94D4153, %f2900, %p624;
	selp.f32 	%f2902, 0f3C0885E4, 0f3D2AAABB, %p624;
	fma.rn.f32 	%f2903, %f2901, %f2897, %f2902;
	selp.f32 	%f2904, 0fBE2AAAA8, 0fBEFFFFFF, %p624;
	fma.rn.f32 	%f2905, %f2903, %f2897, %f2904;
	fma.rn.f32 	%f2906, %f2905, %f2899, %f2898;
	and.b32  	%r4828, %r4826, 2;
	setp.eq.s32 	%p625, %r4828, 0;
	mov.f32 	%f2907, 0f00000000;
	sub.f32 	%f2908, %f2907, %f2906;
	selp.f32 	%f5955, %f2906, %f2908, %p625;
$L__BB3_653:
	setp.leu.f32 	%p626, %f2, %f354;
	@%p626 bra 	$L__BB3_663;
	mul.f32 	%f2909, %f5955, 0f3F22F983;
	cvt.rni.s32.f32 	%r8454, %f2909;
	cvt.rn.f32.s32 	%f2910, %r8454;
	fma.rn.f32 	%f2911, %f2910, 0fBFC90FDA, %f5955;
	fma.rn.f32 	%f2912, %f2910, 0fB3A22168, %f2911;
	fma.rn.f32 	%f5956, %f2910, 0fA7C234C5, %f2912;
	abs.f32 	%f482, %f5955;
	setp.ltu.f32 	%p627, %f482, 0f47CE4780;
	@%p627 bra 	$L__BB3_662;
	setp.neu.f32 	%p628, %f482, 0f7F800000;
	@%p628 bra 	$L__BB3_657;
	mov.f32 	%f2915, 0f00000000;
	mul.rn.f32 	%f5956, %f5955, %f2915;
	mov.b32 	%r8454, 0;
	bra.uni 	$L__BB3_662;
$L__BB3_657:
	mov.b32 	%r1053, %f5955;
	shl.b32 	%r4830, %r1053, 8;
	or.b32  	%r1054, %r4830, -2147483648;
	mov.b64 	%rd3688, 0;
	mov.b32 	%r8451, 0;
	mov.u64 	%rd3686, __cudart_i2opi_f;
	mov.u64 	%rd3687, %rd1;
$L__BB3_658:
	.pragma "nounroll";
	ld.global.nc.u32 	%r4831, [%rd3686];
	mad.wide.u32 	%rd2220, %r4831, %r1054, %rd3688;
	shr.u64 	%rd3688, %rd2220, 32;
	st.local.u32 	[%rd3687], %rd2220;
	add.s32 	%r8451, %r8451, 1;
	add.s64 	%rd3687, %rd3687, 4;
	add.s64 	%rd3686, %rd3686, 4;
	setp.ne.s32 	%p629, %r8451, 6;
	@%p629 bra 	$L__BB3_658;
	shr.u32 	%r4832, %r1053, 23;
	st.local.u32 	[%rd1+24], %rd3688;
	and.b32  	%r1057, %r4832, 31;
	and.b32  	%r4833, %r4832, 224;
	add.s32 	%r4834, %r4833, -128;
	shr.u32 	%r4835, %r4834, 5;
	mul.wide.u32 	%rd2221, %r4835, 4;
	sub.s64 	%rd534, %rd1, %rd2221;
	ld.local.u32 	%r8452, [%rd534+24];
	ld.local.u32 	%r8453, [%rd534+20];
	setp.eq.s32 	%p630, %r1057, 0;
	@%p630 bra 	$L__BB3_661;
	shf.l.wrap.b32 	%r8452, %r8453, %r8452, %r1057;
	ld.local.u32 	%r4836, [%rd534+16];
	shf.l.wrap.b32 	%r8453, %r4836, %r8453, %r1057;
$L__BB3_661:
	shr.u32 	%r4837, %r8452, 30;
	shf.l.wrap.b32 	%r4838, %r8453, %r8452, 2;
	shl.b32 	%r4839, %r8453, 2;
	shr.u32 	%r4840, %r4838, 31;
	add.s32 	%r4841, %r4840, %r4837;
	neg.s32 	%r4842, %r4841;
	setp.lt.s32 	%p631, %r1053, 0;
	selp.b32 	%r8454, %r4842, %r4841, %p631;
	xor.b32  	%r4843, %r4838, %r1053;
	shr.s32 	%r4844, %r4838, 31;
	xor.b32  	%r4845, %r4844, %r4838;
	xor.b32  	%r4846, %r4844, %r4839;
	cvt.u64.u32 	%rd2222, %r4845;
	shl.b64 	%rd2223, %rd2222, 32;
	cvt.u64.u32 	%rd2224, %r4846;
	or.b64  	%rd2225, %rd2223, %rd2224;
	cvt.rn.f64.s64 	%fd151, %rd2225;
	mul.f64 	%fd152, %fd151, 0d3BF921FB54442D19;
	cvt.rn.f32.f64 	%f2913, %fd152;
	neg.f32 	%f2914, %f2913;
	setp.lt.s32 	%p632, %r4843, 0;
	selp.f32 	%f5956, %f2914, %f2913, %p632;
$L__BB3_662:
	mul.rn.f32 	%f2916, %f5956, %f5956;
	and.b32  	%r4848, %r8454, 1;
	setp.eq.b32 	%p633, %r4848, 1;
	selp.f32 	%f2917, 0f3F800000, %f5956, %p633;
	fma.rn.f32 	%f2918, %f2916, %f2917, 0f00000000;
	fma.rn.f32 	%f2919, %f2916, 0f37CBAC00, 0fBAB607ED;
	selp.f32 	%f2920, %f2919, 0fB94D4153, %p633;
	selp.f32 	%f2921, 0f3D2AAABB, 0f3C0885E4, %p633;
	fma.rn.f32 	%f2922, %f2920, %f2916, %f2921;
	selp.f32 	%f2923, 0fBEFFFFFF, 0fBE2AAAA8, %p633;
	fma.rn.f32 	%f2924, %f2922, %f2916, %f2923;
	fma.rn.f32 	%f2925, %f2924, %f2918, %f2917;
	and.b32  	%r4849, %r8454, 2;
	setp.eq.s32 	%p634, %r4849, 0;
	mov.f32 	%f2926, 0f00000000;
	sub.f32 	%f2927, %f2926, %f2925;
	selp.f32 	%f5955, %f2925, %f2927, %p634;
$L__BB3_663:
	setp.geu.f32 	%p635, %f321, 0f41100000;
	@%p635 bra 	$L__BB3_673;
	mul.f32 	%f2928, %f5955, 0f3F22F983;
	cvt.rni.s32.f32 	%r8458, %f2928;
	cvt.rn.f32.s32 	%f2929, %r8458;
	fma.rn.f32 	%f2930, %f2929, 0fBFC90FDA, %f5955;
	fma.rn.f32 	%f2931, %f2929, 0fB3A22168, %f2930;
	fma.rn.f32 	%f5958, %f2929, 0fA7C234C5, %f2931;
	abs.f32 	%f489, %f5955;
	setp.ltu.f32 	%p636, %f489, 0f47CE4780;
	@%p636 bra 	$L__BB3_672;
	setp.neu.f32 	%p637, %f489, 0f7F800000;
	@%p637 bra 	$L__BB3_667;
	mov.f32 	%f2934, 0f00000000;
	mul.rn.f32 	%f5958, %f5955, %f2934;
	mov.b32 	%r8458, 0;
	bra.uni 	$L__BB3_672;
$L__BB3_667:
	mov.b32 	%r1067, %f5955;
	shl.b32 	%r4851, %r1067, 8;
	or.b32  	%r1068, %r4851, -2147483648;
	mov.b64 	%rd3691, 0;
	mov.b32 	%r8455, 0;
	mov.u64 	%rd3689, __cudart_i2opi_f;
	mov.u64 	%rd3690, %rd1;
$L__BB3_668:
	.pragma "nounroll";
	ld.global.nc.u32 	%r4852, [%rd3689];
	mad.wide.u32 	%rd2228, %r4852, %r1068, %rd3691;
	shr.u64 	%rd3691, %rd2228, 32;
	st.local.u32 	[%rd3690], %rd2228;
	add.s32 	%r8455, %r8455, 1;
	add.s64 	%rd3690, %rd3690, 4;
	add.s64 	%rd3689, %rd3689, 4;
	setp.ne.s32 	%p638, %r8455, 6;
	@%p638 bra 	$L__BB3_668;
	shr.u32 	%r4853, %r1067, 23;
	st.local.u32 	[%rd1+24], %rd3691;
	and.b32  	%r1071, %r4853, 31;
	and.b32  	%r4854, %r4853, 224;
	add.s32 	%r4855, %r4854, -128;
	shr.u32 	%r4856, %r4855, 5;
	mul.wide.u32 	%rd2229, %r4856, 4;
	sub.s64 	%rd541, %rd1, %rd2229;
	ld.local.u32 	%r8456, [%rd541+24];
	ld.local.u32 	%r8457, [%rd541+20];
	setp.eq.s32 	%p639, %r1071, 0;
	@%p639 bra 	$L__BB3_671;
	shf.l.wrap.b32 	%r8456, %r8457, %r8456, %r1071;
	ld.local.u32 	%r4857, [%rd541+16];
	shf.l.wrap.b32 	%r8457, %r4857, %r8457, %r1071;
$L__BB3_671:
	shr.u32 	%r4858, %r8456, 30;
	shf.l.wrap.b32 	%r4859, %r8457, %r8456, 2;
	shl.b32 	%r4860, %r8457, 2;
	shr.u32 	%r4861, %r4859, 31;
	add.s32 	%r4862, %r4861, %r4858;
	neg.s32 	%r4863, %r4862;
	setp.lt.s32 	%p640, %r1067, 0;
	selp.b32 	%r8458, %r4863, %r4862, %p640;
	xor.b32  	%r4864, %r4859, %r1067;
	shr.s32 	%r4865, %r4859, 31;
	xor.b32  	%r4866, %r4865, %r4859;
	xor.b32  	%r4867, %r4865, %r4860;
	cvt.u64.u32 	%rd2230, %r4866;
	shl.b64 	%rd2231, %rd2230, 32;
	cvt.u64.u32 	%rd2232, %r4867;
	or.b64  	%rd2233, %rd2231, %rd2232;
	cvt.rn.f64.s64 	%fd153, %rd2233;
	mul.f64 	%fd154, %fd153, 0d3BF921FB54442D19;
	cvt.rn.f32.f64 	%f2932, %fd154;
	neg.f32 	%f2933, %f2932;
	setp.lt.s32 	%p641, %r4864, 0;
	selp.f32 	%f5958, %f2933, %f2932, %p641;
$L__BB3_672:
	mul.rn.f32 	%f2935, %f5958, %f5958;
	and.b32  	%r4869, %r8458, 1;
	setp.eq.b32 	%p642, %r4869, 1;
	selp.f32 	%f2936, 0f3F800000, %f5958, %p642;
	fma.rn.f32 	%f2937, %f2935, %f2936, 0f00000000;
	fma.rn.f32 	%f2938, %f2935, 0f37CBAC00, 0fBAB607ED;
	selp.f32 	%f2939, %f2938, 0fB94D4153, %p642;
	selp.f32 	%f2940, 0f3D2AAABB, 0f3C0885E4, %p642;
	fma.rn.f32 	%f2941, %f2939, %f2935, %f2940;
	selp.f32 	%f2942, 0fBEFFFFFF, 0fBE2AAAA8, %p642;
	fma.rn.f32 	%f2943, %f2941, %f2935, %f2942;
	fma.rn.f32 	%f2944, %f2943, %f2937, %f2936;
	and.b32  	%r4870, %r8458, 2;
	setp.eq.s32 	%p643, %r4870, 0;
	mov.f32 	%f2945, 0f00000000;
	sub.f32 	%f2946, %f2945, %f2944;
	selp.f32 	%f5955, %f2944, %f2946, %p643;
$L__BB3_673:
	mul.f32 	%f2947, %f5955, 0f3F22F983;
	cvt.rni.s32.f32 	%r8462, %f2947;
	cvt.rn.f32.s32 	%f2948, %r8462;
	fma.rn.f32 	%f2949, %f2948, 0fBFC90FDA, %f5955;
	fma.rn.f32 	%f2950, %f2948, 0fB3A22168, %f2949;
	fma.rn.f32 	%f5960, %f2948, 0fA7C234C5, %f2950;
	abs.f32 	%f496, %f5955;
	setp.ltu.f32 	%p644, %f496, 0f47CE4780;
	@%p644 bra 	$L__BB3_681;
	setp.neu.f32 	%p645, %f496, 0f7F800000;
	@%p645 bra 	$L__BB3_676;
	mov.f32 	%f2953, 0f00000000;
	mul.rn.f32 	%f5960, %f5955, %f2953;
	mov.b32 	%r8462, 0;
	bra.uni 	$L__BB3_681;
$L__BB3_676:
	mov.b32 	%r1081, %f5955;
	shl.b32 	%r4872, %r1081, 8;
	or.b32  	%r1082, %r4872, -2147483648;
	mov.b64 	%rd3694, 0;
	mov.b32 	%r8459, 0;
	mov.u64 	%rd3692, __cudart_i2opi_f;
	mov.u64 	%rd3693, %rd1;
$L__BB3_677:
	.pragma "nounroll";
	ld.global.nc.u32 	%r4873, [%rd3692];
	mad.wide.u32 	%rd2236, %r4873, %r1082, %rd3694;
	shr.u64 	%rd3694, %rd2236, 32;
	st.local.u32 	[%rd3693], %rd2236;
	add.s32 	%r8459, %r8459, 1;
	add.s64 	%rd3693, %rd3693, 4;
	add.s64 	%rd3692, %rd3692, 4;
	setp.ne.s32 	%p646, %r8459, 6;
	@%p646 bra 	$L__BB3_677;
	shr.u32 	%r4874, %r1081, 23;
	st.local.u32 	[%rd1+24], %rd3694;
	and.b32  	%r1085, %r4874, 31;
	and.b32  	%r4875, %r4874, 224;
	add.s32 	%r4876, %r4875, -128;
	shr.u32 	%r4877, %r4876, 5;
	mul.wide.u32 	%rd2237, %r4877, 4;
	sub.s64 	%rd548, %rd1, %rd2237;
	ld.local.u32 	%r8460, [%rd548+24];
	ld.local.u32 	%r8461, [%rd548+20];
	setp.eq.s32 	%p647, %r1085, 0;
	@%p647 bra 	$L__BB3_680;
	shf.l.wrap.b32 	%r8460, %r8461, %r8460, %r1085;
	ld.local.u32 	%r4878, [%rd548+16];
	shf.l.wrap.b32 	%r8461, %r4878, %r8461, %r1085;
$L__BB3_680:
	shr.u32 	%r4879, %r8460, 30;
	shf.l.wrap.b32 	%r4880, %r8461, %r8460, 2;
	shl.b32 	%r4881, %r8461, 2;
	shr.u32 	%r4882, %r4880, 31;
	add.s32 	%r4883, %r4882, %r4879;
	neg.s32 	%r4884, %r4883;
	setp.lt.s32 	%p648, %r1081, 0;
	selp.b32 	%r8462, %r4884, %r4883, %p648;
	xor.b32  	%r4885, %r4880, %r1081;
	shr.s32 	%r4886, %r4880, 31;
	xor.b32  	%r4887, %r4886, %r4880;
	xor.b32  	%r4888, %r4886, %r4881;
	cvt.u64.u32 	%rd2238, %r4887;
	shl.b64 	%rd2239, %rd2238, 32;
	cvt.u64.u32 	%rd2240, %r4888;
	or.b64  	%rd2241, %rd2239, %rd2240;
	cvt.rn.f64.s64 	%fd155, %rd2241;
	mul.f64 	%fd156, %fd155, 0d3BF921FB54442D19;
	cvt.rn.f32.f64 	%f2951, %fd156;
	neg.f32 	%f2952, %f2951;
	setp.lt.s32 	%p649, %r4885, 0;
	selp.f32 	%f5960, %f2952, %f2951, %p649;
$L__BB3_681:
	add.s32 	%r4890, %r8462, 1;
	mul.rn.f32 	%f2954, %f5960, %f5960;
	and.b32  	%r4891, %r8462, 1;
	setp.eq.b32 	%p650, %r4891, 1;
	selp.f32 	%f2955, %f5960, 0f3F800000, %p650;
	fma.rn.f32 	%f2956, %f2954, %f2955, 0f00000000;
	fma.rn.f32 	%f2957, %f2954, 0f37CBAC00, 0fBAB607ED;
	selp.f32 	%f2958, 0fB94D4153, %f2957, %p650;
	selp.f32 	%f2959, 0f3C0885E4, 0f3D2AAABB, %p650;
	fma.rn.f32 	%f2960, %f2958, %f2954, %f2959;
	selp.f32 	%f2961, 0fBE2AAAA8, 0fBEFFFFFF, %p650;
	fma.rn.f32 	%f2962, %f2960, %f2954, %f2961;
	fma.rn.f32 	%f2963, %f2962, %f2956, %f2955;
	and.b32  	%r4892, %r4890, 2;
	setp.eq.s32 	%p651, %r4892, 0;
	mov.f32 	%f2964, 0f00000000;
	sub.f32 	%f2965, %f2964, %f2963;
	selp.f32 	%f500, %f2963, %f2965, %p651;
	mul.f32 	%f2966, %f500, 0f3F22F983;
	cvt.rni.s32.f32 	%r8466, %f2966;
	cvt.rn.f32.s32 	%f2967, %r8466;
	fma.rn.f32 	%f2968, %f2967, 0fBFC90FDA, %f500;
	fma.rn.f32 	%f2969, %f2967, 0fB3A22168, %f2968;
	fma.rn.f32 	%f5961, %f2967, 0fA7C234C5, %f2969;
	abs.f32 	%f502, %f500;
	setp.ltu.f32 	%p652, %f502, 0f47CE4780;
	@%p652 bra 	$L__BB3_689;
	setp.neu.f32 	%p653, %f502, 0f7F800000;
	@%p653 bra 	$L__BB3_684;
	mov.f32 	%f2972, 0f00000000;
	mul.rn.f32 	%f5961, %f500, %f2972;
	mov.b32 	%r8466, 0;
	bra.uni 	$L__BB3_689;
$L__BB3_684:
	mov.b32 	%r1095, %f500;
	shl.b32 	%r4894, %r1095, 8;
	or.b32  	%r1096, %r4894, -2147483648;
	mov.b64 	%rd3697, 0;
	mov.b32 	%r8463, 0;
	mov.u64 	%rd3695, __cudart_i2opi_f;
	mov.u64 	%rd3696, %rd1;
$L__BB3_685:
	.pragma "nounroll";
	ld.global.nc.u32 	%r4895, [%rd3695];
	mad.wide.u32 	%rd2244, %r4895, %r1096, %rd3697;
	shr.u64 	%rd3697, %rd2244, 32;
	st.local.u32 	[%rd3696], %rd2244;
	add.s32 	%r8463, %r8463, 1;
	add.s64 	%rd3696, %rd3696, 4;
	add.s64 	%rd3695, %rd3695, 4;
	setp.ne.s32 	%p654, %r8463, 6;
	@%p654 bra 	$L__BB3_685;
	shr.u32 	%r4896, %r1095, 23;
	st.local.u32 	[%rd1+24], %rd3697;
	and.b32  	%r1099, %r4896, 31;
	and.b32  	%r4897, %r4896, 224;
	add.s32 	%r4898, %r4897, -128;
	shr.u32 	%r4899, %r4898, 5;
	mul.wide.u32 	%rd2245, %r4899, 4;
	sub.s64 	%rd555, %rd1, %rd2245;
	ld.local.u32 	%r8464, [%rd555+24];
	ld.local.u32 	%r8465, [%rd555+20];
	setp.eq.s32 	%p655, %r1099, 0;
	@%p655 bra 	$L__BB3_688;
	shf.l.wrap.b32 	%r8464, %r8465, %r8464, %r1099;
	ld.local.u32 	%r4900, [%rd555+16];
	shf.l.wrap.b32 	%r8465, %r4900, %r8465, %r1099;
$L__BB3_688:
	shr.u32 	%r4901, %r8464, 30;
	shf.l.wrap.b32 	%r4902, %r8465, %r8464, 2;
	shl.b32 	%r4903, %r8465, 2;
	shr.u32 	%r4904, %r4902, 31;
	add.s32 	%r4905, %r4904, %r4901;
	neg.s32 	%r4906, %r4905;
	setp.lt.s32 	%p656, %r1095, 0;
	selp.b32 	%r8466, %r4906, %r4905, %p656;
	xor.b32  	%r4907, %r4902, %r1095;
	shr.s32 	%r4908, %r4902, 31;
	xor.b32  	%r4909, %r4908, %r4902;
	xor.b32  	%r4910, %r4908, %r4903;
	cvt.u64.u32 	%rd2246, %r4909;
	shl.b64 	%rd2247, %rd2246, 32;
	cvt.u64.u32 	%rd2248, %r4910;
	or.b64  	%rd2249, %rd2247, %rd2248;
	cvt.rn.f64.s64 	%fd157, %rd2249;
	mul.f64 	%fd158, %fd157, 0d3BF921FB54442D19;
	cvt.rn.f32.f64 	%f2970, %fd158;
	neg.f32 	%f2971, %f2970;
	setp.lt.s32 	%p657, %r4907, 0;
	selp.f32 	%f5961, %f2971, %f2970, %p657;
$L__BB3_689:
	mul.rn.f32 	%f2973, %f5961, %f5961;
	and.b32  	%r4912, %r8466, 1;
	setp.eq.b32 	%p658, %r4912, 1;
	selp.f32 	%f2974, 0f3F800000, %f5961, %p658;
	fma.rn.f32 	%f2975, %f2973, %f2974, 0f00000000;
	fma.rn.f32 	%f2976, %f2973, 0f37CBAC00, 0fBAB607ED;
	selp.f32 	%f2977, %f2976, 0fB94D4153, %p658;
	selp.f32 	%f2978, 0f3D2AAABB, 0f3C0885E4, %p658;
	fma.rn.f32 	%f2979, %f2977, %f2973, %f2978;
	selp.f32 	%f2980, 0fBEFFFFFF, 0fBE2AAAA8, %p658;
	fma.rn.f32 	%f2981, %f2979, %f2973, %f2980;
	fma.rn.f32 	%f2982, %f2981, %f2975, %f2974;
	and.b32  	%r4913, %r8466, 2;
	setp.eq.s32 	%p659, %r4913, 0;
	mov.f32 	%f2983, 0f00000000;
	sub.f32 	%f2984, %f2983, %f2982;
	selp.f32 	%f506, %f2982, %f2984, %p659;
	mul.f32 	%f2985, %f506, 0f3F22F983;
	cvt.rni.s32.f32 	%r8470, %f2985;
	cvt.rn.f32.s32 	%f2986, %r8470;
	fma.rn.f32 	%f2987, %f2986, 0fBFC90FDA, %f506;
	fma.rn.f32 	%f2988, %f2986, 0fB3A22168, %f2987;
	fma.rn.f32 	%f5962, %f2986, 0fA7C234C5, %f2988;
	abs.f32 	%f508, %f506;
	setp.ltu.f32 	%p660, %f508, 0f47CE4780;
	@%p660 bra 	$L__BB3_697;
	setp.neu.f32 	%p661, %f508, 0f7F800000;
	@%p661 bra 	$L__BB3_692;
	mov.f32 	%f2991, 0f00000000;
	mul.rn.f32 	%f5962, %f506, %f2991;
	mov.b32 	%r8470, 0;
	bra.uni 	$L__BB3_697;
$L__BB3_692:
	mov.b32 	%r1109, %f506;
	shl.b32 	%r4915, %r1109, 8;
	or.b32  	%r1110, %r4915, -2147483648;
	mov.b64 	%rd3700, 0;
	mov.b32 	%r8467, 0;
	mov.u64 	%rd3698, __cudart_i2opi_f;
	mov.u64 	%rd3699, %rd1;
$L__BB3_693:
	.pragma "nounroll";
	ld.global.nc.u32 	%r4916, [%rd3698];
	mad.wide.u32 	%rd2252, %r4916, %r1110, %rd3700;
	shr.u64 	%rd3700, %rd2252, 32;
	st.local.u32 	[%rd3699], %rd2252;
	add.s32 	%r8467, %r8467, 1;
	add.s64 	%rd3699, %rd3699, 4;
	add.s64 	%rd3698, %rd3698, 4;
	setp.ne.s32 	%p662, %r8467, 6;
	@%p662 bra 	$L__BB3_693;
	shr.u32 	%r4917, %r1109, 23;
	st.local.u32 	[%rd1+24], %rd3700;
	and.b32  	%r1113, %r4917, 31;
	and.b32  	%r4918, %r4917, 224;
	add.s32 	%r4919, %r4918, -128;
	shr.u32 	%r4920, %r4919, 5;
	mul.wide.u32 	%rd2253, %r4920, 4;
	sub.s64 	%rd562, %rd1, %rd2253;
	ld.local.u32 	%r8468, [%rd562+24];
	ld.local.u32 	%r8469, [%rd562+20];
	setp.eq.s32 	%p663, %r1113, 0;
	@%p663 bra 	$L__BB3_696;
	shf.l.wrap.b32 	%r8468, %r8469, %r8468, %r1113;
	ld.local.u32 	%r4921, [%rd562+16];
	shf.l.wrap.b32 	%r8469, %r4921, %r8469, %r1113;
$L__BB3_696:
	shr.u32 	%r4922, %r8468, 30;
	shf.l.wrap.b32 	%r4923, %r8469, %r8468, 2;
	shl.b32 	%r4924, %r8469, 2;
	shr.u32 	%r4925, %r4923, 31;
	add.s32 	%r4926, %r4925, %r4922;
	neg.s32 	%r4927, %r4926;
	setp.lt.s32 	%p664, %r1109, 0;
	selp.b32 	%r8470, %r4927, %r4926, %p664;
	xor.b32  	%r4928, %r4923, %r1109;
	shr.s32 	%r4929, %r4923, 31;
	xor.b32  	%r4930, %r4929, %r4923;
	xor.b32  	%r4931, %r4929, %r4924;
	cvt.u64.u32 	%rd2254, %r4930;
	shl.b64 	%rd2255, %rd2254, 32;
	cvt.u64.u32 	%rd2256, %r4931;
	or.b64  	%rd2257, %rd2255, %rd2256;
	cvt.rn.f64.s64 	%fd159, %rd2257;
	mul.f64 	%fd160, %fd159, 0d3BF921FB54442D19;
	cvt.rn.f32.f64 	%f2989, %fd160;
	neg.f32 	%f2990, %f2989;
	setp.lt.s32 	%p665, %r4928, 0;
	selp.f32 	%f5962, %f2990, %f2989, %p665;
$L__BB3_697:
	mul.rn.f32 	%f2992, %f5962, %f5962;
	and.b32  	%r4933, %r8470, 1;
	setp.eq.b32 	%p666, %r4933, 1;
	selp.f32 	%f2993, 0f3F800000, %f5962, %p666;
	fma.rn.f32 	%f2994, %f2992, %f2993, 0f00000000;
	fma.rn.f32 	%f2995, %f2992, 0f37CBAC00, 0fBAB607ED;
	selp.f32 	%f2996, %f2995, 0fB94D4153, %p666;
	selp.f32 	%f2997, 0f3D2AAABB, 0f3C0885E4, %p666;
	fma.rn.f32 	%f2998, %f2996, %f2992, %f2997;
	selp.f32 	%f2999, 0fBEFFFFFF, 0fBE2AAAA8, %p666;
	fma.rn.f32 	%f3000, %f2998, %f2992, %f2999;
	fma.rn.f32 	%f3001, %f3000, %f2994, %f2993;
	and.b32  	%r4934, %r8470, 2;
	setp.eq.s32 	%p667, %r4934, 0;
	mov.f32 	%f3002, 0f00000000;
	sub.f32 	%f3003, %f3002, %f3001;
	selp.f32 	%f512, %f3001, %f3003, %p667;
	mul.f32 	%f3004, %f512, 0f3F22F983;
	cvt.rni.s32.f32 	%r8474, %f3004;
	cvt.rn.f32.s32 	%f3005, %r8474;
	fma.rn.f32 	%f3006, %f3005, 0fBFC90FDA, %f512;
	fma.rn.f32 	%f3007, %f3005, 0fB3A22168, %f3006;
	fma.rn.f32 	%f5963, %f3005, 0fA7C234C5, %f3007;
	abs.f32 	%f514, %f512;
	setp.ltu.f32 	%p668, %f514, 0f47CE4780;
	@%p668 bra 	$L__BB3_705;
	setp.neu.f32 	%p669, %f514, 0f7F800000;
	@%p669 bra 	$L__BB3_700;
	mov.f32 	%f3010, 0f00000000;
	mul.rn.f32 	%f5963, %f512, %f3010;
	mov.b32 	%r8474, 0;
	bra.uni 	$L__BB3_705;
$L__BB3_700:
	mov.b32 	%r1123, %f512;
	shl.b32 	%r4936, %r1123, 8;
	or.b32  	%r1124, %r4936, -2147483648;
	mov.b64 	%rd3703, 0;
	mov.b32 	%r8471, 0;
	mov.u64 	%rd3701, __cudart_i2opi_f;
	mov.u64 	%rd3702, %rd1;
$L__BB3_701:
	.pragma "nounroll";
	ld.global.nc.u32 	%r4937, [%rd3701];
	mad.wide.u32 	%rd2260, %r4937, %r1124, %rd3703;
	shr.u64 	%rd3703, %rd2260, 32;
	st.local.u32 	[%rd3702], %rd2260;
	add.s32 	%r8471, %r8471, 1;
	add.s64 	%rd3702, %rd3702, 4;
	add.s64 	%rd3701, %rd3701, 4;
	setp.ne.s32 	%p670, %r8471, 6;
	@%p670 bra 	$L__BB3_701;
	shr.u32 	%r4938, %r1123, 23;
	st.local.u32 	[%rd1+24], %rd3703;
	and.b32  	%r1127, %r4938, 31;
	and.b32  	%r4939, %r4938, 224;
	add.s32 	%r4940, %r4939, -128;
	shr.u32 	%r4941, %r4940, 5;
	mul.wide.u32 	%rd2261, %r4941, 4;
	sub.s64 	%rd569, %rd1, %rd2261;
	ld.local.u32 	%r8472, [%rd569+24];
	ld.local.u32 	%r8473, [%rd569+20];
	setp.eq.s32 	%p671, %r1127, 0;
	@%p671 bra 	$L__BB3_704;
	shf.l.wrap.b32 	%r8472, %r8473, %r8472, %r1127;
	ld.local.u32 	%r4942, [%rd569+16];
	shf.l.wrap.b32 	%r8473, %r4942, %r8473, %r1127;
$L__BB3_704:
	shr.u32 	%r4943, %r8472, 30;
	shf.l.wrap.b32 	%r4944, %r8473, %r8472, 2;
	shl.b32 	%r4945, %r8473, 2;
	shr.u32 	%r4946, %r4944, 31;
	add.s32 	%r4947, %r4946, %r4943;
	neg.s32 	%r4948, %r4947;
	setp.lt.s32 	%p672, %r1123, 0;
	selp.b32 	%r8474, %r4948, %r4947, %p672;
	xor.b32  	%r4949, %r4944, %r1123;
	shr.s32 	%r4950, %r4944, 31;
	xor.b32  	%r4951, %r4950, %r4944;
	xor.b32  	%r4952, %r4950, %r4945;
	cvt.u64.u32 	%rd2262, %r4951;
	shl.b64 	%rd2263, %rd2262, 32;
	cvt.u64.u32 	%rd2264, %r4952;
	or.b64  	%rd2265, %rd2263, %rd2264;
	cvt.rn.f64.s64 	%fd161, %rd2265;
	mul.f64 	%fd162, %fd161, 0d3BF921FB54442D19;
	cvt.rn.f32.f64 	%f3008, %fd162;
	neg.f32 	%f3009, %f3008;
	setp.lt.s32 	%p673, %r4949, 0;
	selp.f32 	%f5963, %f3009, %f3008, %p673;
$L__BB3_705:
	mul.rn.f32 	%f3011, %f5963, %f5963;
	and.b32  	%r4954, %r8474, 1;
	setp.eq.b32 	%p674, %r4954, 1;
	selp.f32 	%f3012, 0f3F800000, %f5963, %p674;
	fma.rn.f32 	%f3013, %f3011, %f3012, 0f00000000;
	fma.rn.f32 	%f3014, %f3011, 0f37CBAC00, 0fBAB607ED;
	selp.f32 	%f3015, %f3014, 0fB94D4153, %p674;
	selp.f32 	%f3016, 0f3D2AAABB, 0f3C0885E4, %p674;
	fma.rn.f32 	%f3017, %f3015, %f3011, %f3016;
	selp.f32 	%f3018, 0fBEFFFFFF, 0fBE2AAAA8, %p674;
	fma.rn.f32 	%f3019, %f3017, %f3011, %f3018;
	fma.rn.f32 	%f3020, %f3019, %f3013, %f3012;
	and.b32  	%r4955, %r8474, 2;
	setp.eq.s32 	%p675, %r4955, 0;
	mov.f32 	%f3021, 0f00000000;
	sub.f32 	%f3022, %f3021, %f3020;
	selp.f32 	%f518, %f3020, %f3022, %p675;
	mul.f32 	%f3023, %f518, 0f3F22F983;
	cvt.rni.s32.f32 	%r8478, %f3023;
	cvt.rn.f32.s32 	%f3024, %r8478;
	fma.rn.f32 	%f3025, %f3024, 0fBFC90FDA, %f518;
	fma.rn.f32 	%f3026, %f3024, 0fB3A22168, %f3025;
	fma.rn.f32 	%f5964, %f3024, 0fA7C234C5, %f3026;
	abs.f32 	%f520, %f518;
	setp.ltu.f32 	%p676, %f520, 0f47CE4780;
	@%p676 bra 	$L__BB3_713;
	setp.neu.f32 	%p677, %f520, 0f7F800000;
	@%p677 bra 	$L__BB3_708;
	mov.f32 	%f3029, 0f00000000;
	mul.rn.f32 	%f5964, %f518, %f3029;
	mov.b32 	%r8478, 0;
	bra.uni 	$L__BB3_713;
$L__BB3_708:
	mov.b32 	%r1137, %f518;
	shl.b32 	%r4957, %r1137, 8;
	or.b32  	%r1138, %r4957, -2147483648;
	mov.b64 	%rd3706, 0;
	mov.b32 	%r8475, 0;
	mov.u64 	%rd3704, __cudart_i2opi_f;
	mov.u64 	%rd3705, %rd1;
$L__BB3_709:
	.pragma "nounroll";
	ld.global.nc.u32 	%r4958, [%rd3704];
	mad.wide.u32 	%rd2268, %r4958, %r1138, %rd3706;
	shr.u64 	%rd3706, %rd2268, 32;
	st.local.u32 	[%rd3705], %rd2268;
	add.s32 	%r8475, %r8475, 1;
	add.s64 	%rd3705, %rd3705, 4;
	add.s64 	%rd3704, %rd3704, 4;
	setp.ne.s32 	%p678, %r8475, 6;
	@%p678 bra 	$L__BB3_709;
	shr.u32 	%r4959, %r1137, 23;
	st.local.u32 	[%rd1+24], %rd3706;
	and.b32  	%r1141, %r4959, 31;
	and.b32  	%r4960, %r4959, 224;
	add.s32 	%r4961, %r4960, -128;
	shr.u32 	%r4962, %r4961, 5;
	mul.wide.u32 	%rd2269, %r4962, 4;
	sub.s64 	%rd576, %rd1, %rd2269;
	ld.local.u32 	%r8476, [%rd576+24];
	ld.local.u32 	%r8477, [%rd576+20];
	setp.eq.s32 	%p679, %r1141, 0;
	@%p679 bra 	$L__BB3_712;
	shf.l.wrap.b32 	%r8476, %r8477, %r8476, %r1141;
	ld.local.u32 	%r4963, [%rd576+16];
	shf.l.wrap.b32 	%r8477, %r4963, %r8477, %r1141;
$L__BB3_712:
	shr.u32 	%r4964, %r8476, 30;
	shf.l.wrap.b32 	%r4965, %r8477, %r8476, 2;
	shl.b32 	%r4966, %r8477, 2;
	shr.u32 	%r4967, %r4965, 31;
	add.s32 	%r4968, %r4967, %r4964;
	neg.s32 	%r4969, %r4968;
	setp.lt.s32 	%p680, %r1137, 0;
	selp.b32 	%r8478, %r4969, %r4968, %p680;
	xor.b32  	%r4970, %r4965, %r1137;
	shr.s32 	%r4971, %r4965, 31;
	xor.b32  	%r4972, %r4971, %r4965;
	xor.b32  	%r4973, %r4971, %r4966;
	cvt.u64.u32 	%rd2270, %r4972;
	shl.b64 	%rd2271, %rd2270, 32;
	cvt.u64.u32 	%rd2272, %r4973;
	or.b64  	%rd2273, %rd2271, %rd2272;
	cvt.rn.f64.s64 	%fd163, %rd2273;
	mul.f64 	%fd164, %fd163, 0d3BF921FB54442D19;
	cvt.rn.f32.f64 	%f3027, %fd164;
	neg.f32 	%f3028, %f3027;
	setp.lt.s32 	%p681, %r4970, 0;
	selp.f32 	%f5964, %f3028, %f3027, %p681;
$L__BB3_713:
	setp.leu.f32 	%p682, %f2, %f354;
	add.s32 	%r4975, %r8478, 1;
	mul.rn.f32 	%f3030, %f5964, %f5964;
	and.b32  	%r4976, %r8478, 1;
	setp.eq.b32 	%p683, %r4976, 1;
	selp.f32 	%f3031, %f5964, 0f3F800000, %p683;
	fma.rn.f32 	%f3032, %f3030, %f3031, 0f00000000;
	fma.rn.f32 	%f3033, %f3030, 0f37CBAC00, 0fBAB607ED;
	selp.f32 	%f3034, 0fB94D4153, %f3033, %p683;
	selp.f32 	%f3035, 0f3C0885E4, 0f3D2AAABB, %p683;
	fma.rn.f32 	%f3036, %f3034, %f3030, %f3035;
	selp.f32 	%f3037, 0fBE2AAAA8, 0fBEFFFFFF, %p683;
	fma.rn.f32 	%f3038, %f3036, %f3030, %f3037;
	fma.rn.f32 	%f3039, %f3038, %f3032, %f3031;
	and.b32  	%r4977, %r4975, 2;
	setp.eq.s32 	%p684, %r4977, 0;
	mov.f32 	%f3040, 0f00000000;
	sub.f32 	%f3041, %f3040, %f3039;
	selp.f32 	%f5966, %f3039, %f3041, %p684;
	@%p682 bra 	$L__BB3_723;
	mul.f32 	%f3042, %f5966, 0f3F22F983;
	cvt.rni.s32.f32 	%r8482, %f3042;
	cvt.rn.f32.s32 	%f3043, %r8482;
	fma.rn.f32 	%f3044, %f3043, 0fBFC90FDA, %f5966;
	fma.rn.f32 	%f3045, %f3043, 0fB3A22168, %f3044;
	fma.rn.f32 	%f5965, %f3043, 0fA7C234C5, %f3045;
	abs.f32 	%f526, %f5966;
	setp.ltu.f32 	%p685, %f526, 0f47CE4780;
	@%p685 bra 	$L__BB3_722;
	setp.neu.f32 	%p686, %f526, 0f7F800000;
	@%p686 bra 	$L__BB3_717;
	mov.f32 	%f3048, 0f00000000;
	mul.rn.f32 	%f5965, %f5966, %f3048;
	mov.b32 	%r8482, 0;
	bra.uni 	$L__BB3_722;
$L__BB3_717:
	mov.b32 	%r1151, %f5966;
	shl.b32 	%r4979, %r1151, 8;
	or.b32  	%r1152, %r4979, -2147483648;
	mov.b64 	%rd3709, 0;
	mov.b32 	%r8479, 0;
	mov.u64 	%rd3707, __cudart_i2opi_f;
	mov.u64 	%rd3708, %rd1;
$L__BB3_718:
	.pragma "nounroll";
	ld.global.nc.u32 	%r4980, [%rd3707];
	mad.wide.u32 	%rd2276, %r4980, %r1152, %rd3709;
	shr.u64 	%rd3709, %rd2276, 32;
	st.local.u32 	[%rd3708], %rd2276;
	add.s32 	%r8479, %r8479, 1;
	add.s64 	%rd3708, %rd3708, 4;
	add.s64 	%rd3707, %rd3707, 4;
	setp.ne.s32 	%p687, %r8479, 6;
	@%p687 bra 	$L__BB3_718;
	shr.u32 	%r4981, %r1151, 23;
	st.local.u32 	[%rd1+24], %rd3709;
	and.b32  	%r1155, %r4981, 31;
	and.b32  	%r4982, %r4981, 224;
	add.s32 	%r4983, %r4982, -128;
	shr.u32 	%r4984, %r4983, 5;
	mul.wide.u32 	%rd2277, %r4984, 4;
	sub.s64 	%rd583, %rd1, %rd2277;
	ld.local.u32 	%r8480, [%rd583+24];
	ld.local.u32 	%r8481, [%rd583+20];
	setp.eq.s32 	%p688, %r1155, 0;
	@%p688 bra 	$L__BB3_721;
	shf.l.wrap.b32 	%r8480, %r8481, %r8480, %r1155;
	ld.local.u32 	%r4985, [%rd583+16];
	shf.l.wrap.b32 	%r8481, %r4985, %r8481, %r1155;
$L__BB3_721:
	shr.u32 	%r4986, %r8480, 30;
	shf.l.wrap.b32 	%r4987, %r8481, %r8480, 2;
	shl.b32 	%r4988, %r8481, 2;
	shr.u32 	%r4989, %r4987, 31;
	add.s32 	%r4990, %r4989, %r4986;
	neg.s32 	%r4991, %r4990;
	setp.lt.s32 	%p689, %r1151, 0;
	selp.b32 	%r8482, %r4991, %r4990, %p689;
	xor.b32  	%r4992, %r4987, %r1151;
	shr.s32 	%r4993, %r4987, 31;
	xor.b32  	%r4994, %r4993, %r4987;
	xor.b32  	%r4995, %r4993, %r4988;
	cvt.u64.u32 	%rd2278, %r4994;
	shl.b64 	%rd2279, %rd2278, 32;
	cvt.u64.u32 	%rd2280, %r4995;
	or.b64  	%rd2281, %rd2279, %rd2280;
	cvt.rn.f64.s64 	%fd165, %rd2281;
	mul.f64 	%fd166, %fd165, 0d3BF921FB54442D19;
	cvt.rn.f32.f64 	%f3046, %fd166;
	neg.f32 	%f3047, %f3046;
	setp.lt.s32 	%p690, %r4992, 0;
	selp.f32 	%f5965, %f3047, %f3046, %p690;
$L__BB3_722:
	add.s32 	%r4997, %r8482, 1;
	mul.rn.f32 	%f3049, %f5965, %f5965;
	and.b32  	%r4998, %r8482, 1;
	setp.eq.b32 	%p691, %r4998, 1;
	selp.f32 	%f3050, %f5965, 0f3F800000, %p691;
	fma.rn.f32 	%f3051, %f3049, %f3050, 0f00000000;
	fma.rn.f32 	%f3052, %f3049, 0f37CBAC00, 0fBAB607ED;
	selp.f32 	%f3053, 0fB94D4153, %f3052, %p691;
	selp.f32 	%f3054, 0f3C0885E4, 0f3D2AAABB, %p691;
	fma.rn.f32 	%f3055, %f3053, %f3049, %f3054;
	selp.f32 	%f3056, 0fBE2AAAA8, 0fBEFFFFFF, %p691;
	fma.rn.f32 	%f3057, %f3055, %f3049, %f3056;
	fma.rn.f32 	%f3058, %f3057, %f3051, %f3050;
	and.b32  	%r4999, %r4997, 2;
	setp.eq.s32 	%p692, %r4999, 0;
	mov.f32 	%f3059, 0f00000000;
	sub.f32 	%f3060, %f3059, %f3058;
	selp.f32 	%f5966, %f3058, %f3060, %p692;
$L__BB3_723:
	setp.leu.f32 	%p693, %f354, %f5966;
	@%p693 bra 	$L__BB3_733;
	mul.f32 	%f3061, %f5966, 0f3F22F983;
	cvt.rni.s32.f32 	%r8486, %f3061;
	cvt.rn.f32.s32 	%f3062, %r8486;
	fma.rn.f32 	%f3063, %f3062, 0fBFC90FDA, %f5966;
	fma.rn.f32 	%f3064, %f3062, 0fB3A22168, %f3063;
	fma.rn.f32 	%f5967, %f3062, 0fA7C234C5, %f3064;
	abs.f32 	%f533, %f5966;
	setp.ltu.f32 	%p694, %f533, 0f47CE4780;
	@%p694 bra 	$L__BB3_732;
	setp.neu.f32 	%p695, %f533, 0f7F800000;
	@%p695 bra 	$L__BB3_727;
	mov.f32 	%f3067, 0f00000000;
	mul.rn.f32 	%f5967, %f5966, %f3067;
	mov.b32 	%r8486, 0;
	bra.uni 	$L__BB3_732;
$L__BB3_727:
	mov.b32 	%r1165, %f5966;
	shl.b32 	%r5001, %r1165, 8;
	or.b32  	%r1166, %r5001, -2147483648;
	mov.b64 	%rd3712, 0;
	mov.b32 	%r8483, 0;
	mov.u64 	%rd3710, __cudart_i2opi_f;
	mov.u64 	%rd3711, %rd1;
$L__BB3_728:
	.pragma "nounroll";
	ld.global.nc.u32 	%r5002, [%rd3710];
	mad.wide.u32 	%rd2284, %r5002, %r1166, %rd3712;
	shr.u64 	%rd3712, %rd2284, 32;
	st.local.u32 	[%rd3711], %rd2284;
	add.s32 	%r8483, %r8483, 1;
	add.s64 	%rd3711, %rd3711, 4;
	add.s64 	%rd3710, %rd3710, 4;
	setp.ne.s32 	%p696, %r8483, 6;
	@%p696 bra 	$L__BB3_728;
	shr.u32 	%r5003, %r1165, 23;
	st.local.u32 	[%rd1+24], %rd3712;
	and.b32  	%r1169, %r5003, 31;
	and.b32  	%r5004, %r5003, 224;
	add.s32 	%r5005, %r5004, -128;
	shr.u32 	%r5006, %r5005, 5;
	mul.wide.u32 	%rd2285, %r5006, 4;
	sub.s64 	%rd590, %rd1, %rd2285;
	ld.local.u32 	%r8484, [%rd590+24];
	ld.local.u32 	%r8485, [%rd590+20];
	setp.eq.s32 	%p697, %r1169, 0;
	@%p697 bra 	$L__BB3_731;
	shf.l.wrap.b32 	%r8484, %r8485, %r8484, %r1169;
	ld.local.u32 	%r5007, [%rd590+16];
	shf.l.wrap.b32 	%r8485, %r5007, %r8485, %r1169;
$L__BB3_731:
	shr.u32 	%r5008, %r8484, 30;
	shf.l.wrap.b32 	%r5009, %r8485, %r8484, 2;
	shl.b32 	%r5010, %r8485, 2;
	shr.u32 	%r5011, %r5009, 31;
	add.s32 	%r5012, %r5011, %r5008;
	neg.s32 	%r5013, %r5012;
	setp.lt.s32 	%p698, %r1165, 0;
	selp.b32 	%r8486, %r5013, %r5012, %p698;
	xor.b32  	%r5014, %r5009, %r1165;
	shr.s32 	%r5015, %r5009, 31;
	xor.b32  	%r5016, %r5015, %r5009;
	xor.b32  	%r5017, %r5015, %r5010;
	cvt.u64.u32 	%rd2286, %r5016;
	shl.b64 	%rd2287, %rd2286, 32;
	cvt.u64.u32 	%rd2288, %r5017;
	or.b64  	%rd2289, %rd2287, %rd2288;
	cvt.rn.f64.s64 	%fd167, %rd2289;
	mul.f64 	%fd168, %fd167, 0d3BF921FB54442D19;
	cvt.rn.f32.f64 	%f3065, %fd168;
	neg.f32 	%f3066, %f3065;
	setp.lt.s32 	%p699, %r5014, 0;
	selp.f32 	%f5967, %f3066, %f3065, %p699;
$L__BB3_732:
	mul.rn.f32 	%f3068, %f5967, %f5967;
	and.b32  	%r5019, %r8486, 1;
	setp.eq.b32 	%p700, %r5019, 1;
	selp.f32 	%f3069, 0f3F800000, %f5967, %p700;
	fma.rn.f32 	%f3070, %f3068, %f3069, 0f00000000;
	fma.rn.f32 	%f3071, %f3068, 0f37CBAC00, 0fBAB607ED;
	selp.f32 	%f3072, %f3071, 0fB94D4153, %p700;
	selp.f32 	%f3073, 0f3D2AAABB, 0f3C0885E4, %p700;
	fma.rn.f32 	%f3074, %f3072, %f3068, %f3073;
	selp.f32 	%f3075, 0fBEFFFFFF, 0fBE2AAAA8, %p700;
	fma.rn.f32 	%f3076, %f3074, %f3068, %f3075;
	fma.rn.f32 	%f3077, %f3076, %f3070, %f3069;
	and.b32  	%r5020, %r8486, 2;
	setp.eq.s32 	%p701, %r5020, 0;
	mov.f32 	%f3078, 0f00000000;
	sub.f32 	%f3079, %f3078, %f3077;
	selp.f32 	%f5966, %f3077, %f3079, %p701;
$L__BB3_733:
	mul.f32 	%f3080, %f5966, 0f3F22F983;
	cvt.rni.s32.f32 	%r8490, %f3080;
	cvt.rn.f32.s32 	%f3081, %r8490;
	fma.rn.f32 	%f3082, %f3081, 0fBFC90FDA, %f5966;
	fma.rn.f32 	%f3083, %f3081, 0fB3A22168, %f3082;
	fma.rn.f32 	%f5969, %f3081, 0fA7C234C5, %f3083;
	abs.f32 	%f540, %f5966;
	setp.ltu.f32 	%p702, %f540, 0f47CE4780;
	@%p702 bra 	$L__BB3_741;
	setp.neu.f32 	%p703, %f540, 0f7F800000;
	@%p703 bra 	$L__BB3_736;
	mov.f32 	%f3086, 0f00000000;
	mul.rn.f32 	%f5969, %f5966, %f3086;
	mov.b32 	%r8490, 0;
	bra.uni 	$L__BB3_741;
$L__BB3_736:
	mov.b32 	%r1179, %f5966;
	shl.b32 	%r5022, %r1179, 8;
	or.b32  	%r1180, %r5022, -2147483648;
	mov.b64 	%rd3715, 0;
	mov.b32 	%r8487, 0;
	mov.u64 	%rd3713, __cudart_i2opi_f;
	mov.u64 	%rd3714, %rd1;
$L__BB3_737:
	.pragma "nounroll";
	ld.global.nc.u32 	%r5023, [%rd3713];
	mad.wide.u32 	%rd2292, %r5023, %r1180, %rd3715;
	shr.u64 	%rd3715, %rd2292, 32;
	st.local.u32 	[%rd3714], %rd2292;
	add.s32 	%r8487, %r8487, 1;
	add.s64 	%rd3714, %rd3714, 4;
	add.s64 	%rd3713, %rd3713, 4;
	setp.ne.s32 	%p704, %r8487, 6;
	@%p704 bra 	$L__BB3_737;
	shr.u32 	%r5024, %r1179, 23;
	st.local.u32 	[%rd1+24], %rd3715;
	and.b32  	%r1183, %r5024, 31;
	and.b32  	%r5025, %r5024, 224;
	add.s32 	%r5026, %r5025, -128;
	shr.u32 	%r5027, %r5026, 5;
	mul.wide.u32 	%rd2293, %r5027, 4;
	sub.s64 	%rd597, %rd1, %rd2293;
	ld.local.u32 	%r8488, [%rd597+24];
	ld.local.u32 	%r8489, [%rd597+20];
	setp.eq.s32 	%p705, %r1183, 0;
	@%p705 bra 	$L__BB3_740;
	shf.l.wrap.b32 	%r8488, %r8489, %r8488, %r1183;
	ld.local.u32 	%r5028, [%rd597+16];
	shf.l.wrap.b32 	%r8489, %r5028, %r8489, %r1183;
$L__BB3_740:
	shr.u32 	%r5029, %r8488, 30;
	shf.l.wrap.b32 	%r5030, %r8489, %r8488, 2;
	shl.b32 	%r5031, %r8489, 2;
	shr.u32 	%r5032, %r5030, 31;
	add.s32 	%r5033, %r5032, %r5029;
	neg.s32 	%r5034, %r5033;
	setp.lt.s32 	%p706, %r1179, 0;
	selp.b32 	%r8490, %r5034, %r5033, %p706;
	xor.b32  	%r5035, %r5030, %r1179;
	shr.s32 	%r5036, %r5030, 31;
	xor.b32  	%r5037, %r5036, %r5030;
	xor.b32  	%r5038, %r5036, %r5031;
	cvt.u64.u32 	%rd2294, %r5037;
	shl.b64 	%rd2295, %rd2294, 32;
	cvt.u64.u32 	%rd2296, %r5038;
	or.b64  	%rd2297, %rd2295, %rd2296;
	cvt.rn.f64.s64 	%fd169, %rd2297;
	mul.f64 	%fd170, %fd169, 0d3BF921FB54442D19;
	cvt.rn.f32.f64 	%f3084, %fd170;
	neg.f32 	%f3085, %f3084;
	setp.lt.s32 	%p707, %r5035, 0;
	selp.f32 	%f5969, %f3085, %f3084, %p707;
$L__BB3_741:
	mul.rn.f32 	%f3087, %f5969, %f5969;
	and.b32  	%r5040, %r8490, 1;
	setp.eq.b32 	%p708, %r5040, 1;
	selp.f32 	%f3088, 0f3F800000, %f5969, %p708;
	fma.rn.f32 	%f3089, %f3087, %f3088, 0f00000000;
	fma.rn.f32 	%f3090, %f3087, 0f37CBAC00, 0fBAB607ED;
	selp.f32 	%f3091, %f3090, 0fB94D4153, %p708;
	selp.f32 	%f3092, 0f3D2AAABB, 0f3C0885E4, %p708;
	fma.rn.f32 	%f3093, %f3091, %f3087, %f3092;
	selp.f32 	%f3094, 0fBEFFFFFF, 0fBE2AAAA8, %p708;
	fma.rn.f32 	%f3095, %f3093, %f3087, %f3094;
	fma.rn.f32 	%f3096, %f3095, %f3089, %f3088;
	and.b32  	%r5041, %r8490, 2;
	setp.eq.s32 	%p709, %r5041, 0;
	mov.f32 	%f3097, 0f00000000;
	sub.f32 	%f3098, %f3097, %f3096;
	selp.f32 	%f544, %f3096, %f3098, %p709;
	mul.f32 	%f3099, %f544, 0f3F22F983;
	cvt.rni.s32.f32 	%r8494, %f3099;
	cvt.rn.f32.s32 	%f3100, %r8494;
	fma.rn.f32 	%f3101, %f3100, 0fBFC90FDA, %f544;
	fma.rn.f32 	%f3102, %f3100, 0fB3A22168, %f3101;
	fma.rn.f32 	%f5970, %f3100, 0fA7C234C5, %f3102;
	abs.f32 	%f546, %f544;
	setp.ltu.f32 	%p710, %f546, 0f47CE4780;
	@%p710 bra 	$L__BB3_749;
	setp.neu.f32 	%p711, %f546, 0f7F800000;
	@%p711 bra 	$L__BB3_744;
	mov.f32 	%f3105, 0f00000000;
	mul.rn.f32 	%f5970, %f544, %f3105;
	mov.b32 	%r8494, 0;
	bra.uni 	$L__BB3_749;
$L__BB3_744:
	mov.b32 	%r1193, %f544;
	shl.b32 	%r5043, %r1193, 8;
	or.b32  	%r1194, %r5043, -2147483648;
	mov.b64 	%rd3718, 0;
	mov.b32 	%r8491, 0;
	mov.u64 	%rd3716, __cudart_i2opi_f;
	mov.u64 	%rd3717, %rd1;
$L__BB3_745:
	.pragma "nounroll";
	ld.global.nc.u32 	%r5044, [%rd3716];
	mad.wide.u32 	%rd2300, %r5044, %r1194, %rd3718;
	shr.u64 	%rd3718, %rd2300, 32;
	st.local.u32 	[%rd3717], %rd2300;
	add.s32 	%r8491, %r8491, 1;
	add.s64 	%rd3717, %rd3717, 4;
	add.s64 	%rd3716, %rd3716, 4;
	setp.ne.s32 	%p712, %r8491, 6;
	@%p712 bra 	$L__BB3_745;
	shr.u32 	%r5045, %r1193, 23;
	st.local.u32 	[%rd1+24], %rd3718;
	and.b32  	%r1197, %r5045, 31;
	and.b32  	%r5046, %r5045, 224;
	add.s32 	%r5047, %r5046, -128;
	shr.u32 	%r5048, %r5047, 5;
	mul.wide.u32 	%rd2301, %r5048, 4;
	sub.s64 	%rd604, %rd1, %rd2301;
	ld.local.u32 	%r8492, [%rd604+24];
	ld.local.u32 	%r8493, [%rd604+20];
	setp.eq.s32 	%p713, %r1197, 0;
	@%p713 bra 	$L__BB3_748;
	shf.l.wrap.b32 	%r8492, %r8493, %r8492, %r1197;
	ld.local.u32 	%r5049, [%rd604+16];
	shf.l.wrap.b32 	%r8493, %r5049, %r8493, %r1197;
$L__BB3_748:
	shr.u32 	%r5050, %r8492, 30;
	shf.l.wrap.b32 	%r5051, %r8493, %r8492, 2;
	shl.b32 	%r5052, %r8493, 2;
	shr.u32 	%r5053, %r5051, 31;
	add.s32 	%r5054, %r5053, %r5050;
	neg.s32 	%r5055, %r5054;
	setp.lt.s32 	%p714, %r1193, 0;
	selp.b32 	%r8494, %r5055, %r5054, %p714;
	xor.b32  	%r5056, %r5051, %r1193;
	shr.s32 	%r5057, %r5051, 31;
	xor.b32  	%r5058, %r5057, %r5051;
	xor.b32  	%r5059, %r5057, %r5052;
	cvt.u64.u32 	%rd2302, %r5058;
	shl.b64 	%rd2303, %rd2302, 32;
	cvt.u64.u32 	%rd2304, %r5059;
	or.b64  	%rd2305, %rd2303, %rd2304;
	cvt.rn.f64.s64 	%fd171, %rd2305;
	mul.f64 	%fd172, %fd171, 0d3BF921FB54442D19;
	cvt.rn.f32.f64 	%f3103, %fd172;
	neg.f32 	%f3104, %f3103;
	setp.lt.s32 	%p715, %r5056, 0;
	selp.f32 	%f5970, %f3104, %f3103, %p715;
$L__BB3_749:
	add.s32 	%r5061, %r8494, 1;
	mul.rn.f32 	%f3106, %f5970, %f5970;
	and.b32  	%r5062, %r8494, 1;
	setp.eq.b32 	%p716, %r5062, 1;
	selp.f32 	%f3107, %f5970, 0f3F800000, %p716;
	fma.rn.f32 	%f3108, %f3106, %f3107, 0f00000000;
	fma.rn.f32 	%f3109, %f3106, 0f37CBAC00, 0fBAB607ED;
	selp.f32 	%f3110, 0fB94D4153, %f3109, %p716;
	selp.f32 	%f3111, 0f3C0885E4, 0f3D2AAABB, %p716;
	fma.rn.f32 	%f3112, %f3110, %f3106, %f3111;
	selp.f32 	%f3113, 0fBE2AAAA8, 0fBEFFFFFF, %p716;
	fma.rn.f32 	%f3114, %f3112, %f3106, %f3113;
	fma.rn.f32 	%f3115, %f3114, %f3108, %f3107;
	and.b32  	%r5063, %r5061, 2;
	setp.eq.s32 	%p717, %r5063, 0;
	mov.f32 	%f3116, 0f00000000;
	sub.f32 	%f3117, %f3116, %f3115;
	selp.f32 	%f550, %f3115, %f3117, %p717;
	mul.f32 	%f3118, %f550, 0f3F22F983;
	cvt.rni.s32.f32 	%r8498, %f3118;
	cvt.rn.f32.s32 	%f3119, %r8498;
	fma.rn.f32 	%f3120, %f3119, 0fBFC90FDA, %f550;
	fma.rn.f32 	%f3121, %f3119, 0fB3A22168, %f3120;
	fma.rn.f32 	%f5971, %f3119, 0fA7C234C5, %f3121;
	abs.f32 	%f552, %f550;
	setp.ltu.f32 	%p718, %f552, 0f47CE4780;
	@%p718 bra 	$L__BB3_757;
	setp.neu.f32 	%p719, %f552, 0f7F800000;
	@%p719 bra 	$L__BB3_752;
	mov.f32 	%f3124, 0f00000000;
	mul.rn.f32 	%f5971, %f550, %f3124;
	mov.b32 	%r8498, 0;
	bra.uni 	$L__BB3_757;
$L__BB3_752:
	mov.b32 	%r1207, %f550;
	shl.b32 	%r5065, %r1207, 8;
	or.b32  	%r1208, %r5065, -2147483648;
	mov.b64 	%rd3721, 0;
	mov.b32 	%r8495, 0;
	mov.u64 	%rd3719, __cudart_i2opi_f;
	mov.u64 	%rd3720, %rd1;
$L__BB3_753:
	.pragma "nounroll";
	ld.global.nc.u32 	%r5066, [%rd3719];
	mad.wide.u32 	%rd2308, %r5066, %r1208, %rd3721;
	shr.u64 	%rd3721, %rd2308, 32;
	st.local.u32 	[%rd3720], %rd2308;
	add.s32 	%r8495, %r8495, 1;
	add.s64 	%rd3720, %rd3720, 4;
	add.s64 	%rd3719, %rd3719, 4;
	setp.ne.s32 	%p720, %r8495, 6;
	@%p720 bra 	$L__BB3_753;
	shr.u32 	%r5067, %r1207, 23;
	st.local.u32 	[%rd1+24], %rd3721;
	and.b32  	%r1211, %r5067, 31;
	and.b32  	%r5068, %r5067, 224;
	add.s32 	%r5069, %r5068, -128;
	shr.u32 	%r5070, %r5069, 5;
	mul.wide.u32 	%rd2309, %r5070, 4;
	sub.s64 	%rd611, %rd1, %rd2309;
	ld.local.u32 	%r8496, [%rd611+24];
	ld.local.u32 	%r8497, [%rd611+20];
	setp.eq.s32 	%p721, %r1211, 0;
	@%p721 bra 	$L__BB3_756;
	shf.l.wrap.b32 	%r8496, %r8497, %r8496, %r1211;
	ld.local.u32 	%r5071, [%rd611+16];
	shf.l.wrap.b32 	%r8497, %r5071, %r8497, %r1211;
$L__BB3_756:
	shr.u32 	%r5072, %r8496, 30;
	shf.l.wrap.b32 	%r5073, %r8497, %r8496, 2;
	shl.b32 	%r5074, %r8497, 2;
	shr.u32 	%r5075, %r5073, 31;
	add.s32 	%r5076, %r5075, %r5072;
	neg.s32 	%r5077, %r5076;
	setp.lt.s32 	%p722, %r1207, 0;
	selp.b32 	%r8498, %r5077, %r5076, %p722;
	xor.b32  	%r5078, %r5073, %r1207;
	shr.s32 	%r5079, %r5073, 31;
	xor.b32  	%r5080, %r5079, %r5073;
	xor.b32  	%r5081, %r5079, %r5074;
	cvt.u64.u32 	%rd2310, %r5080;
	shl.b64 	%rd2311, %rd2310, 32;
	cvt.u64.u32 	%rd2312, %r5081;
	or.b64  	%rd2313, %rd2311, %rd2312;
	cvt.rn.f64.s64 	%fd173, %rd2313;
	mul.f64 	%fd174, %fd173, 0d3BF921FB54442D19;
	cvt.rn.f32.f64 	%f3122, %fd174;
	neg.f32 	%f3123, %f3122;
	setp.lt.s32 	%p723, %r5078, 0;
	selp.f32 	%f5971, %f3123, %f3122, %p723;
$L__BB3_757:
	add.s32 	%r5083, %r8498, 1;
	mul.rn.f32 	%f3125, %f5971, %f5971;
	and.b32  	%r5084, %r8498, 1;
	setp.eq.b32 	%p724, %r5084, 1;
	selp.f32 	%f3126, %f5971, 0f3F800000, %p724;
	fma.rn.f32 	%f3127, %f3125, %f3126, 0f00000000;
	fma.rn.f32 	%f3128, %f3125, 0f37CBAC00, 0fBAB607ED;
	selp.f32 	%f3129, 0fB94D4153, %f3128, %p724;
	selp.f32 	%f3130, 0f3C0885E4, 0f3D2AAABB, %p724;
	fma.rn.f32 	%f3131, %f3129, %f3125, %f3130;
	selp.f32 	%f3132, 0fBE2AAAA8, 0fBEFFFFFF, %p724;
	fma.rn.f32 	%f3133, %f3131, %f3125, %f3132;
	fma.rn.f32 	%f3134, %f3133, %f3127, %f3126;
	and.b32  	%r5085, %r5083, 2;
	setp.eq.s32 	%p725, %r5085, 0;
	mov.f32 	%f3135, 0f00000000;
	sub.f32 	%f3136, %f3135, %f3134;
	selp.f32 	%f5973, %f3134, %f3136, %p725;
	setp.leu.f32 	%p726, %f5973, %f321;
	@%p726 bra 	$L__BB3_767;
	mul.f32 	%f3137, %f5973, 0f3F22F983;
	cvt.rni.s32.f32 	%r8502, %f3137;
	cvt.rn.f32.s32 	%f3138, %r8502;
	fma.rn.f32 	%f3139, %f3138, 0fBFC90FDA, %f5973;
	fma.rn.f32 	%f3140, %f3138, 0fB3A22168, %f3139;
	fma.rn.f32 	%f5972, %f3138, 0fA7C234C5, %f3140;
	abs.f32 	%f558, %f5973;
	setp.ltu.f32 	%p727, %f558, 0f47CE4780;
	@%p727 bra 	$L__BB3_766;
	setp.neu.f32 	%p728, %f558, 0f7F800000;
	@%p728 bra 	$L__BB3_761;
	mov.f32 	%f3143, 0f00000000;
	mul.rn.f32 	%f5972, %f5973, %f3143;
	mov.b32 	%r8502, 0;
	bra.uni 	$L__BB3_766;
$L__BB3_761:
	mov.b32 	%r1221, %f5973;
	shl.b32 	%r5087, %r1221, 8;
	or.b32  	%r1222, %r5087, -2147483648;
	mov.b64 	%rd3724, 0;
	mov.b32 	%r8499, 0;
	mov.u64 	%rd3722, __cudart_i2opi_f;
	mov.u64 	%rd3723, %rd1;
$L__BB3_762:
	.pragma "nounroll";
	ld.global.nc.u32 	%r5088, [%rd3722];
	mad.wide.u32 	%rd2316, %r5088, %r1222, %rd3724;
	shr.u64 	%rd3724, %rd2316, 32;
	st.local.u32 	[%rd3723], %rd2316;
	add.s32 	%r8499, %r8499, 1;
	add.s64 	%rd3723, %rd3723, 4;
	add.s64 	%rd3722, %rd3722, 4;
	setp.ne.s32 	%p729, %r8499, 6;
	@%p729 bra 	$L__BB3_762;
	shr.u32 	%r5089, %r1221, 23;
	st.local.u32 	[%rd1+24], %rd3724;
	and.b32  	%r1225, %r5089, 31;
	and.b32  	%r5090, %r5089, 224;
	add.s32 	%r5091, %r5090, -128;
	shr.u32 	%r5092, %r5091, 5;
	mul.wide.u32 	%rd2317, %r5092, 4;
	sub.s64 	%rd618, %rd1, %rd2317;
	ld.local.u32 	%r8500, [%rd618+24];
	ld.local.u32 	%r8501, [%rd618+20];
	setp.eq.s32 	%p730, %r1225, 0;
	@%p730 bra 	$L__BB3_765;
	shf.l.wrap.b32 	%r8500, %r8501, %r8500, %r1225;
	ld.local.u32 	%r5093, [%rd618+16];
	shf.l.wrap.b32 	%r8501, %r5093, %r8501, %r1225;
$L__BB3_765:
	shr.u32 	%r5094, %r8500, 30;
	shf.l.wrap.b32 	%r5095, %r8501, %r8500, 2;
	shl.b32 	%r5096, %r8501, 2;
	shr.u32 	%r5097, %r5095, 31;
	add.s32 	%r5098, %r5097, %r5094;
	neg.s32 	%r5099, %r5098;
	setp.lt.s32 	%p731, %r1221, 0;
	selp.b32 	%r8502, %r5099, %r5098, %p731;
	xor.b32  	%r5100, %r5095, %r1221;
	shr.s32 	%r5101, %r5095, 31;
	xor.b32  	%r5102, %r5101, %r5095;
	xor.b32  	%r5103, %r5101, %r5096;
	cvt.u64.u32 	%rd2318, %r5102;
	shl.b64 	%rd2319, %rd2318, 32;
	cvt.u64.u32 	%rd2320, %r5103;
	or.b64  	%rd2321, %rd2319, %rd2320;
	cvt.rn.f64.s64 	%fd175, %rd2321;
	mul.f64 	%fd176, %fd175, 0d3BF921FB54442D19;
	cvt.rn.f32.f64 	%f3141, %fd176;
	neg.f32 	%f3142, %f3141;
	setp.lt.s32 	%p732, %r5100, 0;
	selp.f32 	%f5972, %f3142, %f3141, %p732;
$L__BB3_766:
	add.s32 	%r5105, %r8502, 1;
	mul.rn.f32 	%f3144, %f5972, %f5972;
	and.b32  	%r5106, %r8502, 1;
	setp.eq.b32 	%p733, %r5106, 1;
	selp.f32 	%f3145, %f5972, 0f3F800000, %p733;
	fma.rn.f32 	%f3146, %f3144, %f3145, 0f00000000;
	fma.rn.f32 	%f3147, %f3144, 0f37CBAC00, 0fBAB607ED;
	selp.f32 	%f3148, 0fB94D4153, %f3147, %p733;
	selp.f32 	%f3149, 0f3C0885E4, 0f3D2AAABB, %p733;
	fma.rn.f32 	%f3150, %f3148, %f3144, %f3149;
	selp.f32 	%f3151, 0fBE2AAAA8, 0fBEFFFFFF, %p733;
	fma.rn.f32 	%f3152, %f3150, %f3144, %f3151;
	fma.rn.f32 	%f3153, %f3152, %f3146, %f3145;
	and.b32  	%r5107, %r5105, 2;
	setp.eq.s32 	%p734, %r5107, 0;
	mov.f32 	%f3154, 0f00000000;
	sub.f32 	%f3155, %f3154, %f3153;
	selp.f32 	%f5973, %f3153, %f3155, %p734;
$L__BB3_767:
	mul.f32 	%f3156, %f5973, 0f3F22F983;
	cvt.rni.s32.f32 	%r8506, %f3156;
	cvt.rn.f32.s32 	%f3157, %r8506;
	fma.rn.f32 	%f3158, %f3157, 0fBFC90FDA, %f5973;
	fma.rn.f32 	%f3159, %f3157, 0fB3A22168, %f3158;
	fma.rn.f32 	%f5974, %f3157, 0fA7C234C5, %f3159;
	abs.f32 	%f565, %f5973;
	setp.ltu.f32 	%p735, %f565, 0f47CE4780;
	@%p735 bra 	$L__BB3_775;
	setp.neu.f32 	%p736, %f565, 0f7F800000;
	@%p736 bra 	$L__BB3_770;
	mov.f32 	%f3162, 0f00000000;
	mul.rn.f32 	%f5974, %f5973, %f3162;
	mov.b32 	%r8506, 0;
	bra.uni 	$L__BB3_775;
$L__BB3_770:
	mov.b32 	%r1235, %f5973;
	shl.b32 	%r5109, %r1235, 8;
	or.b32  	%r1236, %r5109, -2147483648;
	mov.b64 	%rd3727, 0;
	mov.b32 	%r8503, 0;
	mov.u64 	%rd3725, __cudart_i2opi_f;
	mov.u64 	%rd3726, %rd1;
$L__BB3_771:
	.pragma "nounroll";
	ld.global.nc.u32 	%r5110, [%rd3725];
	mad.wide.u32 	%rd2324, %r5110, %r1236, %rd3727;
	shr.u64 	%rd3727, %rd2324, 32;
	st.local.u32 	[%rd3726], %rd2324;
	add.s32 	%r8503, %r8503, 1;
	add.s64 	%rd3726, %rd3726, 4;
	add.s64 	%rd3725, %rd3725, 4;
	setp.ne.s32 	%p737, %r8503, 6;
	@%p737 bra 	$L__BB3_771;
	shr.u32 	%r5111, %r1235, 23;
	st.local.u32 	[%rd1+24], %rd3727;
	and.b32  	%r1239, %r5111, 31;
	and.b32  	%r5112, %r5111, 224;
	add.s32 	%r5113, %r5112, -128;
	shr.u32 	%r5114, %r5113, 5;
	mul.wide.u32 	%rd2325, %r5114, 4;
	sub.s64 	%rd625, %rd1, %rd2325;
	ld.local.u32 	%r8504, [%rd625+24];
	ld.local.u32 	%r8505, [%rd625+20];
	setp.eq.s32 	%p738, %r1239, 0;
	@%p738 bra 	$L__BB3_774;
	shf.l.wrap.b32 	%r8504, %r8505, %r8504, %r1239;
	ld.local.u32 	%r5115, [%rd625+16];
	shf.l.wrap.b32 	%r8505, %r5115, %r8505, %r1239;
$L__BB3_774:
	shr.u32 	%r5116, %r8504, 30;
	shf.l.wrap.b32 	%r5117, %r8505, %r8504, 2;
	shl.b32 	%r5118, %r8505, 2;
	shr.u32 	%r5119, %r5117, 31;
	add.s32 	%r5120, %r5119, %r5116;
	neg.s32 	%r5121, %r5120;
	setp.lt.s32 	%p739, %r1235, 0;
	selp.b32 	%r8506, %r5121, %r5120, %p739;
	xor.b32  	%r5122, %r5117, %r1235;
	shr.s32 	%r5123, %r5117, 31;
	xor.b32  	%r5124, %r5123, %r5117;
	xor.b32  	%r5125, %r5123, %r5118;
	cvt.u64.u32 	%rd2326, %r5124;
	shl.b64 	%rd2327, %rd2326, 32;
	cvt.u64.u32 	%rd2328, %r5125;
	or.b64  	%rd2329, %rd2327, %rd2328;
	cvt.rn.f64.s64 	%fd177, %rd2329;
	mul.f64 	%fd178, %fd177, 0d3BF921FB54442D19;
	cvt.rn.f32.f64 	%f3160, %fd178;
	neg.f32 	%f3161, %f3160;
	setp.lt.s32 	%p740, %r5122, 0;
	selp.f32 	%f5974, %f3161, %f3160, %p740;
$L__BB3_775:
	mul.rn.f32 	%f3163, %f5974, %f5974;
	and.b32  	%r5127, %r8506, 1;
	setp.eq.b32 	%p741, %r5127, 1;
	selp.f32 	%f3164, 0f3F800000, %f5974, %p741;
	fma.rn.f32 	%f3165, %f3163, %f3164, 0f00000000;
	fma.rn.f32 	%f3166, %f3163, 0f37CBAC00, 0fBAB607ED;
	selp.f32 	%f3167, %f3166, 0fB94D4153, %p741;
	selp.f32 	%f3168, 0f3D2AAABB, 0f3C0885E4, %p741;
	fma.rn.f32 	%f3169, %f3167, %f3163, %f3168;
	selp.f32 	%f3170, 0fBEFFFFFF, 0fBE2AAAA8, %p741;
	fma.rn.f32 	%f3171, %f3169, %f3163, %f3170;
	fma.rn.f32 	%f3172, %f3171, %f3165, %f3164;
	and.b32  	%r5128, %r8506, 2;
	setp.eq.s32 	%p742, %r5128, 0;
	mov.f32 	%f3173, 0f00000000;
	sub.f32 	%f3174, %f3173, %f3172;
	selp.f32 	%f5976, %f3172, %f3174, %p742;
	setp.leu.f32 	%p743, %f354, 0f40000000;
	@%p743 bra 	$L__BB3_785;
	mul.f32 	%f3175, %f5976, 0f3F22F983;
	cvt.rni.s32.f32 	%r8510, %f3175;
	cvt.rn.f32.s32 	%f3176, %r8510;
	fma.rn.f32 	%f3177, %f3176, 0fBFC90FDA, %f5976;
	fma.rn.f32 	%f3178, %f3176, 0fB3A22168, %f3177;
	fma.rn.f32 	%f5975, %f3176, 0fA7C234C5, %f3178;
	abs.f32 	%f571, %f5976;
	setp.ltu.f32 	%p744, %f571, 0f47CE4780;
	@%p744 bra 	$L__BB3_784;
	setp.neu.f32 	%p745, %f571, 0f7F800000;
	@%p745 bra 	$L__BB3_779;
	mov.f32 	%f3181, 0f00000000;
	mul.rn.f32 	%f5975, %f5976, %f3181;
	mov.b32 	%r8510, 0;
	bra.uni 	$L__BB3_784;
$L__BB3_779:
	mov.b32 	%r1249, %f5976;
	shl.b32 	%r5130, %r1249, 8;
	or.b32  	%r1250, %r5130, -2147483648;
	mov.b64 	%rd3730, 0;
	mov.b32 	%r8507, 0;
	mov.u64 	%rd3728, __cudart_i2opi_f;
	mov.u64 	%rd3729, %rd1;
$L__BB3_780:
	.pragma "nounroll";
	ld.global.nc.u32 	%r5131, [%rd3728];
	mad.wide.u32 	%rd2332, %r5131, %r1250, %rd3730;
	shr.u64 	%rd3730, %rd2332, 32;
	st.local.u32 	[%rd3729], %rd2332;
	add.s32 	%r8507, %r8507, 1;
	add.s64 	%rd3729, %rd3729, 4;
	add.s64 	%rd3728, %rd3728, 4;
	setp.ne.s32 	%p746, %r8507, 6;
	@%p746 bra 	$L__BB3_780;
	shr.u32 	%r5132, %r1249, 23;
	st.local.u32 	[%rd1+24], %rd3730;
	and.b32  	%r1253, %r5132, 31;
	and.b32  	%r5133, %r5132, 224;
	add.s32 	%r5134, %r5133, -128;
	shr.u32 	%r5135, %r5134, 5;
	mul.wide.u32 	%rd2333, %r5135, 4;
	sub.s64 	%rd632, %rd1, %rd2333;
	ld.local.u32 	%r8508, [%rd632+24];
	ld.local.u32 	%r8509, [%rd632+20];
	setp.eq.s32 	%p747, %r1253, 0;
	@%p747 bra 	$L__BB3_783;
	shf.l.wrap.b32 	%r8508, %r8509, %r8508, %r1253;
	ld.local.u32 	%r5136, [%rd632+16];
	shf.l.wrap.b32 	%r8509, %r5136, %r8509, %r1253;
$L__BB3_783:
	shr.u32 	%r5137, %r8508, 30;
	shf.l.wrap.b32 	%r5138, %r8509, %r8508, 2;
	shl.b32 	%r5139, %r8509, 2;
	shr.u32 	%r5140, %r5138, 31;
	add.s32 	%r5141, %r5140, %r5137;
	neg.s32 	%r5142, %r5141;
	setp.lt.s32 	%p748, %r1249, 0;
	selp.b32 	%r8510, %r5142, %r5141, %p748;
	xor.b32  	%r5143, %r5138, %r1249;
	shr.s32 	%r5144, %r5138, 31;
	xor.b32  	%r5145, %r5144, %r5138;
	xor.b32  	%r5146, %r5144, %r5139;
	cvt.u64.u32 	%rd2334, %r5145;
	shl.b64 	%rd2335, %rd2334, 32;
	cvt.u64.u32 	%rd2336, %r5146;
	or.b64  	%rd2337, %rd2335, %rd2336;
	cvt.rn.f64.s64 	%fd179, %rd2337;
	mul.f64 	%fd180, %fd179, 0d3BF921FB54442D19;
	cvt.rn.f32.f64 	%f3179, %fd180;
	neg.f32 	%f3180, %f3179;
	setp.lt.s32 	%p749, %r5143, 0;
	selp.f32 	%f5975, %f3180, %f3179, %p749;
$L__BB3_784:
	add.s32 	%r5148, %r8510, 1;
	mul.rn.f32 	%f3182, %f5975, %f5975;
	and.b32  	%r5149, %r8510, 1;
	setp.eq.b32 	%p750, %r5149, 1;
	selp.f32 	%f3183, %f5975, 0f3F800000, %p750;
	fma.rn.f32 	%f3184, %f3182, %f3183, 0f00000000;
	fma.rn.f32 	%f3185, %f3182, 0f37CBAC00, 0fBAB607ED;
	selp.f32 	%f3186, 0fB94D4153, %f3185, %p750;
	selp.f32 	%f3187, 0f3C0885E4, 0f3D2AAABB, %p750;
	fma.rn.f32 	%f3188, %f3186, %f3182, %f3187;
	selp.f32 	%f3189, 0fBE2AAAA8, 0fBEFFFFFF, %p750;
	fma.rn.f32 	%f3190, %f3188, %f3182, %f3189;
	fma.rn.f32 	%f3191, %f3190, %f3184, %f3183;
	and.b32  	%r5150, %r5148, 2;
	setp.eq.s32 	%p751, %r5150, 0;
	mov.f32 	%f3192, 0f00000000;
	sub.f32 	%f3193, %f3192, %f3191;
	selp.f32 	%f5976, %f3191, %f3193, %p751;
$L__BB3_785:
	mul.f32 	%f3194, %f5976, 0f3F22F983;
	cvt.rni.s32.f32 	%r8514, %f3194;
	cvt.rn.f32.s32 	%f3195, %r8514;
	fma.rn.f32 	%f3196, %f3195, 0fBFC90FDA, %f5976;
	fma.rn.f32 	%f3197, %f3195, 0fB3A22168, %f3196;
	fma.rn.f32 	%f5977, %f3195, 0fA7C234C5, %f3197;
	abs.f32 	%f578, %f5976;
	setp.ltu.f32 	%p752, %f578, 0f47CE4780;
	@%p752 bra 	$L__BB3_793;
	setp.neu.f32 	%p753, %f578, 0f7F800000;
	@%p753 bra 	$L__BB3_788;
	mov.f32 	%f3200, 0f00000000;
	mul.rn.f32 	%f5977, %f5976, %f3200;
	mov.b32 	%r8514, 0;
	bra.uni 	$L__BB3_793;
$L__BB3_788:
	mov.b32 	%r1263, %f5976;
	shl.b32 	%r5152, %r1263, 8;
	or.b32  	%r1264, %r5152, -2147483648;
	mov.b64 	%rd3733, 0;
	mov.b32 	%r8511, 0;
	mov.u64 	%rd3731, __cudart_i2opi_f;
	mov.u64 	%rd3732, %rd1;
$L__BB3_789:
	.pragma "nounroll";
	ld.global.nc.u32 	%r5153, [%rd3731];
	mad.wide.u32 	%rd2340, %r5153, %r1264, %rd3733;
	shr.u64 	%rd3733, %rd2340, 32;
	st.local.u32 	[%rd3732], %rd2340;
	add.s32 	%r8511, %r8511, 1;
	add.s64 	%rd3732, %rd3732, 4;
	add.s64 	%rd3731, %rd3731, 4;
	setp.ne.s32 	%p754, %r8511, 6;
	@%p754 bra 	$L__BB3_789;
	shr.u32 	%r5154, %r1263, 23;
	st.local.u32 	[%rd1+24], %rd3733;
	and.b32  	%r1267, %r5154, 31;
	and.b32  	%r5155, %r5154, 224;
	add.s32 	%r5156, %r5155, -128;
	shr.u32 	%r5157, %r5156, 5;
	mul.wide.u32 	%rd2341, %r5157, 4;
	sub.s64 	%rd639, %rd1, %rd2341;
	ld.local.u32 	%r8512, [%rd639+24];
	ld.local.u32 	%r8513, [%rd639+20];
	setp.eq.s32 	%p755, %r1267, 0;
	@%p755 bra 	$L__BB3_792;
	shf.l.wrap.b32 	%r8512, %r8513, %r8512, %r1267;
	ld.local.u32 	%r5158, [%rd639+16];
	shf.l.wrap.b32 	%r8513, %r5158, %r8513, %r1267;
$L__BB3_792:
	shr.u32 	%r5159, %r8512, 30;
	shf.l.wrap.b32 	%r5160, %r8513, %r8512, 2;
	shl.b32 	%r5161, %r8513, 2;
	shr.u32 	%r5162, %r5160, 31;
	add.s32 	%r5163, %r5162, %r5159;
	neg.s32 	%r5164, %r5163;
	setp.lt.s32 	%p756, %r1263, 0;
	selp.b32 	%r8514, %r5164, %r5163, %p756;
	xor.b32  	%r5165, %r5160, %r1263;
	shr.s32 	%r5166, %r5160, 31;
	xor.b32  	%r5167, %r5166, %r5160;
	xor.b32  	%r5168, %r5166, %r5161;
	cvt.u64.u32 	%rd2342, %r5167;
	shl.b64 	%rd2343, %rd2342, 32;
	cvt.u64.u32 	%rd2344, %r5168;
	or.b64  	%rd2345, %rd2343, %rd2344;
	cvt.rn.f64.s64 	%fd181, %rd2345;
	mul.f64 	%fd182, %fd181, 0d3BF921FB54442D19;
	cvt.rn.f32.f64 	%f3198, %fd182;
	neg.f32 	%f3199, %f3198;
	setp.lt.s32 	%p757, %r5165, 0;
	selp.f32 	%f5977, %f3199, %f3198, %p757;
$L__BB3_793:
	add.s32 	%r5170, %r8514, 1;
	mul.rn.f32 	%f3201, %f5977, %f5977;
	and.b32  	%r5171, %r8514, 1;
	setp.eq.b32 	%p758, %r5171, 1;
	selp.f32 	%f3202, %f5977, 0f3F800000, %p758;
	fma.rn.f32 	%f3203, %f3201, %f3202, 0f00000000;
	fma.rn.f32 	%f3204, %f3201, 0f37CBAC00, 0fBAB607ED;
	selp.f32 	%f3205, 0fB94D4153, %f3204, %p758;
	selp.f32 	%f3206, 0f3C0885E4, 0f3D2AAABB, %p758;
	fma.rn.f32 	%f3207, %f3205, %f3201, %f3206;
	selp.f32 	%f3208, 0fBE2AAAA8, 0fBEFFFFFF, %p758;
	fma.rn.f32 	%f3209, %f3207, %f3201, %f3208;
	fma.rn.f32 	%f3210, %f3209, %f3203, %f3202;
	and.b32  	%r5172, %r5170, 2;
	setp.eq.s32 	%p759, %r5172, 0;
	mov.f32 	%f3211, 0f00000000;
	sub.f32 	%f3212, %f3211, %f3210;
	selp.f32 	%f582, %f3210, %f3212, %p759;
	mul.f32 	%f3213, %f582, 0f3F22F983;
	cvt.rni.s32.f32 	%r8518, %f3213;
	cvt.rn.f32.s32 	%f3214, %r8518;
	fma.rn.f32 	%f3215, %f3214, 0fBFC90FDA, %f582;
	fma.rn.f32 	%f3216, %f3214, 0fB3A22168, %f3215;
	fma.rn.f32 	%f5978, %f3214, 0fA7C234C5, %f3216;
	abs.f32 	%f584, %f582;
	setp.ltu.f32 	%p760, %f584, 0f47CE4780;
	@%p760 bra 	$L__BB3_801;
	setp.neu.f32 	%p761, %f584, 0f7F800000;
	@%p761 bra 	$L__BB3_796;
	mov.f32 	%f3219, 0f00000000;
	mul.rn.f32 	%f5978, %f582, %f3219;
	mov.b32 	%r8518, 0;
	bra.uni 	$L__BB3_801;
$L__BB3_796:
	mov.b32 	%r1277, %f582;
	shl.b32 	%r5174, %r1277, 8;
	or.b32  	%r1278, %r5174, -2147483648;
	mov.b64 	%rd3736, 0;
	mov.b32 	%r8515, 0;
	mov.u64 	%rd3734, __cudart_i2opi_f;
	mov.u64 	%rd3735, %rd1;
$L__BB3_797:
	.pragma "nounroll";
	ld.global.nc.u32 	%r5175, [%rd3734];
	mad.wide.u32 	%rd2348, %r5175, %r1278, %rd3736;
	shr.u64 	%rd3736, %rd2348, 32;
	st.local.u32 	[%rd3735], %rd2348;
	add.s32 	%r8515, %r8515, 1;
	add.s64 	%rd3735, %rd3735, 4;
	add.s64 	%rd3734, %rd3734, 4;
	setp.ne.s32 	%p762, %r8515, 6;
	@%p762 bra 	$L__BB3_797;
	shr.u32 	%r5176, %r1277, 23;
	st.local.u32 	[%rd1+24], %rd3736;
	and.b32  	%r1281, %r5176, 31;
	and.b32  	%r5177, %r5176, 224;
	add.s32 	%r5178, %r5177, -128;
	shr.u32 	%r5179, %r5178, 5;
	mul.wide.u32 	%rd2349, %r5179, 4;
	sub.s64 	%rd646, %rd1, %rd2349;
	ld.local.u32 	%r8516, [%rd646+24];
	ld.local.u32 	%r8517, [%rd646+20];
	setp.eq.s32 	%p763, %r1281, 0;
	@%p763 bra 	$L__BB3_800;
	shf.l.wrap.b32 	%r8516, %r8517, %r8516, %r1281;
	ld.local.u32 	%r5180, [%rd646+16];
	shf.l.wrap.b32 	%r8517, %r5180, %r8517, %r1281;
$L__BB3_800:
	shr.u32 	%r5181, %r8516, 30;
	shf.l.wrap.b32 	%r5182, %r8517, %r8516, 2;
	shl.b32 	%r5183, %r8517, 2;
	shr.u32 	%r5184, %r5182, 31;
	add.s32 	%r5185, %r5184, %r5181;
	neg.s32 	%r5186, %r5185;
	setp.lt.s32 	%p764, %r1277, 0;
	selp.b32 	%r8518, %r5186, %r5185, %p764;
	xor.b32  	%r5187, %r5182, %r1277;
	shr.s32 	%r5188, %r5182, 31;
	xor.b32  	%r5189, %r5188, %r5182;
	xor.b32  	%r5190, %r5188, %r5183;
	cvt.u64.u32 	%rd2350, %r5189;
	shl.b64 	%rd2351, %rd2350, 32;
	cvt.u64.u32 	%rd2352, %r5190;
	or.b64  	%rd2353, %rd2351, %rd2352;
	cvt.rn.f64.s64 	%fd183, %rd2353;
	mul.f64 	%fd184, %fd183, 0d3BF921FB54442D19;
	cvt.rn.f32.f64 	%f3217, %fd184;
	neg.f32 	%f3218, %f3217;
	setp.lt.s32 	%p765, %r5187, 0;
	selp.f32 	%f5978, %f3218, %f3217, %p765;
$L__BB3_801:
	mul.rn.f32 	%f3220, %f5978, %f5978;
	and.b32  	%r5192, %r8518, 1;
	setp.eq.b32 	%p766, %r5192, 1;
	selp.f32 	%f3221, 0f3F800000, %f5978, %p766;
	fma.rn.f32 	%f3222, %f3220, %f3221, 0f00000000;
	fma.rn.f32 	%f3223, %f3220, 0f37CBAC00, 0fBAB607ED;
	selp.f32 	%f3224, %f3223, 0fB94D4153, %p766;
	selp.f32 	%f3225, 0f3D2AAABB, 0f3C0885E4, %p766;
	fma.rn.f32 	%f3226, %f3224, %f3220, %f3225;
	selp.f32 	%f3227, 0fBEFFFFFF, 0fBE2AAAA8, %p766;
	fma.rn.f32 	%f3228, %f3226, %f3220, %f3227;
	fma.rn.f32 	%f3229, %f3228, %f3222, %f3221;
	and.b32  	%r5193, %r8518, 2;
	setp.eq.s32 	%p767, %r5193, 0;
	mov.f32 	%f3230, 0f00000000;
	sub.f32 	%f3231, %f3230, %f3229;
	selp.f32 	%f5980, %f3229, %f3231, %p767;
	setp.leu.f32 	%p768, %f321, %f354;
	@%p768 bra 	$L__BB3_811;
	mul.f32 	%f3232, %f5980, 0f3F22F983;
	cvt.rni.s32.f32 	%r8522, %f3232;
	cvt.rn.f32.s32 	%f3233, %r8522;
	fma.rn.f32 	%f3234, %f3233, 0fBFC90FDA, %f5980;
	fma.rn.f32 	%f3235, %f3233, 0fB3A22168, %f3234;
	fma.rn.f32 	%f5979, %f3233, 0fA7C234C5, %f3235;
	abs.f32 	%f590, %f5980;
	setp.ltu.f32 	%p769, %f590, 0f47CE4780;
	@%p769 bra 	$L__BB3_810;
	setp.neu.f32 	%p770, %f590, 0f7F800000;
	@%p770 bra 	$L__BB3_805;
	mov.f32 	%f3238, 0f00000000;
	mul.rn.f32 	%f5979, %f5980, %f3238;
	mov.b32 	%r8522, 0;
	bra.uni 	$L__BB3_810;
$L__BB3_805:
	mov.b32 	%r1291, %f5980;
	shl.b32 	%r5195, %r1291, 8;
	or.b32  	%r1292, %r5195, -2147483648;
	mov.b64 	%rd3739, 0;
	mov.b32 	%r8519, 0;
	mov.u64 	%rd3737, __cudart_i2opi_f;
	mov.u64 	%rd3738, %rd1;
$L__BB3_806:
	.pragma "nounroll";
	ld.global.nc.u32 	%r5196, [%rd3737];
	mad.wide.u32 	%rd2356, %r5196, %r1292, %rd3739;
	shr.u64 	%rd3739, %rd2356, 32;
	st.local.u32 	[%rd3738], %rd2356;
	add.s32 	%r8519, %r8519, 1;
	add.s64 	%rd3738, %rd3738, 4;
	add.s64 	%rd3737, %rd3737, 4;
	setp.ne.s32 	%p771, %r8519, 6;
	@%p771 bra 	$L__BB3_806;
	shr.u32 	%r5197, %r1291, 23;
	st.local.u32 	[%rd1+24], %rd3739;
	and.b32  	%r1295, %r5197, 31;
	and.b32  	%r5198, %r5197, 224;
	add.s32 	%r5199, %r5198, -128;
	shr.u32 	%r5200, %r5199, 5;
	mul.wide.u32 	%rd2357, %r5200, 4;
	sub.s64 	%rd653, %rd1, %rd2357;
	ld.local.u32 	%r8520, [%rd653+24];
	ld.local.u32 	%r8521, [%rd653+20];
	setp.eq.s32 	%p772, %r1295, 0;
	@%p772 bra 	$L__BB3_809;
	shf.l.wrap.b32 	%r8520, %r8521, %r8520, %r1295;
	ld.local.u32 	%r5201, [%rd653+16];
	shf.l.wrap.b32 	%r8521, %r5201, %r8521, %r1295;
$L__BB3_809:
	shr.u32 	%r5202, %r8520, 30;
	shf.l.wrap.b32 	%r5203, %r8521, %r8520, 2;
	shl.b32 	%r5204, %r8521, 2;
	shr.u32 	%r5205, %r5203, 31;
	add.s32 	%r5206, %r5205, %r5202;
	neg.s32 	%r5207, %r5206;
	setp.lt.s32 	%p773, %r1291, 0;
	selp.b32 	%r8522, %r5207, %r5206, %p773;
	xor.b32  	%r5208, %r5203, %r1291;
	shr.s32 	%r5209, %r5203, 31;
	xor.b32  	%r5210, %r5209, %r5203;
	xor.b32  	%r5211, %r5209, %r5204;
	cvt.u64.u32 	%rd2358, %r5210;
	shl.b64 	%rd2359, %rd2358, 32;
	cvt.u64.u32 	%rd2360, %r5211;
	or.b64  	%rd2361, %rd2359, %rd2360;
	cvt.rn.f64.s64 	%fd185, %rd2361;
	mul.f64 	%fd186, %fd185, 0d3BF921FB54442D19;
	cvt.rn.f32.f64 	%f3236, %fd186;
	neg.f32 	%f3237, %f3236;
	setp.lt.s32 	%p774, %r5208, 0;
	selp.f32 	%f5979, %f3237, %f3236, %p774;
$L__BB3_810:
	add.s32 	%r5213, %r8522, 1;
	mul.rn.f32 	%f3239, %f5979, %f5979;
	and.b32  	%r5214, %r8522, 1;
	setp.eq.b32 	%p775, %r5214, 1;
	selp.f32 	%f3240, %f5979, 0f3F800000, %p775;
	fma.rn.f32 	%f3241, %f3239, %f3240, 0f00000000;
	fma.rn.f32 	%f3242, %f3239, 0f37CBAC00, 0fBAB607ED;
	selp.f32 	%f3243, 0fB94D4153, %f3242, %p775;
	selp.f32 	%f3244, 0f3C0885E4, 0f3D2AAABB, %p775;
	fma.rn.f32 	%f3245, %f3243, %f3239, %f3244;
	selp.f32 	%f3246, 0fBE2AAAA8, 0fBEFFFFFF, %p775;
	fma.rn.f32 	%f3247, %f3245, %f3239, %f3246;
	fma.rn.f32 	%f3248, %f3247, %f3241, %f3240;
	and.b32  	%r5215, %r5213, 2;
	setp.eq.s32 	%p776, %r5215, 0;
	mov.f32 	%f3249, 0f00000000;
	sub.f32 	%f3250, %f3249, %f3248;
	selp.f32 	%f5980, %f3248, %f3250, %p776;
$L__BB3_811:
	setp.leu.f32 	%p777, %f5980, 0f40C00000;
	@%p777 bra 	$L__BB3_821;
	mul.f32 	%f3251, %f5980, 0f3F22F983;
	cvt.rni.s32.f32 	%r8526, %f3251;
	cvt.rn.f32.s32 	%f3252, %r8526;
	fma.rn.f32 	%f3253, %f3252, 0fBFC90FDA, %f5980;
	fma.rn.f32 	%f3254, %f3252, 0fB3A22168, %f3253;
	fma.rn.f32 	%f5981, %f3252, 0fA7C234C5, %f3254;
	abs.f32 	%f597, %f5980;
	setp.ltu.f32 	%p778, %f597, 0f47CE4780;
	@%p778 bra 	$L__BB3_820;
	setp.neu.f32 	%p779, %f597, 0f7F800000;
	@%p779 bra 	$L__BB3_815;
	mov.f32 	%f3257, 0f00000000;
	mul.rn.f32 	%f5981, %f5980, %f3257;
	mov.b32 	%r8526, 0;
	bra.uni 	$L__BB3_820;
$L__BB3_815:
	mov.b32 	%r1305, %f5980;
	shl.b32 	%r5217, %r1305, 8;
	or.b32  	%r1306, %r5217, -2147483648;
	mov.b64 	%rd3742, 0;
	mov.b32 	%r8523, 0;
	mov.u64 	%rd3740, __cudart_i2opi_f;
	mov.u64 	%rd3741, %rd1;
$L__BB3_816:
	.pragma "nounroll";
	ld.global.nc.u32 	%r5218, [%rd3740];
	mad.wide.u32 	%rd2364, %r5218, %r1306, %rd3742;
	shr.u64 	%rd3742, %rd2364, 32;
	st.local.u32 	[%rd3741], %rd2364;
	add.s32 	%r8523, %r8523, 1;
	add.s64 	%rd3741, %rd3741, 4;
	add.s64 	%rd3740, %rd3740, 4;
	setp.ne.s32 	%p780, %r8523, 6;
	@%p780 bra 	$L__BB3_816;
	shr.u32 	%r5219, %r1305, 23;
	st.local.u32 	[%rd1+24], %rd3742;
	and.b32  	%r1309, %r5219, 31;
	add.s32 	%r5220, %r5219, -128;
	shr.u32 	%r5221, %r5220, 5;
	mul.wide.u32 	%rd2365, %r5221, 4;
	sub.s64 	%rd660, %rd1, %rd2365;
	ld.local.u32 	%r8524, [%rd660+24];
	ld.local.u32 	%r8525, [%rd660+20];
	setp.eq.s32 	%p781, %r1309, 0;
	@%p781 bra 	$L__BB3_819;
	shf.l.wrap.b32 	%r8524, %r8525, %r8524, %r1309;
	ld.local.u32 	%r5222, [%rd660+16];
	shf.l.wrap.b32 	%r8525, %r5222, %r8525, %r1309;
$L__BB3_819:
	shr.u32 	%r5223, %r8524, 30;
	shf.l.wrap.b32 	%r5224, %r8525, %r8524, 2;
	shl.b32 	%r5225, %r8525, 2;
	shr.u32 	%r5226, %r5224, 31;
	add.s32 	%r8526, %r5226, %r5223;
	xor.b32  	%r5227, %r5224, %r1305;
	shr.s32 	%r5228, %r5224, 31;
	xor.b32  	%r5229, %r5228, %r5224;
	xor.b32  	%r5230, %r5228, %r5225;
	cvt.u64.u32 	%rd2366, %r5229;
	shl.b64 	%rd2367, %rd2366, 32;
	cvt.u64.u32 	%rd2368, %r5230;
	or.b64  	%rd2369, %rd2367, %rd2368;
	cvt.rn.f64.s64 	%fd187, %rd2369;
	mul.f64 	%fd188, %fd187, 0d3BF921FB54442D19;
	cvt.rn.f32.f64 	%f3255, %fd188;
	neg.f32 	%f3256, %f3255;
	setp.lt.s32 	%p782, %r5227, 0;
	selp.f32 	%f5981, %f3256, %f3255, %p782;
$L__BB3_820:
	mul.rn.f32 	%f3258, %f5981, %f5981;
	and.b32  	%r5232, %r8526, 1;
	setp.eq.b32 	%p783, %r5232, 1;
	selp.f32 	%f3259, 0f3F800000, %f5981, %p783;
	fma.rn.f32 	%f3260, %f3258, %f3259, 0f00000000;
	fma.rn.f32 	%f3261, %f3258, 0f37CBAC00, 0fBAB607ED;
	selp.f32 	%f3262, %f3261, 0fB94D4153, %p783;
	selp.f32 	%f3263, 0f3D2AAABB, 0f3C0885E4, %p783;
	fma.rn.f32 	%f3264, %f3262, %f3258, %f3263;
	selp.f32 	%f3265, 0fBEFFFFFF, 0fBE2AAAA8, %p783;
	fma.rn.f32 	%f3266, %f3264, %f3258, %f3265;
	fma.rn.f32 	%f3267, %f3266, %f3260, %f3259;
	and.b32  	%r5233, %r8526, 2;
	setp.eq.s32 	%p784, %r5233, 0;
	mov.f32 	%f3268, 0f00000000;
	sub.f32 	%f3269, %f3268, %f3267;
	selp.f32 	%f5980, %f3267, %f3269, %p784;
$L__BB3_821:
	setp.geu.f32 	%p785, %f321, 0f40A00000;
	@%p785 bra 	$L__BB3_831;
	mul.f32 	%f3270, %f5980, 0f3F22F983;
	cvt.rni.s32.f32 	%r8530, %f3270;
	cvt.rn.f32.s32 	%f3271, %r8530;
	fma.rn.f32 	%f3272, %f3271, 0fBFC90FDA, %f5980;
	fma.rn.f32 	%f3273, %f3271, 0fB3A22168, %f3272;
	fma.rn.f32 	%f5983, %f3271, 0fA7C234C5, %f3273;
	abs.f32 	%f604, %f5980;
	setp.ltu.f32 	%p786, %f604, 0f47CE4780;
	@%p786 bra 	$L__BB3_830;
	setp.neu.f32 	%p787, %f604, 0f7F800000;
	@%p787 bra 	$L__BB3_825;
	mov.f32 	%f3276, 0f00000000;
	mul.rn.f32 	%f5983, %f5980, %f3276;
	mov.b32 	%r8530, 0;
	bra.uni 	$L__BB3_830;
$L__BB3_825:
	mov.b32 	%r1319, %f5980;
	shl.b32 	%r5235, %r1319, 8;
	or.b32  	%r1320, %r5235, -2147483648;
	mov.b64 	%rd3745, 0;
	mov.b32 	%r8527, 0;
	mov.u64 	%rd3743, __cudart_i2opi_f;
	mov.u64 	%rd3744, %rd1;
$L__BB3_826:
	.pragma "nounroll";
	ld.global.nc.u32 	%r5236, [%rd3743];
	mad.wide.u32 	%rd2372, %r5236, %r1320, %rd3745;
	shr.u64 	%rd3745, %rd2372, 32;
	st.local.u32 	[%rd3744], %rd2372;
	add.s32 	%r8527, %r8527, 1;
	add.s64 	%rd3744, %rd3744, 4;
	add.s64 	%rd3743, %rd3743, 4;
	setp.ne.s32 	%p788, %r8527, 6;
	@%p788 bra 	$L__BB3_826;
	shr.u32 	%r5237, %r1319, 23;
	st.local.u32 	[%rd1+24], %rd3745;
	and.b32  	%r1323, %r5237, 31;
	and.b32  	%r5238, %r5237, 224;
	add.s32 	%r5239, %r5238, -128;
	shr.u32 	%r5240, %r5239, 5;
	mul.wide.u32 	%rd2373, %r5240, 4;
	sub.s64 	%rd667, %rd1, %rd2373;
	ld.local.u32 	%r8528, [%rd667+24];
	ld.local.u32 	%r8529, [%rd667+20];
	setp.eq.s32 	%p789, %r1323, 0;
	@%p789 bra 	$L__BB3_829;
	shf.l.wrap.b32 	%r8528, %r8529, %r8528, %r1323;
	ld.local.u32 	%r5241, [%rd667+16];
	shf.l.wrap.b32 	%r8529, %r5241, %r8529, %r1323;
$L__BB3_829:
	shr.u32 	%r5242, %r8528, 30;
	shf.l.wrap.b32 	%r5243, %r8529, %r8528, 2;
	shl.b32 	%r5244, %r8529, 2;
	shr.u32 	%r5245, %r5243, 31;
	add.s32 	%r5246, %r5245, %r5242;
	neg.s32 	%r5247, %r5246;
	setp.lt.s32 	%p790, %r1319, 0;
	selp.b32 	%r8530, %r5247, %r5246, %p790;
	xor.b32  	%r5248, %r5243, %r1319;
	shr.s32 	%r5249, %r5243, 31;
	xor.b32  	%r5250, %r5249, %r5243;
	xor.b32  	%r5251, %r5249, %r5244;
	cvt.u64.u32 	%rd2374, %r5250;
	shl.b64 	%rd2375, %rd2374, 32;
	cvt.u64.u32 	%rd2376, %r5251;
	or.b64  	%rd2377, %rd2375, %rd2376;
	cvt.rn.f64.s64 	%fd189, %rd2377;
	mul.f64 	%fd190, %fd189, 0d3BF921FB54442D19;
	cvt.rn.f32.f64 	%f3274, %fd190;
	neg.f32 	%f3275, %f3274;
	setp.lt.s32 	%p791, %r5248, 0;
	selp.f32 	%f5983, %f3275, %f3274, %p791;
$L__BB3_830:
	mul.rn.f32 	%f3277, %f5983, %f5983;
	and.b32  	%r5253, %r8530, 1;
	setp.eq.b32 	%p792, %r5253, 1;
	selp.f32 	%f3278, 0f3F800000, %f5983, %p792;
	fma.rn.f32 	%f3279, %f3277, %f3278, 0f00000000;
	fma.rn.f32 	%f3280, %f3277, 0f37CBAC00, 0fBAB607ED;
	selp.f32 	%f3281, %f3280, 0fB94D4153, %p792;
	selp.f32 	%f3282, 0f3D2AAABB, 0f3C0885E4, %p792;
	fma.rn.f32 	%f3283, %f3281, %f3277, %f3282;
	selp.f32 	%f3284, 0fBEFFFFFF, 0fBE2AAAA8, %p792;
	fma.rn.f32 	%f3285, %f3283, %f3277, %f3284;
	fma.rn.f32 	%f3286, %f3285, %f3279, %f3278;
	and.b32  	%r5254, %r8530, 2;
	setp.eq.s32 	%p793, %r5254, 0;
	mov.f32 	%f3287, 0f00000000;
	sub.f32 	%f3288, %f3287, %f3286;
	selp.f32 	%f5980, %f3286, %f3288, %p793;
$L__BB3_831:
	mul.f32 	%f3289, %f5980, 0f3F22F983;
	cvt.rni.s32.f32 	%r8534, %f3289;
	cvt.rn.f32.s32 	%f3290, %r8534;
	fma.rn.f32 	%f3291, %f3290, 0fBFC90FDA, %f5980;
	fma.rn.f32 	%f3292, %f3290, 0fB3A22168, %f3291;
	fma.rn.f32 	%f5985, %f3290, 0fA7C234C5, %f3292;
	abs.f32 	%f611, %f5980;
	setp.ltu.f32 	%p794, %f611, 0f47CE4780;
	@%p794 bra 	$L__BB3_839;
	setp.neu.f32 	%p795, %f611, 0f7F800000;
	@%p795 bra 	$L__BB3_834;
	mov.f32 	%f3295, 0f00000000;
	mul.rn.f32 	%f5985, %f5980, %f3295;
	mov.b32 	%r8534, 0;
	bra.uni 	$L__BB3_839;
$L__BB3_834:
	mov.b32 	%r1333, %f5980;
	shl.b32 	%r5256, %r1333, 8;
	or.b32  	%r1334, %r5256, -2147483648;
	mov.b64 	%rd3748, 0;
	mov.b32 	%r8531, 0;
	mov.u64 	%rd3746, __cudart_i2opi_f;
	mov.u64 	%rd3747, %rd1;
$L__BB3_835:
	.pragma "nounroll";
	ld.global.nc.u32 	%r5257, [%rd3746];
	mad.wide.u32 	%rd2380, %r5257, %r1334, %rd3748;
	shr.u64 	%rd3748, %rd2380, 32;
	st.local.u32 	[%rd3747], %rd2380;
	add.s32 	%r8531, %r8531, 1;
	add.s64 	%rd3747, %rd3747, 4;
	add.s64 	%rd3746, %rd3746, 4;
	setp.ne.s32 	%p796, %r8531, 6;
	@%p796 bra 	$L__BB3_835;
	shr.u32 	%r5258, %r1333, 23;
	st.local.u32 	[%rd1+24], %rd3748;
	and.b32  	%r1337, %r5258, 31;
	and.b32  	%r5259, %r5258, 224;
	add.s32 	%r5260, %r5259, -128;
	shr.u32 	%r5261, %r5260, 5;
	mul.wide.u32 	%rd2381, %r5261, 4;
	sub.s64 	%rd674, %rd1, %rd2381;
	ld.local.u32 	%r8532, [%rd674+24];
	ld.local.u32 	%r8533, [%rd674+20];
	setp.eq.s32 	%p797, %r1337, 0;
	@%p797 bra 	$L__BB3_838;
	shf.l.wrap.b32 	%r8532, %r8533, %r8532, %r1337;
	ld.local.u32 	%r5262, [%rd674+16];
	shf.l.wrap.b32 	%r8533, %r5262, %r8533, %r1337;
$L__BB3_838:
	shr.u32 	%r5263, %r8532, 30;
	shf.l.wrap.b32 	%r5264, %r8533, %r8532, 2;
	shl.b32 	%r5265, %r8533, 2;
	shr.u32 	%r5266, %r5264, 31;
	add.s32 	%r5267, %r5266, %r5263;
	neg.s32 	%r5268, %r5267;
	setp.lt.s32 	%p798, %r1333, 0;
	selp.b32 	%r8534, %r5268, %r5267, %p798;
	xor.b32  	%r5269, %r5264, %r1333;
	shr.s32 	%r5270, %r5264, 31;
	xor.b32  	%r5271, %r5270, %r5264;
	xor.b32  	%r5272, %r5270, %r5265;
	cvt.u64.u32 	%rd2382, %r5271;
	shl.b64 	%rd2383, %rd2382, 32;
	cvt.u64.u32 	%rd2384, %r5272;
	or.b64  	%rd2385, %rd2383, %rd2384;
	cvt.rn.f64.s64 	%fd191, %rd2385;
	mul.f64 	%fd192, %fd191, 0d3BF921FB54442D19;
	cvt.rn.f32.f64 	%f3293, %fd192;
	neg.f32 	%f3294, %f3293;
	setp.lt.s32 	%p799, %r5269, 0;
	selp.f32 	%f5985, %f3294, %f3293, %p799;
$L__BB3_839:
	add.s32 	%r5274, %r8534, 1;
	mul.rn.f32 	%f3296, %f5985, %f5985;
	and.b32  	%r5275, %r8534, 1;
	setp.eq.b32 	%p800, %r5275, 1;
	selp.f32 	%f3297, %f5985, 0f3F800000, %p800;
	fma.rn.f32 	%f3298, %f3296, %f3297, 0f00000000;
	fma.rn.f32 	%f3299, %f3296, 0f37CBAC00, 0fBAB607ED;
	selp.f32 	%f3300, 0fB94D4153, %f3299, %p800;
	selp.f32 	%f3301, 0f3C0885E4, 0f3D2AAABB, %p800;
	fma.rn.f32 	%f3302, %f3300, %f3296, %f3301;
	selp.f32 	%f3303, 0fBE2AAAA8, 0fBEFFFFFF, %p800;
	fma.rn.f32 	%f3304, %f3302, %f3296, %f3303;
	fma.rn.f32 	%f3305, %f3304, %f3298, %f3297;
	and.b32  	%r5276, %r5274, 2;
	setp.eq.s32 	%p801, %r5276, 0;
	mov.f32 	%f3306, 0f00000000;
	sub.f32 	%f3307, %f3306, %f3305;
	selp.f32 	%f615, %f3305, %f3307, %p801;
	mul.f32 	%f3308, %f615, 0f3F22F983;
	cvt.rni.s32.f32 	%r8538, %f3308;
	cvt.rn.f32.s32 	%f3309, %r8538;
	fma.rn.f32 	%f3310, %f3309, 0fBFC90FDA, %f615;
	fma.rn.f32 	%f3311, %f3309, 0fB3A22168, %f3310;
	fma.rn.f32 	%f5986, %f3309, 0fA7C234C5, %f3311;
	abs.f32 	%f617, %f615;
	setp.ltu.f32 	%p802, %f617, 0f47CE4780;
	@%p802 bra 	$L__BB3_847;
	setp.neu.f32 	%p803, %f617, 0f7F800000;
	@%p803 bra 	$L__BB3_842;
	mov.f32 	%f3314, 0f00000000;
	mul.rn.f32 	%f5986, %f615, %f3314;
	mov.b32 	%r8538, 0;
	bra.uni 	$L__BB3_847;
$L__BB3_842:
	mov.b32 	%r1347, %f615;
	shl.b32 	%r5278, %r1347, 8;
	or.b32  	%r1348, %r5278, -2147483648;
	mov.b64 	%rd3751, 0;
	mov.b32 	%r8535, 0;
	mov.u64 	%rd3749, __cudart_i2opi_f;
	mov.u64 	%rd3750, %rd1;
$L__BB3_843:
	.pragma "nounroll";
	ld.global.nc.u32 	%r5279, [%rd3749];
	mad.wide.u32 	%rd2388, %r5279, %r1348, %rd3751;
	shr.u64 	%rd3751, %rd2388, 32;
	st.local.u32 	[%rd3750], %rd2388;
	add.s32 	%r8535, %r8535, 1;
	add.s64 	%rd3750, %rd3750, 4;
	add.s64 	%rd3749, %rd3749, 4;
	setp.ne.s32 	%p804, %r8535, 6;
	@%p804 bra 	$L__BB3_843;
	shr.u32 	%r5280, %r1347, 23;
	st.local.u32 	[%rd1+24], %rd3751;
	and.b32  	%r1351, %r5280, 31;
	and.b32  	%r5281, %r5280, 224;
	add.s32 	%r5282, %r5281, -128;
	shr.u32 	%r5283, %r5282, 5;
	mul.wide.u32 	%rd2389, %r5283, 4;
	sub.s64 	%rd681, %rd1, %rd2389;
	ld.local.u32 	%r8536, [%rd681+24];
	ld.local.u32 	%r8537, [%rd681+20];
	setp.eq.s32 	%p805, %r1351, 0;
	@%p805 bra 	$L__BB3_846;
	shf.l.wrap.b32 	%r8536, %r8537, %r8536, %r1351;
	ld.local.u32 	%r5284, [%rd681+16];
	shf.l.wrap.b32 	%r8537, %r5284, %r8537, %r1351;
$L__BB3_846:
	shr.u32 	%r5285, %r8536, 30;
	shf.l.wrap.b32 	%r5286, %r8537, %r8536, 2;
	shl.b32 	%r5287, %r8537, 2;
	shr.u32 	%r5288, %r5286, 31;
	add.s32 	%r5289, %r5288, %r5285;
	neg.s32 	%r5290, %r5289;
	setp.lt.s32 	%p806, %r1347, 0;
	selp.b32 	%r8538, %r5290, %r5289, %p806;
	xor.b32  	%r5291, %r5286, %r1347;
	shr.s32 	%r5292, %r5286, 31;
	xor.b32  	%r5293, %r5292, %r5286;
	xor.b32  	%r5294, %r5292, %r5287;
	cvt.u64.u32 	%rd2390, %r5293;
	shl.b64 	%rd2391, %rd2390, 32;
	cvt.u64.u32 	%rd2392, %r5294;
	or.b64  	%rd2393, %rd2391, %rd2392;
	cvt.rn.f64.s64 	%fd193, %rd2393;
	mul.f64 	%fd194, %fd193, 0d3BF921FB54442D19;
	cvt.rn.f32.f64 	%f3312, %fd194;
	neg.f32 	%f3313, %f3312;
	setp.lt.s32 	%p807, %r5291, 0;
	selp.f32 	%f5986, %f3313, %f3312, %p807;
$L__BB3_847:
	mul.rn.f32 	%f3315, %f5986, %f5986;
	and.b32  	%r5296, %r8538, 1;
	setp.eq.b32 	%p808, %r5296, 1;
	selp.f32 	%f3316, 0f3F800000, %f5986, %p808;
	fma.rn.f32 	%f3317, %f3315, %f3316, 0f00000000;
	fma.rn.f32 	%f3318, %f3315, 0f37CBAC00, 0fBAB607ED;
	selp.f32 	%f3319, %f3318, 0fB94D4153, %p808;
	selp.f32 	%f3320, 0f3D2AAABB, 0f3C0885E4, %p808;
	fma.rn.f32 	%f3321, %f3319, %f3315, %f3320;
	selp.f32 	%f3322, 0fBEFFFFFF, 0fBE2AAAA8, %p808;
	fma.rn.f32 	%f3323, %f3321, %f3315, %f3322;
	fma.rn.f32 	%f3324, %f3323, %f3317, %f3316;
	and.b32  	%r5297, %r8538, 2;
	setp.eq.s32 	%p809, %r5297, 0;
	mov.f32 	%f3325, 0f00000000;
	sub.f32 	%f3326, %f3325, %f3324;
	selp.f32 	%f5988, %f3324, %f3326, %p809;
	setp.leu.f32 	%p810, %f5988, %f354;
	@%p810 bra 	$L__BB3_857;
	mul.f32 	%f3327, %f5988, 0f3F22F983;
	cvt.rni.s32.f32 	%r8542, %f3327;
	cvt.rn.f32.s32 	%f3328, %r8542;
	fma.rn.f32 	%f3329, %f3328, 0fBFC90FDA, %f5988;
	fma.rn.f32 	%f3330, %f3328, 0fB3A22168, %f3329;
	fma.rn.f32 	%f5987, %f3328, 0fA7C234C5, %f3330;
	abs.f32 	%f623, %f5988;
	setp.ltu.f32 	%p811, %f623, 0f47CE4780;
	@%p811 bra 	$L__BB3_856;
	setp.neu.f32 	%p812, %f623, 0f7F800000;
	@%p812 bra 	$L__BB3_851;
	mov.f32 	%f3333, 0f00000000;
	mul.rn.f32 	%f5987, %f5988, %f3333;
	mov.b32 	%r8542, 0;
	bra.uni 	$L__BB3_856;
$L__BB3_851:
	mov.b32 	%r1361, %f5988;
	shl.b32 	%r5299, %r1361, 8;
	or.b32  	%r1362, %r5299, -2147483648;
	mov.b64 	%rd3754, 0;
	mov.b32 	%r8539, 0;
	mov.u64 	%rd3752, __cudart_i2opi_f;
	mov.u64 	%rd3753, %rd1;
$L__BB3_852:
	.pragma "nounroll";
	ld.global.nc.u32 	%r5300, [%rd3752];
	mad.wide.u32 	%rd2396, %r5300, %r1362, %rd3754;
	shr.u64 	%rd3754, %rd2396, 32;
	st.local.u32 	[%rd3753], %rd2396;
	add.s32 	%r8539, %r8539, 1;
	add.s64 	%rd3753, %rd3753, 4;
	add.s64 	%rd3752, %rd3752, 4;
	setp.ne.s32 	%p813, %r8539, 6;
	@%p813 bra 	$L__BB3_852;
	shr.u32 	%r5301, %r1361, 23;
	st.local.u32 	[%rd1+24], %rd3754;
	and.b32  	%r1365, %r5301, 31;
	and.b32  	%r5302, %r5301, 224;
	add.s32 	%r5303, %r5302, -128;
	shr.u32 	%r5304, %r5303, 5;
	mul.wide.u32 	%rd2397, %r5304, 4;
	sub.s64 	%rd688, %rd1, %rd2397;
	ld.local.u32 	%r8540, [%rd688+24];
	ld.local.u32 	%r8541, [%rd688+20];
	setp.eq.s32 	%p814, %r1365, 0;
	@%p814 bra 	$L__BB3_855;
	shf.l.wrap.b32 	%r8540, %r8541, %r8540, %r1365;
	ld.local.u32 	%r5305, [%rd688+16];
	shf.l.wrap.b32 	%r8541, %r5305, %r8541, %r1365;
$L__BB3_855:
	shr.u32 	%r5306, %r8540, 30;
	shf.l.wrap.b32 	%r5307, %r8541, %r8540, 2;
	shl.b32 	%r5308, %r8541, 2;
	shr.u32 	%r5309, %r5307, 31;
	add.s32 	%r5310, %r5309, %r5306;
	neg.s32 	%r5311, %r5310;
	setp.lt.s32 	%p815, %r1361, 0;
	selp.b32 	%r8542, %r5311, %r5310, %p815;
	xor.b32  	%r5312, %r5307, %r1361;
	shr.s32 	%r5313, %r5307, 31;
	xor.b32  	%r5314, %r5313, %r5307;
	xor.b32  	%r5315, %r5313, %r5308;
	cvt.u64.u32 	%rd2398, %r5314;
	shl.b64 	%rd2399, %rd2398, 32;
	cvt.u64.u32 	%rd2400, %r5315;
	or.b64  	%rd2401, %rd2399, %rd2400;
	cvt.rn.f64.s64 	%fd195, %rd2401;
	mul.f64 	%fd196, %fd195, 0d3BF921FB54442D19;
	cvt.rn.f32.f64 	%f3331, %fd196;
	neg.f32 	%f3332, %f3331;
	setp.lt.s32 	%p816, %r5312, 0;
	selp.f32 	%f5987, %f3332, %f3331, %p816;
$L__BB3_856:
	add.s32 	%r5317, %r8542, 1;
	mul.rn.f32 	%f3334, %f5987, %f5987;
	and.b32  	%r5318, %r8542, 1;
	setp.eq.b32 	%p817, %r5318, 1;
	selp.f32 	%f3335, %f5987, 0f3F800000, %p817;
	fma.rn.f32 	%f3336, %f3334, %f3335, 0f00000000;
	fma.rn.f32 	%f3337, %f3334, 0f37CBAC00, 0fBAB607ED;
	selp.f32 	%f3338, 0fB94D4153, %f3337, %p817;
	selp.f32 	%f3339, 0f3C0885E4, 0f3D2AAABB, %p817;
	fma.rn.f32 	%f3340, %f3338, %f3334, %f3339;
	selp.f32 	%f3341, 0fBE2AAAA8, 0fBEFFFFFF, %p817;
	fma.rn.f32 	%f3342, %f3340, %f3334, %f3341;
	fma.rn.f32 	%f3343, %f3342, %f3336, %f3335;
	and.b32  	%r5319, %r5317, 2;
	setp.eq.s32 	%p818, %r5319, 0;
	mov.f32 	%f3344, 0f00000000;
	sub.f32 	%f3345, %f3344, %f3343;
	selp.f32 	%f5988, %f3343, %f3345, %p818;
$L__BB3_857:
	mul.f32 	%f3346, %f5988, 0f3F22F983;
	cvt.rni.s32.f32 	%r8546, %f3346;
	cvt.rn.f32.s32 	%f3347, %r8546;
	fma.rn.f32 	%f3348, %f3347, 0fBFC90FDA, %f5988;
	fma.rn.f32 	%f3349, %f3347, 0fB3A22168, %f3348;
	fma.rn.f32 	%f5989, %f3347, 0fA7C234C5, %f3349;
	abs.f32 	%f630, %f5988;
	setp.ltu.f32 	%p819, %f630, 0f47CE4780;
	@%p819 bra 	$L__BB3_865;
	setp.neu.f32 	%p820, %f630, 0f7F800000;
	@%p820 bra 	$L__BB3_860;
	mov.f32 	%f3352, 0f00000000;
	mul.rn.f32 	%f5989, %f5988, %f3352;
	mov.b32 	%r8546, 0;
	bra.uni 	$L__BB3_865;
$L__BB3_860:
	mov.b32 	%r1375, %f5988;
	shl.b32 	%r5321, %r1375, 8;
	or.b32  	%r1376, %r5321, -2147483648;
	mov.b64 	%rd3757, 0;
	mov.b32 	%r8543, 0;
	mov.u64 	%rd3755, __cudart_i2opi_f;
	mov.u64 	%rd3756, %rd1;
$L__BB3_861:
	.pragma "nounroll";
	ld.global.nc.u32 	%r5322, [%rd3755];
	mad.wide.u32 	%rd2404, %r5322, %r1376, %rd3757;
	shr.u64 	%rd3757, %rd2404, 32;
	st.local.u32 	[%rd3756], %rd2404;
	add.s32 	%r8543, %r8543, 1;
	add.s64 	%rd3756, %rd3756, 4;
	add.s64 	%rd3755, %rd3755, 4;
	setp.ne.s32 	%p821, %r8543, 6;
	@%p821 bra 	$L__BB3_861;
	shr.u32 	%r5323, %r1375, 23;
	st.local.u32 	[%rd1+24], %rd3757;
	and.b32  	%r1379, %r5323, 31;
	and.b32  	%r5324, %r5323, 224;
	add.s32 	%r5325, %r5324, -128;
	shr.u32 	%r5326, %r5325, 5;
	mul.wide.u32 	%rd2405, %r5326, 4;
	sub.s64 	%rd695, %rd1, %rd2405;
	ld.local.u32 	%r8544, [%rd695+24];
	ld.local.u32 	%r8545, [%rd695+20];
	setp.eq.s32 	%p822, %r1379, 0;
	@%p822 bra 	$L__BB3_864;
	shf.l.wrap.b32 	%r8544, %r8545, %r8544, %r1379;
	ld.local.u32 	%r5327, [%rd695+16];
	shf.l.wrap.b32 	%r8545, %r5327, %r8545, %r1379;
$L__BB3_864:
	shr.u32 	%r5328, %r8544, 30;
	shf.l.wrap.b32 	%r5329, %r8545, %r8544, 2;
	shl.b32 	%r5330, %r8545, 2;
	shr.u32 	%r5331, %r5329, 31;
	add.s32 	%r5332, %r5331, %r5328;
	neg.s32 	%r5333, %r5332;
	setp.lt.s32 	%p823, %r1375, 0;
	selp.b32 	%r8546, %r5333, %r5332, %p823;
	xor.b32  	%r5334, %r5329, %r1375;
	shr.s32 	%r5335, %r5329, 31;
	xor.b32  	%r5336, %r5335, %r5329;
	xor.b32  	%r5337, %r5335, %r5330;
	cvt.u64.u32 	%rd2406, %r5336;
	shl.b64 	%rd2407, %rd2406, 32;
	cvt.u64.u32 	%rd2408, %r5337;
	or.b64  	%rd2409, %rd2407, %rd2408;
	cvt.rn.f64.s64 	%fd197, %rd2409;
	mul.f64 	%fd198, %fd197, 0d3BF921FB54442D19;
	cvt.rn.f32.f64 	%f3350, %fd198;
	neg.f32 	%f3351, %f3350;
	setp.lt.s32 	%p824, %r5334, 0;
	selp.f32 	%f5989, %f3351, %f3350, %p824;
$L__BB3_865:
	add.s32 	%r5339, %r8546, 1;
	mul.rn.f32 	%f3353, %f5989, %f5989;
	and.b32  	%r5340, %r8546, 1;
	setp.eq.b32 	%p825, %r5340, 1;
	selp.f32 	%f3354, %f5989, 0f3F800000, %p825;
	fma.rn.f32 	%f3355, %f3353, %f3354, 0f00000000;
	fma.rn.f32 	%f3356, %f3353, 0f37CBAC00, 0fBAB607ED;
	selp.f32 	%f3357, 0fB94D4153, %f3356, %p825;
	selp.f32 	%f3358, 0f3C0885E4, 0f3D2AAABB, %p825;
	fma.rn.f32 	%f3359, %f3357, %f3353, %f3358;
	selp.f32 	%f3360, 0fBE2AAAA8, 0fBEFFFFFF, %p825;
	fma.rn.f32 	%f3361, %f3359, %f3353, %f3360;
	fma.rn.f32 	%f3362, %f3361, %f3355, %f3354;
	and.b32  	%r5341, %r5339, 2;
	setp.eq.s32 	%p826, %r5341, 0;
	mov.f32 	%f3363, 0f00000000;
	sub.f32 	%f3364, %f3363, %f3362;
	selp.f32 	%f634, %f3362, %f3364, %p826;
	mul.f32 	%f3365, %f634, 0f3F22F983;
	cvt.rni.s32.f32 	%r8550, %f3365;
	cvt.rn.f32.s32 	%f3366, %r8550;
	fma.rn.f32 	%f3367, %f3366, 0fBFC90FDA, %f634;
	fma.rn.f32 	%f3368, %f3366, 0fB3A22168, %f3367;
	fma.rn.f32 	%f5990, %f3366, 0fA7C234C5, %f3368;
	abs.f32 	%f636, %f634;
	setp.ltu.f32 	%p827, %f636, 0f47CE4780;
	@%p827 bra 	$L__BB3_873;
	setp.neu.f32 	%p828, %f636, 0f7F800000;
	@%p828 bra 	$L__BB3_868;
	mov.f32 	%f3371, 0f00000000;
	mul.rn.f32 	%f5990, %f634, %f3371;
	mov.b32 	%r8550, 0;
	bra.uni 	$L__BB3_873;
$L__BB3_868:
	mov.b32 	%r1389, %f634;
	shl.b32 	%r5343, %r1389, 8;
	or.b32  	%r1390, %r5343, -2147483648;
	mov.b64 	%rd3760, 0;
	mov.b32 	%r8547, 0;
	mov.u64 	%rd3758, __cudart_i2opi_f;
	mov.u64 	%rd3759, %rd1;
$L__BB3_869:
	.pragma "nounroll";
	ld.global.nc.u32 	%r5344, [%rd3758];
	mad.wide.u32 	%rd2412, %r5344, %r1390, %rd3760;
	shr.u64 	%rd3760, %rd2412, 32;
	st.local.u32 	[%rd3759], %rd2412;
	add.s32 	%r8547, %r8547, 1;
	add.s64 	%rd3759, %rd3759, 4;
	add.s64 	%rd3758, %rd3758, 4;
	setp.ne.s32 	%p829, %r8547, 6;
	@%p829 bra 	$L__BB3_869;
	shr.u32 	%r5345, %r1389, 23;
	st.local.u32 	[%rd1+24], %rd3760;
	and.b32  	%r1393, %r5345, 31;
	and.b32  	%r5346, %r5345, 224;
	add.s32 	%r5347, %r5346, -128;
	shr.u32 	%r5348, %r5347, 5;
	mul.wide.u32 	%rd2413, %r5348, 4;
	sub.s64 	%rd702, %rd1, %rd2413;
	ld.local.u32 	%r8548, [%rd702+24];
	ld.local.u32 	%r8549, [%rd702+20];
	setp.eq.s32 	%p830, %r1393, 0;
	@%p830 bra 	$L__BB3_872;
	shf.l.wrap.b32 	%r8548, %r8549, %r8548, %r1393;
	ld.local.u32 	%r5349, [%rd702+16];
	shf.l.wrap.b32 	%r8549, %r5349, %r8549, %r1393;
$L__BB3_872:
	shr.u32 	%r5350, %r8548, 30;
	shf.l.wrap.b32 	%r5351, %r8549, %r8548, 2;
	shl.b32 	%r5352, %r8549, 2;
	shr.u32 	%r5353, %r5351, 31;
	add.s32 	%r5354, %r5353, %r5350;
	neg.s32 	%r5355, %r5354;
	setp.lt.s32 	%p831, %r1389, 0;
	selp.b32 	%r8550, %r5355, %r5354, %p831;
	xor.b32  	%r5356, %r5351, %r1389;
	shr.s32 	%r5357, %r5351, 31;
	xor.b32  	%r5358, %r5357, %r5351;
	xor.b32  	%r5359, %r5357, %r5352;
	cvt.u64.u32 	%rd2414, %r5358;
	shl.b64 	%rd2415, %rd2414, 32;
	cvt.u64.u32 	%rd2416, %r5359;
	or.b64  	%rd2417, %rd2415, %rd2416;
	cvt.rn.f64.s64 	%fd199, %rd2417;
	mul.f64 	%fd200, %fd199, 0d3BF921FB54442D19;
	cvt.rn.f32.f64 	%f3369, %fd200;
	neg.f32 	%f3370, %f3369;
	setp.lt.s32 	%p832, %r5356, 0;
	selp.f32 	%f5990, %f3370, %f3369, %p832;
$L__BB3_873:
	add.s32 	%r5361, %r8550, 1;
	mul.rn.f32 	%f3372, %f5990, %f5990;
	and.b32  	%r5362, %r8550, 1;
	setp.eq.b32 	%p833, %r5362, 1;
	selp.f32 	%f3373, %f5990, 0f3F800000, %p833;
	fma.rn.f32 	%f3374, %f3372, %f3373, 0f00000000;
	fma.rn.f32 	%f3375, %f3372, 0f37CBAC00, 0fBAB607ED;
	selp.f32 	%f3376, 0fB94D4153, %f3375, %p833;
	selp.f32 	%f3377, 0f3C0885E4, 0f3D2AAABB, %p833;
	fma.rn.f32 	%f3378, %f3376, %f3372, %f3377;
	selp.f32 	%f3379, 0fBE2AAAA8, 0fBEFFFFFF, %p833;
	fma.rn.f32 	%f3380, %f3378, %f3372, %f3379;
	fma.rn.f32 	%f3381, %f3380, %f3374, %f3373;
	and.b32  	%r5363, %r5361, 2;
	setp.eq.s32 	%p834, %r5363, 0;
	mov.f32 	%f3382, 0f00000000;
	sub.f32 	%f3383, %f3382, %f3381;
	selp.f32 	%f640, %f3381, %f3383, %p834;
	mul.f32 	%f3384, %f640, 0f3F22F983;
	cvt.rni.s32.f32 	%r8554, %f3384;
	cvt.rn.f32.s32 	%f3385, %r8554;
	fma.rn.f32 	%f3386, %f3385, 0fBFC90FDA, %f640;
	fma.rn.f32 	%f3387, %f3385, 0fB3A22168, %f3386;
	fma.rn.f32 	%f5991, %f3385, 0fA7C234C5, %f3387;
	abs.f32 	%f642, %f640;
	setp.ltu.f32 	%p835, %f642, 0f47CE4780;
	@%p835 bra 	$L__BB3_881;
	setp.neu.f32 	%p836, %f642, 0f7F800000;
	@%p836 bra 	$L__BB3_876;
	mov.f32 	%f3390, 0f00000000;
	mul.rn.f32 	%f5991, %f640, %f3390;
	mov.b32 	%r8554, 0;
	bra.uni 	$L__BB3_881;
$L__BB3_876:
	mov.b32 	%r1403, %f640;
	shl.b32 	%r5365, %r1403, 8;
	or.b32  	%r1404, %r5365, -2147483648;
	mov.b64 	%rd3763, 0;
	mov.b32 	%r8551, 0;
	mov.u64 	%rd3761, __cudart_i2opi_f;
	mov.u64 	%rd3762, %rd1;
$L__BB3_877:
	.pragma "nounroll";
	ld.global.nc.u32 	%r5366, [%rd3761];
	mad.wide.u32 	%rd2420, %r5366, %r1404, %rd3763;
	shr.u64 	%rd3763, %rd2420, 32;
	st.local.u32 	[%rd3762], %rd2420;
	add.s32 	%r8551, %r8551, 1;
	add.s64 	%rd3762, %rd3762, 4;
	add.s64 	%rd3761, %rd3761, 4;
	setp.ne.s32 	%p837, %r8551, 6;
	@%p837 bra 	$L__BB3_877;
	shr.u32 	%r5367, %r1403, 23;
	st.local.u32 	[%rd1+24], %rd3763;
	and.b32  	%r1407, %r5367, 31;
	and.b32  	%r5368, %r5367, 224;
	add.s32 	%r5369, %r5368, -128;
	shr.u32 	%r5370, %r5369, 5;
	mul.wide.u32 	%rd2421, %r5370, 4;
	sub.s64 	%rd709, %rd1, %rd2421;
	ld.local.u32 	%r8552, [%rd709+24];
	ld.local.u32 	%r8553, [%rd709+20];
	setp.eq.s32 	%p838, %r1407, 0;
	@%p838 bra 	$L__BB3_880;
	shf.l.wrap.b32 	%r8552, %r8553, %r8552, %r1407;
	ld.local.u32 	%r5371, [%rd709+16];
	shf.l.wrap.b32 	%r8553, %r5371, %r8553, %r1407;
$L__BB3_880:
	shr.u32 	%r5372, %r8552, 30;
	shf.l.wrap.b32 	%r5373, %r8553, %r8552, 2;
	shl.b32 	%r5374, %r8553, 2;
	shr.u32 	%r5375, %r5373, 31;
	add.s32 	%r5376, %r5375, %r5372;
	neg.s32 	%r5377, %r5376;
	setp.lt.s32 	%p839, %r1403, 0;
	selp.b32 	%r8554, %r5377, %r5376, %p839;
	xor.b32  	%r5378, %r5373, %r1403;
	shr.s32 	%r5379, %r5373, 31;
	xor.b32  	%r5380, %r5379, %r5373;
	xor.b32  	%r5381, %r5379, %r5374;
	cvt.u64.u32 	%rd2422, %r5380;
	shl.b64 	%rd2423, %rd2422, 32;
	cvt.u64.u32 	%rd2424, %r5381;
	or.b64  	%rd2425, %rd2423, %rd2424;
	cvt.rn.f64.s64 	%fd201, %rd2425;
	mul.f64 	%fd202, %fd201, 0d3BF921FB54442D19;
	cvt.rn.f32.f64 	%f3388, %fd202;
	neg.f32 	%f3389, %f3388;
	setp.lt.s32 	%p840, %r5378, 0;
	selp.f32 	%f5991, %f3389, %f3388, %p840;
$L__BB3_881:
	add.s32 	%r5383, %r8554, 1;
	mul.rn.f32 	%f3391, %f5991, %f5991;
	and.b32  	%r5384, %r8554, 1;
	setp.eq.b32 	%p841, %r5384, 1;
	selp.f32 	%f3392, %f5991, 0f3F800000, %p841;
	fma.rn.f32 	%f3393, %f3391, %f3392, 0f00000000;
	fma.rn.f32 	%f3394, %f3391, 0f37CBAC00, 0fBAB607ED;
	selp.f32 	%f3395, 0fB94D4153, %f3394, %p841;
	selp.f32 	%f3396, 0f3C0885E4, 0f3D2AAABB, %p841;
	fma.rn.f32 	%f3397, %f3395, %f3391, %f3396;
	selp.f32 	%f3398, 0fBE2AAAA8, 0fBEFFFFFF, %p841;
	fma.rn.f32 	%f3399, %f3397, %f3391, %f3398;
	fma.rn.f32 	%f3400, %f3399, %f3393, %f3392;
	and.b32  	%r5385, %r5383, 2;
	setp.eq.s32 	%p842, %r5385, 0;
	mov.f32 	%f3401, 0f00000000;
	sub.f32 	%f3402, %f3401, %f3400;
	selp.f32 	%f646, %f3400, %f3402, %p842;
	mul.f32 	%f3403, %f646, 0f3F22F983;
	cvt.rni.s32.f32 	%r8558, %f3403;
	cvt.rn.f32.s32 	%f3404, %r8558;
	fma.rn.f32 	%f3405, %f3404, 0fBFC90FDA, %f646;
	fma.rn.f32 	%f3406, %f3404, 0fB3A22168, %f3405;
	fma.rn.f32 	%f5992, %f3404, 0fA7C234C5, %f3406;
	abs.f32 	%f648, %f646;
	setp.ltu.f32 	%p843, %f648, 0f47CE4780;
	@%p843 bra 	$L__BB3_889;
	setp.neu.f32 	%p844, %f648, 0f7F800000;
	@%p844 bra 	$L__BB3_884;
	mov.f32 	%f3409, 0f00000000;
	mul.rn.f32 	%f5992, %f646, %f3409;
	mov.b32 	%r8558, 0;
	bra.uni 	$L__BB3_889;
$L__BB3_884:
	mov.b32 	%r1417, %f646;
	shl.b32 	%r5387, %r1417, 8;
	or.b32  	%r1418, %r5387, -2147483648;
	mov.b64 	%rd3766, 0;
	mov.b32 	%r8555, 0;
	mov.u64 	%rd3764, __cudart_i2opi_f;
	mov.u64 	%rd3765, %rd1;
$L__BB3_885:
	.pragma "nounroll";
	ld.global.nc.u32 	%r5388, [%rd3764];
	mad.wide.u32 	%rd2428, %r5388, %r1418, %rd3766;
	shr.u64 	%rd3766, %rd2428, 32;
	st.local.u32 	[%rd3765], %rd2428;
	add.s32 	%r8555, %r8555, 1;
	add.s64 	%rd3765, %rd3765, 4;
	add.s64 	%rd3764, %rd3764, 4;
	setp.ne.s32 	%p845, %r8555, 6;
	@%p845 bra 	$L__BB3_885;
	shr.u32 	%r5389, %r1417, 23;
	st.local.u32 	[%rd1+24], %rd3766;
	and.b32  	%r1421, %r5389, 31;
	and.b32  	%r5390, %r5389, 224;
	add.s32 	%r5391, %r5390, -128;
	shr.u32 	%r5392, %r5391, 5;
	mul.wide.u32 	%rd2429, %r5392, 4;
	sub.s64 	%rd716, %rd1, %rd2429;
	ld.local.u32 	%r8556, [%rd716+24];
	ld.local.u32 	%r8557, [%rd716+20];
	setp.eq.s32 	%p846, %r1421, 0;
	@%p846 bra 	$L__BB3_888;
	shf.l.wrap.b32 	%r8556, %r8557, %r8556, %r1421;
	ld.local.u32 	%r5393, [%rd716+16];
	shf.l.wrap.b32 	%r8557, %r5393, %r8557, %r1421;
$L__BB3_888:
	shr.u32 	%r5394, %r8556, 30;
	shf.l.wrap.b32 	%r5395, %r8557, %r8556, 2;
	shl.b32 	%r5396, %r8557, 2;
	shr.u32 	%r5397, %r5395, 31;
	add.s32 	%r5398, %r5397, %r5394;
	neg.s32 	%r5399, %r5398;
	setp.lt.s32 	%p847, %r1417, 0;
	selp.b32 	%r8558, %r5399, %r5398, %p847;
	xor.b32  	%r5400, %r5395, %r1417;
	shr.s32 	%r5401, %r5395, 31;
	xor.b32  	%r5402, %r5401, %r5395;
	xor.b32  	%r5403, %r5401, %r5396;
	cvt.u64.u32 	%rd2430, %r5402;
	shl.b64 	%rd2431, %rd2430, 32;
	cvt.u64.u32 	%rd2432, %r5403;
	or.b64  	%rd2433, %rd2431, %rd2432;
	cvt.rn.f64.s64 	%fd203, %rd2433;
	mul.f64 	%fd204, %fd203, 0d3BF921FB54442D19;
	cvt.rn.f32.f64 	%f3407, %fd204;
	neg.f32 	%f3408, %f3407;
	setp.lt.s32 	%p848, %r5400, 0;
	selp.f32 	%f5992, %f3408, %f3407, %p848;
$L__BB3_889:
	mul.rn.f32 	%f3410, %f5992, %f5992;
	and.b32  	%r5405, %r8558, 1;
	setp.eq.b32 	%p849, %r5405, 1;
	selp.f32 	%f3411, 0f3F800000, %f5992, %p849;
	fma.rn.f32 	%f3412, %f3410, %f3411, 0f00000000;
	fma.rn.f32 	%f3413, %f3410, 0f37CBAC00, 0fBAB607ED;
	selp.f32 	%f3414, %f3413, 0fB94D4153, %p849;
	selp.f32 	%f3415, 0f3D2AAABB, 0f3C0885E4, %p849;
	fma.rn.f32 	%f3416, %f3414, %f3410, %f3415;
	selp.f32 	%f3417, 0fBEFFFFFF, 0fBE2AAAA8, %p849;
	fma.rn.f32 	%f3418, %f3416, %f3410, %f3417;
	fma.rn.f32 	%f3419, %f3418, %f3412, %f3411;
	and.b32  	%r5406, %r8558, 2;
	setp.eq.s32 	%p850, %r5406, 0;
	mov.f32 	%f3420, 0f00000000;
	sub.f32 	%f3421, %f3420, %f3419;
	selp.f32 	%f652, %f3419, %f3421, %p850;
	mul.f32 	%f3422, %f652, 0f3F22F983;
	cvt.rni.s32.f32 	%r8562, %f3422;
	cvt.rn.f32.s32 	%f3423, %r8562;
	fma.rn.f32 	%f3424, %f3423, 0fBFC90FDA, %f652;
	fma.rn.f32 	%f3425, %f3423, 0fB3A22168, %f3424;
	fma.rn.f32 	%f5993, %f3423, 0fA7C234C5, %f3425;
	abs.f32 	%f654, %f652;
	setp.ltu.f32 	%p851, %f654, 0f47CE4780;
	@%p851 bra 	$L__BB3_897;
	setp.neu.f32 	%p852, %f654, 0f7F800000;
	@%p852 bra 	$L__BB3_892;
	mov.f32 	%f3428, 0f00000000;
	mul.rn.f32 	%f5993, %f652, %f3428;
	mov.b32 	%r8562, 0;
	bra.uni 	$L__BB3_897;
$L__BB3_892:
	mov.b32 	%r1431, %f652;
	shl.b32 	%r5408, %r1431, 8;
	or.b32  	%r1432, %r5408, -2147483648;
	mov.b64 	%rd3769, 0;
	mov.b32 	%r8559, 0;
	mov.u64 	%rd3767, __cudart_i2opi_f;
	mov.u64 	%rd3768, %rd1;
$L__BB3_893:
	.pragma "nounroll";
	ld.global.nc.u32 	%r5409, [%rd3767];
	mad.wide.u32 	%rd2436, %r5409, %r1432, %rd3769;
	shr.u64 	%rd3769, %rd2436, 32;
	st.local.u32 	[%rd3768], %rd2436;
	add.s32 	%r8559, %r8559, 1;
	add.s64 	%rd3768, %rd3768, 4;
	add.s64 	%rd3767, %rd3767, 4;
	setp.ne.s32 	%p853, %r8559, 6;
	@%p853 bra 	$L__BB3_893;
	shr.u32 	%r5410, %r1431, 23;
	st.local.u32 	[%rd1+24], %rd3769;
	and.b32  	%r1435, %r5410, 31;
	and.b32  	%r5411, %r5410, 224;
	add.s32 	%r5412, %r5411, -128;
	shr.u32 	%r5413, %r5412, 5;
	mul.wide.u32 	%rd2437, %r5413, 4;
	sub.s64 	%rd723, %rd1, %rd2437;
	ld.local.u32 	%r8560, [%rd723+24];
	ld.local.u32 	%r8561, [%rd723+20];
	setp.eq.s32 	%p854, %r1435, 0;
	@%p854 bra 	$L__BB3_896;
	shf.l.wrap.b32 	%r8560, %r8561, %r8560, %r1435;
	ld.local.u32 	%r5414, [%rd723+16];
	shf.l.wrap.b32 	%r8561, %r5414, %r8561, %r1435;
$L__BB3_896:
	shr.u32 	%r5415, %r8560, 30;
	shf.l.wrap.b32 	%r5416, %r8561, %r8560, 2;
	shl.b32 	%r5417, %r8561, 2;
	shr.u32 	%r5418, %r5416, 31;
	add.s32 	%r5419, %r5418, %r5415;
	neg.s32 	%r5420, %r5419;
	setp.lt.s32 	%p855, %r1431, 0;
	selp.b32 	%r8562, %r5420, %r5419, %p855;
	xor.b32  	%r5421, %r5416, %r1431;
	shr.s32 	%r5422, %r5416, 31;
	xor.b32  	%r5423, %r5422, %r5416;
	xor.b32  	%r5424, %r5422, %r5417;
	cvt.u64.u32 	%rd2438, %r5423;
	shl.b64 	%rd2439, %rd2438, 32;
	cvt.u64.u32 	%rd2440, %r5424;
	or.b64  	%rd2441, %rd2439, %rd2440;
	cvt.rn.f64.s64 	%fd205, %rd2441;
	mul.f64 	%fd206, %fd205, 0d3BF921FB54442D19;
	cvt.rn.f32.f64 	%f3426, %fd206;
	neg.f32 	%f3427, %f3426;
	setp.lt.s32 	%p856, %r5421, 0;
	selp.f32 	%f5993, %f3427, %f3426, %p856;
$L__BB3_897:
	mul.rn.f32 	%f3429, %f5993, %f5993;
	and.b32  	%r5426, %r8562, 1;
	setp.eq.b32 	%p857, %r5426, 1;
	selp.f32 	%f3430, 0f3F800000, %f5993, %p857;
	fma.rn.f32 	%f3431, %f3429, %f3430, 0f00000000;
	fma.rn.f32 	%f3432, %f3429, 0f37CBAC00, 0fBAB607ED;
	selp.f32 	%f3433, %f3432, 0fB94D4153, %p857;
	selp.f32 	%f3434, 0f3D2AAABB, 0f3C0885E4, %p857;
	fma.rn.f32 	%f3435, %f3433, %f3429, %f3434;
	selp.f32 	%f3436, 0fBEFFFFFF, 0fBE2AAAA8, %p857;
	fma.rn.f32 	%f3437, %f3435, %f3429, %f3436;
	fma.rn.f32 	%f3438, %f3437, %f3431, %f3430;
	and.b32  	%r5427, %r8562, 2;
	setp.eq.s32 	%p858, %r5427, 0;
	mov.f32 	%f3439, 0f00000000;
	sub.f32 	%f3440, %f3439, %f3438;
	selp.f32 	%f5995, %f3438, %f3440, %p858;
	ld.global.f32 	%f659, [%rd2+4];
	setp.geu.f32 	%p859, %f659, 0f40E00000;
	@%p859 bra 	$L__BB3_907;
	mul.f32 	%f3441, %f5995, 0f3F22F983;
	cvt.rni.s32.f32 	%r8566, %f3441;
	cvt.rn.f32.s32 	%f3442, %r8566;
	fma.rn.f32 	%f3443, %f3442, 0fBFC90FDA, %f5995;
	fma.rn.f32 	%f3444, %f3442, 0fB3A22168, %f3443;
	fma.rn.f32 	%f5994, %f3442, 0fA7C234C5, %f3444;
	abs.f32 	%f661, %f5995;
	setp.ltu.f32 	%p860, %f661, 0f47CE4780;
	@%p860 bra 	$L__BB3_906;
	setp.neu.f32 	%p861, %f661, 0f7F800000;
	@%p861 bra 	$L__BB3_901;
	mov.f32 	%f3447, 0f00000000;
	mul.rn.f32 	%f5994, %f5995, %f3447;
	mov.b32 	%r8566, 0;
	bra.uni 	$L__BB3_906;
$L__BB3_901:
	mov.b32 	%r1445, %f5995;
	shl.b32 	%r5429, %r1445, 8;
	or.b32  	%r1446, %r5429, -2147483648;
	mov.b64 	%rd3772, 0;
	mov.b32 	%r8563, 0;
	mov.u64 	%rd3770, __cudart_i2opi_f;
	mov.u64 	%rd3771, %rd1;
$L__BB3_902:
	.pragma "nounroll";
	ld.global.nc.u32 	%r5430, [%rd3770];
	mad.wide.u32 	%rd2444, %r5430, %r1446, %rd3772;
	shr.u64 	%rd3772, %rd2444, 32;
	st.local.u32 	[%rd3771], %rd2444;
	add.s32 	%r8563, %r8563, 1;
	add.s64 	%rd3771, %rd3771, 4;
	add.s64 	%rd3770, %rd3770, 4;
	setp.ne.s32 	%p862, %r8563, 6;
	@%p862 bra 	$L__BB3_902;
	shr.u32 	%r5431, %r1445, 23;
	st.local.u32 	[%rd1+24], %rd3772;
	and.b32  	%r1449, %r5431, 31;
	and.b32  	%r5432, %r5431, 224;
	add.s32 	%r5433, %r5432, -128;
	shr.u32 	%r5434, %r5433, 5;
	mul.wide.u32 	%rd2445, %r5434, 4;
	sub.s64 	%rd730, %rd1, %rd2445;
	ld.local.u32 	%r8564, [%rd730+24];
	ld.local.u32 	%r8565, [%rd730+20];
	setp.eq.s32 	%p863, %r1449, 0;
	@%p863 bra 	$L__BB3_905;
	shf.l.wrap.b32 	%r8564, %r8565, %r8564, %r1449;
	ld.local.u32 	%r5435, [%rd730+16];
	shf.l.wrap.b32 	%r8565, %r5435, %r8565, %r1449;
$L__BB3_905:
	shr.u32 	%r5436, %r8564, 30;
	shf.l.wrap.b32 	%r5437, %r8565, %r8564, 2;
	shl.b32 	%r5438, %r8565, 2;
	shr.u32 	%r5439, %r5437, 31;
	add.s32 	%r5440, %r5439, %r5436;
	neg.s32 	%r5441, %r5440;
	setp.lt.s32 	%p864, %r1445, 0;
	selp.b32 	%r8566, %r5441, %r5440, %p864;
	xor.b32  	%r5442, %r5437, %r1445;
	shr.s32 	%r5443, %r5437, 31;
	xor.b32  	%r5444, %r5443, %r5437;
	xor.b32  	%r5445, %r5443, %r5438;
	cvt.u64.u32 	%rd2446, %r5444;
	shl.b64 	%rd2447, %rd2446, 32;
	cvt.u64.u32 	%rd2448, %r5445;
	or.b64  	%rd2449, %rd2447, %rd2448;
	cvt.rn.f64.s64 	%fd207, %rd2449;
	mul.f64 	%fd208, %fd207, 0d3BF921FB54442D19;
	cvt.rn.f32.f64 	%f3445, %fd208;
	neg.f32 	%f3446, %f3445;
	setp.lt.s32 	%p865, %r5442, 0;
	selp.f32 	%f5994, %f3446, %f3445, %p865;
$L__BB3_906:
	add.s32 	%r5447, %r8566, 1;
	mul.rn.f32 	%f3448, %f5994, %f5994;
	and.b32  	%r5448, %r8566, 1;
	setp.eq.b32 	%p866, %r5448, 1;
	selp.f32 	%f3449, %f5994, 0f3F800000, %p866;
	fma.rn.f32 	%f3450, %f3448, %f3449, 0f00000000;
	fma.rn.f32 	%f3451, %f3448, 0f37CBAC00, 0fBAB607ED;
	selp.f32 	%f3452, 0fB94D4153, %f3451, %p866;
	selp.f32 	%f3453, 0f3C0885E4, 0f3D2AAABB, %p866;
	fma.rn.f32 	%f3454, %f3452, %f3448, %f3453;
	selp.f32 	%f3455, 0fBE2AAAA8, 0fBEFFFFFF, %p866;
	fma.rn.f32 	%f3456, %f3454, %f3448, %f3455;
	fma.rn.f32 	%f3457, %f3456, %f3450, %f3449;
	and.b32  	%r5449, %r5447, 2;
	setp.eq.s32 	%p867, %r5449, 0;
	mov.f32 	%f3458, 0f00000000;
	sub.f32 	%f3459, %f3458, %f3457;
	selp.f32 	%f5995, %f3457, %f3459, %p867;
$L__BB3_907:
	setp.leu.f32 	%p868, %f2, %f5995;
	@%p868 bra 	$L__BB3_917;
	mul.f32 	%f3460, %f5995, 0f3F22F983;
	cvt.rni.s32.f32 	%r8570, %f3460;
	cvt.rn.f32.s32 	%f3461, %r8570;
	fma.rn.f32 	%f3462, %f3461, 0fBFC90FDA, %f5995;
	fma.rn.f32 	%f3463, %f3461, 0fB3A22168, %f3462;
	fma.rn.f32 	%f5996, %f3461, 0fA7C234C5, %f3463;
	abs.f32 	%f668, %f5995;
	setp.ltu.f32 	%p869, %f668, 0f47CE4780;
	@%p869 bra 	$L__BB3_916;
	setp.neu.f32 	%p870, %f668, 0f7F800000;
	@%p870 bra 	$L__BB3_911;
	mov.f32 	%f3466, 0f00000000;
	mul.rn.f32 	%f5996, %f5995, %f3466;
	mov.b32 	%r8570, 0;
	bra.uni 	$L__BB3_916;
$L__BB3_911:
	mov.b32 	%r1459, %f5995;
	shl.b32 	%r5451, %r1459, 8;
	or.b32  	%r1460, %r5451, -2147483648;
	mov.b64 	%rd3775, 0;
	mov.b32 	%r8567, 0;
	mov.u64 	%rd3773, __cudart_i2opi_f;
	mov.u64 	%rd3774, %rd1;
$L__BB3_912:
	.pragma "nounroll";
	ld.global.nc.u32 	%r5452, [%rd3773];
	mad.wide.u32 	%rd2452, %r5452, %r1460, %rd3775;
	shr.u64 	%rd3775, %rd2452, 32;
	st.local.u32 	[%rd3774], %rd2452;
	add.s32 	%r8567, %r8567, 1;
	add.s64 	%rd3774, %rd3774, 4;
	add.s64 	%rd3773, %rd3773, 4;
	setp.ne.s32 	%p871, %r8567, 6;
	@%p871 bra 	$L__BB3_912;
	shr.u32 	%r5453, %r1459, 23;
	st.local.u32 	[%rd1+24], %rd3775;
	and.b32  	%r1463, %r5453, 31;
	and.b32  	%r5454, %r5453, 224;
	add.s32 	%r5455, %r5454, -128;
	shr.u32 	%r5456, %r5455, 5;
	mul.wide.u32 	%rd2453, %r5456, 4;
	sub.s64 	%rd737, %rd1, %rd2453;
	ld.local.u32 	%r8568, [%rd737+24];
	ld.local.u32 	%r8569, [%rd737+20];
	setp.eq.s32 	%p872, %r1463, 0;
	@%p872 bra 	$L__BB3_915;
	shf.l.wrap.b32 	%r8568, %r8569, %r8568, %r1463;
	ld.local.u32 	%r5457, [%rd737+16];
	shf.l.wrap.b32 	%r8569, %r5457, %r8569, %r1463;
$L__BB3_915:
	shr.u32 	%r5458, %r8568, 30;
	shf.l.wrap.b32 	%r5459, %r8569, %r8568, 2;
	shl.b32 	%r5460, %r8569, 2;
	shr.u32 	%r5461, %r5459, 31;
	add.s32 	%r5462, %r5461, %r5458;
	neg.s32 	%r5463, %r5462;
	setp.lt.s32 	%p873, %r1459, 0;
	selp.b32 	%r8570, %r5463, %r5462, %p873;
	xor.b32  	%r5464, %r5459, %r1459;
	shr.s32 	%r5465, %r5459, 31;
	xor.b32  	%r5466, %r5465, %r5459;
	xor.b32  	%r5467, %r5465, %r5460;
	cvt.u64.u32 	%rd2454, %r5466;
	shl.b64 	%rd2455, %rd2454, 32;
	cvt.u64.u32 	%rd2456, %r5467;
	or.b64  	%rd2457, %rd2455, %rd2456;
	cvt.rn.f64.s64 	%fd209, %rd2457;
	mul.f64 	%fd210, %fd209, 0d3BF921FB54442D19;
	cvt.rn.f32.f64 	%f3464, %fd210;
	neg.f32 	%f3465, %f3464;
	setp.lt.s32 	%p874, %r5464, 0;
	selp.f32 	%f5996, %f3465, %f3464, %p874;
$L__BB3_916:
	add.s32 	%r5469, %r8570, 1;
	mul.rn.f32 	%f3467, %f5996, %f5996;
	and.b32  	%r5470, %r8570, 1;
	setp.eq.b32 	%p875, %r5470, 1;
	selp.f32 	%f3468, %f5996, 0f3F800000, %p875;
	fma.rn.f32 	%f3469, %f3467, %f3468, 0f00000000;
	fma.rn.f32 	%f3470, %f3467, 0f37CBAC00, 0fBAB607ED;
	selp.f32 	%f3471, 0fB94D4153, %f3470, %p875;
	selp.f32 	%f3472, 0f3C0885E4, 0f3D2AAABB, %p875;
	fma.rn.f32 	%f3473, %f3471, %f3467, %f3472;
	selp.f32 	%f3474, 0fBE2AAAA8, 0fBEFFFFFF, %p875;
	fma.rn.f32 	%f3475, %f3473, %f3467, %f3474;
	fma.rn.f32 	%f3476, %f3475, %f3469, %f3468;
	and.b32  	%r5471, %r5469, 2;
	setp.eq.s32 	%p876, %r5471, 0;
	mov.f32 	%f3477, 0f00000000;
	sub.f32 	%f3478, %f3477, %f3476;
	selp.f32 	%f5995, %f3476, %f3478, %p876;
$L__BB3_917:
	mul.f32 	%f3479, %f5995, 0f3F22F983;
	cvt.rni.s32.f32 	%r8574, %f3479;
	cvt.rn.f32.s32 	%f3480, %r8574;
	fma.rn.f32 	%f3481, %f3480, 0fBFC90FDA, %f5995;
	fma.rn.f32 	%f3482, %f3480, 0fB3A22168, %f3481;
	fma.rn.f32 	%f5998, %f3480, 0fA7C234C5, %f3482;
	abs.f32 	%f675, %f5995;
	setp.ltu.f32 	%p877, %f675, 0f47CE4780;
	@%p877 bra 	$L__BB3_925;
	setp.neu.f32 	%p878, %f675, 0f7F800000;
	@%p878 bra 	$L__BB3_920;
	mov.f32 	%f3485, 0f00000000;
	mul.rn.f32 	%f5998, %f5995, %f3485;
	mov.b32 	%r8574, 0;
	bra.uni 	$L__BB3_925;
$L__BB3_920:
	mov.b32 	%r1473, %f5995;
	shl.b32 	%r5473, %r1473, 8;
	or.b32  	%r1474, %r5473, -2147483648;
	mov.b64 	%rd3778, 0;
	mov.b32 	%r8571, 0;
	mov.u64 	%rd3776, __cudart_i2opi_f;
	mov.u64 	%rd3777, %rd1;
$L__BB3_921:
	.pragma "nounroll";
	ld.global.nc.u32 	%r5474, [%rd3776];
	mad.wide.u32 	%rd2460, %r5474, %r1474, %rd3778;
	shr.u64 	%rd3778, %rd2460, 32;
	st.local.u32 	[%rd3777], %rd2460;
	add.s32 	%r8571, %r8571, 1;
	add.s64 	%rd3777, %rd3777, 4;
	add.s64 	%rd3776, %rd3776, 4;
	setp.ne.s32 	%p879, %r8571, 6;
	@%p879 bra 	$L__BB3_921;
	shr.u32 	%r5475, %r1473, 23;
	st.local.u32 	[%rd1+24], %rd3778;
	and.b32  	%r1477, %r5475, 31;
	and.b32  	%r5476, %r5475, 224;
	add.s32 	%r5477, %r5476, -128;
	shr.u32 	%r5478, %r5477, 5;
	mul.wide.u32 	%rd2461, %r5478, 4;
	sub.s64 	%rd744, %rd1, %rd2461;
	ld.local.u32 	%r8572, [%rd744+24];
	ld.local.u32 	%r8573, [%rd744+20];
	setp.eq.s32 	%p880, %r1477, 0;
	@%p880 bra 	$L__BB3_924;
	shf.l.wrap.b32 	%r8572, %r8573, %r8572, %r1477;
	ld.local.u32 	%r5479, [%rd744+16];
	shf.l.wrap.b32 	%r8573, %r5479, %r8573, %r1477;
$L__BB3_924:
	shr.u32 	%r5480, %r8572, 30;
	shf.l.wrap.b32 	%r5481, %r8573, %r8572, 2;
	shl.b32 	%r5482, %r8573, 2;
	shr.u32 	%r5483, %r5481, 31;
	add.s32 	%r5484, %r5483, %r5480;
	neg.s32 	%r5485, %r5484;
	setp.lt.s32 	%p881, %r1473, 0;
	selp.b32 	%r8574, %r5485, %r5484, %p881;
	xor.b32  	%r5486, %r5481, %r1473;
	shr.s32 	%r5487, %r5481, 31;
	xor.b32  	%r5488, %r5487, %r5481;
	xor.b32  	%r5489, %r5487, %r5482;
	cvt.u64.u32 	%rd2462, %r5488;
	shl.b64 	%rd2463, %rd2462, 32;
	cvt.u64.u32 	%rd2464, %r5489;
	or.b64  	%rd2465, %rd2463, %rd2464;
	cvt.rn.f64.s64 	%fd211, %rd2465;
	mul.f64 	%fd212, %fd211, 0d3BF921FB54442D19;
	cvt.rn.f32.f64 	%f3483, %fd212;
	neg.f32 	%f3484, %f3483;
	setp.lt.s32 	%p882, %r5486, 0;
	selp.f32 	%f5998, %f3484, %f3483, %p882;
$L__BB3_925:
	add.s32 	%r5491, %r8574, 1;
	mul.rn.f32 	%f3486, %f5998, %f5998;
	and.b32  	%r5492, %r8574, 1;
	setp.eq.b32 	%p883, %r5492, 1;
	selp.f32 	%f3487, %f5998, 0f3F800000, %p883;
	fma.rn.f32 	%f3488, %f3486, %f3487, 0f00000000;
	fma.rn.f32 	%f3489, %f3486, 0f37CBAC00, 0fBAB607ED;
	selp.f32 	%f3490, 0fB94D4153, %f3489, %p883;
	selp.f32 	%f3491, 0f3C0885E4, 0f3D2AAABB, %p883;
	fma.rn.f32 	%f3492, %f3490, %f3486, %f3491;
	selp.f32 	%f3493, 0fBE2AAAA8, 0fBEFFFFFF, %p883;
	fma.rn.f32 	%f3494, %f3492, %f3486, %f3493;
	fma.rn.f32 	%f3495, %f3494, %f3488, %f3487;
	and.b32  	%r5493, %r5491, 2;
	setp.eq.s32 	%p884, %r5493, 0;
	mov.f32 	%f3496, 0f00000000;
	sub.f32 	%f3497, %f3496, %f3495;
	selp.f32 	%f679, %f3495, %f3497, %p884;
	mul.f32 	%f3498, %f679, 0f3F22F983;
	cvt.rni.s32.f32 	%r8578, %f3498;
	cvt.rn.f32.s32 	%f3499, %r8578;
	fma.rn.f32 	%f3500, %f3499, 0fBFC90FDA, %f679;
	fma.rn.f32 	%f3501, %f3499, 0fB3A22168, %f3500;
	fma.rn.f32 	%f5999, %f3499, 0fA7C234C5, %f3501;
	abs.f32 	%f681, %f679;
	setp.ltu.f32 	%p885, %f681, 0f47CE4780;
	@%p885 bra 	$L__BB3_933;
	setp.neu.f32 	%p886, %f681, 0f7F800000;
	@%p886 bra 	$L__BB3_928;
	mov.f32 	%f3504, 0f00000000;
	mul.rn.f32 	%f5999, %f679, %f3504;
	mov.b32 	%r8578, 0;
	bra.uni 	$L__BB3_933;
$L__BB3_928:
	mov.b32 	%r1487, %f679;
	shl.b32 	%r5495, %r1487, 8;
	or.b32  	%r1488, %r5495, -2147483648;
	mov.b64 	%rd3781, 0;
	mov.b32 	%r8575, 0;
	mov.u64 	%rd3779, __cudart_i2opi_f;
	mov.u64 	%rd3780, %rd1;
$L__BB3_929:
	.pragma "nounroll";
	ld.global.nc.u32 	%r5496, [%rd3779];
	mad.wide.u32 	%rd2468, %r5496, %r1488, %rd3781;
	shr.u64 	%rd3781, %rd2468, 32;
	st.local.u32 	[%rd3780], %rd2468;
	add.s32 	%r8575, %r8575, 1;
	add.s64 	%rd3780, %rd3780, 4;
	add.s64 	%rd3779, %rd3779, 4;
	setp.ne.s32 	%p887, %r8575, 6;
	@%p887 bra 	$L__BB3_929;
	shr.u32 	%r5497, %r1487, 23;
	st.local.u32 	[%rd1+24], %rd3781;
	and.b32  	%r1491, %r5497, 31;
	and.b32  	%r5498, %r5497, 224;
	add.s32 	%r5499, %r5498, -128;
	shr.u32 	%r5500, %r5499, 5;
	mul.wide.u32 	%rd2469, %r5500, 4;
	sub.s64 	%rd751, %rd1, %rd2469;
	ld.local.u32 	%r8576, [%rd751+24];
	ld.local.u32 	%r8577, [%rd751+20];
	setp.eq.s32 	%p888, %r1491, 0;
	@%p888 bra 	$L__BB3_932;
	shf.l.wrap.b32 	%r8576, %r8577, %r8576, %r1491;
	ld.local.u32 	%r5501, [%rd751+16];
	shf.l.wrap.b32 	%r8577, %r5501, %r8577, %r1491;
$L__BB3_932:
	shr.u32 	%r5502, %r8576, 30;
	shf.l.wrap.b32 	%r5503, %r8577, %r8576, 2;
	shl.b32 	%r5504, %r8577, 2;
	shr.u32 	%r5505, %r5503, 31;
	add.s32 	%r5506, %r5505, %r5502;
	neg.s32 	%r5507, %r5506;
	setp.lt.s32 	%p889, %r1487, 0;
	selp.b32 	%r8578, %r5507, %r5506, %p889;
	xor.b32  	%r5508, %r5503, %r1487;
	shr.s32 	%r5509, %r5503, 31;
	xor.b32  	%r5510, %r5509, %r5503;
	xor.b32  	%r5511, %r5509, %r5504;
	cvt.u64.u32 	%rd2470, %r5510;
	shl.b64 	%rd2471, %rd2470, 32;
	cvt.u64.u32 	%rd2472, %r5511;
	or.b64  	%rd2473, %rd2471, %rd2472;
	cvt.rn.f64.s64 	%fd213, %rd2473;
	mul.f64 	%fd214, %fd213, 0d3BF921FB54442D19;
	cvt.rn.f32.f64 	%f3502, %fd214;
	neg.f32 	%f3503, %f3502;
	setp.lt.s32 	%p890, %r5508, 0;
	selp.f32 	%f5999, %f3503, %f3502, %p890;
$L__BB3_933:
	add.s32 	%r5513, %r8578, 1;
	mul.rn.f32 	%f3505, %f5999, %f5999;
	and.b32  	%r5514, %r8578, 1;
	setp.eq.b32 	%p891, %r5514, 1;
	selp.f32 	%f3506, %f5999, 0f3F800000, %p891;
	fma.rn.f32 	%f3507, %f3505, %f3506, 0f00000000;
	fma.rn.f32 	%f3508, %f3505, 0f37CBAC00, 0fBAB607ED;
	selp.f32 	%f3509, 0fB94D4153, %f3508, %p891;
	selp.f32 	%f3510, 0f3C0885E4, 0f3D2AAABB, %p891;
	fma.rn.f32 	%f3511, %f3509, %f3505, %f3510;
	selp.f32 	%f3512, 0fBE2AAAA8, 0fBEFFFFFF, %p891;
	fma.rn.f32 	%f3513, %f3511, %f3505, %f3512;
	fma.rn.f32 	%f3514, %f3513, %f3507, %f3506;
	and.b32  	%r5515, %r5513, 2;
	setp.eq.s32 	%p892, %r5515, 0;
	mov.f32 	%f3515, 0f00000000;
	sub.f32 	%f3516, %f3515, %f3514;
	selp.f32 	%f685, %f3514, %f3516, %p892;
	mul.f32 	%f3517, %f685, 0f3F22F983;
	cvt.rni.s32.f32 	%r8582, %f3517;
	cvt.rn.f32.s32 	%f3518, %r8582;
	fma.rn.f32 	%f3519, %f3518, 0fBFC90FDA, %f685;
	fma.rn.f32 	%f3520, %f3518, 0fB3A22168, %f3519;
	fma.rn.f32 	%f6000, %f3518, 0fA7C234C5, %f3520;
	abs.f32 	%f687, %f685;
	setp.ltu.f32 	%p893, %f687, 0f47CE4780;
	@%p893 bra 	$L__BB3_941;
	setp.neu.f32 	%p894, %f687, 0f7F800000;
	@%p894 bra 	$L__BB3_936;
	mov.f32 	%f3523, 0f00000000;
	mul.rn.f32 	%f6000, %f685, %f3523;
	mov.b32 	%r8582, 0;
	bra.uni 	$L__BB3_941;
$L__BB3_936:
	mov.b32 	%r1501, %f685;
	shl.b32 	%r5517, %r1501, 8;
	or.b32  	%r1502, %r5517, -2147483648;
	mov.b64 	%rd3784, 0;
	mov.b32 	%r8579, 0;
	mov.u64 	%rd3782, __cudart_i2opi_f;
	mov.u64 	%rd3783, %rd1;
$L__BB3_937:
	.pragma "nounroll";
	ld.global.nc.u32 	%r5518, [%rd3782];
	mad.wide.u32 	%rd2476, %r5518, %r1502, %rd3784;
	shr.u64 	%rd3784, %rd2476, 32;
	st.local.u32 	[%rd3783], %rd2476;
	add.s32 	%r8579, %r8579, 1;
	add.s64 	%rd3783, %rd3783, 4;
	add.s64 	%rd3782, %rd3782, 4;
	setp.ne.s32 	%p895, %r8579, 6;
	@%p895 bra 	$L__BB3_937;
	shr.u32 	%r5519, %r1501, 23;
	st.local.u32 	[%rd1+24], %rd3784;
	and.b32  	%r1505, %r5519, 31;
	and.b32  	%r5520, %r5519, 224;
	add.s32 	%r5521, %r5520, -128;
	shr.u32 	%r5522, %r5521, 5;
	mul.wide.u32 	%rd2477, %r5522, 4;
	sub.s64 	%rd758, %rd1, %rd2477;
	ld.local.u32 	%r8580, [%rd758+24];
	ld.local.u32 	%r8581, [%rd758+20];
	setp.eq.s32 	%p896, %r1505, 0;
	@%p896 bra 	$L__BB3_940;
	shf.l.wrap.b32 	%r8580, %r8581, %r8580, %r1505;
	ld.local.u32 	%r5523, [%rd758+16];
	shf.l.wrap.b32 	%r8581, %r5523, %r8581, %r1505;
$L__BB3_940:
	shr.u32 	%r5524, %r8580, 30;
	shf.l.wrap.b32 	%r5525, %r8581, %r8580, 2;
	shl.b32 	%r5526, %r8581, 2;
	shr.u32 	%r5527, %r5525, 31;
	add.s32 	%r5528, %r5527, %r5524;
	neg.s32 	%r5529, %r5528;
	setp.lt.s32 	%p897, %r1501, 0;
	selp.b32 	%r8582, %r5529, %r5528, %p897;
	xor.b32  	%r5530, %r5525, %r1501;
	shr.s32 	%r5531, %r5525, 31;
	xor.b32  	%r5532, %r5531, %r5525;
	xor.b32  	%r5533, %r5531, %r5526;
	cvt.u64.u32 	%rd2478, %r5532;
	shl.b64 	%rd2479, %rd2478, 32;
	cvt.u64.u32 	%rd2480, %r5533;
	or.b64  	%rd2481, %rd2479, %rd2480;
	cvt.rn.f64.s64 	%fd215, %rd2481;
	mul.f64 	%fd216, %fd215, 0d3BF921FB54442D19;
	cvt.rn.f32.f64 	%f3521, %fd216;
	neg.f32 	%f3522, %f3521;
	setp.lt.s32 	%p898, %r5530, 0;
	selp.f32 	%f6000, %f3522, %f3521, %p898;
$L__BB3_941:
	add.s32 	%r5535, %r8582, 1;
	mul.rn.f32 	%f3524, %f6000, %f6000;
	and.b32  	%r5536, %r8582, 1;
	setp.eq.b32 	%p899, %r5536, 1;
	selp.f32 	%f3525, %f6000, 0f3F800000, %p899;
	fma.rn.f32 	%f3526, %f3524, %f3525, 0f00000000;
	fma.rn.f32 	%f3527, %f3524, 0f37CBAC00, 0fBAB607ED;
	selp.f32 	%f3528, 0fB94D4153, %f3527, %p899;
	selp.f32 	%f3529, 0f3C0885E4, 0f3D2AAABB, %p899;
	fma.rn.f32 	%f3530, %f3528, %f3524, %f3529;
	selp.f32 	%f3531, 0fBE2AAAA8, 0fBEFFFFFF, %p899;
	fma.rn.f32 	%f3532, %f3530, %f3524, %f3531;
	fma.rn.f32 	%f3533, %f3532, %f3526, %f3525;
	and.b32  	%r5537, %r5535, 2;
	setp.eq.s32 	%p900, %r5537, 0;
	mov.f32 	%f3534, 0f00000000;
	sub.f32 	%f3535, %f3534, %f3533;
	selp.f32 	%f6002, %f3533, %f3535, %p900;
	ld.global.f32 	%f692, [%rd2];
	setp.leu.f32 	%p901, %f692, %f6002;
	@%p901 bra 	$L__BB3_951;
	mul.f32 	%f3536, %f6002, 0f3F22F983;
	cvt.rni.s32.f32 	%r8586, %f3536;
	cvt.rn.f32.s32 	%f3537, %r8586;
	fma.rn.f32 	%f3538, %f3537, 0fBFC90FDA, %f6002;
	fma.rn.f32 	%f3539, %f3537, 0fB3A22168, %f3538;
	fma.rn.f32 	%f6001, %f3537, 0fA7C234C5, %f3539;
	abs.f32 	%f694, %f6002;
	setp.ltu.f32 	%p902, %f694, 0f47CE4780;
	@%p902 bra 	$L__BB3_950;
	setp.neu.f32 	%p903, %f694, 0f7F800000;
	@%p903 bra 	$L__BB3_945;
	mov.f32 	%f3542, 0f00000000;
	mul.rn.f32 	%f6001, %f6002, %f3542;
	mov.b32 	%r8586, 0;
	bra.uni 	$L__BB3_950;
$L__BB3_945:
	mov.b32 	%r1515, %f6002;
	shl.b32 	%r5539, %r1515, 8;
	or.b32  	%r1516, %r5539, -2147483648;
	mov.b64 	%rd3787, 0;
	mov.b32 	%r8583, 0;
	mov.u64 	%rd3785, __cudart_i2opi_f;
	mov.u64 	%rd3786, %rd1;
$L__BB3_946:
	.pragma "nounroll";
	ld.global.nc.u32 	%r5540, [%rd3785];
	mad.wide.u32 	%rd2484, %r5540, %r1516, %rd3787;
	shr.u64 	%rd3787, %rd2484, 32;
	st.local.u32 	[%rd3786], %rd2484;
	add.s32 	%r8583, %r8583, 1;
	add.s64 	%rd3786, %rd3786, 4;
	add.s64 	%rd3785, %rd3785, 4;
	setp.ne.s32 	%p904, %r8583, 6;
	@%p904 bra 	$L__BB3_946;
	shr.u32 	%r5541, %r1515, 23;
	st.local.u32 	[%rd1+24], %rd3787;
	and.b32  	%r1519, %r5541, 31;
	and.b32  	%r5542, %r5541, 224;
	add.s32 	%r5543, %r5542, -128;
	shr.u32 	%r5544, %r5543, 5;
	mul.wide.u32 	%rd2485, %r5544, 4;
	sub.s64 	%rd765, %rd1, %rd2485;
	ld.local.u32 	%r8584, [%rd765+24];
	ld.local.u32 	%r8585, [%rd765+20];
	setp.eq.s32 	%p905, %r1519, 0;
	@%p905 bra 	$L__BB3_949;
	shf.l.wrap.b32 	%r8584, %r8585, %r8584, %r1519;
	ld.local.u32 	%r5545, [%rd765+16];
	shf.l.wrap.b32 	%r8585, %r5545, %r8585, %r1519;
$L__BB3_949:
	shr.u32 	%r5546, %r8584, 30;
	shf.l.wrap.b32 	%r5547, %r8585, %r8584, 2;
	shl.b32 	%r5548, %r8585, 2;
	shr.u32 	%r5549, %r5547, 31;
	add.s32 	%r5550, %r5549, %r5546;
	neg.s32 	%r5551, %r5550;
	setp.lt.s32 	%p906, %r1515, 0;
	selp.b32 	%r8586, %r5551, %r5550, %p906;
	xor.b32  	%r5552, %r5547, %r1515;
	shr.s32 	%r5553, %r5547, 31;
	xor.b32  	%r5554, %r5553, %r5547;
	xor.b32  	%r5555, %r5553, %r5548;
	cvt.u64.u32 	%rd2486, %r5554;
	shl.b64 	%rd2487, %rd2486, 32;
	cvt.u64.u32 	%rd2488, %r5555;
	or.b64  	%rd2489, %rd2487, %rd2488;
	cvt.rn.f64.s64 	%fd217, %rd2489;
	mul.f64 	%fd218, %fd217, 0d3BF921FB54442D19;
	cvt.rn.f32.f64 	%f3540, %fd218;
	neg.f32 	%f3541, %f3540;
	setp.lt.s32 	%p907, %r5552, 0;
	selp.f32 	%f6001, %f3541, %f3540, %p907;
$L__BB3_950:
	add.s32 	%r5557, %r8586, 1;
	mul.rn.f32 	%f3543, %f6001, %f6001;
	and.b32  	%r5558, %r8586, 1;
	setp.eq.b32 	%p908, %r5558, 1;
	selp.f32 	%f3544, %f6001, 0f3F800000, %p908;
	fma.rn.f32 	%f3545, %f3543, %f3544, 0f00000000;
	fma.rn.f32 	%f3546, %f3543, 0f37CBAC00, 0fBAB607ED;
	selp.f32 	%f3547, 0fB94D4153, %f3546, %p908;
	selp.f32 	%f3548, 0f3C0885E4, 0f3D2AAABB, %p908;
	fma.rn.f32 	%f3549, %f3547, %f3543, %f3548;
	selp.f32 	%f3550, 0fBE2AAAA8, 0fBEFFFFFF, %p908;
	fma.rn.f32 	%f3551, %f3549, %f3543, %f3550;
	fma.rn.f32 	%f3552, %f3551, %f3545, %f3544;
	and.b32  	%r5559, %r5557, 2;
	setp.eq.s32 	%p909, %r5559, 0;
	mov.f32 	%f3553, 0f00000000;
	sub.f32 	%f3554, %f3553, %f3552;
	selp.f32 	%f6002, %f3552, %f3554, %p909;
$L__BB3_951:
	mul.f32 	%f3555, %f6002, 0f3F22F983;
	cvt.rni.s32.f32 	%r8590, %f3555;
	cvt.rn.f32.s32 	%f3556, %r8590;
	fma.rn.f32 	%f3557, %f3556, 0fBFC90FDA, %f6002;
	fma.rn.f32 	%f3558, %f3556, 0fB3A22168, %f3557;
	fma.rn.f32 	%f6003, %f3556, 0fA7C234C5, %f3558;
	abs.f32 	%f701, %f6002;
	setp.ltu.f32 	%p910, %f701, 0f47CE4780;
	@%p910 bra 	$L__BB3_959;
	setp.neu.f32 	%p911, %f701, 0f7F800000;
	@%p911 bra 	$L__BB3_954;
	mov.f32 	%f3561, 0f00000000;
	mul.rn.f32 	%f6003, %f6002, %f3561;
	mov.b32 	%r8590, 0;
	bra.uni 	$L__BB3_959;
$L__BB3_954:
	mov.b32 	%r1529, %f6002;
	shl.b32 	%r5561, %r1529, 8;
	or.b32  	%r1530, %r5561, -2147483648;
	mov.b64 	%rd3790, 0;
	mov.b32 	%r8587, 0;
	mov.u64 	%rd3788, __cudart_i2opi_f;
	mov.u64 	%rd3789, %rd1;
$L__BB3_955:
	.pragma "nounroll";
	ld.global.nc.u32 	%r5562, [%rd3788];
	mad.wide.u32 	%rd2492, %r5562, %r1530, %rd3790;
	shr.u64 	%rd3790, %rd2492, 32;
	st.local.u32 	[%rd3789], %rd2492;
	add.s32 	%r8587, %r8587, 1;
	add.s64 	%rd3789, %rd3789, 4;
	add.s64 	%rd3788, %rd3788, 4;
	setp.ne.s32 	%p912, %r8587, 6;
	@%p912 bra 	$L__BB3_955;
	shr.u32 	%r5563, %r1529, 23;
	st.local.u32 	[%rd1+24], %rd3790;
	and.b32  	%r1533, %r5563, 31;
	and.b32  	%r5564, %r5563, 224;
	add.s32 	%r5565, %r5564, -128;
	shr.u32 	%r5566, %r5565, 5;
	mul.wide.u32 	%rd2493, %r5566, 4;
	sub.s64 	%rd772, %rd1, %rd2493;
	ld.local.u32 	%r8588, [%rd772+24];
	ld.local.u32 	%r8589, [%rd772+20];
	setp.eq.s32 	%p913, %r1533, 0;
	@%p913 bra 	$L__BB3_958;
	shf.l.wrap.b32 	%r8588, %r8589, %r8588, %r1533;
	ld.local.u32 	%r5567, [%rd772+16];
	shf.l.wrap.b32 	%r8589, %r5567, %r8589, %r1533;
$L__BB3_958:
	shr.u32 	%r5568, %r8588, 30;
	shf.l.wrap.b32 	%r5569, %r8589, %r8588, 2;
	shl.b32 	%r5570, %r8589, 2;
	shr.u32 	%r5571, %r5569, 31;
	add.s32 	%r5572, %r5571, %r5568;
	neg.s32 	%r5573, %r5572;
	setp.lt.s32 	%p914, %r1529, 0;
	selp.b32 	%r8590, %r5573, %r5572, %p914;
	xor.b32  	%r5574, %r5569, %r1529;
	shr.s32 	%r5575, %r5569, 31;
	xor.b32  	%r5576, %r5575, %r5569;
	xor.b32  	%r5577, %r5575, %r5570;
	cvt.u64.u32 	%rd2494, %r5576;
	shl.b64 	%rd2495, %rd2494, 32;
	cvt.u64.u32 	%rd2496, %r5577;
	or.b64  	%rd2497, %rd2495, %rd2496;
	cvt.rn.f64.s64 	%fd219, %rd2497;
	mul.f64 	%fd220, %fd219, 0d3BF921FB54442D19;
	cvt.rn.f32.f64 	%f3559, %fd220;
	neg.f32 	%f3560, %f3559;
	setp.lt.s32 	%p915, %r5574, 0;
	selp.f32 	%f6003, %f3560, %f3559, %p915;
$L__BB3_959:
	mul.rn.f32 	%f3562, %f6003, %f6003;
	and.b32  	%r5579, %r8590, 1;
	setp.eq.b32 	%p916, %r5579, 1;
	selp.f32 	%f3563, 0f3F800000, %f6003, %p916;
	fma.rn.f32 	%f3564, %f3562, %f3563, 0f00000000;
	fma.rn.f32 	%f3565, %f3562, 0f37CBAC00, 0fBAB607ED;
	selp.f32 	%f3566, %f3565, 0fB94D4153, %p916;
	selp.f32 	%f3567, 0f3D2AAABB, 0f3C0885E4, %p916;
	fma.rn.f32 	%f3568, %f3566, %f3562, %f3567;
	selp.f32 	%f3569, 0fBEFFFFFF, 0fBE2AAAA8, %p916;
	fma.rn.f32 	%f3570, %f3568, %f3562, %f3569;
	fma.rn.f32 	%f3571, %f3570, %f3564, %f3563;
	and.b32  	%r5580, %r8590, 2;
	setp.eq.s32 	%p917, %r5580, 0;
	mov.f32 	%f3572, 0f00000000;
	sub.f32 	%f3573, %f3572, %f3571;
	selp.f32 	%f6005, %f3571, %f3573, %p917;
	setp.leu.f32 	%p918, %f6005, %f659;
	@%p918 bra 	$L__BB3_969;
	mul.f32 	%f3574, %f6005, 0f3F22F983;
	cvt.rni.s32.f32 	%r8594, %f3574;
	cvt.rn.f32.s32 	%f3575, %r8594;
	fma.rn.f32 	%f3576, %f3575, 0fBFC90FDA, %f6005;
	fma.rn.f32 	%f3577, %f3575, 0fB3A22168, %f3576;
	fma.rn.f32 	%f6004, %f3575, 0fA7C234C5, %f3577;
	abs.f32 	%f707, %f6005;
	setp.ltu.f32 	%p919, %f707, 0f47CE4780;
	@%p919 bra 	$L__BB3_968;
	setp.neu.f32 	%p920, %f707, 0f7F800000;
	@%p920 bra 	$L__BB3_963;
	mov.f32 	%f3580, 0f00000000;
	mul.rn.f32 	%f6004, %f6005, %f3580;
	mov.b32 	%r8594, 0;
	bra.uni 	$L__BB3_968;
$L__BB3_963:
	mov.b32 	%r1543, %f6005;
	shl.b32 	%r5582, %r1543, 8;
	or.b32  	%r1544, %r5582, -2147483648;
	mov.b64 	%rd3793, 0;
	mov.b32 	%r8591, 0;
	mov.u64 	%rd3791, __cudart_i2opi_f;
	mov.u64 	%rd3792, %rd1;
$L__BB3_964:
	.pragma "nounroll";
	ld.global.nc.u32 	%r5583, [%rd3791];
	mad.wide.u32 	%rd2500, %r5583, %r1544, %rd3793;
	shr.u64 	%rd3793, %rd2500, 32;
	st.local.u32 	[%rd3792], %rd2500;
	add.s32 	%r8591, %r8591, 1;
	add.s64 	%rd3792, %rd3792, 4;
	add.s64 	%rd3791, %rd3791, 4;
	setp.ne.s32 	%p921, %r8591, 6;
	@%p921 bra 	$L__BB3_964;
	shr.u32 	%r5584, %r1543, 23;
	st.local.u32 	[%rd1+24], %rd3793;
	and.b32  	%r1547, %r5584, 31;
	and.b32  	%r5585, %r5584, 224;
	add.s32 	%r5586, %r5585, -128;
	shr.u32 	%r5587, %r5586, 5;
	mul.wide.u32 	%rd2501, %r5587, 4;
	sub.s64 	%rd779, %rd1, %rd2501;
	ld.local.u32 	%r8592, [%rd779+24];
	ld.local.u32 	%r8593, [%rd779+20];
	setp.eq.s32 	%p922, %r1547, 0;
	@%p922 bra 	$L__BB3_967;
	shf.l.wrap.b32 	%r8592, %r8593, %r8592, %r1547;
	ld.local.u32 	%r5588, [%rd779+16];
	shf.l.wrap.b32 	%r8593, %r5588, %r8593, %r1547;
$L__BB3_967:
	shr.u32 	%r5589, %r8592, 30;
	shf.l.wrap.b32 	%r5590, %r8593, %r8592, 2;
	shl.b32 	%r5591, %r8593, 2;
	shr.u32 	%r5592, %r5590, 31;
	add.s32 	%r5593, %r5592, %r5589;
	neg.s32 	%r5594, %r5593;
	setp.lt.s32 	%p923, %r1543, 0;
	selp.b32 	%r8594, %r5594, %r5593, %p923;
	xor.b32  	%r5595, %r5590, %r1543;
	shr.s32 	%r5596, %r5590, 31;
	xor.b32  	%r5597, %r5596, %r5590;
	xor.b32  	%r5598, %r5596, %r5591;
	cvt.u64.u32 	%rd2502, %r5597;
	shl.b64 	%rd2503, %rd2502, 32;
	cvt.u64.u32 	%rd2504, %r5598;
	or.b64  	%rd2505, %rd2503, %rd2504;
	cvt.rn.f64.s64 	%fd221, %rd2505;
	mul.f64 	%fd222, %fd221, 0d3BF921FB54442D19;
	cvt.rn.f32.f64 	%f3578, %fd222;
	neg.f32 	%f3579, %f3578;
	setp.lt.s32 	%p924, %r5595, 0;
	selp.f32 	%f6004, %f3579, %f3578, %p924;
$L__BB3_968:
	add.s32 	%r5600, %r8594, 1;
	mul.rn.f32 	%f3581, %f6004, %f6004;
	and.b32  	%r5601, %r8594, 1;
	setp.eq.b32 	%p925, %r5601, 1;
	selp.f32 	%f3582, %f6004, 0f3F800000, %p925;
	fma.rn.f32 	%f3583, %f3581, %f3582, 0f00000000;
	fma.rn.f32 	%f3584, %f3581, 0f37CBAC00, 0fBAB607ED;
	selp.f32 	%f3585, 0fB94D4153, %f3584, %p925;
	selp.f32 	%f3586, 0f3C0885E4, 0f3D2AAABB, %p925;
	fma.rn.f32 	%f3587, %f3585, %f3581, %f3586;
	selp.f32 	%f3588, 0fBE2AAAA8, 0fBEFFFFFF, %p925;
	fma.rn.f32 	%f3589, %f3587, %f3581, %f3588;
	fma.rn.f32 	%f3590, %f3589, %f3583, %f3582;
	and.b32  	%r5602, %r5600, 2;
	setp.eq.s32 	%p926, %r5602, 0;
	mov.f32 	%f3591, 0f00000000;
	sub.f32 	%f3592, %f3591, %f3590;
	selp.f32 	%f6005, %f3590, %f3592, %p926;
$L__BB3_969:
	mul.f32 	%f3593, %f6005, 0f3F22F983;
	cvt.rni.s32.f32 	%r8598, %f3593;
	cvt.rn.f32.s32 	%f3594, %r8598;
	fma.rn.f32 	%f3595, %f3594, 0fBFC90FDA, %f6005;
	fma.rn.f32 	%f3596, %f3594, 0fB3A22168, %f3595;
	fma.rn.f32 	%f6006, %f3594, 0fA7C234C5, %f3596;
	abs.f32 	%f714, %f6005;
	setp.ltu.f32 	%p927, %f714, 0f47CE4780;
	@%p927 bra 	$L__BB3_977;
	setp.neu.f32 	%p928, %f714, 0f7F800000;
	@%p928 bra 	$L__BB3_972;
	mov.f32 	%f3599, 0f00000000;
	mul.rn.f32 	%f6006, %f6005, %f3599;
	mov.b32 	%r8598, 0;
	bra.uni 	$L__BB3_977;
$L__BB3_972:
	mov.b32 	%r1557, %f6005;
	shl.b32 	%r5604, %r1557, 8;
	or.b32  	%r1558, %r5604, -2147483648;
	mov.b64 	%rd3796, 0;
	mov.b32 	%r8595, 0;
	mov.u64 	%rd3794, __cudart_i2opi_f;
	mov.u64 	%rd3795, %rd1;
$L__BB3_973:
	.pragma "nounroll";
	ld.global.nc.u32 	%r5605, [%rd3794];
	mad.wide.u32 	%rd2508, %r5605, %r1558, %rd3796;
	shr.u64 	%rd3796, %rd2508, 32;
	st.local.u32 	[%rd3795], %rd2508;
	add.s32 	%r8595, %r8595, 1;
	add.s64 	%rd3795, %rd3795, 4;
	add.s64 	%rd3794, %rd3794, 4;
	setp.ne.s32 	%p929, %r8595, 6;
	@%p929 bra 	$L__BB3_973;
	shr.u32 	%r5606, %r1557, 23;
	st.local.u32 	[%rd1+24], %rd3796;
	and.b32  	%r1561, %r5606, 31;
	and.b32  	%r5607, %r5606, 224;
	add.s32 	%r5608, %r5607, -128;
	shr.u32 	%r5609, %r5608, 5;
	mul.wide.u32 	%rd2509, %r5609, 4;
	sub.s64 	%rd786, %rd1, %rd2509;
	ld.local.u32 	%r8596, [%rd786+24];
	ld.local.u32 	%r8597, [%rd786+20];
	setp.eq.s32 	%p930, %r1561, 0;
	@%p930 bra 	$L__BB3_976;
	shf.l.wrap.b32 	%r8596, %r8597, %r8596, %r1561;
	ld.local.u32 	%r5610, [%rd786+16];
	shf.l.wrap.b32 	%r8597, %r5610, %r8597, %r1561;
$L__BB3_976:
	shr.u32 	%r5611, %r8596, 30;
	shf.l.wrap.b32 	%r5612, %r8597, %r8596, 2;
	shl.b32 	%r5613, %r8597, 2;
	shr.u32 	%r5614, %r5612, 31;
	add.s32 	%r5615, %r5614, %r5611;
	neg.s32 	%r5616, %r5615;
	setp.lt.s32 	%p931, %r1557, 0;
	selp.b32 	%r8598, %r5616, %r5615, %p931;
	xor.b32  	%r5617, %r5612, %r1557;
	shr.s32 	%r5618, %r5612, 31;
	xor.b32  	%r5619, %r5618, %r5612;
	xor.b32  	%r5620, %r5618, %r5613;
	cvt.u64.u32 	%rd2510, %r5619;
	shl.b64 	%rd2511, %rd2510, 32;
	cvt.u64.u32 	%rd2512, %r5620;
	or.b64  	%rd2513, %rd2511, %rd2512;
	cvt.rn.f64.s64 	%fd223, %rd2513;
	mul.f64 	%fd224, %fd223, 0d3BF921FB54442D19;
	cvt.rn.f32.f64 	%f3597, %fd224;
	neg.f32 	%f3598, %f3597;
	setp.lt.s32 	%p932, %r5617, 0;
	selp.f32 	%f6006, %f3598, %f3597, %p932;
$L__BB3_977:
	mul.rn.f32 	%f3600, %f6006, %f6006;
	and.b32  	%r5622, %r8598, 1;
	setp.eq.b32 	%p933, %r5622, 1;
	selp.f32 	%f3601, 0f3F800000, %f6006, %p933;
	fma.rn.f32 	%f3602, %f3600, %f3601, 0f00000000;
	fma.rn.f32 	%f3603, %f3600, 0f37CBAC00, 0fBAB607ED;
	selp.f32 	%f3604, %f3603, 0fB94D4153, %p933;
	selp.f32 	%f3605, 0f3D2AAABB, 0f3C0885E4, %p933;
	fma.rn.f32 	%f3606, %f3604, %f3600, %f3605;
	selp.f32 	%f3607, 0fBEFFFFFF, 0fBE2AAAA8, %p933;
	fma.rn.f32 	%f3608, %f3606, %f3600, %f3607;
	fma.rn.f32 	%f3609, %f3608, %f3602, %f3601;
	and.b32  	%r5623, %r8598, 2;
	setp.eq.s32 	%p934, %r5623, 0;
	mov.f32 	%f3610, 0f00000000;
	sub.f32 	%f3611, %f3610, %f3609;
	selp.f32 	%f718, %f3609, %f3611, %p934;
	mul.f32 	%f3612, %f718, 0f3F22F983;
	cvt.rni.s32.f32 	%r8602, %f3612;
	cvt.rn.f32.s32 	%f3613, %r8602;
	fma.rn.f32 	%f3614, %f3613, 0fBFC90FDA, %f718;
	fma.rn.f32 	%f3615, %f3613, 0fB3A22168, %f3614;
	fma.rn.f32 	%f6007, %f3613, 0fA7C234C5, %f3615;
	abs.f32 	%f720, %f718;
	setp.ltu.f32 	%p935, %f720, 0f47CE4780;
	@%p935 bra 	$L__BB3_985;
	setp.neu.f32 	%p936, %f720, 0f7F800000;
	@%p936 bra 	$L__BB3_980;
	mov.f32 	%f3618, 0f00000000;
	mul.rn.f32 	%f6007, %f718, %f3618;
	mov.b32 	%r8602, 0;
	bra.uni 	$L__BB3_985;
$L__BB3_980:
	mov.b32 	%r1571, %f718;
	shl.b32 	%r5625, %r1571, 8;
	or.b32  	%r1572, %r5625, -2147483648;
	mov.b64 	%rd3799, 0;
	mov.b32 	%r8599, 0;
	mov.u64 	%rd3797, __cudart_i2opi_f;
	mov.u64 	%rd3798, %rd1;
$L__BB3_981:
	.pragma "nounroll";
	ld.global.nc.u32 	%r5626, [%rd3797];
	mad.wide.u32 	%rd2516, %r5626, %r1572, %rd3799;
	shr.u64 	%rd3799, %rd2516, 32;
	st.local.u32 	[%rd3798], %rd2516;
	add.s32 	%r8599, %r8599, 1;
	add.s64 	%rd3798, %rd3798, 4;
	add.s64 	%rd3797, %rd3797, 4;
	setp.ne.s32 	%p937, %r8599, 6;
	@%p937 bra 	$L__BB3_981;
	shr.u32 	%r5627, %r1571, 23;
	st.local.u32 	[%rd1+24], %rd3799;
	and.b32  	%r1575, %r5627, 31;
	and.b32  	%r5628, %r5627, 224;
	add.s32 	%r5629, %r5628, -128;
	shr.u32 	%r5630, %r5629, 5;
	mul.wide.u32 	%rd2517, %r5630, 4;
	sub.s64 	%rd793, %rd1, %rd2517;
	ld.local.u32 	%r8600, [%rd793+24];
	ld.local.u32 	%r8601, [%rd793+20];
	setp.eq.s32 	%p938, %r1575, 0;
	@%p938 bra 	$L__BB3_984;
	shf.l.wrap.b32 	%r8600, %r8601, %r8600, %r1575;
	ld.local.u32 	%r5631, [%rd793+16];
	shf.l.wrap.b32 	%r8601, %r5631, %r8601, %r1575;
$L__BB3_984:
	shr.u32 	%r5632, %r8600, 30;
	shf.l.wrap.b32 	%r5633, %r8601, %r8600, 2;
	shl.b32 	%r5634, %r8601, 2;
	shr.u32 	%r5635, %r5633, 31;
	add.s32 	%r5636, %r5635, %r5632;
	neg.s32 	%r5637, %r5636;
	setp.lt.s32 	%p939, %r1571, 0;
	selp.b32 	%r8602, %r5637, %r5636, %p939;
	xor.b32  	%r5638, %r5633, %r1571;
	shr.s32 	%r5639, %r5633, 31;
	xor.b32  	%r5640, %r5639, %r5633;
	xor.b32  	%r5641, %r5639, %r5634;
	cvt.u64.u32 	%rd2518, %r5640;
	shl.b64 	%rd2519, %rd2518, 32;
	cvt.u64.u32 	%rd2520, %r5641;
	or.b64  	%rd2521, %rd2519, %rd2520;
	cvt.rn.f64.s64 	%fd225, %rd2521;
	mul.f64 	%fd226, %fd225, 0d3BF921FB54442D19;
	cvt.rn.f32.f64 	%f3616, %fd226;
	neg.f32 	%f3617, %f3616;
	setp.lt.s32 	%p940, %r5638, 0;
	selp.f32 	%f6007, %f3617, %f3616, %p940;
$L__BB3_985:
	mul.rn.f32 	%f3619, %f6007, %f6007;
	and.b32  	%r5643, %r8602, 1;
	setp.eq.b32 	%p941, %r5643, 1;
	selp.f32 	%f3620, 0f3F800000, %f6007, %p941;
	fma.rn.f32 	%f3621, %f3619, %f3620, 0f00000000;
	fma.rn.f32 	%f3622, %f3619, 0f37CBAC00, 0fBAB607ED;
	selp.f32 	%f3623, %f3622, 0fB94D4153, %p941;
	selp.f32 	%f3624, 0f3D2AAABB, 0f3C0885E4, %p941;
	fma.rn.f32 	%f3625, %f3623, %f3619, %f3624;
	selp.f32 	%f3626, 0fBEFFFFFF, 0fBE2AAAA8, %p941;
	fma.rn.f32 	%f3627, %f3625, %f3619, %f3626;
	fma.rn.f32 	%f3628, %f3627, %f3621, %f3620;
	and.b32  	%r5644, %r8602, 2;
	setp.eq.s32 	%p942, %r5644, 0;
	mov.f32 	%f3629, 0f00000000;
	sub.f32 	%f3630, %f3629, %f3628;
	selp.f32 	%f724, %f3628, %f3630, %p942;
	mul.f32 	%f3631, %f724, 0f3F22F983;
	cvt.rni.s32.f32 	%r8606, %f3631;
	cvt.rn.f32.s32 	%f3632, %r8606;
	fma.rn.f32 	%f3633, %f3632, 0fBFC90FDA, %f724;
	fma.rn.f32 	%f3634, %f3632, 0fB3A22168, %f3633;
	fma.rn.f32 	%f6008, %f3632, 0fA7C234C5, %f3634;
	abs.f32 	%f726, %f724;
	setp.ltu.f32 	%p943, %f726, 0f47CE4780;
	@%p943 bra 	$L__BB3_993;
	setp.neu.f32 	%p944, %f726, 0f7F800000;
	@%p944 bra 	$L__BB3_988;
	mov.f32 	%f3637, 0f00000000;
	mul.rn.f32 	%f6008, %f724, %f3637;
	mov.b32 	%r8606, 0;
	bra.uni 	$L__BB3_993;
$L__BB3_988:
	mov.b32 	%r1585, %f724;
	shl.b32 	%r5646, %r1585, 8;
	or.b32  	%r1586, %r5646, -2147483648;
	mov.b64 	%rd3802, 0;
	mov.b32 	%r8603, 0;
	mov.u64 	%rd3800, __cudart_i2opi_f;
	mov.u64 	%rd3801, %rd1;
$L__BB3_989:
	.pragma "nounroll";
	ld.global.nc.u32 	%r5647, [%rd3800];
	mad.wide.u32 	%rd2524, %r5647, %r1586, %rd3802;
	shr.u64 	%rd3802, %rd2524, 32;
	st.local.u32 	[%rd3801], %rd2524;
	add.s32 	%r8603, %r8603, 1;
	add.s64 	%rd3801, %rd3801, 4;
	add.s64 	%rd3800, %rd3800, 4;
	setp.ne.s32 	%p945, %r8603, 6;
	@%p945 bra 	$L__BB3_989;
	shr.u32 	%r5648, %r1585, 23;
	st.local.u32 	[%rd1+24], %rd3802;
	and.b32  	%r1589, %r5648, 31;
	and.b32  	%r5649, %r5648, 224;
	add.s32 	%r5650, %r5649, -128;
	shr.u32 	%r5651, %r5650, 5;
	mul.wide.u32 	%rd2525, %r5651, 4;
	sub.s64 	%rd800, %rd1, %rd2525;
	ld.local.u32 	%r8604, [%rd800+24];
	ld.local.u32 	%r8605, [%rd800+20];
	setp.eq.s32 	%p946, %r1589, 0;
	@%p946 bra 	$L__BB3_992;
	shf.l.wrap.b32 	%r8604, %r8605, %r8604, %r1589;
	ld.local.u32 	%r5652, [%rd800+16];
	shf.l.wrap.b32 	%r8605, %r5652, %r8605, %r1589;
$L__BB3_992:
	shr.u32 	%r5653, %r8604, 30;
	shf.l.wrap.b32 	%r5654, %r8605, %r8604, 2;
	shl.b32 	%r5655, %r8605, 2;
	shr.u32 	%r5656, %r5654, 31;
	add.s32 	%r5657, %r5656, %r5653;
	neg.s32 	%r5658, %r5657;
	setp.lt.s32 	%p947, %r1585, 0;
	selp.b32 	%r8606, %r5658, %r5657, %p947;
	xor.b32  	%r5659, %r5654, %r1585;
	shr.s32 	%r5660, %r5654, 31;
	xor.b32  	%r5661, %r5660, %r5654;
	xor.b32  	%r5662, %r5660, %r5655;
	cvt.u64.u32 	%rd2526, %r5661;
	shl.b64 	%rd2527, %rd2526, 32;
	cvt.u64.u32 	%rd2528, %r5662;
	or.b64  	%rd2529, %rd2527, %rd2528;
	cvt.rn.f64.s64 	%fd227, %rd2529;
	mul.f64 	%fd228, %fd227, 0d3BF921FB54442D19;
	cvt.rn.f32.f64 	%f3635, %fd228;
	neg.f32 	%f3636, %f3635;
	setp.lt.s32 	%p948, %r5659, 0;
	selp.f32 	%f6008, %f3636, %f3635, %p948;
$L__BB3_993:
	add.s32 	%r5664, %r8606, 1;
	mul.rn.f32 	%f3638, %f6008, %f6008;
	and.b32  	%r5665, %r8606, 1;
	setp.eq.b32 	%p949, %r5665, 1;
	selp.f32 	%f3639, %f6008, 0f3F800000, %p949;
	fma.rn.f32 	%f3640, %f3638, %f3639, 0f00000000;
	fma.rn.f32 	%f3641, %f3638, 0f37CBAC00, 0fBAB607ED;
	selp.f32 	%f3642, 0fB94D4153, %f3641, %p949;
	selp.f32 	%f3643, 0f3C0885E4, 0f3D2AAABB, %p949;
	fma.rn.f32 	%f3644, %f3642, %f3638, %f3643;
	selp.f32 	%f3645, 0fBE2AAAA8, 0fBEFFFFFF, %p949;
	fma.rn.f32 	%f3646, %f3644, %f3638, %f3645;
	fma.rn.f32 	%f3647, %f3646, %f3640, %f3639;
	and.b32  	%r5666, %r5664, 2;
	setp.eq.s32 	%p950, %r5666, 0;
	mov.f32 	%f3648, 0f00000000;
	sub.f32 	%f3649, %f3648, %f3647;
	selp.f32 	%f6010, %f3647, %f3649, %p950;
	setp.geu.f32 	%p951, %f2, 0f40000000;
	@%p951 bra 	$L__BB3_1003;
	mul.f32 	%f3650, %f6010, 0f3F22F983;
	cvt.rni.s32.f32 	%r8610, %f3650;
	cvt.rn.f32.s32 	%f3651, %r8610;
	fma.rn.f32 	%f3652, %f3651, 0fBFC90FDA, %f6010;
	fma.rn.f32 	%f3653, %f3651, 0fB3A22168, %f3652;
	fma.rn.f32 	%f6009, %f3651, 0fA7C234C5, %f3653;
	abs.f32 	%f732, %f6010;
	setp.ltu.f32 	%p952, %f732, 0f47CE4780;
	@%p952 bra 	$L__BB3_1002;
	setp.neu.f32 	%p953, %f732, 0f7F800000;
	@%p953 bra 	$L__BB3_997;
	mov.f32 	%f3656, 0f00000000;
	mul.rn.f32 	%f6009, %f6010, %f3656;
	mov.b32 	%r8610, 0;
	bra.uni 	$L__BB3_1002;
$L__BB3_997:
	mov.b32 	%r1599, %f6010;
	shl.b32 	%r5668, %r1599, 8;
	or.b32  	%r1600, %r5668, -2147483648;
	mov.b64 	%rd3805, 0;
	mov.b32 	%r8607, 0;
	mov.u64 	%rd3803, __cudart_i2opi_f;
	mov.u64 	%rd3804, %rd1;
$L__BB3_998:
	.pragma "nounroll";
	ld.global.nc.u32 	%r5669, [%rd3803];
	mad.wide.u32 	%rd2532, %r5669, %r1600, %rd3805;
	shr.u64 	%rd3805, %rd2532, 32;
	st.local.u32 	[%rd3804], %rd2532;
	add.s32 	%r8607, %r8607, 1;
	add.s64 	%rd3804, %rd3804, 4;
	add.s64 	%rd3803, %rd3803, 4;
	setp.ne.s32 	%p954, %r8607, 6;
	@%p954 bra 	$L__BB3_998;
	shr.u32 	%r5670, %r1599, 23;
	st.local.u32 	[%rd1+24], %rd3805;
	and.b32  	%r1603, %r5670, 31;
	and.b32  	%r5671, %r5670, 224;
	add.s32 	%r5672, %r5671, -128;
	shr.u32 	%r5673, %r5672, 5;
	mul.wide.u32 	%rd2533, %r5673, 4;
	sub.s64 	%rd807, %rd1, %rd2533;
	ld.local.u32 	%r8608, [%rd807+24];
	ld.local.u32 	%r8609, [%rd807+20];
	setp.eq.s32 	%p955, %r1603, 0;
	@%p955 bra 	$L__BB3_1001;
	shf.l.wrap.b32 	%r8608, %r8609, %r8608, %r1603;
	ld.local.u32 	%r5674, [%rd807+16];
	shf.l.wrap.b32 	%r8609, %r5674, %r8609, %r1603;
$L__BB3_1001:
	shr.u32 	%r5675, %r8608, 30;
	shf.l.wrap.b32 	%r5676, %r8609, %r8608, 2;
	shl.b32 	%r5677, %r8609, 2;
	shr.u32 	%r5678, %r5676, 31;
	add.s32 	%r5679, %r5678, %r5675;
	neg.s32 	%r5680, %r5679;
	setp.lt.s32 	%p956, %r1599, 0;
	selp.b32 	%r8610, %r5680, %r5679, %p956;
	xor.b32  	%r5681, %r5676, %r1599;
	shr.s32 	%r5682, %r5676, 31;
	xor.b32  	%r5683, %r5682, %r5676;
	xor.b32  	%r5684, %r5682, %r5677;
	cvt.u64.u32 	%rd2534, %r5683;
	shl.b64 	%rd2535, %rd2534, 32;
	cvt.u64.u32 	%rd2536, %r5684;
	or.b64  	%rd2537, %rd2535, %rd2536;
	cvt.rn.f64.s64 	%fd229, %rd2537;
	mul.f64 	%fd230, %fd229, 0d3BF921FB54442D19;
	cvt.rn.f32.f64 	%f3654, %fd230;
	neg.f32 	%f3655, %f3654;
	setp.lt.s32 	%p957, %r5681, 0;
	selp.f32 	%f6009, %f3655, %f3654, %p957;
$L__BB3_1002:
	mul.rn.f32 	%f3657, %f6009, %f6009;
	and.b32  	%r5686, %r8610, 1;
	setp.eq.b32 	%p958, %r5686, 1;
	selp.f32 	%f3658, 0f3F800000, %f6009, %p958;
	fma.rn.f32 	%f3659, %f3657, %f3658, 0f00000000;
	fma.rn.f32 	%f3660, %f3657, 0f37CBAC00, 0fBAB607ED;
	selp.f32 	%f3661, %f3660, 0fB94D4153, %p958;
	selp.f32 	%f3662, 0f3D2AAABB, 0f3C0885E4, %p958;
	fma.rn.f32 	%f3663, %f3661, %f3657, %f3662;
	selp.f32 	%f3664, 0fBEFFFFFF, 0fBE2AAAA8, %p958;
	fma.rn.f32 	%f3665, %f3663, %f3657, %f3664;
	fma.rn.f32 	%f3666, %f3665, %f3659, %f3658;
	and.b32  	%r5687, %r8610, 2;
	setp.eq.s32 	%p959, %r5687, 0;
	mov.f32 	%f3667, 0f00000000;
	sub.f32 	%f3668, %f3667, %f3666;
	selp.f32 	%f6010, %f3666, %f3668, %p959;
$L__BB3_1003:
	setp.leu.f32 	%p960, %f659, 0f40800000;
	@%p960 bra 	$L__BB3_1013;
	mul.f32 	%f3669, %f6010, 0f3F22F983;
	cvt.rni.s32.f32 	%r8614, %f3669;
	cvt.rn.f32.s32 	%f3670, %r8614;
	fma.rn.f32 	%f3671, %f3670, 0fBFC90FDA, %f6010;
	fma.rn.f32 	%f3672, %f3670, 0fB3A22168, %f3671;
	fma.rn.f32 	%f6011, %f3670, 0fA7C234C5, %f3672;
	abs.f32 	%f739, %f6010;
	setp.ltu.f32 	%p961, %f739, 0f47CE4780;
	@%p961 bra 	$L__BB3_1012;
	setp.neu.f32 	%p962, %f739, 0f7F800000;
	@%p962 bra 	$L__BB3_1007;
	mov.f32 	%f3675, 0f00000000;
	mul.rn.f32 	%f6011, %f6010, %f3675;
	mov.b32 	%r8614, 0;
	bra.uni 	$L__BB3_1012;
$L__BB3_1007:
	mov.b32 	%r1613, %f6010;
	shl.b32 	%r5689, %r1613, 8;
	or.b32  	%r1614, %r5689, -2147483648;
	mov.b64 	%rd3808, 0;
	mov.b32 	%r8611, 0;
	mov.u64 	%rd3806, __cudart_i2opi_f;
	mov.u64 	%rd3807, %rd1;
$L__BB3_1008:
	.pragma "nounroll";
	ld.global.nc.u32 	%r5690, [%rd3806];
	mad.wide.u32 	%rd2540, %r5690, %r1614, %rd3808;
	shr.u64 	%rd3808, %rd2540, 32;
	st.local.u32 	[%rd3807], %rd2540;
	add.s32 	%r8611, %r8611, 1;
	add.s64 	%rd3807, %rd3807, 4;
	add.s64 	%rd3806, %rd3806, 4;
	setp.ne.s32 	%p963, %r8611, 6;
	@%p963 bra 	$L__BB3_1008;
	shr.u32 	%r5691, %r1613, 23;
	st.local.u32 	[%rd1+24], %rd3808;
	and.b32  	%r1617, %r5691, 31;
	and.b32  	%r5692, %r5691, 224;
	add.s32 	%r5693, %r5692, -128;
	shr.u32 	%r5694, %r5693, 5;
	mul.wide.u32 	%rd2541, %r5694, 4;
	sub.s64 	%rd814, %rd1, %rd2541;
	ld.local.u32 	%r8612, [%rd814+24];
	ld.local.u32 	%r8613, [%rd814+20];
	setp.eq.s32 	%p964, %r1617, 0;
	@%p964 bra 	$L__BB3_1011;
	shf.l.wrap.b32 	%r8612, %r8613, %r8612, %r1617;
	ld.local.u32 	%r5695, [%rd814+16];
	shf.l.wrap.b32 	%r8613, %r5695, %r8613, %r1617;
$L__BB3_1011:
	shr.u32 	%r5696, %r8612, 30;
	shf.l.wrap.b32 	%r5697, %r8613, %r8612, 2;
	shl.b32 	%r5698, %r8613, 2;
	shr.u32 	%r5699, %r5697, 31;
	add.s32 	%r5700, %r5699, %r5696;
	neg.s32 	%r5701, %r5700;
	setp.lt.s32 	%p965, %r1613, 0;
	selp.b32 	%r8614, %r5701, %r5700, %p965;
	xor.b32  	%r5702, %r5697, %r1613;
	shr.s32 	%r5703, %r5697, 31;
	xor.b32  	%r5704, %r5703, %r5697;
	xor.b32  	%r5705, %r5703, %r5698;
	cvt.u64.u32 	%rd2542, %r5704;
	shl.b64 	%rd2543, %rd2542, 32;
	cvt.u64.u32 	%rd2544, %r5705;
	or.b64  	%rd2545, %rd2543, %rd2544;
	cvt.rn.f64.s64 	%fd231, %rd2545;
	mul.f64 	%fd232, %fd231, 0d3BF921FB54442D19;
	cvt.rn.f32.f64 	%f3673, %fd232;
	neg.f32 	%f3674, %f3673;
	setp.lt.s32 	%p966, %r5702, 0;
	selp.f32 	%f6011, %f3674, %f3673, %p966;
$L__BB3_1012:
	add.s32 	%r5707, %r8614, 1;
	mul.rn.f32 	%f3676, %f6011, %f6011;
	and.b32  	%r5708, %r8614, 1;
	setp.eq.b32 	%p967, %r5708, 1;
	selp.f32 	%f3677, %f6011, 0f3F800000, %p967;
	fma.rn.f32 	%f3678, %f3676, %f3677, 0f00000000;
	fma.rn.f32 	%f3679, %f3676, 0f37CBAC00, 0fBAB607ED;
	selp.f32 	%f3680, 0fB94D4153, %f3679, %p967;
	selp.f32 	%f3681, 0f3C0885E4, 0f3D2AAABB, %p967;
	fma.rn.f32 	%f3682, %f3680, %f3676, %f3681;
	selp.f32 	%f3683, 0fBE2AAAA8, 0fBEFFFFFF, %p967;
	fma.rn.f32 	%f3684, %f3682, %f3676, %f3683;
	fma.rn.f32 	%f3685, %f3684, %f3678, %f3677;
	and.b32  	%r5709, %r5707, 2;
	setp.eq.s32 	%p968, %r5709, 0;
	mov.f32 	%f3686, 0f00000000;
	sub.f32 	%f3687, %f3686, %f3685;
	selp.f32 	%f6010, %f3685, %f3687, %p968;
$L__BB3_1013:
	setp.leu.f32 	%p969, %f6010, 0f40800000;
	@%p969 bra 	$L__BB3_1023;
	mul.f32 	%f3688, %f6010, 0f3F22F983;
	cvt.rni.s32.f32 	%r8618, %f3688;
	cvt.rn.f32.s32 	%f3689, %r8618;
	fma.rn.f32 	%f3690, %f3689, 0fBFC90FDA, %f6010;
	fma.rn.f32 	%f3691, %f3689, 0fB3A22168, %f3690;
	fma.rn.f32 	%f6013, %f3689, 0fA7C234C5, %f3691;
	abs.f32 	%f746, %f6010;
	setp.ltu.f32 	%p970, %f746, 0f47CE4780;
	@%p970 bra 	$L__BB3_1022;
	setp.neu.f32 	%p971, %f746, 0f7F800000;
	@%p971 bra 	$L__BB3_1017;
	mov.f32 	%f3694, 0f00000000;
	mul.rn.f32 	%f6013, %f6010, %f3694;
	mov.b32 	%r8618, 0;
	bra.uni 	$L__BB3_1022;
$L__BB3_1017:
	mov.b32 	%r1627, %f6010;
	shl.b32 	%r5711, %r1627, 8;
	or.b32  	%r1628, %r5711, -2147483648;
	mov.b64 	%rd3811, 0;
	mov.b32 	%r8615, 0;
	mov.u64 	%rd3809, __cudart_i2opi_f;
	mov.u64 	%rd3810, %rd1;
$L__BB3_1018:
	.pragma "nounroll";
	ld.global.nc.u32 	%r5712, [%rd3809];
	mad.wide.u32 	%rd2548, %r5712, %r1628, %rd3811;
	shr.u64 	%rd3811, %rd2548, 32;
	st.local.u32 	[%rd3810], %rd2548;
	add.s32 	%r8615, %r8615, 1;
	add.s64 	%rd3810, %rd3810, 4;
	add.s64 	%rd3809, %rd3809, 4;
	setp.ne.s32 	%p972, %r8615, 6;
	@%p972 bra 	$L__BB3_1018;
	shr.u32 	%r5713, %r1627, 23;
	st.local.u32 	[%rd1+24], %rd3811;
	and.b32  	%r1631, %r5713, 31;
	add.s32 	%r5714, %r5713, -128;
	shr.u32 	%r5715, %r5714, 5;
	mul.wide.u32 	%rd2549, %r5715, 4;
	sub.s64 	%rd821, %rd1, %rd2549;
	ld.local.u32 	%r8616, [%rd821+24];
	ld.local.u32 	%r8617, [%rd821+20];
	setp.eq.s32 	%p973, %r1631, 0;
	@%p973 bra 	$L__BB3_1021;
	shf.l.wrap.b32 	%r8616, %r8617, %r8616, %r1631;
	ld.local.u32 	%r5716, [%rd821+16];
	shf.l.wrap.b32 	%r8617, %r5716, %r8617, %r1631;
$L__BB3_1021:
	shr.u32 	%r5717, %r8616, 30;
	shf.l.wrap.b32 	%r5718, %r8617, %r8616, 2;
	shl.b32 	%r5719, %r8617, 2;
	shr.u32 	%r5720, %r5718, 31;
	add.s32 	%r8618, %r5720, %r5717;
	xor.b32  	%r5721, %r5718, %r1627;
	shr.s32 	%r5722, %r5718, 31;
	xor.b32  	%r5723, %r5722, %r5718;
	xor.b32  	%r5724, %r5722, %r5719;
	cvt.u64.u32 	%rd2550, %r5723;
	shl.b64 	%rd2551, %rd2550, 32;
	cvt.u64.u32 	%rd2552, %r5724;
	or.b64  	%rd2553, %rd2551, %rd2552;
	cvt.rn.f64.s64 	%fd233, %rd2553;
	mul.f64 	%fd234, %fd233, 0d3BF921FB54442D19;
	cvt.rn.f32.f64 	%f3692, %fd234;
	neg.f32 	%f3693, %f3692;
	setp.lt.s32 	%p974, %r5721, 0;
	selp.f32 	%f6013, %f3693, %f3692, %p974;
$L__BB3_1022:
	add.s32 	%r5726, %r8618, 1;
	mul.rn.f32 	%f3695, %f6013, %f6013;
	and.b32  	%r5727, %r8618, 1;
	setp.eq.b32 	%p975, %r5727, 1;
	selp.f32 	%f3696, %f6013, 0f3F800000, %p975;
	fma.rn.f32 	%f3697, %f3695, %f3696, 0f00000000;
	fma.rn.f32 	%f3698, %f3695, 0f37CBAC00, 0fBAB607ED;
	selp.f32 	%f3699, 0fB94D4153, %f3698, %p975;
	selp.f32 	%f3700, 0f3C0885E4, 0f3D2AAABB, %p975;
	fma.rn.f32 	%f3701, %f3699, %f3695, %f3700;
	selp.f32 	%f3702, 0fBE2AAAA8, 0fBEFFFFFF, %p975;
	fma.rn.f32 	%f3703, %f3701, %f3695, %f3702;
	fma.rn.f32 	%f3704, %f3703, %f3697, %f3696;
	and.b32  	%r5728, %r5726, 2;
	setp.eq.s32 	%p976, %r5728, 0;
	mov.f32 	%f3705, 0f00000000;
	sub.f32 	%f3706, %f3705, %f3704;
	selp.f32 	%f6010, %f3704, %f3706, %p976;
$L__BB3_1023:
	mul.f32 	%f3707, %f6010, 0f3F22F983;
	cvt.rni.s32.f32 	%r8622, %f3707;
	cvt.rn.f32.s32 	%f3708, %r8622;
	fma.rn.f32 	%f3709, %f3708, 0fBFC90FDA, %f6010;
	fma.rn.f32 	%f3710, %f3708, 0fB3A22168, %f3709;
	fma.rn.f32 	%f6015, %f3708, 0fA7C234C5, %f3710;
	abs.f32 	%f753, %f6010;
	setp.ltu.f32 	%p977, %f753, 0f47CE4780;
	@%p977 bra 	$L__BB3_1031;
	setp.neu.f32 	%p978, %f753, 0f7F800000;
	@%p978 bra 	$L__BB3_1026;
	mov.f32 	%f3713, 0f00000000;
	mul.rn.f32 	%f6015, %f6010, %f3713;
	mov.b32 	%r8622, 0;
	bra.uni 	$L__BB3_1031;
$L__BB3_1026:
	mov.b32 	%r1641, %f6010;
	shl.b32 	%r5730, %r1641, 8;
	or.b32  	%r1642, %r5730, -2147483648;
	mov.b64 	%rd3814, 0;
	mov.b32 	%r8619, 0;
	mov.u64 	%rd3812, __cudart_i2opi_f;
	mov.u64 	%rd3813, %rd1;
$L__BB3_1027:
	.pragma "nounroll";
	ld.global.nc.u32 	%r5731, [%rd3812];
	mad.wide.u32 	%rd2556, %r5731, %r1642, %rd3814;
	shr.u64 	%rd3814, %rd2556, 32;
	st.local.u32 	[%rd3813], %rd2556;
	add.s32 	%r8619, %r8619, 1;
	add.s64 	%rd3813, %rd3813, 4;
	add.s64 	%rd3812, %rd3812, 4;
	setp.ne.s32 	%p979, %r8619, 6;
	@%p979 bra 	$L__BB3_1027;
	shr.u32 	%r5732, %r1641, 23;
	st.local.u32 	[%rd1+24], %rd3814;
	and.b32  	%r1645, %r5732, 31;
	and.b32  	%r5733, %r5732, 224;
	add.s32 	%r5734, %r5733, -128;
	shr.u32 	%r5735, %r5734, 5;
	mul.wide.u32 	%rd2557, %r5735, 4;
	sub.s64 	%rd828, %rd1, %rd2557;
	ld.local.u32 	%r8620, [%rd828+24];
	ld.local.u32 	%r8621, [%rd828+20];
	setp.eq.s32 	%p980, %r1645, 0;
	@%p980 bra 	$L__BB3_1030;
	shf.l.wrap.b32 	%r8620, %r8621, %r8620, %r1645;
	ld.local.u32 	%r5736, [%rd828+16];
	shf.l.wrap.b32 	%r8621, %r5736, %r8621, %r1645;
$L__BB3_1030:
	shr.u32 	%r5737, %r8620, 30;
	shf.l.wrap.b32 	%r5738, %r8621, %r8620, 2;
	shl.b32 	%r5739, %r8621, 2;
	shr.u32 	%r5740, %r5738, 31;
	add.s32 	%r5741, %r5740, %r5737;
	neg.s32 	%r5742, %r5741;
	setp.lt.s32 	%p981, %r1641, 0;
	selp.b32 	%r8622, %r5742, %r5741, %p981;
	xor.b32  	%r5743, %r5738, %r1641;
	shr.s32 	%r5744, %r5738, 31;
	xor.b32  	%r5745, %r5744, %r5738;
	xor.b32  	%r5746, %r5744, %r5739;
	cvt.u64.u32 	%rd2558, %r5745;
	shl.b64 	%rd2559, %rd2558, 32;
	cvt.u64.u32 	%rd2560, %r5746;
	or.b64  	%rd2561, %rd2559, %rd2560;
	cvt.rn.f64.s64 	%fd235, %rd2561;
	mul.f64 	%fd236, %fd235, 0d3BF921FB54442D19;
	cvt.rn.f32.f64 	%f3711, %fd236;
	neg.f32 	%f3712, %f3711;
	setp.lt.s32 	%p982, %r5743, 0;
	selp.f32 	%f6015, %f3712, %f3711, %p982;
$L__BB3_1031:
	add.s32 	%r5748, %r8622, 1;
	mul.rn.f32 	%f3714, %f6015, %f6015;
	and.b32  	%r5749, %r8622, 1;
	setp.eq.b32 	%p983, %r5749, 1;
	selp.f32 	%f3715, %f6015, 0f3F800000, %p983;
	fma.rn.f32 	%f3716, %f3714, %f3715, 0f00000000;
	fma.rn.f32 	%f3717, %f3714, 0f37CBAC00, 0fBAB607ED;
	selp.f32 	%f3718, 0fB94D4153, %f3717, %p983;
	selp.f32 	%f3719, 0f3C0885E4, 0f3D2AAABB, %p983;
	fma.rn.f32 	%f3720, %f3718, %f3714, %f3719;
	selp.f32 	%f3721, 0fBE2AAAA8, 0fBEFFFFFF, %p983;
	fma.rn.f32 	%f3722, %f3720, %f3714, %f3721;
	fma.rn.f32 	%f3723, %f3722, %f3716, %f3715;
	and.b32  	%r5750, %r5748, 2;
	setp.eq.s32 	%p984, %r5750, 0;
	mov.f32 	%f3724, 0f00000000;
	sub.f32 	%f3725, %f3724, %f3723;
	selp.f32 	%f6017, %f3723, %f3725, %p984;
	setp.leu.f32 	%p985, %f2, 0f40400000;
	@%p985 bra 	$L__BB3_1041;
	mul.f32 	%f3726, %f6017, 0f3F22F983;
	cvt.rni.s32.f32 	%r8626, %f3726;
	cvt.rn.f32.s32 	%f3727, %r8626;
	fma.rn.f32 	%f3728, %f3727, 0fBFC90FDA, %f6017;
	fma.rn.f32 	%f3729, %f3727, 0fB3A22168, %f3728;
	fma.rn.f32 	%f6016, %f3727, 0fA7C234C5, %f3729;
	abs.f32 	%f759, %f6017;
	setp.ltu.f32 	%p986, %f759, 0f47CE4780;
	@%p986 bra 	$L__BB3_1040;
	setp.neu.f32 	%p987, %f759, 0f7F800000;
	@%p987 bra 	$L__BB3_1035;
	mov.f32 	%f3732, 0f00000000;
	mul.rn.f32 	%f6016, %f6017, %f3732;
	mov.b32 	%r8626, 0;
	bra.uni 	$L__BB3_1040;
$L__BB3_1035:
	mov.b32 	%r1655, %f6017;
	shl.b32 	%r5752, %r1655, 8;
	or.b32  	%r1656, %r5752, -2147483648;
	mov.b64 	%rd3817, 0;
	mov.b32 	%r8623, 0;
	mov.u64 	%rd3815, __cudart_i2opi_f;
	mov.u64 	%rd3816, %rd1;
$L__BB3_1036:
	.pragma "nounroll";
	ld.global.nc.u32 	%r5753, [%rd3815];
	mad.wide.u32 	%rd2564, %r5753, %r1656, %rd3817;
	shr.u64 	%rd3817, %rd2564, 32;
	st.local.u32 	[%rd3816], %rd2564;
	add.s32 	%r8623, %r8623, 1;
	add.s64 	%rd3816, %rd3816, 4;
	add.s64 	%rd3815, %rd3815, 4;
	setp.ne.s32 	%p988, %r8623, 6;
	@%p988 bra 	$L__BB3_1036;
	shr.u32 	%r5754, %r1655, 23;
	st.local.u32 	[%rd1+24], %rd3817;
	and.b32  	%r1659, %r5754, 31;
	and.b32  	%r5755, %r5754, 224;
	add.s32 	%r5756, %r5755, -128;
	shr.u32 	%r5757, %r5756, 5;
	mul.wide.u32 	%rd2565, %r5757, 4;
	sub.s64 	%rd835, %rd1, %rd2565;
	ld.local.u32 	%r8624, [%rd835+24];
	ld.local.u32 	%r8625, [%rd835+20];
	setp.eq.s32 	%p989, %r1659, 0;
	@%p989 bra 	$L__BB3_1039;
	shf.l.wrap.b32 	%r8624, %r8625, %r8624, %r1659;
	ld.local.u32 	%r5758, [%rd835+16];
	shf.l.wrap.b32 	%r8625, %r5758, %r8625, %r1659;
$L__BB3_1039:
	shr.u32 	%r5759, %r8624, 30;
	shf.l.wrap.b32 	%r5760, %r8625, %r8624, 2;
	shl.b32 	%r5761, %r8625, 2;
	shr.u32 	%r5762, %r5760, 31;
	add.s32 	%r5763, %r5762, %r5759;
	neg.s32 	%r5764, %r5763;
	setp.lt.s32 	%p990, %r1655, 0;
	selp.b32 	%r8626, %r5764, %r5763, %p990;
	xor.b32  	%r5765, %r5760, %r1655;
	shr.s32 	%r5766, %r5760, 31;
	xor.b32  	%r5767, %r5766, %r5760;
	xor.b32  	%r5768, %r5766, %r5761;
	cvt.u64.u32 	%rd2566, %r5767;
	shl.b64 	%rd2567, %rd2566, 32;
	cvt.u64.u32 	%rd2568, %r5768;
	or.b64  	%rd2569, %rd2567, %rd2568;
	cvt.rn.f64.s64 	%fd237, %rd2569;
	mul.f64 	%fd238, %fd237, 0d3BF921FB54442D19;
	cvt.rn.f32.f64 	%f3730, %fd238;
	neg.f32 	%f3731, %f3730;
	setp.lt.s32 	%p991, %r5765, 0;
	selp.f32 	%f6016, %f3731, %f3730, %p991;
$L__BB3_1040:
	add.s32 	%r5770, %r8626, 1;
	mul.rn.f32 	%f3733, %f6016, %f6016;
	and.b32  	%r5771, %r8626, 1;
	setp.eq.b32 	%p992, %r5771, 1;
	selp.f32 	%f3734, %f6016, 0f3F800000, %p992;
	fma.rn.f32 	%f3735, %f3733, %f3734, 0f00000000;
	fma.rn.f32 	%f3736, %f3733, 0f37CBAC00, 0fBAB607ED;
	selp.f32 	%f3737, 0fB94D4153, %f3736, %p992;
	selp.f32 	%f3738, 0f3C0885E4, 0f3D2AAABB, %p992;
	fma.rn.f32 	%f3739, %f3737, %f3733, %f3738;
	selp.f32 	%f3740, 0fBE2AAAA8, 0fBEFFFFFF, %p992;
	fma.rn.f32 	%f3741, %f3739, %f3733, %f3740;
	fma.rn.f32 	%f3742, %f3741, %f3735, %f3734;
	and.b32  	%r5772, %r5770, 2;
	setp.eq.s32 	%p993, %r5772, 0;
	mov.f32 	%f3743, 0f00000000;
	sub.f32 	%f3744, %f3743, %f3742;
	selp.f32 	%f6017, %f3742, %f3744, %p993;
$L__BB3_1041:
	mul.f32 	%f3745, %f6017, 0f3F22F983;
	cvt.rni.s32.f32 	%r8630, %f3745;
	cvt.rn.f32.s32 	%f3746, %r8630;
	fma.rn.f32 	%f3747, %f3746, 0fBFC90FDA, %f6017;
	fma.rn.f32 	%f3748, %f3746, 0fB3A22168, %f3747;
	fma.rn.f32 	%f6018, %f3746, 0fA7C234C5, %f3748;
	abs.f32 	%f766, %f6017;
	setp.ltu.f32 	%p994, %f766, 0f47CE4780;
	@%p994 bra 	$L__BB3_1049;
	setp.neu.f32 	%p995, %f766, 0f7F800000;
	@%p995 bra 	$L__BB3_1044;
	mov.f32 	%f3751, 0f00000000;
	mul.rn.f32 	%f6018, %f6017, %f3751;
	mov.b32 	%r8630, 0;
	bra.uni 	$L__BB3_1049;
$L__BB3_1044:
	mov.b32 	%r1669, %f6017;
	shl.b32 	%r5774, %r1669, 8;
	or.b32  	%r1670, %r5774, -2147483648;
	mov.b64 	%rd3820, 0;
	mov.b32 	%r8627, 0;
	mov.u64 	%rd3818, __cudart_i2opi_f;
	mov.u64 	%rd3819, %rd1;
$L__BB3_1045:
	.pragma "nounroll";
	ld.global.nc.u32 	%r5775, [%rd3818];
	mad.wide.u32 	%rd2572, %r5775, %r1670, %rd3820;
	shr.u64 	%rd3820, %rd2572, 32;
	st.local.u32 	[%rd3819], %rd2572;
	add.s32 	%r8627, %r8627, 1;
	add.s64 	%rd3819, %rd3819, 4;
	add.s64 	%rd3818, %rd3818, 4;
	setp.ne.s32 	%p996, %r8627, 6;
	@%p996 bra 	$L__BB3_1045;
	shr.u32 	%r5776, %r1669, 23;
	st.local.u32 	[%rd1+24], %rd3820;
	and.b32  	%r1673, %r5776, 31;
	and.b32  	%r5777, %r5776, 224;
	add.s32 	%r5778, %r5777, -128;
	shr.u32 	%r5779, %r5778, 5;
	mul.wide.u32 	%rd2573, %r5779, 4;
	sub.s64 	%rd842, %rd1, %rd2573;
	ld.local.u32 	%r8628, [%rd842+24];
	ld.local.u32 	%r8629, [%rd842+20];
	setp.eq.s32 	%p997, %r1673, 0;
	@%p997 bra 	$L__BB3_1048;
	shf.l.wrap.b32 	%r8628, %r8629, %r8628, %r1673;
	ld.local.u32 	%r5780, [%rd842+16];
	shf.l.wrap.b32 	%r8629, %r5780, %r8629, %r1673;
$L__BB3_1048:
	shr.u32 	%r5781, %r8628, 30;
	shf.l.wrap.b32 	%r5782, %r8629, %r8628, 2;
	shl.b32 	%r5783, %r8629, 2;
	shr.u32 	%r5784, %r5782, 31;
	add.s32 	%r5785, %r5784, %r5781;
	neg.s32 	%r5786, %r5785;
	setp.lt.s32 	%p998, %r1669, 0;
	selp.b32 	%r8630, %r5786, %r5785, %p998;
	xor.b32  	%r5787, %r5782, %r1669;
	shr.s32 	%r5788, %r5782, 31;
	xor.b32  	%r5789, %r5788, %r5782;
	xor.b32  	%r5790, %r5788, %r5783;
	cvt.u64.u32 	%rd2574, %r5789;
	shl.b64 	%rd2575, %rd2574, 32;
	cvt.u64.u32 	%rd2576, %r5790;
	or.b64  	%rd2577, %rd2575, %rd2576;
	cvt.rn.f64.s64 	%fd239, %rd2577;
	mul.f64 	%fd240, %fd239, 0d3BF921FB54442D19;
	cvt.rn.f32.f64 	%f3749, %fd240;
	neg.f32 	%f3750, %f3749;
	setp.lt.s32 	%p999, %r5787, 0;
	selp.f32 	%f6018, %f3750, %f3749, %p999;
$L__BB3_1049:
	add.s32 	%r5792, %r8630, 1;
	mul.rn.f32 	%f3752, %f6018, %f6018;
	and.b32  	%r5793, %r8630, 1;
	setp.eq.b32 	%p1000, %r5793, 1;
	selp.f32 	%f3753, %f6018, 0f3F800000, %p1000;
	fma.rn.f32 	%f3754, %f3752, %f3753, 0f00000000;
	fma.rn.f32 	%f3755, %f3752, 0f37CBAC00, 0fBAB607ED;
	selp.f32 	%f3756, 0fB94D4153, %f3755, %p1000;
	selp.f32 	%f3757, 0f3C0885E4, 0f3D2AAABB, %p1000;
	fma.rn.f32 	%f3758, %f3756, %f3752, %f3757;
	selp.f32 	%f3759, 0fBE2AAAA8, 0fBEFFFFFF, %p1000;
	fma.rn.f32 	%f3760, %f3758, %f3752, %f3759;
	fma.rn.f32 	%f3761, %f3760, %f3754, %f3753;
	and.b32  	%r5794, %r5792, 2;
	setp.eq.s32 	%p1001, %r5794, 0;
	mov.f32 	%f3762, 0f00000000;
	sub.f32 	%f3763, %f3762, %f3761;
	selp.f32 	%f770, %f3761, %f3763, %p1001;
	mul.f32 	%f3764, %f770, 0f3F22F983;
	cvt.rni.s32.f32 	%r8634, %f3764;
	cvt.rn.f32.s32 	%f3765, %r8634;
	fma.rn.f32 	%f3766, %f3765, 0fBFC90FDA, %f770;
	fma.rn.f32 	%f3767, %f3765, 0fB3A22168, %f3766;
	fma.rn.f32 	%f6019, %f3765, 0fA7C234C5, %f3767;
	abs.f32 	%f772, %f770;
	setp.ltu.f32 	%p1002, %f772, 0f47CE4780;
	@%p1002 bra 	$L__BB3_1057;
	setp.neu.f32 	%p1003, %f772, 0f7F800000;
	@%p1003 bra 	$L__BB3_1052;
	mov.f32 	%f3770, 0f00000000;
	mul.rn.f32 	%f6019, %f770, %f3770;
	mov.b32 	%r8634, 0;
	bra.uni 	$L__BB3_1057;
$L__BB3_1052:
	mov.b32 	%r1683, %f770;
	shl.b32 	%r5796, %r1683, 8;
	or.b32  	%r1684, %r5796, -2147483648;
	mov.b64 	%rd3823, 0;
	mov.b32 	%r8631, 0;
	mov.u64 	%rd3821, __cudart_i2opi_f;
	mov.u64 	%rd3822, %rd1;
$L__BB3_1053:
	.pragma "nounroll";
	ld.global.nc.u32 	%r5797, [%rd3821];
	mad.wide.u32 	%rd2580, %r5797, %r1684, %rd3823;
	shr.u64 	%rd3823, %rd2580, 32;
	st.local.u32 	[%rd3822], %rd2580;
	add.s32 	%r8631, %r8631, 1;
	add.s64 	%rd3822, %rd3822, 4;
	add.s64 	%rd3821, %rd3821, 4;
	setp.ne.s32 	%p1004, %r8631, 6;
	@%p1004 bra 	$L__BB3_1053;
	shr.u32 	%r5798, %r1683, 23;
	st.local.u32 	[%rd1+24], %rd3823;
	and.b32  	%r1687, %r5798, 31;
	and.b32  	%r5799, %r5798, 224;
	add.s32 	%r5800, %r5799, -128;
	shr.u32 	%r5801, %r5800, 5;
	mul.wide.u32 	%rd2581, %r5801, 4;
	sub.s64 	%rd849, %rd1, %rd2581;
	ld.local.u32 	%r8632, [%rd849+24];
	ld.local.u32 	%r8633, [%rd849+20];
	setp.eq.s32 	%p1005, %r1687, 0;
	@%p1005 bra 	$L__BB3_1056;
	shf.l.wrap.b32 	%r8632, %r8633, %r8632, %r1687;
	ld.local.u32 	%r5802, [%rd849+16];
	shf.l.wrap.b32 	%r8633, %r5802, %r8633, %r1687;
$L__BB3_1056:
	shr.u32 	%r5803, %r8632, 30;
	shf.l.wrap.b32 	%r5804, %r8633, %r8632, 2;
	shl.b32 	%r5805, %r8633, 2;
	shr.u32 	%r5806, %r5804, 31;
	add.s32 	%r5807, %r5806, %r5803;
	neg.s32 	%r5808, %r5807;
	setp.lt.s32 	%p1006, %r1683, 0;
	selp.b32 	%r8634, %r5808, %r5807, %p1006;
	xor.b32  	%r5809, %r5804, %r1683;
	shr.s32 	%r5810, %r5804, 31;
	xor.b32  	%r5811, %r5810, %r5804;
	xor.b32  	%r5812, %r5810, %r5805;
	cvt.u64.u32 	%rd2582, %r5811;
	shl.b64 	%rd2583, %rd2582, 32;
	cvt.u64.u32 	%rd2584, %r5812;
	or.b64  	%rd2585, %rd2583, %rd2584;
	cvt.rn.f64.s64 	%fd241, %rd2585;
	mul.f64 	%fd242, %fd241, 0d3BF921FB54442D19;
	cvt.rn.f32.f64 	%f3768, %fd242;
	neg.f32 	%f3769, %f3768;
	setp.lt.s32 	%p1007, %r5809, 0;
	selp.f32 	%f6019, %f3769, %f3768, %p1007;
$L__BB3_1057:
	mul.rn.f32 	%f3771, %f6019, %f6019;
	and.b32  	%r5814, %r8634, 1;
	setp.eq.b32 	%p1008, %r5814, 1;
	selp.f32 	%f3772, 0f3F800000, %f6019, %p1008;
	fma.rn.f32 	%f3773, %f3771, %f3772, 0f00000000;
	fma.rn.f32 	%f3774, %f3771, 0f37CBAC00, 0fBAB607ED;
	selp.f32 	%f3775, %f3774, 0fB94D4153, %p1008;
	selp.f32 	%f3776, 0f3D2AAABB, 0f3C0885E4, %p1008;
	fma.rn.f32 	%f3777, %f3775, %f3771, %f3776;
	selp.f32 	%f3778, 0fBEFFFFFF, 0fBE2AAAA8, %p1008;
	fma.rn.f32 	%f3779, %f3777, %f3771, %f3778;
	fma.rn.f32 	%f3780, %f3779, %f3773, %f3772;
	and.b32  	%r5815, %r8634, 2;
	setp.eq.s32 	%p1009, %r5815, 0;
	mov.f32 	%f3781, 0f00000000;
	sub.f32 	%f3782, %f3781, %f3780;
	selp.f32 	%f6021, %f3780, %f3782, %p1009;
	setp.leu.f32 	%p1010, %f6021, %f659;
	@%p1010 bra 	$L__BB3_1067;
	mul.f32 	%f3783, %f6021, 0f3F22F983;
	cvt.rni.s32.f32 	%r8638, %f3783;
	cvt.rn.f32.s32 	%f3784, %r8638;
	fma.rn.f32 	%f3785, %f3784, 0fBFC90FDA, %f6021;
	fma.rn.f32 	%f3786, %f3784, 0fB3A22168, %f3785;
	fma.rn.f32 	%f6020, %f3784, 0fA7C234C5, %f3786;
	abs.f32 	%f778, %f6021;
	setp.ltu.f32 	%p1011, %f778, 0f47CE4780;
	@%p1011 bra 	$L__BB3_1066;
	setp.neu.f32 	%p1012, %f778, 0f7F800000;
	@%p1012 bra 	$L__BB3_1061;
	mov.f32 	%f3789, 0f00000000;
	mul.rn.f32 	%f6020, %f6021, %f3789;
	mov.b32 	%r8638, 0;
	bra.uni 	$L__BB3_1066;
$L__BB3_1061:
	mov.b32 	%r1697, %f6021;
	shl.b32 	%r5817, %r1697, 8;
	or.b32  	%r1698, %r5817, -2147483648;
	mov.b64 	%rd3826, 0;
	mov.b32 	%r8635, 0;
	mov.u64 	%rd3824, __cudart_i2opi_f;
	mov.u64 	%rd3825, %rd1;
$L__BB3_1062:
	.pragma "nounroll";
	ld.global.nc.u32 	%r5818, [%rd3824];
	mad.wide.u32 	%rd2588, %r5818, %r1698, %rd3826;
	shr.u64 	%rd3826, %rd2588, 32;
	st.local.u32 	[%rd3825], %rd2588;
	add.s32 	%r8635, %r8635, 1;
	add.s64 	%rd3825, %rd3825, 4;
	add.s64 	%rd3824, %rd3824, 4;
	setp.ne.s32 	%p1013, %r8635, 6;
	@%p1013 bra 	$L__BB3_1062;
	shr.u32 	%r5819, %r1697, 23;
	st.local.u32 	[%rd1+24], %rd3826;
	and.b32  	%r1701, %r5819, 31;
	and.b32  	%r5820, %r5819, 224;
	add.s32 	%r5821, %r5820, -128;
	shr.u32 	%r5822, %r5821, 5;
	mul.wide.u32 	%rd2589, %r5822, 4;
	sub.s64 	%rd856, %rd1, %rd2589;
	ld.local.u32 	%r8636, [%rd856+24];
	ld.local.u32 	%r8637, [%rd856+20];
	setp.eq.s32 	%p1014, %r1701, 0;
	@%p1014 bra 	$L__BB3_1065;
	shf.l.wrap.b32 	%r8636, %r8637, %r8636, %r1701;
	ld.local.u32 	%r5823, [%rd856+16];
	shf.l.wrap.b32 	%r8637, %r5823, %r8637, %r1701;
$L__BB3_1065:
	shr.u32 	%r5824, %r8636, 30;
	shf.l.wrap.b32 	%r5825, %r8637, %r8636, 2;
	shl.b32 	%r5826, %r8637, 2;
	shr.u32 	%r5827, %r5825, 31;
	add.s32 	%r5828, %r5827, %r5824;
	neg.s32 	%r5829, %r5828;
	setp.lt.s32 	%p1015, %r1697, 0;
	selp.b32 	%r8638, %r5829, %r5828, %p1015;
	xor.b32  	%r5830, %r5825, %r1697;
	shr.s32 	%r5831, %r5825, 31;
	xor.b32  	%r5832, %r5831, %r5825;
	xor.b32  	%r5833, %r5831, %r5826;
	cvt.u64.u32 	%rd2590, %r5832;
	shl.b64 	%rd2591, %rd2590, 32;
	cvt.u64.u32 	%rd2592, %r5833;
	or.b64  	%rd2593, %rd2591, %rd2592;
	cvt.rn.f64.s64 	%fd243, %rd2593;
	mul.f64 	%fd244, %fd243, 0d3BF921FB54442D19;
	cvt.rn.f32.f64 	%f3787, %fd244;
	neg.f32 	%f3788, %f3787;
	setp.lt.s32 	%p1016, %r5830, 0;
	selp.f32 	%f6020, %f3788, %f3787, %p1016;
$L__BB3_1066:
	mul.rn.f32 	%f3790, %f6020, %f6020;
	and.b32  	%r5835, %r8638, 1;
	setp.eq.b32 	%p1017, %r5835, 1;
	selp.f32 	%f3791, 0f3F800000, %f6020, %p1017;
	fma.rn.f32 	%f3792, %f3790, %f3791, 0f00000000;
	fma.rn.f32 	%f3793, %f3790, 0f37CBAC00, 0fBAB607ED;
	selp.f32 	%f3794, %f3793, 0fB94D4153, %p1017;
	selp.f32 	%f3795, 0f3D2AAABB, 0f3C0885E4, %p1017;
	fma.rn.f32 	%f3796, %f3794, %f3790, %f3795;
	selp.f32 	%f3797, 0fBEFFFFFF, 0fBE2AAAA8, %p1017;
	fma.rn.f32 	%f3798, %f3796, %f3790, %f3797;
	fma.rn.f32 	%f3799, %f3798, %f3792, %f3791;
	and.b32  	%r5836, %r8638, 2;
	setp.eq.s32 	%p1018, %r5836, 0;
	mov.f32 	%f3800, 0f00000000;
	sub.f32 	%f3801, %f3800, %f3799;
	selp.f32 	%f6021, %f3799, %f3801, %p1018;
$L__BB3_1067:
	mul.f32 	%f3802, %f6021, 0f3F22F983;
	cvt.rni.s32.f32 	%r8642, %f3802;
	cvt.rn.f32.s32 	%f3803, %r8642;
	fma.rn.f32 	%f3804, %f3803, 0fBFC90FDA, %f6021;
	fma.rn.f32 	%f3805, %f3803, 0fB3A22168, %f3804;
	fma.rn.f32 	%f6022, %f3803, 0fA7C234C5, %f3805;
	abs.f32 	%f785, %f6021;
	setp.ltu.f32 	%p1019, %f785, 0f47CE4780;
	@%p1019 bra 	$L__BB3_1075;
	setp.neu.f32 	%p1020, %f785, 0f7F800000;
	@%p1020 bra 	$L__BB3_1070;
	mov.f32 	%f3808, 0f00000000;
	mul.rn.f32 	%f6022, %f6021, %f3808;
	mov.b32 	%r8642, 0;
	bra.uni 	$L__BB3_1075;
$L__BB3_1070:
	mov.b32 	%r1711, %f6021;
	shl.b32 	%r5838, %r1711, 8;
	or.b32  	%r1712, %r5838, -2147483648;
	mov.b64 	%rd3829, 0;
	mov.b32 	%r8639, 0;
	mov.u64 	%rd3827, __cudart_i2opi_f;
	mov.u64 	%rd3828, %rd1;
$L__BB3_1071:
	.pragma "nounroll";
	ld.global.nc.u32 	%r5839, [%rd3827];
	mad.wide.u32 	%rd2596, %r5839, %r1712, %rd3829;
	shr.u64 	%rd3829, %rd2596, 32;
	st.local.u32 	[%rd3828], %rd2596;
	add.s32 	%r8639, %r8639, 1;
	add.s64 	%rd3828, %rd3828, 4;
	add.s64 	%rd3827, %rd3827, 4;
	setp.ne.s32 	%p1021, %r8639, 6;
	@%p1021 bra 	$L__BB3_1071;
	shr.u32 	%r5840, %r1711, 23;
	st.local.u32 	[%rd1+24], %rd3829;
	and.b32  	%r1715, %r5840, 31;
	and.b32  	%r5841, %r5840, 224;
	add.s32 	%r5842, %r5841, -128;
	shr.u32 	%r5843, %r5842, 5;
	mul.wide.u32 	%rd2597, %r5843, 4;
	sub.s64 	%rd863, %rd1, %rd2597;
	ld.local.u32 	%r8640, [%rd863+24];
	ld.local.u32 	%r8641, [%rd863+20];
	setp.eq.s32 	%p1022, %r1715, 0;
	@%p1022 bra 	$L__BB3_1074;
	shf.l.wrap.b32 	%r8640, %r8641, %r8640, %r1715;
	ld.local.u32 	%r5844, [%rd863+16];
	shf.l.wrap.b32 	%r8641, %r5844, %r8641, %r1715;
$L__BB3_1074:
	shr.u32 	%r5845, %r8640, 30;
	shf.l.wrap.b32 	%r5846, %r8641, %r8640, 2;
	shl.b32 	%r5847, %r8641, 2;
	shr.u32 	%r5848, %r5846, 31;
	add.s32 	%r5849, %r5848, %r5845;
	neg.s32 	%r5850, %r5849;
	setp.lt.s32 	%p1023, %r1711, 0;
	selp.b32 	%r8642, %r5850, %r5849, %p1023;
	xor.b32  	%r5851, %r5846, %r1711;
	shr.s32 	%r5852, %r5846, 31;
	xor.b32  	%r5853, %r5852, %r5846;
	xor.b32  	%r5854, %r5852, %r5847;
	cvt.u64.u32 	%rd2598, %r5853;
	shl.b64 	%rd2599, %rd2598, 32;
	cvt.u64.u32 	%rd2600, %r5854;
	or.b64  	%rd2601, %rd2599, %rd2600;
	cvt.rn.f64.s64 	%fd245, %rd2601;
	mul.f64 	%fd246, %fd245, 0d3BF921FB54442D19;
	cvt.rn.f32.f64 	%f3806, %fd246;
	neg.f32 	%f3807, %f3806;
	setp.lt.s32 	%p1024, %r5851, 0;
	selp.f32 	%f6022, %f3807, %f3806, %p1024;
$L__BB3_1075:
	mul.rn.f32 	%f3809, %f6022, %f6022;
	and.b32  	%r5856, %r8642, 1;
	setp.eq.b32 	%p1025, %r5856, 1;
	selp.f32 	%f3810, 0f3F800000, %f6022, %p1025;
	fma.rn.f32 	%f3811, %f3809, %f3810, 0f00000000;
	fma.rn.f32 	%f3812, %f3809, 0f37CBAC00, 0fBAB607ED;
	selp.f32 	%f3813, %f3812, 0fB94D4153, %p1025;
	selp.f32 	%f3814, 0f3D2AAABB, 0f3C0885E4, %p1025;
	fma.rn.f32 	%f3815, %f3813, %f3809, %f3814;
	selp.f32 	%f3816, 0fBEFFFFFF, 0fBE2AAAA8, %p1025;
	fma.rn.f32 	%f3817, %f3815, %f3809, %f3816;
	fma.rn.f32 	%f3818, %f3817, %f3811, %f3810;
	and.b32  	%r5857, %r8642, 2;
	setp.eq.s32 	%p1026, %r5857, 0;
	mov.f32 	%f3819, 0f00000000;
	sub.f32 	%f3820, %f3819, %f3818;
	selp.f32 	%f6024, %f3818, %f3820, %p1026;
	setp.leu.f32 	%p1027, %f692, %f2;
	@%p1027 bra 	$L__BB3_1085;
	mul.f32 	%f3821, %f6024, 0f3F22F983;
	cvt.rni.s32.f32 	%r8646, %f3821;
	cvt.rn.f32.s32 	%f3822, %r8646;
	fma.rn.f32 	%f3823, %f3822, 0fBFC90FDA, %f6024;
	fma.rn.f32 	%f3824, %f3822, 0fB3A22168, %f3823;
	fma.rn.f32 	%f6023, %f3822, 0fA7C234C5, %f3824;
	abs.f32 	%f791, %f6024;
	setp.ltu.f32 	%p1028, %f791, 0f47CE4780;
	@%p1028 bra 	$L__BB3_1084;
	setp.neu.f32 	%p1029, %f791, 0f7F800000;
	@%p1029 bra 	$L__BB3_1079;
	mov.f32 	%f3827, 0f00000000;
	mul.rn.f32 	%f6023, %f6024, %f3827;
	mov.b32 	%r8646, 0;
	bra.uni 	$L__BB3_1084;
$L__BB3_1079:
	mov.b32 	%r1725, %f6024;
	shl.b32 	%r5859, %r1725, 8;
	or.b32  	%r1726, %r5859, -2147483648;
	mov.b64 	%rd3832, 0;
	mov.b32 	%r8643, 0;
	mov.u64 	%rd3830, __cudart_i2opi_f;
	mov.u64 	%rd3831, %rd1;
$L__BB3_1080:
	.pragma "nounroll";
	ld.global.nc.u32 	%r5860, [%rd3830];
	mad.wide.u32 	%rd2604, %r5860, %r1726, %rd3832;
	shr.u64 	%rd3832, %rd2604, 32;
	st.local.u32 	[%rd3831], %rd2604;
	add.s32 	%r8643, %r8643, 1;
	add.s64 	%rd3831, %rd3831, 4;
	add.s64 	%rd3830, %rd3830, 4;
	setp.ne.s32 	%p1030, %r8643, 6;
	@%p1030 bra 	$L__BB3_1080;
	shr.u32 	%r5861, %r1725, 23;
	st.local.u32 	[%rd1+24], %rd3832;
	and.b32  	%r1729, %r5861, 31;
	and.b32  	%r5862, %r5861, 224;
	add.s32 	%r5863, %r5862, -128;
	shr.u32 	%r5864, %r5863, 5;
	mul.wide.u32 	%rd2605, %r5864, 4;
	sub.s64 	%rd870, %rd1, %rd2605;
	ld.local.u32 	%r8644, [%rd870+24];
	ld.local.u32 	%r8645, [%rd870+20];
	setp.eq.s32 	%p1031, %r1729, 0;
	@%p1031 bra 	$L__BB3_1083;
	shf.l.wrap.b32 	%r8644, %r8645, %r8644, %r1729;
	ld.local.u32 	%r5865, [%rd870+16];
	shf.l.wrap.b32 	%r8645, %r5865, %r8645, %r1729;
$L__BB3_1083:
	shr.u32 	%r5866, %r8644, 30;
	shf.l.wrap.b32 	%r5867, %r8645, %r8644, 2;
	shl.b32 	%r5868, %r8645, 2;
	shr.u32 	%r5869, %r5867, 31;
	add.s32 	%r5870, %r5869, %r5866;
	neg.s32 	%r5871, %r5870;
	setp.lt.s32 	%p1032, %r1725, 0;
	selp.b32 	%r8646, %r5871, %r5870, %p1032;
	xor.b32  	%r5872, %r5867, %r1725;
	shr.s32 	%r5873, %r5867, 31;
	xor.b32  	%r5874, %r5873, %r5867;
	xor.b32  	%r5875, %r5873, %r5868;
	cvt.u64.u32 	%rd2606, %r5874;
	shl.b64 	%rd2607, %rd2606, 32;
	cvt.u64.u32 	%rd2608, %r5875;
	or.b64  	%rd2609, %rd2607, %rd2608;
	cvt.rn.f64.s64 	%fd247, %rd2609;
	mul.f64 	%fd248, %fd247, 0d3BF921FB54442D19;
	cvt.rn.f32.f64 	%f3825, %fd248;
	neg.f32 	%f3826, %f3825;
	setp.lt.s32 	%p1033, %r5872, 0;
	selp.f32 	%f6023, %f3826, %f3825, %p1033;
$L__BB3_1084:
	add.s32 	%r5877, %r8646, 1;
	mul.rn.f32 	%f3828, %f6023, %f6023;
	and.b32  	%r5878, %r8646, 1;
	setp.eq.b32 	%p1034, %r5878, 1;
	selp.f32 	%f3829, %f6023, 0f3F800000, %p1034;
	fma.rn.f32 	%f3830, %f3828, %f3829, 0f00000000;
	fma.rn.f32 	%f3831, %f3828, 0f37CBAC00, 0fBAB607ED;
	selp.f32 	%f3832, 0fB94D4153, %f3831, %p1034;
	selp.f32 	%f3833, 0f3C0885E4, 0f3D2AAABB, %p1034;
	fma.rn.f32 	%f3834, %f3832, %f3828, %f3833;
	selp.f32 	%f3835, 0fBE2AAAA8, 0fBEFFFFFF, %p1034;
	fma.rn.f32 	%f3836, %f3834, %f3828, %f3835;
	fma.rn.f32 	%f3837, %f3836, %f3830, %f3829;
	and.b32  	%r5879, %r5877, 2;
	setp.eq.s32 	%p1035, %r5879, 0;
	mov.f32 	%f3838, 0f00000000;
	sub.f32 	%f3839, %f3838, %f3837;
	selp.f32 	%f6024, %f3837, %f3839, %p1035;
$L__BB3_1085:
	mul.f32 	%f3840, %f6024, 0f3F22F983;
	cvt.rni.s32.f32 	%r8650, %f3840;
	cvt.rn.f32.s32 	%f3841, %r8650;
	fma.rn.f32 	%f3842, %f3841, 0fBFC90FDA, %f6024;
	fma.rn.f32 	%f3843, %f3841, 0fB3A22168, %f3842;
	fma.rn.f32 	%f6025, %f3841, 0fA7C234C5, %f3843;
	abs.f32 	%f798, %f6024;
	setp.ltu.f32 	%p1036, %f798, 0f47CE4780;
	@%p1036 bra 	$L__BB3_1093;
	setp.neu.f32 	%p1037, %f798, 0f7F800000;
	@%p1037 bra 	$L__BB3_1088;
	mov.f32 	%f3846, 0f00000000;
	mul.rn.f32 	%f6025, %f6024, %f3846;
	mov.b32 	%r8650, 0;
	bra.uni 	$L__BB3_1093;
$L__BB3_1088:
	mov.b32 	%r1739, %f6024;
	shl.b32 	%r5881, %r1739, 8;
	or.b32  	%r1740, %r5881, -2147483648;
	mov.b64 	%rd3835, 0;
	mov.b32 	%r8647, 0;
	mov.u64 	%rd3833, __cudart_i2opi_f;
	mov.u64 	%rd3834, %rd1;
$L__BB3_1089:
	.pragma "nounroll";
	ld.global.nc.u32 	%r5882, [%rd3833];
	mad.wide.u32 	%rd2612, %r5882, %r1740, %rd3835;
	shr.u64 	%rd3835, %rd2612, 32;
	st.local.u32 	[%rd3834], %rd2612;
	add.s32 	%r8647, %r8647, 1;
	add.s64 	%rd3834, %rd3834, 4;
	add.s64 	%rd3833, %rd3833, 4;
	setp.ne.s32 	%p1038, %r8647, 6;
	@%p1038 bra 	$L__BB3_1089;
	shr.u32 	%r5883, %r1739, 23;
	st.local.u32 	[%rd1+24], %rd3835;
	and.b32  	%r1743, %r5883, 31;
	and.b32  	%r5884, %r5883, 224;
	add.s32 	%r5885, %r5884, -128;
	shr.u32 	%r5886, %r5885, 5;
	mul.wide.u32 	%rd2613, %r5886, 4;
	sub.s64 	%rd877, %rd1, %rd2613;
	ld.local.u32 	%r8648, [%rd877+24];
	ld.local.u32 	%r8649, [%rd877+20];
	setp.eq.s32 	%p1039, %r1743, 0;
	@%p1039 bra 	$L__BB3_1092;
	shf.l.wrap.b32 	%r8648, %r8649, %r8648, %r1743;
	ld.local.u32 	%r5887, [%rd877+16];
	shf.l.wrap.b32 	%r8649, %r5887, %r8649, %r1743;
$L__BB3_1092:
	shr.u32 	%r5888, %r8648, 30;
	shf.l.wrap.b32 	%r5889, %r8649, %r8648, 2;
	shl.b32 	%r5890, %r8649, 2;
	shr.u32 	%r5891, %r5889, 31;
	add.s32 	%r5892, %r5891, %r5888;
	neg.s32 	%r5893, %r5892;
	setp.lt.s32 	%p1040, %r1739, 0;
	selp.b32 	%r8650, %r5893, %r5892, %p1040;
	xor.b32  	%r5894, %r5889, %r1739;
	shr.s32 	%r5895, %r5889, 31;
	xor.b32  	%r5896, %r5895, %r5889;
	xor.b32  	%r5897, %r5895, %r5890;
	cvt.u64.u32 	%rd2614, %r5896;
	shl.b64 	%rd2615, %rd2614, 32;
	cvt.u64.u32 	%rd2616, %r5897;
	or.b64  	%rd2617, %rd2615, %rd2616;
	cvt.rn.f64.s64 	%fd249, %rd2617;
	mul.f64 	%fd250, %fd249, 0d3BF921FB54442D19;
	cvt.rn.f32.f64 	%f3844, %fd250;
	neg.f32 	%f3845, %f3844;
	setp.lt.s32 	%p1041, %r5894, 0;
	selp.f32 	%f6025, %f3845, %f3844, %p1041;
$L__BB3_1093:
	mul.rn.f32 	%f3847, %f6025, %f6025;
	and.b32  	%r5899, %r8650, 1;
	setp.eq.b32 	%p1042, %r5899, 1;
	selp.f32 	%f3848, 0f3F800000, %f6025, %p1042;
	fma.rn.f32 	%f3849, %f3847, %f3848, 0f00000000;
	fma.rn.f32 	%f3850, %f3847, 0f37CBAC00, 0fBAB607ED;
	selp.f32 	%f3851, %f3850, 0fB94D4153, %p1042;
	selp.f32 	%f3852, 0f3D2AAABB, 0f3C0885E4, %p1042;
	fma.rn.f32 	%f3853, %f3851, %f3847, %f3852;
	selp.f32 	%f3854, 0fBEFFFFFF, 0fBE2AAAA8, %p1042;
	fma.rn.f32 	%f3855, %f3853, %f3847, %f3854;
	fma.rn.f32 	%f3856, %f3855, %f3849, %f3848;
	and.b32  	%r5900, %r8650, 2;
	setp.eq.s32 	%p1043, %r5900, 0;
	mov.f32 	%f3857, 0f00000000;
	sub.f32 	%f3858, %f3857, %f3856;
	selp.f32 	%f6027, %f3856, %f3858, %p1043;
	setp.leu.f32 	%p1044, %f2, 0f40A00000;
	@%p1044 bra 	$L__BB3_1103;
	mul.f32 	%f3859, %f6027, 0f3F22F983;
	cvt.rni.s32.f32 	%r8654, %f3859;
	cvt.rn.f32.s32 	%f3860, %r8654;
	fma.rn.f32 	%f3861, %f3860, 0fBFC90FDA, %f6027;
	fma.rn.f32 	%f3862, %f3860, 0fB3A22168, %f3861;
	fma.rn.f32 	%f6026, %f3860, 0fA7C234C5, %f3862;
	abs.f32 	%f804, %f6027;
	setp.ltu.f32 	%p1045, %f804, 0f47CE4780;
	@%p1045 bra 	$L__BB3_1102;
	setp.neu.f32 	%p1046, %f804, 0f7F800000;
	@%p1046 bra 	$L__BB3_1097;
	mov.f32 	%f3865, 0f00000000;
	mul.rn.f32 	%f6026, %f6027, %f3865;
	mov.b32 	%r8654, 0;
	bra.uni 	$L__BB3_1102;
$L__BB3_1097:
	mov.b32 	%r1753, %f6027;
	shl.b32 	%r5902, %r1753, 8;
	or.b32  	%r1754, %r5902, -2147483648;
	mov.b64 	%rd3838, 0;
	mov.b32 	%r8651, 0;
	mov.u64 	%rd3836, __cudart_i2opi_f;
	mov.u64 	%rd3837, %rd1;
$L__BB3_1098:
	.pragma "nounroll";
	ld.global.nc.u32 	%r5903, [%rd3836];
	mad.wide.u32 	%rd2620, %r5903, %r1754, %rd3838;
	shr.u64 	%rd3838, %rd2620, 32;
	st.local.u32 	[%rd3837], %rd2620;
	add.s32 	%r8651, %r8651, 1;
	add.s64 	%rd3837, %rd3837, 4;
	add.s64 	%rd3836, %rd3836, 4;
	setp.ne.s32 	%p1047, %r8651, 6;
	@%p1047 bra 	$L__BB3_1098;
	shr.u32 	%r5904, %r1753, 23;
	st.local.u32 	[%rd1+24], %rd3838;
	and.b32  	%r1757, %r5904, 31;
	and.b32  	%r5905, %r5904, 224;
	add.s32 	%r5906, %r5905, -128;
	shr.u32 	%r5907, %r5906, 5;
	mul.wide.u32 	%rd2621, %r5907, 4;
	sub.s64 	%rd884, %rd1, %rd2621;
	ld.local.u32 	%r8652, [%rd884+24];
	ld.local.u32 	%r8653, [%rd884+20];
	setp.eq.s32 	%p1048, %r1757, 0;
	@%p1048 bra 	$L__BB3_1101;
	shf.l.wrap.b32 	%r8652, %r8653, %r8652, %r1757;
	ld.local.u32 	%r5908, [%rd884+16];
	shf.l.wrap.b32 	%r8653, %r5908, %r8653, %r1757;
$L__BB3_1101:
	shr.u32 	%r5909, %r8652, 30;
	shf.l.wrap.b32 	%r5910, %r8653, %r8652, 2;
	shl.b32 	%r5911, %r8653, 2;
	shr.u32 	%r5912, %r5910, 31;
	add.s32 	%r5913, %r5912, %r5909;
	neg.s32 	%r5914, %r5913;
	setp.lt.s32 	%p1049, %r1753, 0;
	selp.b32 	%r8654, %r5914, %r5913, %p1049;
	xor.b32  	%r5915, %r5910, %r1753;
	shr.s32 	%r5916, %r5910, 31;
	xor.b32  	%r5917, %r5916, %r5910;
	xor.b32  	%r5918, %r5916, %r5911;
	cvt.u64.u32 	%rd2622, %r5917;
	shl.b64 	%rd2623, %rd2622, 32;
	cvt.u64.u32 	%rd2624, %r5918;
	or.b64  	%rd2625, %rd2623, %rd2624;
	cvt.rn.f64.s64 	%fd251, %rd2625;
	mul.f64 	%fd252, %fd251, 0d3BF921FB54442D19;
	cvt.rn.f32.f64 	%f3863, %fd252;
	neg.f32 	%f3864, %f3863;
	setp.lt.s32 	%p1050, %r5915, 0;
	selp.f32 	%f6026, %f3864, %f3863, %p1050;
$L__BB3_1102:
	mul.rn.f32 	%f3866, %f6026, %f6026;
	and.b32  	%r5920, %r8654, 1;
	setp.eq.b32 	%p1051, %r5920, 1;
	selp.f32 	%f3867, 0f3F800000, %f6026, %p1051;
	fma.rn.f32 	%f3868, %f3866, %f3867, 0f00000000;
	fma.rn.f32 	%f3869, %f3866, 0f37CBAC00, 0fBAB607ED;
	selp.f32 	%f3870, %f3869, 0fB94D4153, %p1051;
	selp.f32 	%f3871, 0f3D2AAABB, 0f3C0885E4, %p1051;
	fma.rn.f32 	%f3872, %f3870, %f3866, %f3871;
	selp.f32 	%f3873, 0fBEFFFFFF, 0fBE2AAAA8, %p1051;
	fma.rn.f32 	%f3874, %f3872, %f3866, %f3873;
	fma.rn.f32 	%f3875, %f3874, %f3868, %f3867;
	and.b32  	%r5921, %r8654, 2;
	setp.eq.s32 	%p1052, %r5921, 0;
	mov.f32 	%f3876, 0f00000000;
	sub.f32 	%f3877, %f3876, %f3875;
	selp.f32 	%f6027, %f3875, %f3877, %p1052;
$L__BB3_1103:
	setp.leu.f32 	%p1053, %f659, 0f3F800000;
	@%p1053 bra 	$L__BB3_1113;
	mul.f32 	%f3878, %f6027, 0f3F22F983;
	cvt.rni.s32.f32 	%r8658, %f3878;
	cvt.rn.f32.s32 	%f3879, %r8658;
	fma.rn.f32 	%f3880, %f3879, 0fBFC90FDA, %f6027;
	fma.rn.f32 	%f3881, %f3879, 0fB3A22168, %f3880;
	fma.rn.f32 	%f6028, %f3879, 0fA7C234C5, %f3881;
	abs.f32 	%f811, %f6027;
	setp.ltu.f32 	%p1054, %f811, 0f47CE4780;
	@%p1054 bra 	$L__BB3_1112;
	setp.neu.f32 	%p1055, %f811, 0f7F800000;
	@%p1055 bra 	$L__BB3_1107;
	mov.f32 	%f3884, 0f00000000;
	mul.rn.f32 	%f6028, %f6027, %f3884;
	mov.b32 	%r8658, 0;
	bra.uni 	$L__BB3_1112;
$L__BB3_1107:
	mov.b32 	%r1767, %f6027;
	shl.b32 	%r5923, %r1767, 8;
	or.b32  	%r1768, %r5923, -2147483648;
	mov.b64 	%rd3841, 0;
	mov.b32 	%r8655, 0;
	mov.u64 	%rd3839, __cudart_i2opi_f;
	mov.u64 	%rd3840, %rd1;
$L__BB3_1108:
	.pragma "nounroll";
	ld.global.nc.u32 	%r5924, [%rd3839];
	mad.wide.u32 	%rd2628, %r5924, %r1768, %rd3841;
	shr.u64 	%rd3841, %rd2628, 32;
	st.local.u32 	[%rd3840], %rd2628;
	add.s32 	%r8655, %r8655, 1;
	add.s64 	%rd3840, %rd3840, 4;
	add.s64 	%rd3839, %rd3839, 4;
	setp.ne.s32 	%p1056, %r8655, 6;
	@%p1056 bra 	$L__BB3_1108;
	shr.u32 	%r5925, %r1767, 23;
	st.local.u32 	[%rd1+24], %rd3841;
	and.b32  	%r1771, %r5925, 31;
	and.b32  	%r5926, %r5925, 224;
	add.s32 	%r5927, %r5926, -128;
	shr.u32 	%r5928, %r5927, 5;
	mul.wide.u32 	%rd2629, %r5928, 4;
	sub.s64 	%rd891, %rd1, %rd2629;
	ld.local.u32 	%r8656, [%rd891+24];
	ld.local.u32 	%r8657, [%rd891+20];
	setp.eq.s32 	%p1057, %r1771, 0;
	@%p1057 bra 	$L__BB3_1111;
	shf.l.wrap.b32 	%r8656, %r8657, %r8656, %r1771;
	ld.local.u32 	%r5929, [%rd891+16];
	shf.l.wrap.b32 	%r8657, %r5929, %r8657, %r1771;
$L__BB3_1111:
	shr.u32 	%r5930, %r8656, 30;
	shf.l.wrap.b32 	%r5931, %r8657, %r8656, 2;
	shl.b32 	%r5932, %r8657, 2;
	shr.u32 	%r5933, %r5931, 31;
	add.s32 	%r5934, %r5933, %r5930;
	neg.s32 	%r5935, %r5934;
	setp.lt.s32 	%p1058, %r1767, 0;
	selp.b32 	%r8658, %r5935, %r5934, %p1058;
	xor.b32  	%r5936, %r5931, %r1767;
	shr.s32 	%r5937, %r5931, 31;
	xor.b32  	%r5938, %r5937, %r5931;
	xor.b32  	%r5939, %r5937, %r5932;
	cvt.u64.u32 	%rd2630, %r5938;
	shl.b64 	%rd2631, %rd2630, 32;
	cvt.u64.u32 	%rd2632, %r5939;
	or.b64  	%rd2633, %rd2631, %rd2632;
	cvt.rn.f64.s64 	%fd253, %rd2633;
	mul.f64 	%fd254, %fd253, 0d3BF921FB54442D19;
	cvt.rn.f32.f64 	%f3882, %fd254;
	neg.f32 	%f3883, %f3882;
	setp.lt.s32 	%p1059, %r5936, 0;
	selp.f32 	%f6028, %f3883, %f3882, %p1059;
$L__BB3_1112:
	add.s32 	%r5941, %r8658, 1;
	mul.rn.f32 	%f3885, %f6028, %f6028;
	and.b32  	%r5942, %r8658, 1;
	setp.eq.b32 	%p1060, %r5942, 1;
	selp.f32 	%f3886, %f6028, 0f3F800000, %p1060;
	fma.rn.f32 	%f3887, %f3885, %f3886, 0f00000000;
	fma.rn.f32 	%f3888, %f3885, 0f37CBAC00, 0fBAB607ED;
	selp.f32 	%f3889, 0fB94D4153, %f3888, %p1060;
	selp.f32 	%f3890, 0f3C0885E4, 0f3D2AAABB, %p1060;
	fma.rn.f32 	%f3891, %f3889, %f3885, %f3890;
	selp.f32 	%f3892, 0fBE2AAAA8, 0fBEFFFFFF, %p1060;
	fma.rn.f32 	%f3893, %f3891, %f3885, %f3892;
	fma.rn.f32 	%f3894, %f3893, %f3887, %f3886;
	and.b32  	%r5943, %r5941, 2;
	setp.eq.s32 	%p1061, %r5943, 0;
	mov.f32 	%f3895, 0f00000000;
	sub.f32 	%f3896, %f3895, %f3894;
	selp.f32 	%f6027, %f3894, %f3896, %p1061;
$L__BB3_1113:
	mul.f32 	%f3897, %f6027, 0f3F22F983;
	cvt.rni.s32.f32 	%r8662, %f3897;
	cvt.rn.f32.s32 	%f3898, %r8662;
	fma.rn.f32 	%f3899, %f3898, 0fBFC90FDA, %f6027;
	fma.rn.f32 	%f3900, %f3898, 0fB3A22168, %f3899;
	fma.rn.f32 	%f6030, %f3898, 0fA7C234C5, %f3900;
	abs.f32 	%f818, %f6027;
	setp.ltu.f32 	%p1062, %f818, 0f47CE4780;
	@%p1062 bra 	$L__BB3_1121;
	setp.neu.f32 	%p1063, %f818, 0f7F800000;
	@%p1063 bra 	$L__BB3_1116;
	mov.f32 	%f3903, 0f00000000;
	mul.rn.f32 	%f6030, %f6027, %f3903;
	mov.b32 	%r8662, 0;
	bra.uni 	$L__BB3_1121;
$L__BB3_1116:
	mov.b32 	%r1781, %f6027;
	shl.b32 	%r5945, %r1781, 8;
	or.b32  	%r1782, %r5945, -2147483648;
	mov.b64 	%rd3844, 0;
	mov.b32 	%r8659, 0;
	mov.u64 	%rd3842, __cudart_i2opi_f;
	mov.u64 	%rd3843, %rd1;
$L__BB3_1117:
	.pragma "nounroll";
	ld.global.nc.u32 	%r5946, [%rd3842];
	mad.wide.u32 	%rd2636, %r5946, %r1782, %rd3844;
	shr.u64 	%rd3844, %rd2636, 32;
	st.local.u32 	[%rd3843], %rd2636;
	add.s32 	%r8659, %r8659, 1;
	add.s64 	%rd3843, %rd3843, 4;
	add.s64 	%rd3842, %rd3842, 4;
	setp.ne.s32 	%p1064, %r8659, 6;
	@%p1064 bra 	$L__BB3_1117;
	shr.u32 	%r5947, %r1781, 23;
	st.local.u32 	[%rd1+24], %rd3844;
	and.b32  	%r1785, %r5947, 31;
	and.b32  	%r5948, %r5947, 224;
	add.s32 	%r5949, %r5948, -128;
	shr.u32 	%r5950, %r5949, 5;
	mul.wide.u32 	%rd2637, %r5950, 4;
	sub.s64 	%rd898, %rd1, %rd2637;
	ld.local.u32 	%r8660, [%rd898+24];
	ld.local.u32 	%r8661, [%rd898+20];
	setp.eq.s32 	%p1065, %r1785, 0;
	@%p1065 bra 	$L__BB3_1120;
	shf.l.wrap.b32 	%r8660, %r8661, %r8660, %r1785;
	ld.local.u32 	%r5951, [%rd898+16];
	shf.l.wrap.b32 	%r8661, %r5951, %r8661, %r1785;
$L__BB3_1120:
	shr.u32 	%r5952, %r8660, 30;
	shf.l.wrap.b32 	%r5953, %r8661, %r8660, 2;
	shl.b32 	%r5954, %r8661, 2;
	shr.u32 	%r5955, %r5953, 31;
	add.s32 	%r5956, %r5955, %r5952;
	neg.s32 	%r5957, %r5956;
	setp.lt.s32 	%p1066, %r1781, 0;
	selp.b32 	%r8662, %r5957, %r5956, %p1066;
	xor.b32  	%r5958, %r5953, %r1781;
	shr.s32 	%r5959, %r5953, 31;
	xor.b32  	%r5960, %r5959, %r5953;
	xor.b32  	%r5961, %r5959, %r5954;
	cvt.u64.u32 	%rd2638, %r5960;
	shl.b64 	%rd2639, %rd2638, 32;
	cvt.u64.u32 	%rd2640, %r5961;
	or.b64  	%rd2641, %rd2639, %rd2640;
	cvt.rn.f64.s64 	%fd255, %rd2641;
	mul.f64 	%fd256, %fd255, 0d3BF921FB54442D19;
	cvt.rn.f32.f64 	%f3901, %fd256;
	neg.f32 	%f3902, %f3901;
	setp.lt.s32 	%p1067, %r5958, 0;
	selp.f32 	%f6030, %f3902, %f3901, %p1067;
$L__BB3_1121:
	setp.leu.f32 	%p1068, %f2, 0f40800000;
	mul.rn.f32 	%f3904, %f6030, %f6030;
	and.b32  	%r5963, %r8662, 1;
	setp.eq.b32 	%p1069, %r5963, 1;
	selp.f32 	%f3905, 0f3F800000, %f6030, %p1069;
	fma.rn.f32 	%f3906, %f3904, %f3905, 0f00000000;
	fma.rn.f32 	%f3907, %f3904, 0f37CBAC00, 0fBAB607ED;
	selp.f32 	%f3908, %f3907, 0fB94D4153, %p1069;
	selp.f32 	%f3909, 0f3D2AAABB, 0f3C0885E4, %p1069;
	fma.rn.f32 	%f3910, %f3908, %f3904, %f3909;
	selp.f32 	%f3911, 0fBEFFFFFF, 0fBE2AAAA8, %p1069;
	fma.rn.f32 	%f3912, %f3910, %f3904, %f3911;
	fma.rn.f32 	%f3913, %f3912, %f3906, %f3905;
	and.b32  	%r5964, %r8662, 2;
	setp.eq.s32 	%p1070, %r5964, 0;
	mov.f32 	%f3914, 0f00000000;
	sub.f32 	%f3915, %f3914, %f3913;
	selp.f32 	%f6032, %f3913, %f3915, %p1070;
	@%p1068 bra 	$L__BB3_1131;
	mul.f32 	%f3916, %f6032, 0f3F22F983;
	cvt.rni.s32.f32 	%r8666, %f3916;
	cvt.rn.f32.s32 	%f3917, %r8666;
	fma.rn.f32 	%f3918, %f3917, 0fBFC90FDA, %f6032;
	fma.rn.f32 	%f3919, %f3917, 0fB3A22168, %f3918;
	fma.rn.f32 	%f6031, %f3917, 0fA7C234C5, %f3919;
	abs.f32 	%f824, %f6032;
	setp.ltu.f32 	%p1071, %f824, 0f47CE4780;
	@%p1071 bra 	$L__BB3_1130;
	setp.neu.f32 	%p1072, %f824, 0f7F800000;
	@%p1072 bra 	$L__BB3_1125;
	mov.f32 	%f3922, 0f00000000;
	mul.rn.f32 	%f6031, %f6032, %f3922;
	mov.b32 	%r8666, 0;
	bra.uni 	$L__BB3_1130;
$L__BB3_1125:
	mov.b32 	%r1795, %f6032;
	shl.b32 	%r5966, %r1795, 8;
	or.b32  	%r1796, %r5966, -2147483648;
	mov.b64 	%rd3847, 0;
	mov.b32 	%r8663, 0;
	mov.u64 	%rd3845, __cudart_i2opi_f;
	mov.u64 	%rd3846, %rd1;
$L__BB3_1126:
	.pragma "nounroll";
	ld.global.nc.u32 	%r5967, [%rd3845];
	mad.wide.u32 	%rd2644, %r5967, %r1796, %rd3847;
	shr.u64 	%rd3847, %rd2644, 32;
	st.local.u32 	[%rd3846], %rd2644;
	add.s32 	%r8663, %r8663, 1;
	add.s64 	%rd3846, %rd3846, 4;
	add.s64 	%rd3845, %rd3845, 4;
	setp.ne.s32 	%p1073, %r8663, 6;
	@%p1073 bra 	$L__BB3_1126;
	shr.u32 	%r5968, %r1795, 23;
	st.local.u32 	[%rd1+24], %rd3847;
	and.b32  	%r1799, %r5968, 31;
	and.b32  	%r5969, %r5968, 224;
	add.s32 	%r5970, %r5969, -128;
	shr.u32 	%r5971, %r5970, 5;
	mul.wide.u32 	%rd2645, %r5971, 4;
	sub.s64 	%rd905, %rd1, %rd2645;
	ld.local.u32 	%r8664, [%rd905+24];
	ld.local.u32 	%r8665, [%rd905+20];
	setp.eq.s32 	%p1074, %r1799, 0;
	@%p1074 bra 	$L__BB3_1129;
	shf.l.wrap.b32 	%r8664, %r8665, %r8664, %r1799;
	ld.local.u32 	%r5972, [%rd905+16];
	shf.l.wrap.b32 	%r8665, %r5972, %r8665, %r1799;
$L__BB3_1129:
	shr.u32 	%r5973, %r8664, 30;
	shf.l.wrap.b32 	%r5974, %r8665, %r8664, 2;
	shl.b32 	%r5975, %r8665, 2;
	shr.u32 	%r5976, %r5974, 31;
	add.s32 	%r5977, %r5976, %r5973;
	neg.s32 	%r5978, %r5977;
	setp.lt.s32 	%p1075, %r1795, 0;
	selp.b32 	%r8666, %r5978, %r5977, %p1075;
	xor.b32  	%r5979, %r5974, %r1795;
	shr.s32 	%r5980, %r5974, 31;
	xor.b32  	%r5981, %r5980, %r5974;
	xor.b32  	%r5982, %r5980, %r5975;
	cvt.u64.u32 	%rd2646, %r5981;
	shl.b64 	%rd2647, %rd2646, 32;
	cvt.u64.u32 	%rd2648, %r5982;
	or.b64  	%rd2649, %rd2647, %rd2648;
	cvt.rn.f64.s64 	%fd257, %rd2649;
	mul.f64 	%fd258, %fd257, 0d3BF921FB54442D19;
	cvt.rn.f32.f64 	%f3920, %fd258;
	neg.f32 	%f3921, %f3920;
	setp.lt.s32 	%p1076, %r5979, 0;
	selp.f32 	%f6031, %f3921, %f3920, %p1076;
$L__BB3_1130:
	add.s32 	%r5984, %r8666, 1;
	mul.rn.f32 	%f3923, %f6031, %f6031;
	and.b32  	%r5985, %r8666, 1;
	setp.eq.b32 	%p1077, %r5985, 1;
	selp.f32 	%f3924, %f6031, 0f3F800000, %p1077;
	fma.rn.f32 	%f3925, %f3923, %f3924, 0f00000000;
	fma.rn.f32 	%f3926, %f3923, 0f37CBAC00, 0fBAB607ED;
	selp.f32 	%f3927, 0fB94D4153, %f3926, %p1077;
	selp.f32 	%f3928, 0f3C0885E4, 0f3D2AAABB, %p1077;
	fma.rn.f32 	%f3929, %f3927, %f3923, %f3928;
	selp.f32 	%f3930, 0fBE2AAAA8, 0fBEFFFFFF, %p1077;
	fma.rn.f32 	%f3931, %f3929, %f3923, %f3930;
	fma.rn.f32 	%f3932, %f3931, %f3925, %f3924;
	and.b32  	%r5986, %r5984, 2;
	setp.eq.s32 	%p1078, %r5986, 0;
	mov.f32 	%f3933, 0f00000000;
	sub.f32 	%f3934, %f3933, %f3932;
	selp.f32 	%f6032, %f3932, %f3934, %p1078;
$L__BB3_1131:
	setp.geu.f32 	%p1079, %f6032, 0f40A00000;
	@%p1079 bra 	$L__BB3_1141;
	mul.f32 	%f3935, %f6032, 0f3F22F983;
	cvt.rni.s32.f32 	%r8670, %f3935;
	cvt.rn.f32.s32 	%f3936, %r8670;
	fma.rn.f32 	%f3937, %f3936, 0fBFC90FDA, %f6032;
	fma.rn.f32 	%f3938, %f3936, 0fB3A22168, %f3937;
	fma.rn.f32 	%f6033, %f3936, 0fA7C234C5, %f3938;
	abs.f32 	%f831, %f6032;
	setp.ltu.f32 	%p1080, %f831, 0f47CE4780;
	@%p1080 bra 	$L__BB3_1140;
	setp.neu.f32 	%p1081, %f831, 0f7F800000;
	@%p1081 bra 	$L__BB3_1135;
	mov.f32 	%f3941, 0f00000000;
	mul.rn.f32 	%f6033, %f6032, %f3941;
	mov.b32 	%r8670, 0;
	bra.uni 	$L__BB3_1140;
$L__BB3_1135:
	mov.b32 	%r1809, %f6032;
	shl.b32 	%r5988, %r1809, 8;
	or.b32  	%r1810, %r5988, -2147483648;
	mov.b64 	%rd3850, 0;
	mov.b32 	%r8667, 0;
	mov.u64 	%rd3848, __cudart_i2opi_f;
	mov.u64 	%rd3849, %rd1;
$L__BB3_1136:
	.pragma "nounroll";
	ld.global.nc.u32 	%r5989, [%rd3848];
	mad.wide.u32 	%rd2652, %r5989, %r1810, %rd3850;
	shr.u64 	%rd3850, %rd2652, 32;
	st.local.u32 	[%rd3849], %rd2652;
	add.s32 	%r8667, %r8667, 1;
	add.s64 	%rd3849, %rd3849, 4;
	add.s64 	%rd3848, %rd3848, 4;
	setp.ne.s32 	%p1082, %r8667, 6;
	@%p1082 bra 	$L__BB3_1136;
	shr.u32 	%r5990, %r1809, 23;
	st.local.u32 	[%rd1+24], %rd3850;
	and.b32  	%r1813, %r5990, 31;
	and.b32  	%r5991, %r5990, 224;
	add.s32 	%r5992, %r5991, -128;
	shr.u32 	%r5993, %r5992, 5;
	mul.wide.u32 	%rd2653, %r5993, 4;
	sub.s64 	%rd912, %rd1, %rd2653;
	ld.local.u32 	%r8668, [%rd912+24];
	ld.local.u32 	%r8669, [%rd912+20];
	setp.eq.s32 	%p1083, %r1813, 0;
	@%p1083 bra 	$L__BB3_1139;
	shf.l.wrap.b32 	%r8668, %r8669, %r8668, %r1813;
	ld.local.u32 	%r5994, [%rd912+16];
	shf.l.wrap.b32 	%r8669, %r5994, %r8669, %r1813;
$L__BB3_1139:
	shr.u32 	%r5995, %r8668, 30;
	shf.l.wrap.b32 	%r5996, %r8669, %r8668, 2;
	shl.b32 	%r5997, %r8669, 2;
	shr.u32 	%r5998, %r5996, 31;
	add.s32 	%r5999, %r5998, %r5995;
	neg.s32 	%r6000, %r5999;
	setp.lt.s32 	%p1084, %r1809, 0;
	selp.b32 	%r8670, %r6000, %r5999, %p1084;
	xor.b32  	%r6001, %r5996, %r1809;
	shr.s32 	%r6002, %r5996, 31;
	xor.b32  	%r6003, %r6002, %r5996;
	xor.b32  	%r6004, %r6002, %r5997;
	cvt.u64.u32 	%rd2654, %r6003;
	shl.b64 	%rd2655, %rd2654, 32;
	cvt.u64.u32 	%rd2656, %r6004;
	or.b64  	%rd2657, %rd2655, %rd2656;
	cvt.rn.f64.s64 	%fd259, %rd2657;
	mul.f64 	%fd260, %fd259, 0d3BF921FB54442D19;
	cvt.rn.f32.f64 	%f3939, %fd260;
	neg.f32 	%f3940, %f3939;
	setp.lt.s32 	%p1085, %r6001, 0;
	selp.f32 	%f6033, %f3940, %f3939, %p1085;
$L__BB3_1140:
	add.s32 	%r6006, %r8670, 1;
	mul.rn.f32 	%f3942, %f6033, %f6033;
	and.b32  	%r6007, %r8670, 1;
	setp.eq.b32 	%p1086, %r6007, 1;
	selp.f32 	%f3943, %f6033, 0f3F800000, %p1086;
	fma.rn.f32 	%f3944, %f3942, %f3943, 0f00000000;
	fma.rn.f32 	%f3945, %f3942, 0f37CBAC00, 0fBAB607ED;
	selp.f32 	%f3946, 0fB94D4153, %f3945, %p1086;
	selp.f32 	%f3947, 0f3C0885E4, 0f3D2AAABB, %p1086;
	fma.rn.f32 	%f3948, %f3946, %f3942, %f3947;
	selp.f32 	%f3949, 0fBE2AAAA8, 0fBEFFFFFF, %p1086;
	fma.rn.f32 	%f3950, %f3948, %f3942, %f3949;
	fma.rn.f32 	%f3951, %f3950, %f3944, %f3943;
	and.b32  	%r6008, %r6006, 2;
	setp.eq.s32 	%p1087, %r6008, 0;
	mov.f32 	%f3952, 0f00000000;
	sub.f32 	%f3953, %f3952, %f3951;
	selp.f32 	%f6032, %f3951, %f3953, %p1087;
$L__BB3_1141:
	setp.leu.f32 	%p1088, %f6032, 0f40E00000;
	@%p1088 bra 	$L__BB3_1151;
	mul.f32 	%f3954, %f6032, 0f3F22F983;
	cvt.rni.s32.f32 	%r8674, %f3954;
	cvt.rn.f32.s32 	%f3955, %r8674;
	fma.rn.f32 	%f3956, %f3955, 0fBFC90FDA, %f6032;
	fma.rn.f32 	%f3957, %f3955, 0fB3A22168, %f3956;
	fma.rn.f32 	%f6035, %f3955, 0fA7C234C5, %f3957;
	abs.f32 	%f838, %f6032;
	setp.ltu.f32 	%p1089, %f838, 0f47CE4780;
	@%p1089 bra 	$L__BB3_1150;
	setp.neu.f32 	%p1090, %f838, 0f7F800000;
	@%p1090 bra 	$L__BB3_1145;
	mov.f32 	%f3960, 0f00000000;
	mul.rn.f32 	%f6035, %f6032, %f3960;
	mov.b32 	%r8674, 0;
	bra.uni 	$L__BB3_1150;
$L__BB3_1145:
	mov.b32 	%r1823, %f6032;
	shl.b32 	%r6010, %r1823, 8;
	or.b32  	%r1824, %r6010, -2147483648;
	mov.b64 	%rd3853, 0;
	mov.b32 	%r8671, 0;
	mov.u64 	%rd3851, __cudart_i2opi_f;
	mov.u64 	%rd3852, %rd1;
$L__BB3_1146:
	.pragma "nounroll";
	ld.global.nc.u32 	%r6011, [%rd3851];
	mad.wide.u32 	%rd2660, %r6011, %r1824, %rd3853;
	shr.u64 	%rd3853, %rd2660, 32;
	st.local.u32 	[%rd3852], %rd2660;
	add.s32 	%r8671, %r8671, 1;
	add.s64 	%rd3852, %rd3852, 4;
	add.s64 	%rd3851, %rd3851, 4;
	setp.ne.s32 	%p1091, %r8671, 6;
	@%p1091 bra 	$L__BB3_1146;
	shr.u32 	%r6012, %r1823, 23;
	st.local.u32 	[%rd1+24], %rd3853;
	and.b32  	%r1827, %r6012, 31;
	add.s32 	%r6013, %r6012, -128;
	shr.u32 	%r6014, %r6013, 5;
	mul.wide.u32 	%rd2661, %r6014, 4;
	sub.s64 	%rd919, %rd1, %rd2661;
	ld.local.u32 	%r8672, [%rd919+24];
	ld.local.u32 	%r8673, [%rd919+20];
	setp.eq.s32 	%p1092, %r1827, 0;
	@%p1092 bra 	$L__BB3_1149;
	shf.l.wrap.b32 	%r8672, %r8673, %r8672, %r1827;
	ld.local.u32 	%r6015, [%rd919+16];
	shf.l.wrap.b32 	%r8673, %r6015, %r8673, %r1827;
$L__BB3_1149:
	shr.u32 	%r6016, %r8672, 30;
	shf.l.wrap.b32 	%r6017, %r8673, %r8672, 2;
	shl.b32 	%r6018, %r8673, 2;
	shr.u32 	%r6019, %r6017, 31;
	add.s32 	%r8674, %r6019, %r6016;
	xor.b32  	%r6020, %r6017, %r1823;
	shr.s32 	%r6021, %r6017, 31;
	xor.b32  	%r6022, %r6021, %r6017;
	xor.b32  	%r6023, %r6021, %r6018;
	cvt.u64.u32 	%rd2662, %r6022;
	shl.b64 	%rd2663, %rd2662, 32;
	cvt.u64.u32 	%rd2664, %r6023;
	or.b64  	%rd2665, %rd2663, %rd2664;
	cvt.rn.f64.s64 	%fd261, %rd2665;
	mul.f64 	%fd262, %fd261, 0d3BF921FB54442D19;
	cvt.rn.f32.f64 	%f3958, %fd262;
	neg.f32 	%f3959, %f3958;
	setp.lt.s32 	%p1093, %r6020, 0;
	selp.f32 	%f6035, %f3959, %f3958, %p1093;
$L__BB3_1150:
	add.s32 	%r6025, %r8674, 1;
	mul.rn.f32 	%f3961, %f6035, %f6035;
	and.b32  	%r6026, %r8674, 1;
	setp.eq.b32 	%p1094, %r6026, 1;
	selp.f32 	%f3962, %f6035, 0f3F800000, %p1094;
	fma.rn.f32 	%f3963, %f3961, %f3962, 0f00000000;
	fma.rn.f32 	%f3964, %f3961, 0f37CBAC00, 0fBAB607ED;
	selp.f32 	%f3965, 0fB94D4153, %f3964, %p1094;
	selp.f32 	%f3966, 0f3C0885E4, 0f3D2AAABB, %p1094;
	fma.rn.f32 	%f3967, %f3965, %f3961, %f3966;
	selp.f32 	%f3968, 0fBE2AAAA8, 0fBEFFFFFF, %p1094;
	fma.rn.f32 	%f3969, %f3967, %f3961, %f3968;
	fma.rn.f32 	%f3970, %f3969, %f3963, %f3962;
	and.b32  	%r6027, %r6025, 2;
	setp.eq.s32 	%p1095, %r6027, 0;
	mov.f32 	%f3971, 0f00000000;
	sub.f32 	%f3972, %f3971, %f3970;
	selp.f32 	%f6032, %f3970, %f3972, %p1095;
$L__BB3_1151:
	setp.leu.f32 	%p1096, %f6032, %f2;
	@%p1096 bra 	$L__BB3_1161;
	mul.f32 	%f3973, %f6032, 0f3F22F983;
	cvt.rni.s32.f32 	%r8678, %f3973;
	cvt.rn.f32.s32 	%f3974, %r8678;
	fma.rn.f32 	%f3975, %f3974, 0fBFC90FDA, %f6032;
	fma.rn.f32 	%f3976, %f3974, 0fB3A22168, %f3975;
	fma.rn.f32 	%f6037, %f3974, 0fA7C234C5, %f3976;
	abs.f32 	%f845, %f6032;
	setp.ltu.f32 	%p1097, %f845, 0f47CE4780;
	@%p1097 bra 	$L__BB3_1160;
	setp.neu.f32 	%p1098, %f845, 0f7F800000;
	@%p1098 bra 	$L__BB3_1155;
	mov.f32 	%f3979, 0f00000000;
	mul.rn.f32 	%f6037, %f6032, %f3979;
	mov.b32 	%r8678, 0;
	bra.uni 	$L__BB3_1160;
$L__BB3_1155:
	mov.b32 	%r1837, %f6032;
	shl.b32 	%r6029, %r1837, 8;
	or.b32  	%r1838, %r6029, -2147483648;
	mov.b64 	%rd3856, 0;
	mov.b32 	%r8675, 0;
	mov.u64 	%rd3854, __cudart_i2opi_f;
	mov.u64 	%rd3855, %rd1;
$L__BB3_1156:
	.pragma "nounroll";
	ld.global.nc.u32 	%r6030, [%rd3854];
	mad.wide.u32 	%rd2668, %r6030, %r1838, %rd3856;
	shr.u64 	%rd3856, %rd2668, 32;
	st.local.u32 	[%rd3855], %rd2668;
	add.s32 	%r8675, %r8675, 1;
	add.s64 	%rd3855, %rd3855, 4;
	add.s64 	%rd3854, %rd3854, 4;
	setp.ne.s32 	%p1099, %r8675, 6;
	@%p1099 bra 	$L__BB3_1156;
	shr.u32 	%r6031, %r1837, 23;
	st.local.u32 	[%rd1+24], %rd3856;
	and.b32  	%r1841, %r6031, 31;
	and.b32  	%r6032, %r6031, 224;
	add.s32 	%r6033, %r6032, -128;
	shr.u32 	%r6034, %r6033, 5;
	mul.wide.u32 	%rd2669, %r6034, 4;
	sub.s64 	%rd926, %rd1, %rd2669;
	ld.local.u32 	%r8676, [%rd926+24];
	ld.local.u32 	%r8677, [%rd926+20];
	setp.eq.s32 	%p1100, %r1841, 0;
	@%p1100 bra 	$L__BB3_1159;
	shf.l.wrap.b32 	%r8676, %r8677, %r8676, %r1841;
	ld.local.u32 	%r6035, [%rd926+16];
	shf.l.wrap.b32 	%r8677, %r6035, %r8677, %r1841;
$L__BB3_1159:
	shr.u32 	%r6036, %r8676, 30;
	shf.l.wrap.b32 	%r6037, %r8677, %r8676, 2;
	shl.b32 	%r6038, %r8677, 2;
	shr.u32 	%r6039, %r6037, 31;
	add.s32 	%r6040, %r6039, %r6036;
	neg.s32 	%r6041, %r6040;
	setp.lt.s32 	%p1101, %r1837, 0;
	selp.b32 	%r8678, %r6041, %r6040, %p1101;
	xor.b32  	%r6042, %r6037, %r1837;
	shr.s32 	%r6043, %r6037, 31;
	xor.b32  	%r6044, %r6043, %r6037;
	xor.b32  	%r6045, %r6043, %r6038;
	cvt.u64.u32 	%rd2670, %r6044;
	shl.b64 	%rd2671, %rd2670, 32;
	cvt.u64.u32 	%rd2672, %r6045;
	or.b64  	%rd2673, %rd2671, %rd2672;
	cvt.rn.f64.s64 	%fd263, %rd2673;
	mul.f64 	%fd264, %fd263, 0d3BF921FB54442D19;
	cvt.rn.f32.f64 	%f3977, %fd264;
	neg.f32 	%f3978, %f3977;
	setp.lt.s32 	%p1102, %r6042, 0;
	selp.f32 	%f6037, %f3978, %f3977, %p1102;
$L__BB3_1160:
	add.s32 	%r6047, %r8678, 1;
	mul.rn.f32 	%f3980, %f6037, %f6037;
	and.b32  	%r6048, %r8678, 1;
	setp.eq.b32 	%p1103, %r6048, 1;
	selp.f32 	%f3981, %f6037, 0f3F800000, %p1103;
	fma.rn.f32 	%f3982, %f3980, %f3981, 0f00000000;
	fma.rn.f32 	%f3983, %f3980, 0f37CBAC00, 0fBAB607ED;
	selp.f32 	%f3984, 0fB94D4153, %f3983, %p1103;
	selp.f32 	%f3985, 0f3C0885E4, 0f3D2AAABB, %p1103;
	fma.rn.f32 	%f3986, %f3984, %f3980, %f3985;
	selp.f32 	%f3987, 0fBE2AAAA8, 0fBEFFFFFF, %p1103;
	fma.rn.f32 	%f3988, %f3986, %f3980, %f3987;
	fma.rn.f32 	%f3989, %f3988, %f3982, %f3981;
	and.b32  	%r6049, %r6047, 2;
	setp.eq.s32 	%p1104, %r6049, 0;
	mov.f32 	%f3990, 0f00000000;
	sub.f32 	%f3991, %f3990, %f3989;
	selp.f32 	%f6032, %f3989, %f3991, %p1104;
$L__BB3_1161:
	setp.leu.f32 	%p1105, %f659, %f692;
	@%p1105 bra 	$L__BB3_1171;
	mul.f32 	%f3992, %f6032, 0f3F22F983;
	cvt.rni.s32.f32 	%r8682, %f3992;
	cvt.rn.f32.s32 	%f3993, %r8682;
	fma.rn.f32 	%f3994, %f3993, 0fBFC90FDA, %f6032;
	fma.rn.f32 	%f3995, %f3993, 0fB3A22168, %f3994;
	fma.rn.f32 	%f6039, %f3993, 0fA7C234C5, %f3995;
	abs.f32 	%f852, %f6032;
	setp.ltu.f32 	%p1106, %f852, 0f47CE4780;
	@%p1106 bra 	$L__BB3_1170;
	setp.neu.f32 	%p1107, %f852, 0f7F800000;
	@%p1107 bra 	$L__BB3_1165;
	mov.f32 	%f3998, 0f00000000;
	mul.rn.f32 	%f6039, %f6032, %f3998;
	mov.b32 	%r8682, 0;
	bra.uni 	$L__BB3_1170;
$L__BB3_1165:
	mov.b32 	%r1851, %f6032;
	shl.b32 	%r6051, %r1851, 8;
	or.b32  	%r1852, %r6051, -2147483648;
	mov.b64 	%rd3859, 0;
	mov.b32 	%r8679, 0;
	mov.u64 	%rd3857, __cudart_i2opi_f;
	mov.u64 	%rd3858, %rd1;
$L__BB3_1166:
	.pragma "nounroll";
	ld.global.nc.u32 	%r6052, [%rd3857];
	mad.wide.u32 	%rd2676, %r6052, %r1852, %rd3859;
	shr.u64 	%rd3859, %rd2676, 32;
	st.local.u32 	[%rd3858], %rd2676;
	add.s32 	%r8679, %r8679, 1;
	add.s64 	%rd3858, %rd3858, 4;
	add.s64 	%rd3857, %rd3857, 4;
	setp.ne.s32 	%p1108, %r8679, 6;
	@%p1108 bra 	$L__BB3_1166;
	shr.u32 	%r6053, %r1851, 23;
	st.local.u32 	[%rd1+24], %rd3859;
	and.b32  	%r1855, %r6053, 31;
	and.b32  	%r6054, %r6053, 224;
	add.s32 	%r6055, %r6054, -128;
	shr.u32 	%r6056, %r6055, 5;
	mul.wide.u32 	%rd2677, %r6056, 4;
	sub.s64 	%rd933, %rd1, %rd2677;
	ld.local.u32 	%r8680, [%rd933+24];
	ld.local.u32 	%r8681, [%rd933+20];
	setp.eq.s32 	%p1109, %r1855, 0;
	@%p1109 bra 	$L__BB3_1169;
	shf.l.wrap.b32 	%r8680, %r8681, %r8680, %r1855;
	ld.local.u32 	%r6057, [%rd933+16];
	shf.l.wrap.b32 	%r8681, %r6057, %r8681, %r1855;
$L__BB3_1169:
	shr.u32 	%r6058, %r8680, 30;
	shf.l.wrap.b32 	%r6059, %r8681, %r8680, 2;
	shl.b32 	%r6060, %r8681, 2;
	shr.u32 	%r6061, %r6059, 31;
	add.s32 	%r6062, %r6061, %r6058;
	neg.s32 	%r6063, %r6062;
	setp.lt.s32 	%p1110, %r1851, 0;
	selp.b32 	%r8682, %r6063, %r6062, %p1110;
	xor.b32  	%r6064, %r6059, %r1851;
	shr.s32 	%r6065, %r6059, 31;
	xor.b32  	%r6066, %r6065, %r6059;
	xor.b32  	%r6067, %r6065, %r6060;
	cvt.u64.u32 	%rd2678, %r6066;
	shl.b64 	%rd2679, %rd2678, 32;
	cvt.u64.u32 	%rd2680, %r6067;
	or.b64  	%rd2681, %rd2679, %rd2680;
	cvt.rn.f64.s64 	%fd265, %rd2681;
	mul.f64 	%fd266, %fd265, 0d3BF921FB54442D19;
	cvt.rn.f32.f64 	%f3996, %fd266;
	neg.f32 	%f3997, %f3996;
	setp.lt.s32 	%p1111, %r6064, 0;
	selp.f32 	%f6039, %f3997, %f3996, %p1111;
$L__BB3_1170:
	mul.rn.f32 	%f3999, %f6039, %f6039;
	and.b32  	%r6069, %r8682, 1;
	setp.eq.b32 	%p1112, %r6069, 1;
	selp.f32 	%f4000, 0f3F800000, %f6039, %p1112;
	fma.rn.f32 	%f4001, %f3999, %f4000, 0f00000000;
	fma.rn.f32 	%f4002, %f3999, 0f37CBAC00, 0fBAB607ED;
	selp.f32 	%f4003, %f4002, 0fB94D4153, %p1112;
	selp.f32 	%f4004, 0f3D2AAABB, 0f3C0885E4, %p1112;
	fma.rn.f32 	%f4005, %f4003, %f3999, %f4004;
	selp.f32 	%f4006, 0fBEFFFFFF, 0fBE2AAAA8, %p1112;
	fma.rn.f32 	%f4007, %f4005, %f3999, %f4006;
	fma.rn.f32 	%f4008, %f4007, %f4001, %f4000;
	and.b32  	%r6070, %r8682, 2;
	setp.eq.s32 	%p1113, %r6070, 0;
	mov.f32 	%f4009, 0f00000000;
	sub.f32 	%f4010, %f4009, %f4008;
	selp.f32 	%f6032, %f4008, %f4010, %p1113;
$L__BB3_1171:
	mul.f32 	%f4011, %f6032, 0f3F22F983;
	cvt.rni.s32.f32 	%r8686, %f4011;
	cvt.rn.f32.s32 	%f4012, %r8686;
	fma.rn.f32 	%f4013, %f4012, 0fBFC90FDA, %f6032;
	fma.rn.f32 	%f4014, %f4012, 0fB3A22168, %f4013;
	fma.rn.f32 	%f6041, %f4012, 0fA7C234C5, %f4014;
	abs.f32 	%f859, %f6032;
	setp.ltu.f32 	%p1114, %f859, 0f47CE4780;
	@%p1114 bra 	$L__BB3_1179;
	setp.neu.f32 	%p1115, %f859, 0f7F800000;
	@%p1115 bra 	$L__BB3_1174;
	mov.f32 	%f4017, 0f00000000;
	mul.rn.f32 	%f6041, %f6032, %f4017;
	mov.b32 	%r8686, 0;
	bra.uni 	$L__BB3_1179;
$L__BB3_1174:
	mov.b32 	%r1865, %f6032;
	shl.b32 	%r6072, %r1865, 8;
	or.b32  	%r1866, %r6072, -2147483648;
	mov.b64 	%rd3862, 0;
	mov.b32 	%r8683, 0;
	mov.u64 	%rd3860, __cudart_i2opi_f;
	mov.u64 	%rd3861, %rd1;
$L__BB3_1175:
	.pragma "nounroll";
	ld.global.nc.u32 	%r6073, [%rd3860];
	mad.wide.u32 	%rd2684, %r6073, %r1866, %rd3862;
	shr.u64 	%rd3862, %rd2684, 32;
	st.local.u32 	[%rd3861], %rd2684;
	add.s32 	%r8683, %r8683, 1;
	add.s64 	%rd3861, %rd3861, 4;
	add.s64 	%rd3860, %rd3860, 4;
	setp.ne.s32 	%p1116, %r8683, 6;
	@%p1116 bra 	$L__BB3_1175;
	shr.u32 	%r6074, %r1865, 23;
	st.local.u32 	[%rd1+24], %rd3862;
	and.b32  	%r1869, %r6074, 31;
	and.b32  	%r6075, %r6074, 224;
	add.s32 	%r6076, %r6075, -128;
	shr.u32 	%r6077, %r6076, 5;
	mul.wide.u32 	%rd2685, %r6077, 4;
	sub.s64 	%rd940, %rd1, %rd2685;
	ld.local.u32 	%r8684, [%rd940+24];
	ld.local.u32 	%r8685, [%rd940+20];
	setp.eq.s32 	%p1117, %r1869, 0;
	@%p1117 bra 	$L__BB3_1178;
	shf.l.wrap.b32 	%r8684, %r8685, %r8684, %r1869;
	ld.local.u32 	%r6078, [%rd940+16];
	shf.l.wrap.b32 	%r8685, %r6078, %r8685, %r1869;
$L__BB3_1178:
	shr.u32 	%r6079, %r8684, 30;
	shf.l.wrap.b32 	%r6080, %r8685, %r8684, 2;
	shl.b32 	%r6081, %r8685, 2;
	shr.u32 	%r6082, %r6080, 31;
	add.s32 	%r6083, %r6082, %r6079;
	neg.s32 	%r6084, %r6083;
	setp.lt.s32 	%p1118, %r1865, 0;
	selp.b32 	%r8686, %r6084, %r6083, %p1118;
	xor.b32  	%r6085, %r6080, %r1865;
	shr.s32 	%r6086, %r6080, 31;
	xor.b32  	%r6087, %r6086, %r6080;
	xor.b32  	%r6088, %r6086, %r6081;
	cvt.u64.u32 	%rd2686, %r6087;
	shl.b64 	%rd2687, %rd2686, 32;
	cvt.u64.u32 	%rd2688, %r6088;
	or.b64  	%rd2689, %rd2687, %rd2688;
	cvt.rn.f64.s64 	%fd267, %rd2689;
	mul.f64 	%fd268, %fd267, 0d3BF921FB54442D19;
	cvt.rn.f32.f64 	%f4015, %fd268;
	neg.f32 	%f4016, %f4015;
	setp.lt.s32 	%p1119, %r6085, 0;
	selp.f32 	%f6041, %f4016, %f4015, %p1119;
$L__BB3_1179:
	add.s32 	%r6090, %r8686, 1;
	mul.rn.f32 	%f4018, %f6041, %f6041;
	and.b32  	%r6091, %r8686, 1;
	setp.eq.b32 	%p1120, %r6091, 1;
	selp.f32 	%f4019, %f6041, 0f3F800000, %p1120;
	fma.rn.f32 	%f4020, %f4018, %f4019, 0f00000000;
	fma.rn.f32 	%f4021, %f4018, 0f37CBAC00, 0fBAB607ED;
	selp.f32 	%f4022, 0fB94D4153, %f4021, %p1120;
	selp.f32 	%f4023, 0f3C0885E4, 0f3D2AAABB, %p1120;
	fma.rn.f32 	%f4024, %f4022, %f4018, %f4023;
	selp.f32 	%f4025, 0fBE2AAAA8, 0fBEFFFFFF, %p1120;
	fma.rn.f32 	%f4026, %f4024, %f4018, %f4025;
	fma.rn.f32 	%f4027, %f4026, %f4020, %f4019;
	and.b32  	%r6092, %r6090, 2;
	setp.eq.s32 	%p1121, %r6092, 0;
	mov.f32 	%f4028, 0f00000000;
	sub.f32 	%f4029, %f4028, %f4027;
	selp.f32 	%f863, %f4027, %f4029, %p1121;
	mul.f32 	%f4030, %f863, 0f3F22F983;
	cvt.rni.s32.f32 	%r8690, %f4030;
	cvt.rn.f32.s32 	%f4031, %r8690;
	fma.rn.f32 	%f4032, %f4031, 0fBFC90FDA, %f863;
	fma.rn.f32 	%f4033, %f4031, 0fB3A22168, %f4032;
	fma.rn.f32 	%f6042, %f4031, 0fA7C234C5, %f4033;
	abs.f32 	%f865, %f863;
	setp.ltu.f32 	%p1122, %f865, 0f47CE4780;
	@%p1122 bra 	$L__BB3_1187;
	setp.neu.f32 	%p1123, %f865, 0f7F800000;
	@%p1123 bra 	$L__BB3_1182;
	mov.f32 	%f4036, 0f00000000;
	mul.rn.f32 	%f6042, %f863, %f4036;
	mov.b32 	%r8690, 0;
	bra.uni 	$L__BB3_1187;
$L__BB3_1182:
	mov.b32 	%r1879, %f863;
	shl.b32 	%r6094, %r1879, 8;
	or.b32  	%r1880, %r6094, -2147483648;
	mov.b64 	%rd3865, 0;
	mov.b32 	%r8687, 0;
	mov.u64 	%rd3863, __cudart_i2opi_f;
	mov.u64 	%rd3864, %rd1;
$L__BB3_1183:
	.pragma "nounroll";
	ld.global.nc.u32 	%r6095, [%rd3863];
	mad.wide.u32 	%rd2692, %r6095, %r1880, %rd3865;
	shr.u64 	%rd3865, %rd2692, 32;
	st.local.u32 	[%rd3864], %rd2692;
	add.s32 	%r8687, %r8687, 1;
	add.s64 	%rd3864, %rd3864, 4;
	add.s64 	%rd3863, %rd3863, 4;
	setp.ne.s32 	%p1124, %r8687, 6;
	@%p1124 bra 	$L__BB3_1183;
	shr.u32 	%r6096, %r1879, 23;
	st.local.u32 	[%rd1+24], %rd3865;
	and.b32  	%r1883, %r6096, 31;
	and.b32  	%r6097, %r6096, 224;
	add.s32 	%r6098, %r6097, -128;
	shr.u32 	%r6099, %r6098, 5;
	mul.wide.u32 	%rd2693, %r6099, 4;
	sub.s64 	%rd947, %rd1, %rd2693;
	ld.local.u32 	%r8688, [%rd947+24];
	ld.local.u32 	%r8689, [%rd947+20];
	setp.eq.s32 	%p1125, %r1883, 0;
	@%p1125 bra 	$L__BB3_1186;
	shf.l.wrap.b32 	%r8688, %r8689, %r8688, %r1883;
	ld.local.u32 	%r6100, [%rd947+16];
	shf.l.wrap.b32 	%r8689, %r6100, %r8689, %r1883;
$L__BB3_1186:
	shr.u32 	%r6101, %r8688, 30;
	shf.l.wrap.b32 	%r6102, %r8689, %r8688, 2;
	shl.b32 	%r6103, %r8689, 2;
	shr.u32 	%r6104, %r6102, 31;
	add.s32 	%r6105, %r6104, %r6101;
	neg.s32 	%r6106, %r6105;
	setp.lt.s32 	%p1126, %r1879, 0;
	selp.b32 	%r8690, %r6106, %r6105, %p1126;
	xor.b32  	%r6107, %r6102, %r1879;
	shr.s32 	%r6108, %r6102, 31;
	xor.b32  	%r6109, %r6108, %r6102;
	xor.b32  	%r6110, %r6108, %r6103;
	cvt.u64.u32 	%rd2694, %r6109;
	shl.b64 	%rd2695, %rd2694, 32;
	cvt.u64.u32 	%rd2696, %r6110;
	or.b64  	%rd2697, %rd2695, %rd2696;
	cvt.rn.f64.s64 	%fd269, %rd2697;
	mul.f64 	%fd270, %fd269, 0d3BF921FB54442D19;
	cvt.rn.f32.f64 	%f4034, %fd270;
	neg.f32 	%f4035, %f4034;
	setp.lt.s32 	%p1127, %r6107, 0;
	selp.f32 	%f6042, %f4035, %f4034, %p1127;
$L__BB3_1187:
	mul.rn.f32 	%f4037, %f6042, %f6042;
	and.b32  	%r6112, %r8690, 1;
	setp.eq.b32 	%p1128, %r6112, 1;
	selp.f32 	%f4038, 0f3F800000, %f6042, %p1128;
	fma.rn.f32 	%f4039, %f4037, %f4038, 0f00000000;
	fma.rn.f32 	%f4040, %f4037, 0f37CBAC00, 0fBAB607ED;
	selp.f32 	%f4041, %f4040, 0fB94D4153, %p1128;
	selp.f32 	%f4042, 0f3D2AAABB, 0f3C0885E4, %p1128;
	fma.rn.f32 	%f4043, %f4041, %f4037, %f4042;
	selp.f32 	%f4044, 0fBEFFFFFF, 0fBE2AAAA8, %p1128;
	fma.rn.f32 	%f4045, %f4043, %f4037, %f4044;
	fma.rn.f32 	%f4046, %f4045, %f4039, %f4038;
	and.b32  	%r6113, %r8690, 2;
	setp.eq.s32 	%p1129, %r6113, 0;
	mov.f32 	%f4047, 0f00000000;
	sub.f32 	%f4048, %f4047, %f4046;
	selp.f32 	%f869, %f4046, %f4048, %p1129;
	mul.f32 	%f4049, %f869, 0f3F22F983;
	cvt.rni.s32.f32 	%r8694, %f4049;
	cvt.rn.f32.s32 	%f4050, %r8694;
	fma.rn.f32 	%f4051, %f4050, 0fBFC90FDA, %f869;
	fma.rn.f32 	%f4052, %f4050, 0fB3A22168, %f4051;
	fma.rn.f32 	%f6043, %f4050, 0fA7C234C5, %f4052;
	abs.f32 	%f871, %f869;
	setp.ltu.f32 	%p1130, %f871, 0f47CE4780;
	@%p1130 bra 	$L__BB3_1195;
	setp.neu.f32 	%p1131, %f871, 0f7F800000;
	@%p1131 bra 	$L__BB3_1190;
	mov.f32 	%f4055, 0f00000000;
	mul.rn.f32 	%f6043, %f869, %f4055;
	mov.b32 	%r8694, 0;
	bra.uni 	$L__BB3_1195;
$L__BB3_1190:
	mov.b32 	%r1893, %f869;
	shl.b32 	%r6115, %r1893, 8;
	or.b32  	%r1894, %r6115, -2147483648;
	mov.b64 	%rd3868, 0;
	mov.b32 	%r8691, 0;
	mov.u64 	%rd3866, __cudart_i2opi_f;
	mov.u64 	%rd3867, %rd1;
$L__BB3_1191:
	.pragma "nounroll";
	ld.global.nc.u32 	%r6116, [%rd3866];
	mad.wide.u32 	%rd2700, %r6116, %r1894, %rd3868;
	shr.u64 	%rd3868, %rd2700, 32;
	st.local.u32 	[%rd3867], %rd2700;
	add.s32 	%r8691, %r8691, 1;
	add.s64 	%rd3867, %rd3867, 4;
	add.s64 	%rd3866, %rd3866, 4;
	setp.ne.s32 	%p1132, %r8691, 6;
	@%p1132 bra 	$L__BB3_1191;
	shr.u32 	%r6117, %r1893, 23;
	st.local.u32 	[%rd1+24], %rd3868;
	and.b32  	%r1897, %r6117, 31;
	and.b32  	%r6118, %r6117, 224;
	add.s32 	%r6119, %r6118, -128;
	shr.u32 	%r6120, %r6119, 5;
	mul.wide.u32 	%rd2701, %r6120, 4;
	sub.s64 	%rd954, %rd1, %rd2701;
	ld.local.u32 	%r8692, [%rd954+24];
	ld.local.u32 	%r8693, [%rd954+20];
	setp.eq.s32 	%p1133, %r1897, 0;
	@%p1133 bra 	$L__BB3_1194;
	shf.l.wrap.b32 	%r8692, %r8693, %r8692, %r1897;
	ld.local.u32 	%r6121, [%rd954+16];
	shf.l.wrap.b32 	%r8693, %r6121, %r8693, %r1897;
$L__BB3_1194:
	shr.u32 	%r6122, %r8692, 30;
	shf.l.wrap.b32 	%r6123, %r8693, %r8692, 2;
	shl.b32 	%r6124, %r8693, 2;
	shr.u32 	%r6125, %r6123, 31;
	add.s32 	%r6126, %r6125, %r6122;
	neg.s32 	%r6127, %r6126;
	setp.lt.s32 	%p1134, %r1893, 0;
	selp.b32 	%r8694, %r6127, %r6126, %p1134;
	xor.b32  	%r6128, %r6123, %r1893;
	shr.s32 	%r6129, %r6123, 31;
	xor.b32  	%r6130, %r6129, %r6123;
	xor.b32  	%r6131, %r6129, %r6124;
	cvt.u64.u32 	%rd2702, %r6130;
	shl.b64 	%rd2703, %rd2702, 32;
	cvt.u64.u32 	%rd2704, %r6131;
	or.b64  	%rd2705, %rd2703, %rd2704;
	cvt.rn.f64.s64 	%fd271, %rd2705;
	mul.f64 	%fd272, %fd271, 0d3BF921FB54442D19;
	cvt.rn.f32.f64 	%f4053, %fd272;
	neg.f32 	%f4054, %f4053;
	setp.lt.s32 	%p1135, %r6128, 0;
	selp.f32 	%f6043, %f4054, %f4053, %p1135;
$L__BB3_1195:
	add.s32 	%r6133, %r8694, 1;
	mul.rn.f32 	%f4056, %f6043, %f6043;
	and.b32  	%r6134, %r8694, 1;
	setp.eq.b32 	%p1136, %r6134, 1;
	selp.f32 	%f4057, %f6043, 0f3F800000, %p1136;
	fma.rn.f32 	%f4058, %f4056, %f4057, 0f00000000;
	fma.rn.f32 	%f4059, %f4056, 0f37CBAC00, 0fBAB607ED;
	selp.f32 	%f4060, 0fB94D4153, %f4059, %p1136;
	selp.f32 	%f4061, 0f3C0885E4, 0f3D2AAABB, %p1136;
	fma.rn.f32 	%f4062, %f4060, %f4056, %f4061;
	selp.f32 	%f4063, 0fBE2AAAA8, 0fBEFFFFFF, %p1136;
	fma.rn.f32 	%f4064, %f4062, %f4056, %f4063;
	fma.rn.f32 	%f4065, %f4064, %f4058, %f4057;
	and.b32  	%r6135, %r6133, 2;
	setp.eq.s32 	%p1137, %r6135, 0;
	mov.f32 	%f4066, 0f00000000;
	sub.f32 	%f4067, %f4066, %f4065;
	selp.f32 	%f6045, %f4065, %f4067, %p1137;
	setp.geu.f32 	%p1138, %f692, 0f40800000;
	@%p1138 bra 	$L__BB3_1205;
	mul.f32 	%f4068, %f6045, 0f3F22F983;
	cvt.rni.s32.f32 	%r8698, %f4068;
	cvt.rn.f32.s32 	%f4069, %r8698;
	fma.rn.f32 	%f4070, %f4069, 0fBFC90FDA, %f6045;
	fma.rn.f32 	%f4071, %f4069, 0fB3A22168, %f4070;
	fma.rn.f32 	%f6044, %f4069, 0fA7C234C5, %f4071;
	abs.f32 	%f877, %f6045;
	setp.ltu.f32 	%p1139, %f877, 0f47CE4780;
	@%p1139 bra 	$L__BB3_1204;
	setp.neu.f32 	%p1140, %f877, 0f7F800000;
	@%p1140 bra 	$L__BB3_1199;
	mov.f32 	%f4074, 0f00000000;
	mul.rn.f32 	%f6044, %f6045, %f4074;
	mov.b32 	%r8698, 0;
	bra.uni 	$L__BB3_1204;
$L__BB3_1199:
	mov.b32 	%r1907, %f6045;
	shl.b32 	%r6137, %r1907, 8;
	or.b32  	%r1908, %r6137, -2147483648;
	mov.b64 	%rd3871, 0;
	mov.b32 	%r8695, 0;
	mov.u64 	%rd3869, __cudart_i2opi_f;
	mov.u64 	%rd3870, %rd1;
$L__BB3_1200:
	.pragma "nounroll";
	ld.global.nc.u32 	%r6138, [%rd3869];
	mad.wide.u32 	%rd2708, %r6138, %r1908, %rd3871;
	shr.u64 	%rd3871, %rd2708, 32;
	st.local.u32 	[%rd3870], %rd2708;
	add.s32 	%r8695, %r8695, 1;
	add.s64 	%rd3870, %rd3870, 4;
	add.s64 	%rd3869, %rd3869, 4;
	setp.ne.s32 	%p1141, %r8695, 6;
	@%p1141 bra 	$L__BB3_1200;
	shr.u32 	%r6139, %r1907, 23;
	st.local.u32 	[%rd1+24], %rd3871;
	and.b32  	%r1911, %r6139, 31;
	and.b32  	%r6140, %r6139, 224;
	add.s32 	%r6141, %r6140, -128;
	shr.u32 	%r6142, %r6141, 5;
	mul.wide.u32 	%rd2709, %r6142, 4;
	sub.s64 	%rd961, %rd1, %rd2709;
	ld.local.u32 	%r8696, [%rd961+24];
	ld.local.u32 	%r8697, [%rd961+20];
	setp.eq.s32 	%p1142, %r1911, 0;
	@%p1142 bra 	$L__BB3_1203;
	shf.l.wrap.b32 	%r8696, %r8697, %r8696, %r1911;
	ld.local.u32 	%r6143, [%rd961+16];
	shf.l.wrap.b32 	%r8697, %r6143, %r8697, %r1911;
$L__BB3_1203:
	shr.u32 	%r6144, %r8696, 30;
	shf.l.wrap.b32 	%r6145, %r8697, %r8696, 2;
	shl.b32 	%r6146, %r8697, 2;
	shr.u32 	%r6147, %r6145, 31;
	add.s32 	%r6148, %r6147, %r6144;
	neg.s32 	%r6149, %r6148;
	setp.lt.s32 	%p1143, %r1907, 0;
	selp.b32 	%r8698, %r6149, %r6148, %p1143;
	xor.b32  	%r6150, %r6145, %r1907;
	shr.s32 	%r6151, %r6145, 31;
	xor.b32  	%r6152, %r6151, %r6145;
	xor.b32  	%r6153, %r6151, %r6146;
	cvt.u64.u32 	%rd2710, %r6152;
	shl.b64 	%rd2711, %rd2710, 32;
	cvt.u64.u32 	%rd2712, %r6153;
	or.b64  	%rd2713, %rd2711, %rd2712;
	cvt.rn.f64.s64 	%fd273, %rd2713;
	mul.f64 	%fd274, %fd273, 0d3BF921FB54442D19;
	cvt.rn.f32.f64 	%f4072, %fd274;
	neg.f32 	%f4073, %f4072;
	setp.lt.s32 	%p1144, %r6150, 0;
	selp.f32 	%f6044, %f4073, %f4072, %p1144;
$L__BB3_1204:
	mul.rn.f32 	%f4075, %f6044, %f6044;
	and.b32  	%r6155, %r8698, 1;
	setp.eq.b32 	%p1145, %r6155, 1;
	selp.f32 	%f4076, 0f3F800000, %f6044, %p1145;
	fma.rn.f32 	%f4077, %f4075, %f4076, 0f00000000;
	fma.rn.f32 	%f4078, %f4075, 0f37CBAC00, 0fBAB607ED;
	selp.f32 	%f4079, %f4078, 0fB94D4153, %p1145;
	selp.f32 	%f4080, 0f3D2AAABB, 0f3C0885E4, %p1145;
	fma.rn.f32 	%f4081, %f4079, %f4075, %f4080;
	selp.f32 	%f4082, 0fBEFFFFFF, 0fBE2AAAA8, %p1145;
	fma.rn.f32 	%f4083, %f4081, %f4075, %f4082;
	fma.rn.f32 	%f4084, %f4083, %f4077, %f4076;
	and.b32  	%r6156, %r8698, 2;
	setp.eq.s32 	%p1146, %r6156, 0;
	mov.f32 	%f4085, 0f00000000;
	sub.f32 	%f4086, %f4085, %f4084;
	selp.f32 	%f6045, %f4084, %f4086, %p1146;
$L__BB3_1205:
	mul.f32 	%f4087, %f6045, 0f3F22F983;
	cvt.rni.s32.f32 	%r8702, %f4087;
	cvt.rn.f32.s32 	%f4088, %r8702;
	fma.rn.f32 	%f4089, %f4088, 0fBFC90FDA, %f6045;
	fma.rn.f32 	%f4090, %f4088, 0fB3A22168, %f4089;
	fma.rn.f32 	%f6046, %f4088, 0fA7C234C5, %f4090;
	abs.f32 	%f884, %f6045;
	setp.ltu.f32 	%p1147, %f884, 0f47CE4780;
	@%p1147 bra 	$L__BB3_1213;
	setp.neu.f32 	%p1148, %f884, 0f7F800000;
	@%p1148 bra 	$L__BB3_1208;
	mov.f32 	%f4093, 0f00000000;
	mul.rn.f32 	%f6046, %f6045, %f4093;
	mov.b32 	%r8702, 0;
	bra.uni 	$L__BB3_1213;
$L__BB3_1208:
	mov.b32 	%r1921, %f6045;
	shl.b32 	%r6158, %r1921, 8;
	or.b32  	%r1922, %r6158, -2147483648;
	mov.b64 	%rd3874, 0;
	mov.b32 	%r8699, 0;
	mov.u64 	%rd3872, __cudart_i2opi_f;
	mov.u64 	%rd3873, %rd1;
$L__BB3_1209:
	.pragma "nounroll";
	ld.global.nc.u32 	%r6159, [%rd3872];
	mad.wide.u32 	%rd2716, %r6159, %r1922, %rd3874;
	shr.u64 	%rd3874, %rd2716, 32;
	st.local.u32 	[%rd3873], %rd2716;
	add.s32 	%r8699, %r8699, 1;
	add.s64 	%rd3873, %rd3873, 4;
	add.s64 	%rd3872, %rd3872, 4;
	setp.ne.s32 	%p1149, %r8699, 6;
	@%p1149 bra 	$L__BB3_1209;
	shr.u32 	%r6160, %r1921, 23;
	st.local.u32 	[%rd1+24], %rd3874;
	and.b32  	%r1925, %r6160, 31;
	and.b32  	%r6161, %r6160, 224;
	add.s32 	%r6162, %r6161, -128;
	shr.u32 	%r6163, %r6162, 5;
	mul.wide.u32 	%rd2717, %r6163, 4;
	sub.s64 	%rd968, %rd1, %rd2717;
	ld.local.u32 	%r8700, [%rd968+24];
	ld.local.u32 	%r8701, [%rd968+20];
	setp.eq.s32 	%p1150, %r1925, 0;
	@%p1150 bra 	$L__BB3_1212;
	shf.l.wrap.b32 	%r8700, %r8701, %r8700, %r1925;
	ld.local.u32 	%r6164, [%rd968+16];
	shf.l.wrap.b32 	%r8701, %r6164, %r8701, %r1925;
$L__BB3_1212:
	shr.u32 	%r6165, %r8700, 30;
	shf.l.wrap.b32 	%r6166, %r8701, %r8700, 2;
	shl.b32 	%r6167, %r8701, 2;
	shr.u32 	%r6168, %r6166, 31;
	add.s32 	%r6169, %r6168, %r6165;
	neg.s32 	%r6170, %r6169;
	setp.lt.s32 	%p1151, %r1921, 0;
	selp.b32 	%r8702, %r6170, %r6169, %p1151;
	xor.b32  	%r6171, %r6166, %r1921;
	shr.s32 	%r6172, %r6166, 31;
	xor.b32  	%r6173, %r6172, %r6166;
	xor.b32  	%r6174, %r6172, %r6167;
	cvt.u64.u32 	%rd2718, %r6173;
	shl.b64 	%rd2719, %rd2718, 32;
	cvt.u64.u32 	%rd2720, %r6174;
	or.b64  	%rd2721, %rd2719, %rd2720;
	cvt.rn.f64.s64 	%fd275, %rd2721;
	mul.f64 	%fd276, %fd275, 0d3BF921FB54442D19;
	cvt.rn.f32.f64 	%f4091, %fd276;
	neg.f32 	%f4092, %f4091;
	setp.lt.s32 	%p1152, %r6171, 0;
	selp.f32 	%f6046, %f4092, %f4091, %p1152;
$L__BB3_1213:
	add.s32 	%r6176, %r8702, 1;
	mul.rn.f32 	%f4094, %f6046, %f6046;
	and.b32  	%r6177, %r8702, 1;
	setp.eq.b32 	%p1153, %r6177, 1;
	selp.f32 	%f4095, %f6046, 0f3F800000, %p1153;
	fma.rn.f32 	%f4096, %f4094, %f4095, 0f00000000;
	fma.rn.f32 	%f4097, %f4094, 0f37CBAC00, 0fBAB607ED;
	selp.f32 	%f4098, 0fB94D4153, %f4097, %p1153;
	selp.f32 	%f4099, 0f3C0885E4, 0f3D2AAABB, %p1153;
	fma.rn.f32 	%f4100, %f4098, %f4094, %f4099;
	selp.f32 	%f4101, 0fBE2AAAA8, 0fBEFFFFFF, %p1153;
	fma.rn.f32 	%f4102, %f4100, %f4094, %f4101;
	fma.rn.f32 	%f4103, %f4102, %f4096, %f4095;
	and.b32  	%r6178, %r6176, 2;
	setp.eq.s32 	%p1154, %r6178, 0;
	mov.f32 	%f4104, 0f00000000;
	sub.f32 	%f4105, %f4104, %f4103;
	selp.f32 	%f888, %f4103, %f4105, %p1154;
	mul.f32 	%f4106, %f888, 0f3F22F983;
	cvt.rni.s32.f32 	%r8706, %f4106;
	cvt.rn.f32.s32 	%f4107, %r8706;
	fma.rn.f32 	%f4108, %f4107, 0fBFC90FDA, %f888;
	fma.rn.f32 	%f4109, %f4107, 0fB3A22168, %f4108;
	fma.rn.f32 	%f6047, %f4107, 0fA7C234C5, %f4109;
	abs.f32 	%f890, %f888;
	setp.ltu.f32 	%p1155, %f890, 0f47CE4780;
	@%p1155 bra 	$L__BB3_1221;
	setp.neu.f32 	%p1156, %f890, 0f7F800000;
	@%p1156 bra 	$L__BB3_1216;
	mov.f32 	%f4112, 0f00000000;
	mul.rn.f32 	%f6047, %f888, %f4112;
	mov.b32 	%r8706, 0;
	bra.uni 	$L__BB3_1221;
$L__BB3_1216:
	mov.b32 	%r1935, %f888;
	shl.b32 	%r6180, %r1935, 8;
	or.b32  	%r1936, %r6180, -2147483648;
	mov.b64 	%rd3877, 0;
	mov.b32 	%r8703, 0;
	mov.u64 	%rd3875, __cudart_i2opi_f;
	mov.u64 	%rd3876, %rd1;
$L__BB3_1217:
	.pragma "nounroll";
	ld.global.nc.u32 	%r6181, [%rd3875];
	mad.wide.u32 	%rd2724, %r6181, %r1936, %rd3877;
	shr.u64 	%rd3877, %rd2724, 32;
	st.local.u32 	[%rd3876], %rd2724;
	add.s32 	%r8703, %r8703, 1;
	add.s64 	%rd3876, %rd3876, 4;
	add.s64 	%rd3875, %rd3875, 4;
	setp.ne.s32 	%p1157, %r8703, 6;
	@%p1157 bra 	$L__BB3_1217;
	shr.u32 	%r6182, %r1935, 23;
	st.local.u32 	[%rd1+24], %rd3877;
	and.b32  	%r1939, %r6182, 31;
	and.b32  	%r6183, %r6182, 224;
	add.s32 	%r6184, %r6183, -128;
	shr.u32 	%r6185, %r6184, 5;
	mul.wide.u32 	%rd2725, %r6185, 4;
	sub.s64 	%rd975, %rd1, %rd2725;
	ld.local.u32 	%r8704, [%rd975+24];
	ld.local.u32 	%r8705, [%rd975+20];
	setp.eq.s32 	%p1158, %r1939, 0;
	@%p1158 bra 	$L__BB3_1220;
	shf.l.wrap.b32 	%r8704, %r8705, %r8704, %r1939;
	ld.local.u32 	%r6186, [%rd975+16];
	shf.l.wrap.b32 	%r8705, %r6186, %r8705, %r1939;
$L__BB3_1220:
	shr.u32 	%r6187, %r8704, 30;
	shf.l.wrap.b32 	%r6188, %r8705, %r8704, 2;
	shl.b32 	%r6189, %r8705, 2;
	shr.u32 	%r6190, %r6188, 31;
	add.s32 	%r6191, %r6190, %r6187;
	neg.s32 	%r6192, %r6191;
	setp.lt.s32 	%p1159, %r1935, 0;
	selp.b32 	%r8706, %r6192, %r6191, %p1159;
	xor.b32  	%r6193, %r6188, %r1935;
	shr.s32 	%r6194, %r6188, 31;
	xor.b32  	%r6195, %r6194, %r6188;
	xor.b32  	%r6196, %r6194, %r6189;
	cvt.u64.u32 	%rd2726, %r6195;
	shl.b64 	%rd2727, %rd2726, 32;
	cvt.u64.u32 	%rd2728, %r6196;
	or.b64  	%rd2729, %rd2727, %rd2728;
	cvt.rn.f64.s64 	%fd277, %rd2729;
	mul.f64 	%fd278, %fd277, 0d3BF921FB54442D19;
	cvt.rn.f32.f64 	%f4110, %fd278;
	neg.f32 	%f4111, %f4110;
	setp.lt.s32 	%p1160, %r6193, 0;
	selp.f32 	%f6047, %f4111, %f4110, %p1160;
$L__BB3_1221:
	mul.rn.f32 	%f4113, %f6047, %f6047;
	and.b32  	%r6198, %r8706, 1;
	setp.eq.b32 	%p1161, %r6198, 1;
	selp.f32 	%f4114, 0f3F800000, %f6047, %p1161;
	fma.rn.f32 	%f4115, %f4113, %f4114, 0f00000000;
	fma.rn.f32 	%f4116, %f4113, 0f37CBAC00, 0fBAB607ED;
	selp.f32 	%f4117, %f4116, 0fB94D4153, %p1161;
	selp.f32 	%f4118, 0f3D2AAABB, 0f3C0885E4, %p1161;
	fma.rn.f32 	%f4119, %f4117, %f4113, %f4118;
	selp.f32 	%f4120, 0fBEFFFFFF, 0fBE2AAAA8, %p1161;
	fma.rn.f32 	%f4121, %f4119, %f4113, %f4120;
	fma.rn.f32 	%f4122, %f4121, %f4115, %f4114;
	and.b32  	%r6199, %r8706, 2;
	setp.eq.s32 	%p1162, %r6199, 0;
	mov.f32 	%f4123, 0f00000000;
	sub.f32 	%f4124, %f4123, %f4122;
	selp.f32 	%f894, %f4122, %f4124, %p1162;
	mul.f32 	%f4125, %f894, 0f3F22F983;
	cvt.rni.s32.f32 	%r8710, %f4125;
	cvt.rn.f32.s32 	%f4126, %r8710;
	fma.rn.f32 	%f4127, %f4126, 0fBFC90FDA, %f894;
	fma.rn.f32 	%f4128, %f4126, 0fB3A22168, %f4127;
	fma.rn.f32 	%f6048, %f4126, 0fA7C234C5, %f4128;
	abs.f32 	%f896, %f894;
	setp.ltu.f32 	%p1163, %f896, 0f47CE4780;
	@%p1163 bra 	$L__BB3_1229;
	setp.neu.f32 	%p1164, %f896, 0f7F800000;
	@%p1164 bra 	$L__BB3_1224;
	mov.f32 	%f4131, 0f00000000;
	mul.rn.f32 	%f6048, %f894, %f4131;
	mov.b32 	%r8710, 0;
	bra.uni 	$L__BB3_1229;
$L__BB3_1224:
	mov.b32 	%r1949, %f894;
	shl.b32 	%r6201, %r1949, 8;
	or.b32  	%r1950, %r6201, -2147483648;
	mov.b64 	%rd3880, 0;
	mov.b32 	%r8707, 0;
	mov.u64 	%rd3878, __cudart_i2opi_f;
	mov.u64 	%rd3879, %rd1;
$L__BB3_1225:
	.pragma "nounroll";
	ld.global.nc.u32 	%r6202, [%rd3878];
	mad.wide.u32 	%rd2732, %r6202, %r1950, %rd3880;
	shr.u64 	%rd3880, %rd2732, 32;
	st.local.u32 	[%rd3879], %rd2732;
	add.s32 	%r8707, %r8707, 1;
	add.s64 	%rd3879, %rd3879, 4;
	add.s64 	%rd3878, %rd3878, 4;
	setp.ne.s32 	%p1165, %r8707, 6;
	@%p1165 bra 	$L__BB3_1225;
	shr.u32 	%r6203, %r1949, 23;
	st.local.u32 	[%rd1+24], %rd3880;
	and.b32  	%r1953, %r6203, 31;
	and.b32  	%r6204, %r6203, 224;
	add.s32 	%r6205, %r6204, -128;
	shr.u32 	%r6206, %r6205, 5;
	mul.wide.u32 	%rd2733, %r6206, 4;
	sub.s64 	%rd982, %rd1, %rd2733;
	ld.local.u32 	%r8708, [%rd982+24];
	ld.local.u32 	%r8709, [%rd982+20];
	setp.eq.s32 	%p1166, %r1953, 0;
	@%p1166 bra 	$L__BB3_1228;
	shf.l.wrap.b32 	%r8708, %r8709, %r8708, %r1953;
	ld.local.u32 	%r6207, [%rd982+16];
	shf.l.wrap.b32 	%r8709, %r6207, %r8709, %r1953;
$L__BB3_1228:
	shr.u32 	%r6208, %r8708, 30;
	shf.l.wrap.b32 	%r6209, %r8709, %r8708, 2;
	shl.b32 	%r6210, %r8709, 2;
	shr.u32 	%r6211, %r6209, 31;
	add.s32 	%r6212, %r6211, %r6208;
	neg.s32 	%r6213, %r6212;
	setp.lt.s32 	%p1167, %r1949, 0;
	selp.b32 	%r8710, %r6213, %r6212, %p1167;
	xor.b32  	%r6214, %r6209, %r1949;
	shr.s32 	%r6215, %r6209, 31;
	xor.b32  	%r6216, %r6215, %r6209;
	xor.b32  	%r6217, %r6215, %r6210;
	cvt.u64.u32 	%rd2734, %r6216;
	shl.b64 	%rd2735, %rd2734, 32;
	cvt.u64.u32 	%rd2736, %r6217;
	or.b64  	%rd2737, %rd2735, %rd2736;
	cvt.rn.f64.s64 	%fd279, %rd2737;
	mul.f64 	%fd280, %fd279, 0d3BF921FB54442D19;
	cvt.rn.f32.f64 	%f4129, %fd280;
	neg.f32 	%f4130, %f4129;
	setp.lt.s32 	%p1168, %r6214, 0;
	selp.f32 	%f6048, %f4130, %f4129, %p1168;
$L__BB3_1229:
	mul.rn.f32 	%f4132, %f6048, %f6048;
	and.b32  	%r6219, %r8710, 1;
	setp.eq.b32 	%p1169, %r6219, 1;
	selp.f32 	%f4133, 0f3F800000, %f6048, %p1169;
	fma.rn.f32 	%f4134, %f4132, %f4133, 0f00000000;
	fma.rn.f32 	%f4135, %f4132, 0f37CBAC00, 0fBAB607ED;
	selp.f32 	%f4136, %f4135, 0fB94D4153, %p1169;
	selp.f32 	%f4137, 0f3D2AAABB, 0f3C0885E4, %p1169;
	fma.rn.f32 	%f4138, %f4136, %f4132, %f4137;
	selp.f32 	%f4139, 0fBEFFFFFF, 0fBE2AAAA8, %p1169;
	fma.rn.f32 	%f4140, %f4138, %f4132, %f4139;
	fma.rn.f32 	%f4141, %f4140, %f4134, %f4133;
	and.b32  	%r6220, %r8710, 2;
	setp.eq.s32 	%p1170, %r6220, 0;
	mov.f32 	%f4142, 0f00000000;
	sub.f32 	%f4143, %f4142, %f4141;
	selp.f32 	%f900, %f4141, %f4143, %p1170;
	mul.f32 	%f4144, %f900, 0f3F22F983;
	cvt.rni.s32.f32 	%r8714, %f4144;
	cvt.rn.f32.s32 	%f4145, %r8714;
	fma.rn.f32 	%f4146, %f4145, 0fBFC90FDA, %f900;
	fma.rn.f32 	%f4147, %f4145, 0fB3A22168, %f4146;
	fma.rn.f32 	%f6049, %f4145, 0fA7C234C5, %f4147;
	abs.f32 	%f902, %f900;
	setp.ltu.f32 	%p1171, %f902, 0f47CE4780;
	@%p1171 bra 	$L__BB3_1237;
	setp.neu.f32 	%p1172, %f902, 0f7F800000;
	@%p1172 bra 	$L__BB3_1232;
	mov.f32 	%f4150, 0f00000000;
	mul.rn.f32 	%f6049, %f900, %f4150;
	mov.b32 	%r8714, 0;
	bra.uni 	$L__BB3_1237;
$L__BB3_1232:
	mov.b32 	%r1963, %f900;
	shl.b32 	%r6222, %r1963, 8;
	or.b32  	%r1964, %r6222, -2147483648;
	mov.b64 	%rd3883, 0;
	mov.b32 	%r8711, 0;
	mov.u64 	%rd3881, __cudart_i2opi_f;
	mov.u64 	%rd3882, %rd1;
$L__BB3_1233:
	.pragma "nounroll";
	ld.global.nc.u32 	%r6223, [%rd3881];
	mad.wide.u32 	%rd2740, %r6223, %r1964, %rd3883;
	shr.u64 	%rd3883, %rd2740, 32;
	st.local.u32 	[%rd3882], %rd2740;
	add.s32 	%r8711, %r8711, 1;
	add.s64 	%rd3882, %rd3882, 4;
	add.s64 	%rd3881, %rd3881, 4;
	setp.ne.s32 	%p1173, %r8711, 6;
	@%p1173 bra 	$L__BB3_1233;
	shr.u32 	%r6224, %r1963, 23;
	st.local.u32 	[%rd1+24], %rd3883;
	and.b32  	%r1967, %r6224, 31;
	and.b32  	%r6225, %r6224, 224;
	add.s32 	%r6226, %r6225, -128;
	shr.u32 	%r6227, %r6226, 5;
	mul.wide.u32 	%rd2741, %r6227, 4;
	sub.s64 	%rd989, %rd1, %rd2741;
	ld.local.u32 	%r8712, [%rd989+24];
	ld.local.u32 	%r8713, [%rd989+20];
	setp.eq.s32 	%p1174, %r1967, 0;
	@%p1174 bra 	$L__BB3_1236;
	shf.l.wrap.b32 	%r8712, %r8713, %r8712, %r1967;
	ld.local.u32 	%r6228, [%rd989+16];
	shf.l.wrap.b32 	%r8713, %r6228, %r8713, %r1967;
$L__BB3_1236:
	shr.u32 	%r6229, %r8712, 30;
	shf.l.wrap.b32 	%r6230, %r8713, %r8712, 2;
	shl.b32 	%r6231, %r8713, 2;
	shr.u32 	%r6232, %r6230, 31;
	add.s32 	%r6233, %r6232, %r6229;
	neg.s32 	%r6234, %r6233;
	setp.lt.s32 	%p1175, %r1963, 0;
	selp.b32 	%r8714, %r6234, %r6233, %p1175;
	xor.b32  	%r6235, %r6230, %r1963;
	shr.s32 	%r6236, %r6230, 31;
	xor.b32  	%r6237, %r6236, %r6230;
	xor.b32  	%r6238, %r6236, %r6231;
	cvt.u64.u32 	%rd2742, %r6237;
	shl.b64 	%rd2743, %rd2742, 32;
	cvt.u64.u32 	%rd2744, %r6238;
	or.b64  	%rd2745, %rd2743, %rd2744;
	cvt.rn.f64.s64 	%fd281, %rd2745;
	mul.f64 	%fd282, %fd281, 0d3BF921FB54442D19;
	cvt.rn.f32.f64 	%f4148, %fd282;
	neg.f32 	%f4149, %f4148;
	setp.lt.s32 	%p1176, %r6235, 0;
	selp.f32 	%f6049, %f4149, %f4148, %p1176;
$L__BB3_1237:
	add.s32 	%r6240, %r8714, 1;
	mul.rn.f32 	%f4151, %f6049, %f6049;
	and.b32  	%r6241, %r8714, 1;
	setp.eq.b32 	%p1177, %r6241, 1;
	selp.f32 	%f4152, %f6049, 0f3F800000, %p1177;
	fma.rn.f32 	%f4153, %f4151, %f4152, 0f00000000;
	fma.rn.f32 	%f4154, %f4151, 0f37CBAC00, 0fBAB607ED;
	selp.f32 	%f4155, 0fB94D4153, %f4154, %p1177;
	selp.f32 	%f4156, 0f3C0885E4, 0f3D2AAABB, %p1177;
	fma.rn.f32 	%f4157, %f4155, %f4151, %f4156;
	selp.f32 	%f4158, 0fBE2AAAA8, 0fBEFFFFFF, %p1177;
	fma.rn.f32 	%f4159, %f4157, %f4151, %f4158;
	fma.rn.f32 	%f4160, %f4159, %f4153, %f4152;
	and.b32  	%r6242, %r6240, 2;
	setp.eq.s32 	%p1178, %r6242, 0;
	mov.f32 	%f4161, 0f00000000;
	sub.f32 	%f4162, %f4161, %f4160;
	selp.f32 	%f6051, %f4160, %f4162, %p1178;
	setp.leu.f32 	%p1179, %f692, %f659;
	@%p1179 bra 	$L__BB3_1247;
	mul.f32 	%f4163, %f6051, 0f3F22F983;
	cvt.rni.s32.f32 	%r8718, %f4163;
	cvt.rn.f32.s32 	%f4164, %r8718;
	fma.rn.f32 	%f4165, %f4164, 0fBFC90FDA, %f6051;
	fma.rn.f32 	%f4166, %f4164, 0fB3A22168, %f4165;
	fma.rn.f32 	%f6050, %f4164, 0fA7C234C5, %f4166;
	abs.f32 	%f908, %f6051;
	setp.ltu.f32 	%p1180, %f908, 0f47CE4780;
	@%p1180 bra 	$L__BB3_1246;
	setp.neu.f32 	%p1181, %f908, 0f7F800000;
	@%p1181 bra 	$L__BB3_1241;
	mov.f32 	%f4169, 0f00000000;
	mul.rn.f32 	%f6050, %f6051, %f4169;
	mov.b32 	%r8718, 0;
	bra.uni 	$L__BB3_1246;
$L__BB3_1241:
	mov.b32 	%r1977, %f6051;
	shl.b32 	%r6244, %r1977, 8;
	or.b32  	%r1978, %r6244, -2147483648;
	mov.b64 	%rd3886, 0;
	mov.b32 	%r8715, 0;
	mov.u64 	%rd3884, __cudart_i2opi_f;
	mov.u64 	%rd3885, %rd1;
$L__BB3_1242:
	.pragma "nounroll";
	ld.global.nc.u32 	%r6245, [%rd3884];
	mad.wide.u32 	%rd2748, %r6245, %r1978, %rd3886;
	shr.u64 	%rd3886, %rd2748, 32;
	st.local.u32 	[%rd3885], %rd2748;
	add.s32 	%r8715, %r8715, 1;
	add.s64 	%rd3885, %rd3885, 4;
	add.s64 	%rd3884, %rd3884, 4;
	setp.ne.s32 	%p1182, %r8715, 6;
	@%p1182 bra 	$L__BB3_1242;
	shr.u32 	%r6246, %r1977, 23;
	st.local.u32 	[%rd1+24], %rd3886;
	and.b32  	%r1981, %r6246, 31;
	and.b32  	%r6247, %r6246, 224;
	add.s32 	%r6248, %r6247, -128;
	shr.u32 	%r6249, %r6248, 5;
	mul.wide.u32 	%rd2749, %r6249, 4;
	sub.s64 	%rd996, %rd1, %rd2749;
	ld.local.u32 	%r8716, [%rd996+24];
	ld.local.u32 	%r8717, [%rd996+20];
	setp.eq.s32 	%p1183, %r1981, 0;
	@%p1183 bra 	$L__BB3_1245;
	shf.l.wrap.b32 	%r8716, %r8717, %r8716, %r1981;
	ld.local.u32 	%r6250, [%rd996+16];
	shf.l.wrap.b32 	%r8717, %r6250, %r8717, %r1981;
$L__BB3_1245:
	shr.u32 	%r6251, %r8716, 30;
	shf.l.wrap.b32 	%r6252, %r8717, %r8716, 2;
	shl.b32 	%r6253, %r8717, 2;
	shr.u32 	%r6254, %r6252, 31;
	add.s32 	%r6255, %r6254, %r6251;
	neg.s32 	%r6256, %r6255;
	setp.lt.s32 	%p1184, %r1977, 0;
	selp.b32 	%r8718, %r6256, %r6255, %p1184;
	xor.b32  	%r6257, %r6252, %r1977;
	shr.s32 	%r6258, %r6252, 31;
	xor.b32  	%r6259, %r6258, %r6252;
	xor.b32  	%r6260, %r6258, %r6253;
	cvt.u64.u32 	%rd2750, %r6259;
	shl.b64 	%rd2751, %rd2750, 32;
	cvt.u64.u32 	%rd2752, %r6260;
	or.b64  	%rd2753, %rd2751, %rd2752;
	cvt.rn.f64.s64 	%fd283, %rd2753;
	mul.f64 	%fd284, %fd283, 0d3BF921FB54442D19;
	cvt.rn.f32.f64 	%f4167, %fd284;
	neg.f32 	%f4168, %f4167;
	setp.lt.s32 	%p1185, %r6257, 0;
	selp.f32 	%f6050, %f4168, %f4167, %p1185;
$L__BB3_1246:
	add.s32 	%r6262, %r8718, 1;
	mul.rn.f32 	%f4170, %f6050, %f6050;
	and.b32  	%r6263, %r8718, 1;
	setp.eq.b32 	%p1186, %r6263, 1;
	selp.f32 	%f4171, %f6050, 0f3F800000, %p1186;
	fma.rn.f32 	%f4172, %f4170, %f4171, 0f00000000;
	fma.rn.f32 	%f4173, %f4170, 0f37CBAC00, 0fBAB607ED;
	selp.f32 	%f4174, 0fB94D4153, %f4173, %p1186;
	selp.f32 	%f4175, 0f3C0885E4, 0f3D2AAABB, %p1186;
	fma.rn.f32 	%f4176, %f4174, %f4170, %f4175;
	selp.f32 	%f4177, 0fBE2AAAA8, 0fBEFFFFFF, %p1186;
	fma.rn.f32 	%f4178, %f4176, %f4170, %f4177;
	fma.rn.f32 	%f4179, %f4178, %f4172, %f4171;
	and.b32  	%r6264, %r6262, 2;
	setp.eq.s32 	%p1187, %r6264, 0;
	mov.f32 	%f4180, 0f00000000;
	sub.f32 	%f4181, %f4180, %f4179;
	selp.f32 	%f6051, %f4179, %f4181, %p1187;
$L__BB3_1247:
	mul.f32 	%f4182, %f6051, 0f3F22F983;
	cvt.rni.s32.f32 	%r8722, %f4182;
	cvt.rn.f32.s32 	%f4183, %r8722;
	fma.rn.f32 	%f4184, %f4183, 0fBFC90FDA, %f6051;
	fma.rn.f32 	%f4185, %f4183, 0fB3A22168, %f4184;
	fma.rn.f32 	%f6052, %f4183, 0fA7C234C5, %f4185;
	abs.f32 	%f915, %f6051;
	setp.ltu.f32 	%p1188, %f915, 0f47CE4780;
	@%p1188 bra 	$L__BB3_1255;
	setp.neu.f32 	%p1189, %f915, 0f7F800000;
	@%p1189 bra 	$L__BB3_1250;
	mov.f32 	%f4188, 0f00000000;
	mul.rn.f32 	%f6052, %f6051, %f4188;
	mov.b32 	%r8722, 0;
	bra.uni 	$L__BB3_1255;
$L__BB3_1250:
	mov.b32 	%r1991, %f6051;
	shl.b32 	%r6266, %r1991, 8;
	or.b32  	%r1992, %r6266, -2147483648;
	mov.b64 	%rd3889, 0;
	mov.b32 	%r8719, 0;
	mov.u64 	%rd3887, __cudart_i2opi_f;
	mov.u64 	%rd3888, %rd1;
$L__BB3_1251:
	.pragma "nounroll";
	ld.global.nc.u32 	%r6267, [%rd3887];
	mad.wide.u32 	%rd2756, %r6267, %r1992, %rd3889;
	shr.u64 	%rd3889, %rd2756, 32;
	st.local.u32 	[%rd3888], %rd2756;
	add.s32 	%r8719, %r8719, 1;
	add.s64 	%rd3888, %rd3888, 4;
	add.s64 	%rd3887, %rd3887, 4;
	setp.ne.s32 	%p1190, %r8719, 6;
	@%p1190 bra 	$L__BB3_1251;
	shr.u32 	%r6268, %r1991, 23;
	st.local.u32 	[%rd1+24], %rd3889;
	and.b32  	%r1995, %r6268, 31;
	and.b32  	%r6269, %r6268, 224;
	add.s32 	%r6270, %r6269, -128;
	shr.u32 	%r6271, %r6270, 5;
	mul.wide.u32 	%rd2757, %r6271, 4;
	sub.s64 	%rd1003, %rd1, %rd2757;
	ld.local.u32 	%r8720, [%rd1003+24];
	ld.local.u32 	%r8721, [%rd1003+20];
	setp.eq.s32 	%p1191, %r1995, 0;
	@%p1191 bra 	$L__BB3_1254;
	shf.l.wrap.b32 	%r8720, %r8721, %r8720, %r1995;
	ld.local.u32 	%r6272, [%rd1003+16];
	shf.l.wrap.b32 	%r8721, %r6272, %r8721, %r1995;
$L__BB3_1254:
	shr.u32 	%r6273, %r8720, 30;
	shf.l.wrap.b32 	%r6274, %r8721, %r8720, 2;
	shl.b32 	%r6275, %r8721, 2;
	shr.u32 	%r6276, %r6274, 31;
	add.s32 	%r6277, %r6276, %r6273;
	neg.s32 	%r6278, %r6277;
	setp.lt.s32 	%p1192, %r1991, 0;
	selp.b32 	%r8722, %r6278, %r6277, %p1192;
	xor.b32  	%r6279, %r6274, %r1991;
	shr.s32 	%r6280, %r6274, 31;
	xor.b32  	%r6281, %r6280, %r6274;
	xor.b32  	%r6282, %r6280, %r6275;
	cvt.u64.u32 	%rd2758, %r6281;
	shl.b64 	%rd2759, %rd2758, 32;
	cvt.u64.u32 	%rd2760, %r6282;
	or.b64  	%rd2761, %rd2759, %rd2760;
	cvt.rn.f64.s64 	%fd285, %rd2761;
	mul.f64 	%fd286, %fd285, 0d3BF921FB54442D19;
	cvt.rn.f32.f64 	%f4186, %fd286;
	neg.f32 	%f4187, %f4186;
	setp.lt.s32 	%p1193, %r6279, 0;
	selp.f32 	%f6052, %f4187, %f4186, %p1193;
$L__BB3_1255:
	mul.rn.f32 	%f4189, %f6052, %f6052;
	and.b32  	%r6284, %r8722, 1;
	setp.eq.b32 	%p1194, %r6284, 1;
	selp.f32 	%f4190, 0f3F800000, %f6052, %p1194;
	fma.rn.f32 	%f4191, %f4189, %f4190, 0f00000000;
	fma.rn.f32 	%f4192, %f4189, 0f37CBAC00, 0fBAB607ED;
	selp.f32 	%f4193, %f4192, 0fB94D4153, %p1194;
	selp.f32 	%f4194, 0f3D2AAABB, 0f3C0885E4, %p1194;
	fma.rn.f32 	%f4195, %f4193, %f4189, %f4194;
	selp.f32 	%f4196, 0fBEFFFFFF, 0fBE2AAAA8, %p1194;
	fma.rn.f32 	%f4197, %f4195, %f4189, %f4196;
	fma.rn.f32 	%f4198, %f4197, %f4191, %f4190;
	and.b32  	%r6285, %r8722, 2;
	setp.eq.s32 	%p1195, %r6285, 0;
	mov.f32 	%f4199, 0f00000000;
	sub.f32 	%f4200, %f4199, %f4198;
	selp.f32 	%f919, %f4198, %f4200, %p1195;
	mul.f32 	%f4201, %f919, 0f3F22F983;
	cvt.rni.s32.f32 	%r8726, %f4201;
	cvt.rn.f32.s32 	%f4202, %r8726;
	fma.rn.f32 	%f4203, %f4202, 0fBFC90FDA, %f919;
	fma.rn.f32 	%f4204, %f4202, 0fB3A22168, %f4203;
	fma.rn.f32 	%f6053, %f4202, 0fA7C234C5, %f4204;
	abs.f32 	%f921, %f919;
	setp.ltu.f32 	%p1196, %f921, 0f47CE4780;
	@%p1196 bra 	$L__BB3_1263;
	setp.neu.f32 	%p1197, %f921, 0f7F800000;
	@%p1197 bra 	$L__BB3_1258;
	mov.f32 	%f4207, 0f00000000;
	mul.rn.f32 	%f6053, %f919, %f4207;
	mov.b32 	%r8726, 0;
	bra.uni 	$L__BB3_1263;
$L__BB3_1258:
	mov.b32 	%r2005, %f919;
	shl.b32 	%r6287, %r2005, 8;
	or.b32  	%r2006, %r6287, -2147483648;
	mov.b64 	%rd3892, 0;
	mov.b32 	%r8723, 0;
	mov.u64 	%rd3890, __cudart_i2opi_f;
	mov.u64 	%rd3891, %rd1;
$L__BB3_1259:
	.pragma "nounroll";
	ld.global.nc.u32 	%r6288, [%rd3890];
	mad.wide.u32 	%rd2764, %r6288, %r2006, %rd3892;
	shr.u64 	%rd3892, %rd2764, 32;
	st.local.u32 	[%rd3891], %rd2764;
	add.s32 	%r8723, %r8723, 1;
	add.s64 	%rd3891, %rd3891, 4;
	add.s64 	%rd3890, %rd3890, 4;
	setp.ne.s32 	%p1198, %r8723, 6;
	@%p1198 bra 	$L__BB3_1259;
	shr.u32 	%r6289, %r2005, 23;
	st.local.u32 	[%rd1+24], %rd3892;
	and.b32  	%r2009, %r6289, 31;
	and.b32  	%r6290, %r6289, 224;
	add.s32 	%r6291, %r6290, -128;
	shr.u32 	%r6292, %r6291, 5;
	mul.wide.u32 	%rd2765, %r6292, 4;
	sub.s64 	%rd1010, %rd1, %rd2765;
	ld.local.u32 	%r8724, [%rd1010+24];
	ld.local.u32 	%r8725, [%rd1010+20];
	setp.eq.s32 	%p1199, %r2009, 0;
	@%p1199 bra 	$L__BB3_1262;
	shf.l.wrap.b32 	%r8724, %r8725, %r8724, %r2009;
	ld.local.u32 	%r6293, [%rd1010+16];
	shf.l.wrap.b32 	%r8725, %r6293, %r8725, %r2009;
$L__BB3_1262:
	shr.u32 	%r6294, %r8724, 30;
	shf.l.wrap.b32 	%r6295, %r8725, %r8724, 2;
	shl.b32 	%r6296, %r8725, 2;
	shr.u32 	%r6297, %r6295, 31;
	add.s32 	%r6298, %r6297, %r6294;
	neg.s32 	%r6299, %r6298;
	setp.lt.s32 	%p1200, %r2005, 0;
	selp.b32 	%r8726, %r6299, %r6298, %p1200;
	xor.b32  	%r6300, %r6295, %r2005;
	shr.s32 	%r6301, %r6295, 31;
	xor.b32  	%r6302, %r6301, %r6295;
	xor.b32  	%r6303, %r6301, %r6296;
	cvt.u64.u32 	%rd2766, %r6302;
	shl.b64 	%rd2767, %rd2766, 32;
	cvt.u64.u32 	%rd2768, %r6303;
	or.b64  	%rd2769, %rd2767, %rd2768;
	cvt.rn.f64.s64 	%fd287, %rd2769;
	mul.f64 	%fd288, %fd287, 0d3BF921FB54442D19;
	cvt.rn.f32.f64 	%f4205, %fd288;
	neg.f32 	%f4206, %f4205;
	setp.lt.s32 	%p1201, %r6300, 0;
	selp.f32 	%f6053, %f4206, %f4205, %p1201;
$L__BB3_1263:
	mul.rn.f32 	%f4208, %f6053, %f6053;
	and.b32  	%r6305, %r8726, 1;
	setp.eq.b32 	%p1202, %r6305, 1;
	selp.f32 	%f4209, 0f3F800000, %f6053, %p1202;
	fma.rn.f32 	%f4210, %f4208, %f4209, 0f00000000;
	fma.rn.f32 	%f4211, %f4208, 0f37CBAC00, 0fBAB607ED;
	selp.f32 	%f4212, %f4211, 0fB94D4153, %p1202;
	selp.f32 	%f4213, 0f3D2AAABB, 0f3C0885E4, %p1202;
	fma.rn.f32 	%f4214, %f4212, %f4208, %f4213;
	selp.f32 	%f4215, 0fBEFFFFFF, 0fBE2AAAA8, %p1202;
	fma.rn.f32 	%f4216, %f4214, %f4208, %f4215;
	fma.rn.f32 	%f4217, %f4216, %f4210, %f4209;
	and.b32  	%r6306, %r8726, 2;
	setp.eq.s32 	%p1203, %r6306, 0;
	mov.f32 	%f4218, 0f00000000;
	sub.f32 	%f4219, %f4218, %f4217;
	selp.f32 	%f925, %f4217, %f4219, %p1203;
	mul.f32 	%f4220, %f925, 0f3F22F983;
	cvt.rni.s32.f32 	%r8730, %f4220;
	cvt.rn.f32.s32 	%f4221, %r8730;
	fma.rn.f32 	%f4222, %f4221, 0fBFC90FDA, %f925;
	fma.rn.f32 	%f4223, %f4221, 0fB3A22168, %f4222;
	fma.rn.f32 	%f6054, %f4221, 0fA7C234C5, %f4223;
	abs.f32 	%f927, %f925;
	setp.ltu.f32 	%p1204, %f927, 0f47CE4780;
	@%p1204 bra 	$L__BB3_1271;
	setp.neu.f32 	%p1205, %f927, 0f7F800000;
	@%p1205 bra 	$L__BB3_1266;
	mov.f32 	%f4226, 0f00000000;
	mul.rn.f32 	%f6054, %f925, %f4226;
	mov.b32 	%r8730, 0;
	bra.uni 	$L__BB3_1271;
$L__BB3_1266:
	mov.b32 	%r2019, %f925;
	shl.b32 	%r6308, %r2019, 8;
	or.b32  	%r2020, %r6308, -2147483648;
	mov.b64 	%rd3895, 0;
	mov.b32 	%r8727, 0;
	mov.u64 	%rd3893, __cudart_i2opi_f;
	mov.u64 	%rd3894, %rd1;
$L__BB3_1267:
	.pragma "nounroll";
	ld.global.nc.u32 	%r6309, [%rd3893];
	mad.wide.u32 	%rd2772, %r6309, %r2020, %rd3895;
	shr.u64 	%rd3895, %rd2772, 32;
	st.local.u32 	[%rd3894], %rd2772;
	add.s32 	%r8727, %r8727, 1;
	add.s64 	%rd3894, %rd3894, 4;
	add.s64 	%rd3893, %rd3893, 4;
	setp.ne.s32 	%p1206, %r8727, 6;
	@%p1206 bra 	$L__BB3_1267;
	shr.u32 	%r6310, %r2019, 23;
	st.local.u32 	[%rd1+24], %rd3895;
	and.b32  	%r2023, %r6310, 31;
	and.b32  	%r6311, %r6310, 224;
	add.s32 	%r6312, %r6311, -128;
	shr.u32 	%r6313, %r6312, 5;
	mul.wide.u32 	%rd2773, %r6313, 4;
	sub.s64 	%rd1017, %rd1, %rd2773;
	ld.local.u32 	%r8728, [%rd1017+24];
	ld.local.u32 	%r8729, [%rd1017+20];
	setp.eq.s32 	%p1207, %r2023, 0;
	@%p1207 bra 	$L__BB3_1270;
	shf.l.wrap.b32 	%r8728, %r8729, %r8728, %r2023;
	ld.local.u32 	%r6314, [%rd1017+16];
	shf.l.wrap.b32 	%r8729, %r6314, %r8729, %r2023;
$L__BB3_1270:
	shr.u32 	%r6315, %r8728, 30;
	shf.l.wrap.b32 	%r6316, %r8729, %r8728, 2;
	shl.b32 	%r6317, %r8729, 2;
	shr.u32 	%r6318, %r6316, 31;
	add.s32 	%r6319, %r6318, %r6315;
	neg.s32 	%r6320, %r6319;
	setp.lt.s32 	%p1208, %r2019, 0;
	selp.b32 	%r8730, %r6320, %r6319, %p1208;
	xor.b32  	%r6321, %r6316, %r2019;
	shr.s32 	%r6322, %r6316, 31;
	xor.b32  	%r6323, %r6322, %r6316;
	xor.b32  	%r6324, %r6322, %r6317;
	cvt.u64.u32 	%rd2774, %r6323;
	shl.b64 	%rd2775, %rd2774, 32;
	cvt.u64.u32 	%rd2776, %r6324;
	or.b64  	%rd2777, %rd2775, %rd2776;
	cvt.rn.f64.s64 	%fd289, %rd2777;
	mul.f64 	%fd290, %fd289, 0d3BF921FB54442D19;
	cvt.rn.f32.f64 	%f4224, %fd290;
	neg.f32 	%f4225, %f4224;
	setp.lt.s32 	%p1209, %r6321, 0;
	selp.f32 	%f6054, %f4225, %f4224, %p1209;
$L__BB3_1271:
	setp.leu.f32 	%p1210, %f2, 0f40800000;
	add.s32 	%r6326, %r8730, 1;
	mul.rn.f32 	%f4227, %f6054, %f6054;
	and.b32  	%r6327, %r8730, 1;
	setp.eq.b32 	%p1211, %r6327, 1;
	selp.f32 	%f4228, %f6054, 0f3F800000, %p1211;
	fma.rn.f32 	%f4229, %f4227, %f4228, 0f00000000;
	fma.rn.f32 	%f4230, %f4227, 0f37CBAC00, 0fBAB607ED;
	selp.f32 	%f4231, 0fB94D4153, %f4230, %p1211;
	selp.f32 	%f4232, 0f3C0885E4, 0f3D2AAABB, %p1211;
	fma.rn.f32 	%f4233, %f4231, %f4227, %f4232;
	selp.f32 	%f4234, 0fBE2AAAA8, 0fBEFFFFFF, %p1211;
	fma.rn.f32 	%f4235, %f4233, %f4227, %f4234;
	fma.rn.f32 	%f4236, %f4235, %f4229, %f4228;
	and.b32  	%r6328, %r6326, 2;
	setp.eq.s32 	%p1212, %r6328, 0;
	mov.f32 	%f4237, 0f00000000;
	sub.f32 	%f4238, %f4237, %f4236;
	selp.f32 	%f6056, %f4236, %f4238, %p1212;
	@%p1210 bra 	$L__BB3_1281;
	mul.f32 	%f4239, %f6056, 0f3F22F983;
	cvt.rni.s32.f32 	%r8734, %f4239;
	cvt.rn.f32.s32 	%f4240, %r8734;
	fma.rn.f32 	%f4241, %f4240, 0fBFC90FDA, %f6056;
	fma.rn.f32 	%f4242, %f4240, 0fB3A22168, %f4241;
	fma.rn.f32 	%f6055, %f4240, 0fA7C234C5, %f4242;
	abs.f32 	%f933, %f6056;
	setp.ltu.f32 	%p1213, %f933, 0f47CE4780;
	@%p1213 bra 	$L__BB3_1280;
	setp.neu.f32 	%p1214, %f933, 0f7F800000;
	@%p1214 bra 	$L__BB3_1275;
	mov.f32 	%f4245, 0f00000000;
	mul.rn.f32 	%f6055, %f6056, %f4245;
	mov.b32 	%r8734, 0;
	bra.uni 	$L__BB3_1280;
$L__BB3_1275:
	mov.b32 	%r2033, %f6056;
	shl.b32 	%r6330, %r2033, 8;
	or.b32  	%r2034, %r6330, -2147483648;
	mov.b64 	%rd3898, 0;
	mov.b32 	%r8731, 0;
	mov.u64 	%rd3896, __cudart_i2opi_f;
	mov.u64 	%rd3897, %rd1;
$L__BB3_1276:
	.pragma "nounroll";
	ld.global.nc.u32 	%r6331, [%rd3896];
	mad.wide.u32 	%rd2780, %r6331, %r2034, %rd3898;
	shr.u64 	%rd3898, %rd2780, 32;
	st.local.u32 	[%rd3897], %rd2780;
	add.s32 	%r8731, %r8731, 1;
	add.s64 	%rd3897, %rd3897, 4;
	add.s64 	%rd3896, %rd3896, 4;
	setp.ne.s32 	%p1215, %r8731, 6;
	@%p1215 bra 	$L__BB3_1276;
	shr.u32 	%r6332, %r2033, 23;
	st.local.u32 	[%rd1+24], %rd3898;
	and.b32  	%r2037, %r6332, 31;
	and.b32  	%r6333, %r6332, 224;
	add.s32 	%r6334, %r6333, -128;
	shr.u32 	%r6335, %r6334, 5;
	mul.wide.u32 	%rd2781, %r6335, 4;
	sub.s64 	%rd1024, %rd1, %rd2781;
	ld.local.u32 	%r8732, [%rd1024+24];
	ld.local.u32 	%r8733, [%rd1024+20];
	setp.eq.s32 	%p1216, %r2037, 0;
	@%p1216 bra 	$L__BB3_1279;
	shf.l.wrap.b32 	%r8732, %r8733, %r8732, %r2037;
	ld.local.u32 	%r6336, [%rd1024+16];
	shf.l.wrap.b32 	%r8733, %r6336, %r8733, %r2037;
$L__BB3_1279:
	shr.u32 	%r6337, %r8732, 30;
	shf.l.wrap.b32 	%r6338, %r8733, %r8732, 2;
	shl.b32 	%r6339, %r8733, 2;
	shr.u32 	%r6340, %r6338, 31;
	add.s32 	%r6341, %r6340, %r6337;
	neg.s32 	%r6342, %r6341;
	setp.lt.s32 	%p1217, %r2033, 0;
	selp.b32 	%r8734, %r6342, %r6341, %p1217;
	xor.b32  	%r6343, %r6338, %r2033;
	shr.s32 	%r6344, %r6338, 31;
	xor.b32  	%r6345, %r6344, %r6338;
	xor.b32  	%r6346, %r6344, %r6339;
	cvt.u64.u32 	%rd2782, %r6345;
	shl.b64 	%rd2783, %rd2782, 32;
	cvt.u64.u32 	%rd2784, %r6346;
	or.b64  	%rd2785, %rd2783, %rd2784;
	cvt.rn.f64.s64 	%fd291, %rd2785;
	mul.f64 	%fd292, %fd291, 0d3BF921FB54442D19;
	cvt.rn.f32.f64 	%f4243, %fd292;
	neg.f32 	%f4244, %f4243;
	setp.lt.s32 	%p1218, %r6343, 0;
	selp.f32 	%f6055, %f4244, %f4243, %p1218;
$L__BB3_1280:
	mul.rn.f32 	%f4246, %f6055, %f6055;
	and.b32  	%r6348, %r8734, 1;
	setp.eq.b32 	%p1219, %r6348, 1;
	selp.f32 	%f4247, 0f3F800000, %f6055, %p1219;
	fma.rn.f32 	%f4248, %f4246, %f4247, 0f00000000;
	fma.rn.f32 	%f4249, %f4246, 0f37CBAC00, 0fBAB607ED;
	selp.f32 	%f4250, %f4249, 0fB94D4153, %p1219;
	selp.f32 	%f4251, 0f3D2AAABB, 0f3C0885E4, %p1219;
	fma.rn.f32 	%f4252, %f4250, %f4246, %f4251;
	selp.f32 	%f4253, 0fBEFFFFFF, 0fBE2AAAA8, %p1219;
	fma.rn.f32 	%f4254, %f4252, %f4246, %f4253;
	fma.rn.f32 	%f4255, %f4254, %f4248, %f4247;
	and.b32  	%r6349, %r8734, 2;
	setp.eq.s32 	%p1220, %r6349, 0;
	mov.f32 	%f4256, 0f00000000;
	sub.f32 	%f4257, %f4256, %f4255;
	selp.f32 	%f6056, %f4255, %f4257, %p1220;
$L__BB3_1281:
	mul.f32 	%f4258, %f6056, 0f3F22F983;
	cvt.rni.s32.f32 	%r8738, %f4258;
	cvt.rn.f32.s32 	%f4259, %r8738;
	fma.rn.f32 	%f4260, %f4259, 0fBFC90FDA, %f6056;
	fma.rn.f32 	%f4261, %f4259, 0fB3A22168, %f4260;
	fma.rn.f32 	%f6057, %f4259, 0fA7C234C5, %f4261;
	abs.f32 	%f940, %f6056;
	setp.ltu.f32 	%p1221, %f940, 0f47CE4780;
	@%p1221 bra 	$L__BB3_1289;
	setp.neu.f32 	%p1222, %f940, 0f7F800000;
	@%p1222 bra 	$L__BB3_1284;
	mov.f32 	%f4264, 0f00000000;
	mul.rn.f32 	%f6057, %f6056, %f4264;
	mov.b32 	%r8738, 0;
	bra.uni 	$L__BB3_1289;
$L__BB3_1284:
	mov.b32 	%r2047, %f6056;
	shl.b32 	%r6351, %r2047, 8;
	or.b32  	%r2048, %r6351, -2147483648;
	mov.b64 	%rd3901, 0;
	mov.b32 	%r8735, 0;
	mov.u64 	%rd3899, __cudart_i2opi_f;
	mov.u64 	%rd3900, %rd1;
$L__BB3_1285:
	.pragma "nounroll";
	ld.global.nc.u32 	%r6352, [%rd3899];
	mad.wide.u32 	%rd2788, %r6352, %r2048, %rd3901;
	shr.u64 	%rd3901, %rd2788, 32;
	st.local.u32 	[%rd3900], %rd2788;
	add.s32 	%r8735, %r8735, 1;
	add.s64 	%rd3900, %rd3900, 4;
	add.s64 	%rd3899, %rd3899, 4;
	setp.ne.s32 	%p1223, %r8735, 6;
	@%p1223 bra 	$L__BB3_1285;
	shr.u32 	%r6353, %r2047, 23;
	st.local.u32 	[%rd1+24], %rd3901;
	and.b32  	%r2051, %r6353, 31;
	and.b32  	%r6354, %r6353, 224;
	add.s32 	%r6355, %r6354, -128;
	shr.u32 	%r6356, %r6355, 5;
	mul.wide.u32 	%rd2789, %r6356, 4;
	sub.s64 	%rd1031, %rd1, %rd2789;
	ld.local.u32 	%r8736, [%rd1031+24];
	ld.local.u32 	%r8737, [%rd1031+20];
	setp.eq.s32 	%p1224, %r2051, 0;
	@%p1224 bra 	$L__BB3_1288;
	shf.l.wrap.b32 	%r8736, %r8737, %r8736, %r2051;
	ld.local.u32 	%r6357, [%rd1031+16];
	shf.l.wrap.b32 	%r8737, %r6357, %r8737, %r2051;
$L__BB3_1288:
	shr.u32 	%r6358, %r8736, 30;
	shf.l.wrap.b32 	%r6359, %r8737, %r8736, 2;
	shl.b32 	%r6360, %r8737, 2;
	shr.u32 	%r6361, %r6359, 31;
	add.s32 	%r6362, %r6361, %r6358;
	neg.s32 	%r6363, %r6362;
	setp.lt.s32 	%p1225, %r2047, 0;
	selp.b32 	%r8738, %r6363, %r6362, %p1225;
	xor.b32  	%r6364, %r6359, %r2047;
	shr.s32 	%r6365, %r6359, 31;
	xor.b32  	%r6366, %r6365, %r6359;
	xor.b32  	%r6367, %r6365, %r6360;
	cvt.u64.u32 	%rd2790, %r6366;
	shl.b64 	%rd2791, %rd2790, 32;
	cvt.u64.u32 	%rd2792, %r6367;
	or.b64  	%rd2793, %rd2791, %rd2792;
	cvt.rn.f64.s64 	%fd293, %rd2793;
	mul.f64 	%fd294, %fd293, 0d3BF921FB54442D19;
	cvt.rn.f32.f64 	%f4262, %fd294;
	neg.f32 	%f4263, %f4262;
	setp.lt.s32 	%p1226, %r6364, 0;
	selp.f32 	%f6057, %f4263, %f4262, %p1226;
$L__BB3_1289:
	mul.rn.f32 	%f4265, %f6057, %f6057;
	and.b32  	%r6369, %r8738, 1;
	setp.eq.b32 	%p1227, %r6369, 1;
	selp.f32 	%f4266, 0f3F800000, %f6057, %p1227;
	fma.rn.f32 	%f4267, %f4265, %f4266, 0f00000000;
	fma.rn.f32 	%f4268, %f4265, 0f37CBAC00, 0fBAB607ED;
	selp.f32 	%f4269, %f4268, 0fB94D4153, %p1227;
	selp.f32 	%f4270, 0f3D2AAABB, 0f3C0885E4, %p1227;
	fma.rn.f32 	%f4271, %f4269, %f4265, %f4270;
	selp.f32 	%f4272, 0fBEFFFFFF, 0fBE2AAAA8, %p1227;
	fma.rn.f32 	%f4273, %f4271, %f4265, %f4272;
	fma.rn.f32 	%f4274, %f4273, %f4267, %f4266;
	and.b32  	%r6370, %r8738, 2;
	setp.eq.s32 	%p1228, %r6370, 0;
	mov.f32 	%f4275, 0f00000000;
	sub.f32 	%f4276, %f4275, %f4274;
	selp.f32 	%f944, %f4274, %f4276, %p1228;
	mul.f32 	%f4277, %f944, 0f3F22F983;
	cvt.rni.s32.f32 	%r8742, %f4277;
	cvt.rn.f32.s32 	%f4278, %r8742;
	fma.rn.f32 	%f4279, %f4278, 0fBFC90FDA, %f944;
	fma.rn.f32 	%f4280, %f4278, 0fB3A22168, %f4279;
	fma.rn.f32 	%f6058, %f4278, 0fA7C234C5, %f4280;
	abs.f32 	%f946, %f944;
	setp.ltu.f32 	%p1229, %f946, 0f47CE4780;
	@%p1229 bra 	$L__BB3_1297;
	setp.neu.f32 	%p1230, %f946, 0f7F800000;
	@%p1230 bra 	$L__BB3_1292;
	mov.f32 	%f4283, 0f00000000;
	mul.rn.f32 	%f6058, %f944, %f4283;
	mov.b32 	%r8742, 0;
	bra.uni 	$L__BB3_1297;
$L__BB3_1292:
	mov.b32 	%r2061, %f944;
	shl.b32 	%r6372, %r2061, 8;
	or.b32  	%r2062, %r6372, -2147483648;
	mov.b64 	%rd3904, 0;
	mov.b32 	%r8739, 0;
	mov.u64 	%rd3902, __cudart_i2opi_f;
	mov.u64 	%rd3903, %rd1;
$L__BB3_1293:
	.pragma "nounroll";
	ld.global.nc.u32 	%r6373, [%rd3902];
	mad.wide.u32 	%rd2796, %r6373, %r2062, %rd3904;
	shr.u64 	%rd3904, %rd2796, 32;
	st.local.u32 	[%rd3903], %rd2796;
	add.s32 	%r8739, %r8739, 1;
	add.s64 	%rd3903, %rd3903, 4;
	add.s64 	%rd3902, %rd3902, 4;
	setp.ne.s32 	%p1231, %r8739, 6;
	@%p1231 bra 	$L__BB3_1293;
	shr.u32 	%r6374, %r2061, 23;
	st.local.u32 	[%rd1+24], %rd3904;
	and.b32  	%r2065, %r6374, 31;
	and.b32  	%r6375, %r6374, 224;
	add.s32 	%r6376, %r6375, -128;
	shr.u32 	%r6377, %r6376, 5;
	mul.wide.u32 	%rd2797, %r6377, 4;
	sub.s64 	%rd1038, %rd1, %rd2797;
	ld.local.u32 	%r8740, [%rd1038+24];
	ld.local.u32 	%r8741, [%rd1038+20];
	setp.eq.s32 	%p1232, %r2065, 0;
	@%p1232 bra 	$L__BB3_1296;
	shf.l.wrap.b32 	%r8740, %r8741, %r8740, %r2065;
	ld.local.u32 	%r6378, [%rd1038+16];
	shf.l.wrap.b32 	%r8741, %r6378, %r8741, %r2065;
$L__BB3_1296:
	shr.u32 	%r6379, %r8740, 30;
	shf.l.wrap.b32 	%r6380, %r8741, %r8740, 2;
	shl.b32 	%r6381, %r8741, 2;
	shr.u32 	%r6382, %r6380, 31;
	add.s32 	%r6383, %r6382, %r6379;
	neg.s32 	%r6384, %r6383;
	setp.lt.s32 	%p1233, %r2061, 0;
	selp.b32 	%r8742, %r6384, %r6383, %p1233;
	xor.b32  	%r6385, %r6380, %r2061;
	shr.s32 	%r6386, %r6380, 31;
	xor.b32  	%r6387, %r6386, %r6380;
	xor.b32  	%r6388, %r6386, %r6381;
	cvt.u64.u32 	%rd2798, %r6387;
	shl.b64 	%rd2799, %rd2798, 32;
	cvt.u64.u32 	%rd2800, %r6388;
	or.b64  	%rd2801, %rd2799, %rd2800;
	cvt.rn.f64.s64 	%fd295, %rd2801;
	mul.f64 	%fd296, %fd295, 0d3BF921FB54442D19;
	cvt.rn.f32.f64 	%f4281, %fd296;
	neg.f32 	%f4282, %f4281;
	setp.lt.s32 	%p1234, %r6385, 0;
	selp.f32 	%f6058, %f4282, %f4281, %p1234;
$L__BB3_1297:
	mul.rn.f32 	%f4284, %f6058, %f6058;
	and.b32  	%r6390, %r8742, 1;
	setp.eq.b32 	%p1235, %r6390, 1;
	selp.f32 	%f4285, 0f3F800000, %f6058, %p1235;
	fma.rn.f32 	%f4286, %f4284, %f4285, 0f00000000;
	fma.rn.f32 	%f4287, %f4284, 0f37CBAC00, 0fBAB607ED;
	selp.f32 	%f4288, %f4287, 0fB94D4153, %p1235;
	selp.f32 	%f4289, 0f3D2AAABB, 0f3C0885E4, %p1235;
	fma.rn.f32 	%f4290, %f4288, %f4284, %f4289;
	selp.f32 	%f4291, 0fBEFFFFFF, 0fBE2AAAA8, %p1235;
	fma.rn.f32 	%f4292, %f4290, %f4284, %f4291;
	fma.rn.f32 	%f4293, %f4292, %f4286, %f4285;
	and.b32  	%r6391, %r8742, 2;
	setp.eq.s32 	%p1236, %r6391, 0;
	mov.f32 	%f4294, 0f00000000;
	sub.f32 	%f4295, %f4294, %f4293;
	selp.f32 	%f950, %f4293, %f4295, %p1236;
	mul.f32 	%f4296, %f950, 0f3F22F983;
	cvt.rni.s32.f32 	%r8746, %f4296;
	cvt.rn.f32.s32 	%f4297, %r8746;
	fma.rn.f32 	%f4298, %f4297, 0fBFC90FDA, %f950;
	fma.rn.f32 	%f4299, %f4297, 0fB3A22168, %f4298;
	fma.rn.f32 	%f6059, %f4297, 0fA7C234C5, %f4299;
	abs.f32 	%f952, %f950;
	setp.ltu.f32 	%p1237, %f952, 0f47CE4780;
	@%p1237 bra 	$L__BB3_1305;
	setp.neu.f32 	%p1238, %f952, 0f7F800000;
	@%p1238 bra 	$L__BB3_1300;
	mov.f32 	%f4302, 0f00000000;
	mul.rn.f32 	%f6059, %f950, %f4302;
	mov.b32 	%r8746, 0;
	bra.uni 	$L__BB3_1305;
$L__BB3_1300:
	mov.b32 	%r2075, %f950;
	shl.b32 	%r6393, %r2075, 8;
	or.b32  	%r2076, %r6393, -2147483648;
	mov.b64 	%rd3907, 0;
	mov.b32 	%r8743, 0;
	mov.u64 	%rd3905, __cudart_i2opi_f;
	mov.u64 	%rd3906, %rd1;
$L__BB3_1301:
	.pragma "nounroll";
	ld.global.nc.u32 	%r6394, [%rd3905];
	mad.wide.u32 	%rd2804, %r6394, %r2076, %rd3907;
	shr.u64 	%rd3907, %rd2804, 32;
	st.local.u32 	[%rd3906], %rd2804;
	add.s32 	%r8743, %r8743, 1;
	add.s64 	%rd3906, %rd3906, 4;
	add.s64 	%rd3905, %rd3905, 4;
	setp.ne.s32 	%p1239, %r8743, 6;
	@%p1239 bra 	$L__BB3_1301;
	shr.u32 	%r6395, %r2075, 23;
	st.local.u32 	[%rd1+24], %rd3907;
	and.b32  	%r2079, %r6395, 31;
	and.b32  	%r6396, %r6395, 224;
	add.s32 	%r6397, %r6396, -128;
	shr.u32 	%r6398, %r6397, 5;
	mul.wide.u32 	%rd2805, %r6398, 4;
	sub.s64 	%rd1045, %rd1, %rd2805;
	ld.local.u32 	%r8744, [%rd1045+24];
	ld.local.u32 	%r8745, [%rd1045+20];
	setp.eq.s32 	%p1240, %r2079, 0;
	@%p1240 bra 	$L__BB3_1304;
	shf.l.wrap.b32 	%r8744, %r8745, %r8744, %r2079;
	ld.local.u32 	%r6399, [%rd1045+16];
	shf.l.wrap.b32 	%r8745, %r6399, %r8745, %r2079;
$L__BB3_1304:
	shr.u32 	%r6400, %r8744, 30;
	shf.l.wrap.b32 	%r6401, %r8745, %r8744, 2;
	shl.b32 	%r6402, %r8745, 2;
	shr.u32 	%r6403, %r6401, 31;
	add.s32 	%r6404, %r6403, %r6400;
	neg.s32 	%r6405, %r6404;
	setp.lt.s32 	%p1241, %r2075, 0;
	selp.b32 	%r8746, %r6405, %r6404, %p1241;
	xor.b32  	%r6406, %r6401, %r2075;
	shr.s32 	%r6407, %r6401, 31;
	xor.b32  	%r6408, %r6407, %r6401;
	xor.b32  	%r6409, %r6407, %r6402;
	cvt.u64.u32 	%rd2806, %r6408;
	shl.b64 	%rd2807, %rd2806, 32;
	cvt.u64.u32 	%rd2808, %r6409;
	or.b64  	%rd2809, %rd2807, %rd2808;
	cvt.rn.f64.s64 	%fd297, %rd2809;
	mul.f64 	%fd298, %fd297, 0d3BF921FB54442D19;
	cvt.rn.f32.f64 	%f4300, %fd298;
	neg.f32 	%f4301, %f4300;
	setp.lt.s32 	%p1242, %r6406, 0;
	selp.f32 	%f6059, %f4301, %f4300, %p1242;
$L__BB3_1305:
	add.s32 	%r6411, %r8746, 1;
	mul.rn.f32 	%f4303, %f6059, %f6059;
	and.b32  	%r6412, %r8746, 1;
	setp.eq.b32 	%p1243, %r6412, 1;
	selp.f32 	%f4304, %f6059, 0f3F800000, %p1243;
	fma.rn.f32 	%f4305, %f4303, %f4304, 0f00000000;
	fma.rn.f32 	%f4306, %f4303, 0f37CBAC00, 0fBAB607ED;
	selp.f32 	%f4307, 0fB94D4153, %f4306, %p1243;
	selp.f32 	%f4308, 0f3C0885E4, 0f3D2AAABB, %p1243;
	fma.rn.f32 	%f4309, %f4307, %f4303, %f4308;
	selp.f32 	%f4310, 0fBE2AAAA8, 0fBEFFFFFF, %p1243;
	fma.rn.f32 	%f4311, %f4309, %f4303, %f4310;
	fma.rn.f32 	%f4312, %f4311, %f4305, %f4304;
	and.b32  	%r6413, %r6411, 2;
	setp.eq.s32 	%p1244, %r6413, 0;
	mov.f32 	%f4313, 0f00000000;
	sub.f32 	%f4314, %f4313, %f4312;
	selp.f32 	%f6061, %f4312, %f4314, %p1244;
	setp.leu.f32 	%p1245, %f6061, %f2;
	@%p1245 bra 	$L__BB3_1315;
	mul.f32 	%f4315, %f6061, 0f3F22F983;
	cvt.rni.s32.f32 	%r8750, %f4315;
	cvt.rn.f32.s32 	%f4316, %r8750;
	fma.rn.f32 	%f4317, %f4316, 0fBFC90FDA, %f6061;
	fma.rn.f32 	%f4318, %f4316, 0fB3A22168, %f4317;
	fma.rn.f32 	%f6060, %f4316, 0fA7C234C5, %f4318;
	abs.f32 	%f958, %f6061;
	setp.ltu.f32 	%p1246, %f958, 0f47CE4780;
	@%p1246 bra 	$L__BB3_1314;
	setp.neu.f32 	%p1247, %f958, 0f7F800000;
	@%p1247 bra 	$L__BB3_1309;
	mov.f32 	%f4321, 0f00000000;
	mul.rn.f32 	%f6060, %f6061, %f4321;
	mov.b32 	%r8750, 0;
	bra.uni 	$L__BB3_1314;
$L__BB3_1309:
	mov.b32 	%r2089, %f6061;
	shl.b32 	%r6415, %r2089, 8;
	or.b32  	%r2090, %r6415, -2147483648;
	mov.b64 	%rd3910, 0;
	mov.b32 	%r8747, 0;
	mov.u64 	%rd3908, __cudart_i2opi_f;
	mov.u64 	%rd3909, %rd1;
$L__BB3_1310:
	.pragma "nounroll";
	ld.global.nc.u32 	%r6416, [%rd3908];
	mad.wide.u32 	%rd2812, %r6416, %r2090, %rd3910;
	shr.u64 	%rd3910, %rd2812, 32;
	st.local.u32 	[%rd3909], %rd2812;
	add.s32 	%r8747, %r8747, 1;
	add.s64 	%rd3909, %rd3909, 4;
	add.s64 	%rd3908, %rd3908, 4;
	setp.ne.s32 	%p1248, %r8747, 6;
	@%p1248 bra 	$L__BB3_1310;
	shr.u32 	%r6417, %r2089, 23;
	st.local.u32 	[%rd1+24], %rd3910;
	and.b32  	%r2093, %r6417, 31;
	and.b32  	%r6418, %r6417, 224;
	add.s32 	%r6419, %r6418, -128;
	shr.u32 	%r6420, %r6419, 5;
	mul.wide.u32 	%rd2813, %r6420, 4;
	sub.s64 	%rd1052, %rd1, %rd2813;
	ld.local.u32 	%r8748, [%rd1052+24];
	ld.local.u32 	%r8749, [%rd1052+20];
	setp.eq.s32 	%p1249, %r2093, 0;
	@%p1249 bra 	$L__BB3_1313;
	shf.l.wrap.b32 	%r8748, %r8749, %r8748, %r2093;
	ld.local.u32 	%r6421, [%rd1052+16];
	shf.l.wrap.b32 	%r8749, %r6421, %r8749, %r2093;
$L__BB3_1313:
	shr.u32 	%r6422, %r8748, 30;
	shf.l.wrap.b32 	%r6423, %r8749, %r8748, 2;
	shl.b32 	%r6424, %r8749, 2;
	shr.u32 	%r6425, %r6423, 31;
	add.s32 	%r6426, %r6425, %r6422;
	neg.s32 	%r6427, %r6426;
	setp.lt.s32 	%p1250, %r2089, 0;
	selp.b32 	%r8750, %r6427, %r6426, %p1250;
	xor.b32  	%r6428, %r6423, %r2089;
	shr.s32 	%r6429, %r6423, 31;
	xor.b32  	%r6430, %r6429, %r6423;
	xor.b32  	%r6431, %r6429, %r6424;
	cvt.u64.u32 	%rd2814, %r6430;
	shl.b64 	%rd2815, %rd2814, 32;
	cvt.u64.u32 	%rd2816, %r6431;
	or.b64  	%rd2817, %rd2815, %rd2816;
	cvt.rn.f64.s64 	%fd299, %rd2817;
	mul.f64 	%fd300, %fd299, 0d3BF921FB54442D19;
	cvt.rn.f32.f64 	%f4319, %fd300;
	neg.f32 	%f4320, %f4319;
	setp.lt.s32 	%p1251, %r6428, 0;
	selp.f32 	%f6060, %f4320, %f4319, %p1251;
$L__BB3_1314:
	mul.rn.f32 	%f4322, %f6060, %f6060;
	and.b32  	%r6433, %r8750, 1;
	setp.eq.b32 	%p1252, %r6433, 1;
	selp.f32 	%f4323, 0f3F800000, %f6060, %p1252;
	fma.rn.f32 	%f4324, %f4322, %f4323, 0f00000000;
	fma.rn.f32 	%f4325, %f4322, 0f37CBAC00, 0fBAB607ED;
	selp.f32 	%f4326, %f4325, 0fB94D4153, %p1252;
	selp.f32 	%f4327, 0f3D2AAABB, 0f3C0885E4, %p1252;
	fma.rn.f32 	%f4328, %f4326, %f4322, %f4327;
	selp.f32 	%f4329, 0fBEFFFFFF, 0fBE2AAAA8, %p1252;
	fma.rn.f32 	%f4330, %f4328, %f4322, %f4329;
	fma.rn.f32 	%f4331, %f4330, %f4324, %f4323;
	and.b32  	%r6434, %r8750, 2;
	setp.eq.s32 	%p1253, %r6434, 0;
	mov.f32 	%f4332, 0f00000000;
	sub.f32 	%f4333, %f4332, %f4331;
	selp.f32 	%f6061, %f4331, %f4333, %p1253;
$L__BB3_1315:
	mul.f32 	%f4334, %f6061, 0f3F22F983;
	cvt.rni.s32.f32 	%r8754, %f4334;
	cvt.rn.f32.s32 	%f4335, %r8754;
	fma.rn.f32 	%f4336, %f4335, 0fBFC90FDA, %f6061;
	fma.rn.f32 	%f4337, %f4335, 0fB3A22168, %f4336;
	fma.rn.f32 	%f6062, %f4335, 0fA7C234C5, %f4337;
	abs.f32 	%f965, %f6061;
	setp.ltu.f32 	%p1254, %f965, 0f47CE4780;
	@%p1254 bra 	$L__BB3_1323;
	setp.neu.f32 	%p1255, %f965, 0f7F800000;
	@%p1255 bra 	$L__BB3_1318;
	mov.f32 	%f4340, 0f00000000;
	mul.rn.f32 	%f6062, %f6061, %f4340;
	mov.b32 	%r8754, 0;
	bra.uni 	$L__BB3_1323;
$L__BB3_1318:
	mov.b32 	%r2103, %f6061;
	shl.b32 	%r6436, %r2103, 8;
	or.b32  	%r2104, %r6436, -2147483648;
	mov.b64 	%rd3913, 0;
	mov.b32 	%r8751, 0;
	mov.u64 	%rd3911, __cudart_i2opi_f;
	mov.u64 	%rd3912, %rd1;
$L__BB3_1319:
	.pragma "nounroll";
	ld.global.nc.u32 	%r6437, [%rd3911];
	mad.wide.u32 	%rd2820, %r6437, %r2104, %rd3913;
	shr.u64 	%rd3913, %rd2820, 32;
	st.local.u32 	[%rd3912], %rd2820;
	add.s32 	%r8751, %r8751, 1;
	add.s64 	%rd3912, %rd3912, 4;
	add.s64 	%rd3911, %rd3911, 4;
	setp.ne.s32 	%p1256, %r8751, 6;
	@%p1256 bra 	$L__BB3_1319;
	shr.u32 	%r6438, %r2103, 23;
	st.local.u32 	[%rd1+24], %rd3913;
	and.b32  	%r2107, %r6438, 31;
	and.b32  	%r6439, %r6438, 224;
	add.s32 	%r6440, %r6439, -128;
	shr.u32 	%r6441, %r6440, 5;
	mul.wide.u32 	%rd2821, %r6441, 4;
	sub.s64 	%rd1059, %rd1, %rd2821;
	ld.local.u32 	%r8752, [%rd1059+24];
	ld.local.u32 	%r8753, [%rd1059+20];
	setp.eq.s32 	%p1257, %r2107, 0;
	@%p1257 bra 	$L__BB3_1322;
	shf.l.wrap.b32 	%r8752, %r8753, %r8752, %r2107;
	ld.local.u32 	%r6442, [%rd1059+16];
	shf.l.wrap.b32 	%r8753, %r6442, %r8753, %r2107;
$L__BB3_1322:
	shr.u32 	%r6443, %r8752, 30;
	shf.l.wrap.b32 	%r6444, %r8753, %r8752, 2;
	shl.b32 	%r6445, %r8753, 2;
	shr.u32 	%r6446, %r6444, 31;
	add.s32 	%r6447, %r6446, %r6443;
	neg.s32 	%r6448, %r6447;
	setp.lt.s32 	%p1258, %r2103, 0;
	selp.b32 	%r8754, %r6448, %r6447, %p1258;
	xor.b32  	%r6449, %r6444, %r2103;
	shr.s32 	%r6450, %r6444, 31;
	xor.b32  	%r6451, %r6450, %r6444;
	xor.b32  	%r6452, %r6450, %r6445;
	cvt.u64.u32 	%rd2822, %r6451;
	shl.b64 	%rd2823, %rd2822, 32;
	cvt.u64.u32 	%rd2824, %r6452;
	or.b64  	%rd2825, %rd2823, %rd2824;
	cvt.rn.f64.s64 	%fd301, %rd2825;
	mul.f64 	%fd302, %fd301, 0d3BF921FB54442D19;
	cvt.rn.f32.f64 	%f4338, %fd302;
	neg.f32 	%f4339, %f4338;
	setp.lt.s32 	%p1259, %r6449, 0;
	selp.f32 	%f6062, %f4339, %f4338, %p1259;
$L__BB3_1323:
	add.s32 	%r6454, %r8754, 1;
	mul.rn.f32 	%f4341, %f6062, %f6062;
	and.b32  	%r6455, %r8754, 1;
	setp.eq.b32 	%p1260, %r6455, 1;
	selp.f32 	%f4342, %f6062, 0f3F800000, %p1260;
	fma.rn.f32 	%f4343, %f4341, %f4342, 0f00000000;
	fma.rn.f32 	%f4344, %f4341, 0f37CBAC00, 0fBAB607ED;
	selp.f32 	%f4345, 0fB94D4153, %f4344, %p1260;
	selp.f32 	%f4346, 0f3C0885E4, 0f3D2AAABB, %p1260;
	fma.rn.f32 	%f4347, %f4345, %f4341, %f4346;
	selp.f32 	%f4348, 0fBE2AAAA8, 0fBEFFFFFF, %p1260;
	fma.rn.f32 	%f4349, %f4347, %f4341, %f4348;
	fma.rn.f32 	%f4350, %f4349, %f4343, %f4342;
	and.b32  	%r6456, %r6454, 2;
	setp.eq.s32 	%p1261, %r6456, 0;
	mov.f32 	%f4351, 0f00000000;
	sub.f32 	%f4352, %f4351, %f4350;
	selp.f32 	%f969, %f4350, %f4352, %p1261;
	mul.f32 	%f4353, %f969, 0f3F22F983;
	cvt.rni.s32.f32 	%r8758, %f4353;
	cvt.rn.f32.s32 	%f4354, %r8758;
	fma.rn.f32 	%f4355, %f4354, 0fBFC90FDA, %f969;
	fma.rn.f32 	%f4356, %f4354, 0fB3A22168, %f4355;
	fma.rn.f32 	%f6063, %f4354, 0fA7C234C5, %f4356;
	abs.f32 	%f971, %f969;
	setp.ltu.f32 	%p1262, %f971, 0f47CE4780;
	@%p1262 bra 	$L__BB3_1331;
	setp.neu.f32 	%p1263, %f971, 0f7F800000;
	@%p1263 bra 	$L__BB3_1326;
	mov.f32 	%f4359, 0f00000000;
	mul.rn.f32 	%f6063, %f969, %f4359;
	mov.b32 	%r8758, 0;
	bra.uni 	$L__BB3_1331;
$L__BB3_1326:
	mov.b32 	%r2117, %f969;
	shl.b32 	%r6458, %r2117, 8;
	or.b32  	%r2118, %r6458, -2147483648;
	mov.b64 	%rd3916, 0;
	mov.b32 	%r8755, 0;
	mov.u64 	%rd3914, __cudart_i2opi_f;
	mov.u64 	%rd3915, %rd1;
$L__BB3_1327:
	.pragma "nounroll";
	ld.global.nc.u32 	%r6459, [%rd3914];
	mad.wide.u32 	%rd2828, %r6459, %r2118, %rd3916;
	shr.u64 	%rd3916, %rd2828, 32;
	st.local.u32 	[%rd3915], %rd2828;
	add.s32 	%r8755, %r8755, 1;
	add.s64 	%rd3915, %rd3915, 4;
	add.s64 	%rd3914, %rd3914, 4;
	setp.ne.s32 	%p1264, %r8755, 6;
	@%p1264 bra 	$L__BB3_1327;
	shr.u32 	%r6460, %r2117, 23;
	st.local.u32 	[%rd1+24], %rd3916;
	and.b32  	%r2121, %r6460, 31;
	and.b32  	%r6461, %r6460, 224;
	add.s32 	%r6462, %r6461, -128;
	shr.u32 	%r6463, %r6462, 5;
	mul.wide.u32 	%rd2829, %r6463, 4;
	sub.s64 	%rd1066, %rd1, %rd2829;
	ld.local.u32 	%r8756, [%rd1066+24];
	ld.local.u32 	%r8757, [%rd1066+20];
	setp.eq.s32 	%p1265, %r2121, 0;
	@%p1265 bra 	$L__BB3_1330;
	shf.l.wrap.b32 	%r8756, %r8757, %r8756, %r2121;
	ld.local.u32 	%r6464, [%rd1066+16];
	shf.l.wrap.b32 	%r8757, %r6464, %r8757, %r2121;
$L__BB3_1330:
	shr.u32 	%r6465, %r8756, 30;
	shf.l.wrap.b32 	%r6466, %r8757, %r8756, 2;
	shl.b32 	%r6467, %r8757, 2;
	shr.u32 	%r6468, %r6466, 31;
	add.s32 	%r6469, %r6468, %r6465;
	neg.s32 	%r6470, %r6469;
	setp.lt.s32 	%p1266, %r2117, 0;
	selp.b32 	%r8758, %r6470, %r6469, %p1266;
	xor.b32  	%r6471, %r6466, %r2117;
	shr.s32 	%r6472, %r6466, 31;
	xor.b32  	%r6473, %r6472, %r6466;
	xor.b32  	%r6474, %r6472, %r6467;
	cvt.u64.u32 	%rd2830, %r6473;
	shl.b64 	%rd2831, %rd2830, 32;
	cvt.u64.u32 	%rd2832, %r6474;
	or.b64  	%rd2833, %rd2831, %rd2832;
	cvt.rn.f64.s64 	%fd303, %rd2833;
	mul.f64 	%fd304, %fd303, 0d3BF921FB54442D19;
	cvt.rn.f32.f64 	%f4357, %fd304;
	neg.f32 	%f4358, %f4357;
	setp.lt.s32 	%p1267, %r6471, 0;
	selp.f32 	%f6063, %f4358, %f4357, %p1267;
$L__BB3_1331:
	add.s32 	%r6476, %r8758, 1;
	mul.rn.f32 	%f4360, %f6063, %f6063;
	and.b32  	%r6477, %r8758, 1;
	setp.eq.b32 	%p1268, %r6477, 1;
	selp.f32 	%f4361, %f6063, 0f3F800000, %p1268;
	fma.rn.f32 	%f4362, %f4360, %f4361, 0f00000000;
	fma.rn.f32 	%f4363, %f4360, 0f37CBAC00, 0fBAB607ED;
	selp.f32 	%f4364, 0fB94D4153, %f4363, %p1268;
	selp.f32 	%f4365, 0f3C0885E4, 0f3D2AAABB, %p1268;
	fma.rn.f32 	%f4366, %f4364, %f4360, %f4365;
	selp.f32 	%f4367, 0fBE2AAAA8, 0fBEFFFFFF, %p1268;
	fma.rn.f32 	%f4368, %f4366, %f4360, %f4367;
	fma.rn.f32 	%f4369, %f4368, %f4362, %f4361;
	and.b32  	%r6478, %r6476, 2;
	setp.eq.s32 	%p1269, %r6478, 0;
	mov.f32 	%f4370, 0f00000000;
	sub.f32 	%f4371, %f4370, %f4369;
	selp.f32 	%f975, %f4369, %f4371, %p1269;
	mul.f32 	%f4372, %f975, 0f3F22F983;
	cvt.rni.s32.f32 	%r8762, %f4372;
	cvt.rn.f32.s32 	%f4373, %r8762;
	fma.rn.f32 	%f4374, %f4373, 0fBFC90FDA, %f975;
	fma.rn.f32 	%f4375, %f4373, 0fB3A22168, %f4374;
	fma.rn.f32 	%f6064, %f4373, 0fA7C234C5, %f4375;
	abs.f32 	%f977, %f975;
	setp.ltu.f32 	%p1270, %f977, 0f47CE4780;
	@%p1270 bra 	$L__BB3_1339;
	setp.neu.f32 	%p1271, %f977, 0f7F800000;
	@%p1271 bra 	$L__BB3_1334;
	mov.f32 	%f4378, 0f00000000;
	mul.rn.f32 	%f6064, %f975, %f4378;
	mov.b32 	%r8762, 0;
	bra.uni 	$L__BB3_1339;
$L__BB3_1334:
	mov.b32 	%r2131, %f975;
	shl.b32 	%r6480, %r2131, 8;
	or.b32  	%r2132, %r6480, -2147483648;
	mov.b64 	%rd3919, 0;
	mov.b32 	%r8759, 0;
	mov.u64 	%rd3917, __cudart_i2opi_f;
	mov.u64 	%rd3918, %rd1;
$L__BB3_1335:
	.pragma "nounroll";
	ld.global.nc.u32 	%r6481, [%rd3917];
	mad.wide.u32 	%rd2836, %r6481, %r2132, %rd3919;
	shr.u64 	%rd3919, %rd2836, 32;
	st.local.u32 	[%rd3918], %rd2836;
	add.s32 	%r8759, %r8759, 1;
	add.s64 	%rd3918, %rd3918, 4;
	add.s64 	%rd3917, %rd3917, 4;
	setp.ne.s32 	%p1272, %r8759, 6;
	@%p1272 bra 	$L__BB3_1335;
	shr.u32 	%r6482, %r2131, 23;
	st.local.u32 	[%rd1+24], %rd3919;
	and.b32  	%r2135, %r6482, 31;
	and.b32  	%r6483, %r6482, 224;
	add.s32 	%r6484, %r6483, -128;
	shr.u32 	%r6485, %r6484, 5;
	mul.wide.u32 	%rd2837, %r6485, 4;
	sub.s64 	%rd1073, %rd1, %rd2837;
	ld.local.u32 	%r8760, [%rd1073+24];
	ld.local.u32 	%r8761, [%rd1073+20];
	setp.eq.s32 	%p1273, %r2135, 0;
	@%p1273 bra 	$L__BB3_1338;
	shf.l.wrap.b32 	%r8760, %r8761, %r8760, %r2135;
	ld.local.u32 	%r6486, [%rd1073+16];
	shf.l.wrap.b32 	%r8761, %r6486, %r8761, %r2135;
$L__BB3_1338:
	shr.u32 	%r6487, %r8760, 30;
	shf.l.wrap.b32 	%r6488, %r8761, %r8760, 2;
	shl.b32 	%r6489, %r8761, 2;
	shr.u32 	%r6490, %r6488, 31;
	add.s32 	%r6491, %r6490, %r6487;
	neg.s32 	%r6492, %r6491;
	setp.lt.s32 	%p1274, %r2131, 0;
	selp.b32 	%r8762, %r6492, %r6491, %p1274;
	xor.b32  	%r6493, %r6488, %r2131;
	shr.s32 	%r6494, %r6488, 31;
	xor.b32  	%r6495, %r6494, %r6488;
	xor.b32  	%r6496, %r6494, %r6489;
	cvt.u64.u32 	%rd2838, %r6495;
	shl.b64 	%rd2839, %rd2838, 32;
	cvt.u64.u32 	%rd2840, %r6496;
	or.b64  	%rd2841, %rd2839, %rd2840;
	cvt.rn.f64.s64 	%fd305, %rd2841;
	mul.f64 	%fd306, %fd305, 0d3BF921FB54442D19;
	cvt.rn.f32.f64 	%f4376, %fd306;
	neg.f32 	%f4377, %f4376;
	setp.lt.s32 	%p1275, %r6493, 0;
	selp.f32 	%f6064, %f4377, %f4376, %p1275;
$L__BB3_1339:
	add.s32 	%r6498, %r8762, 1;
	mul.rn.f32 	%f4379, %f6064, %f6064;
	and.b32  	%r6499, %r8762, 1;
	setp.eq.b32 	%p1276, %r6499, 1;
	selp.f32 	%f4380, %f6064, 0f3F800000, %p1276;
	fma.rn.f32 	%f4381, %f4379, %f4380, 0f00000000;
	fma.rn.f32 	%f4382, %f4379, 0f37CBAC00, 0fBAB607ED;
	selp.f32 	%f4383, 0fB94D4153, %f4382, %p1276;
	selp.f32 	%f4384, 0f3C0885E4, 0f3D2AAABB, %p1276;
	fma.rn.f32 	%f4385, %f4383, %f4379, %f4384;
	selp.f32 	%f4386, 0fBE2AAAA8, 0fBEFFFFFF, %p1276;
	fma.rn.f32 	%f4387, %f4385, %f4379, %f4386;
	fma.rn.f32 	%f4388, %f4387, %f4381, %f4380;
	and.b32  	%r6500, %r6498, 2;
	setp.eq.s32 	%p1277, %r6500, 0;
	mov.f32 	%f4389, 0f00000000;
	sub.f32 	%f4390, %f4389, %f4388;
	selp.f32 	%f981, %f4388, %f4390, %p1277;
	mul.f32 	%f4391, %f981, 0f3F22F983;
	cvt.rni.s32.f32 	%r8766, %f4391;
	cvt.rn.f32.s32 	%f4392, %r8766;
	fma.rn.f32 	%f4393, %f4392, 0fBFC90FDA, %f981;
	fma.rn.f32 	%f4394, %f4392, 0fB3A22168, %f4393;
	fma.rn.f32 	%f6065, %f4392, 0fA7C234C5, %f4394;
	abs.f32 	%f983, %f981;
	setp.ltu.f32 	%p1278, %f983, 0f47CE4780;
	@%p1278 bra 	$L__BB3_1347;
	setp.neu.f32 	%p1279, %f983, 0f7F800000;
	@%p1279 bra 	$L__BB3_1342;
	mov.f32 	%f4397, 0f00000000;
	mul.rn.f32 	%f6065, %f981, %f4397;
	mov.b32 	%r8766, 0;
	bra.uni 	$L__BB3_1347;
$L__BB3_1342:
	mov.b32 	%r2145, %f981;
	shl.b32 	%r6502, %r2145, 8;
	or.b32  	%r2146, %r6502, -2147483648;
	mov.b64 	%rd3922, 0;
	mov.b32 	%r8763, 0;
	mov.u64 	%rd3920, __cudart_i2opi_f;
	mov.u64 	%rd3921, %rd1;
$L__BB3_1343:
	.pragma "nounroll";
	ld.global.nc.u32 	%r6503, [%rd3920];
	mad.wide.u32 	%rd2844, %r6503, %r2146, %rd3922;
	shr.u64 	%rd3922, %rd2844, 32;
	st.local.u32 	[%rd3921], %rd2844;
	add.s32 	%r8763, %r8763, 1;
	add.s64 	%rd3921, %rd3921, 4;
	add.s64 	%rd3920, %rd3920, 4;
	setp.ne.s32 	%p1280, %r8763, 6;
	@%p1280 bra 	$L__BB3_1343;
	shr.u32 	%r6504, %r2145, 23;
	st.local.u32 	[%rd1+24], %rd3922;
	and.b32  	%r2149, %r6504, 31;
	and.b32  	%r6505, %r6504, 224;
	add.s32 	%r6506, %r6505, -128;
	shr.u32 	%r6507, %r6506, 5;
	mul.wide.u32 	%rd2845, %r6507, 4;
	sub.s64 	%rd1080, %rd1, %rd2845;
	ld.local.u32 	%r8764, [%rd1080+24];
	ld.local.u32 	%r8765, [%rd1080+20];
	setp.eq.s32 	%p1281, %r2149, 0;
	@%p1281 bra 	$L__BB3_1346;
	shf.l.wrap.b32 	%r8764, %r8765, %r8764, %r2149;
	ld.local.u32 	%r6508, [%rd1080+16];
	shf.l.wrap.b32 	%r8765, %r6508, %r8765, %r2149;
$L__BB3_1346:
	shr.u32 	%r6509, %r8764, 30;
	shf.l.wrap.b32 	%r6510, %r8765, %r8764, 2;
	shl.b32 	%r6511, %r8765, 2;
	shr.u32 	%r6512, %r6510, 31;
	add.s32 	%r6513, %r6512, %r6509;
	neg.s32 	%r6514, %r6513;
	setp.lt.s32 	%p1282, %r2145, 0;
	selp.b32 	%r8766, %r6514, %r6513, %p1282;
	xor.b32  	%r6515, %r6510, %r2145;
	shr.s32 	%r6516, %r6510, 31;
	xor.b32  	%r6517, %r6516, %r6510;
	xor.b32  	%r6518, %r6516, %r6511;
	cvt.u64.u32 	%rd2846, %r6517;
	shl.b64 	%rd2847, %rd2846, 32;
	cvt.u64.u32 	%rd2848, %r6518;
	or.b64  	%rd2849, %rd2847, %rd2848;
	cvt.rn.f64.s64 	%fd307, %rd2849;
	mul.f64 	%fd308, %fd307, 0d3BF921FB54442D19;
	cvt.rn.f32.f64 	%f4395, %fd308;
	neg.f32 	%f4396, %f4395;
	setp.lt.s32 	%p1283, %r6515, 0;
	selp.f32 	%f6065, %f4396, %f4395, %p1283;
$L__BB3_1347:
	mul.rn.f32 	%f4398, %f6065, %f6065;
	and.b32  	%r6520, %r8766, 1;
	setp.eq.b32 	%p1284, %r6520, 1;
	selp.f32 	%f4399, 0f3F800000, %f6065, %p1284;
	fma.rn.f32 	%f4400, %f4398, %f4399, 0f00000000;
	fma.rn.f32 	%f4401, %f4398, 0f37CBAC00, 0fBAB607ED;
	selp.f32 	%f4402, %f4401, 0fB94D4153, %p1284;
	selp.f32 	%f4403, 0f3D2AAABB, 0f3C0885E4, %p1284;
	fma.rn.f32 	%f4404, %f4402, %f4398, %f4403;
	selp.f32 	%f4405, 0fBEFFFFFF, 0fBE2AAAA8, %p1284;
	fma.rn.f32 	%f4406, %f4404, %f4398, %f4405;
	fma.rn.f32 	%f4407, %f4406, %f4400, %f4399;
	and.b32  	%r6521, %r8766, 2;
	setp.eq.s32 	%p1285, %r6521, 0;
	mov.f32 	%f4408, 0f00000000;
	sub.f32 	%f4409, %f4408, %f4407;
	selp.f32 	%f6067, %f4407, %f4409, %p1285;
	ld.global.f32 	%f988, [%rd2+4];
	setp.leu.f32 	%p1286, %f988, 0f40C00000;
	@%p1286 bra 	$L__BB3_1357;
	mul.f32 	%f4410, %f6067, 0f3F22F983;
	cvt.rni.s32.f32 	%r8770, %f4410;
	cvt.rn.f32.s32 	%f4411, %r8770;
	fma.rn.f32 	%f4412, %f4411, 0fBFC90FDA, %f6067;
	fma.rn.f32 	%f4413, %f4411, 0fB3A22168, %f4412;
	fma.rn.f32 	%f6066, %f4411, 0fA7C234C5, %f4413;
	abs.f32 	%f990, %f6067;
	setp.ltu.f32 	%p1287, %f990, 0f47CE4780;
	@%p1287 bra 	$L__BB3_1356;
	setp.neu.f32 	%p1288, %f990, 0f7F800000;
	@%p1288 bra 	$L__BB3_1351;
	mov.f32 	%f4416, 0f00000000;
	mul.rn.f32 	%f6066, %f6067, %f4416;
	mov.b32 	%r8770, 0;
	bra.uni 	$L__BB3_1356;
$L__BB3_1351:
	mov.b32 	%r2159, %f6067;
	shl.b32 	%r6523, %r2159, 8;
	or.b32  	%r2160, %r6523, -2147483648;
	mov.b64 	%rd3925, 0;
	mov.b32 	%r8767, 0;
	mov.u64 	%rd3923, __cudart_i2opi_f;
	mov.u64 	%rd3924, %rd1;
$L__BB3_1352:
	.pragma "nounroll";
	ld.global.nc.u32 	%r6524, [%rd3923];
	mad.wide.u32 	%rd2852, %r6524, %r2160, %rd3925;
	shr.u64 	%rd3925, %rd2852, 32;
	st.local.u32 	[%rd3924], %rd2852;
	add.s32 	%r8767, %r8767, 1;
	add.s64 	%rd3924, %rd3924, 4;
	add.s64 	%rd3923, %rd3923, 4;
	setp.ne.s32 	%p1289, %r8767, 6;
	@%p1289 bra 	$L__BB3_1352;
	shr.u32 	%r6525, %r2159, 23;
	st.local.u32 	[%rd1+24], %rd3925;
	and.b32  	%r2163, %r6525, 31;
	and.b32  	%r6526, %r6525, 224;
	add.s32 	%r6527, %r6526, -128;
	shr.u32 	%r6528, %r6527, 5;
	mul.wide.u32 	%rd2853, %r6528, 4;
	sub.s64 	%rd1087, %rd1, %rd2853;
	ld.local.u32 	%r8768, [%rd1087+24];
	ld.local.u32 	%r8769, [%rd1087+20];
	setp.eq.s32 	%p1290, %r2163, 0;
	@%p1290 bra 	$L__BB3_1355;
	shf.l.wrap.b32 	%r8768, %r8769, %r8768, %r2163;
	ld.local.u32 	%r6529, [%rd1087+16];
	shf.l.wrap.b32 	%r8769, %r6529, %r8769, %r2163;
$L__BB3_1355:
	shr.u32 	%r6530, %r8768, 30;
	shf.l.wrap.b32 	%r6531, %r8769, %r8768, 2;
	shl.b32 	%r6532, %r8769, 2;
	shr.u32 	%r6533, %r6531, 31;
	add.s32 	%r6534, %r6533, %r6530;
	neg.s32 	%r6535, %r6534;
	setp.lt.s32 	%p1291, %r2159, 0;
	selp.b32 	%r8770, %r6535, %r6534, %p1291;
	xor.b32  	%r6536, %r6531, %r2159;
	shr.s32 	%r6537, %r6531, 31;
	xor.b32  	%r6538, %r6537, %r6531;
	xor.b32  	%r6539, %r6537, %r6532;
	cvt.u64.u32 	%rd2854, %r6538;
	shl.b64 	%rd2855, %rd2854, 32;
	cvt.u64.u32 	%rd2856, %r6539;
	or.b64  	%rd2857, %rd2855, %rd2856;
	cvt.rn.f64.s64 	%fd309, %rd2857;
	mul.f64 	%fd310, %fd309, 0d3BF921FB54442D19;
	cvt.rn.f32.f64 	%f4414, %fd310;
	neg.f32 	%f4415, %f4414;
	setp.lt.s32 	%p1292, %r6536, 0;
	selp.f32 	%f6066, %f4415, %f4414, %p1292;
$L__BB3_1356:
	add.s32 	%r6541, %r8770, 1;
	mul.rn.f32 	%f4417, %f6066, %f6066;
	and.b32  	%r6542, %r8770, 1;
	setp.eq.b32 	%p1293, %r6542, 1;
	selp.f32 	%f4418, %f6066, 0f3F800000, %p1293;
	fma.rn.f32 	%f4419, %f4417, %f4418, 0f00000000;
	fma.rn.f32 	%f4420, %f4417, 0f37CBAC00, 0fBAB607ED;
	selp.f32 	%f4421, 0fB94D4153, %f4420, %p1293;
	selp.f32 	%f4422, 0f3C0885E4, 0f3D2AAABB, %p1293;
	fma.rn.f32 	%f4423, %f4421, %f4417, %f4422;
	selp.f32 	%f4424, 0fBE2AAAA8, 0fBEFFFFFF, %p1293;
	fma.rn.f32 	%f4425, %f4423, %f4417, %f4424;
	fma.rn.f32 	%f4426, %f4425, %f4419, %f4418;
	and.b32  	%r6543, %r6541, 2;
	setp.eq.s32 	%p1294, %r6543, 0;
	mov.f32 	%f4427, 0f00000000;
	sub.f32 	%f4428, %f4427, %f4426;
	selp.f32 	%f6067, %f4426, %f4428, %p1294;
$L__BB3_1357:
	mul.f32 	%f4429, %f6067, 0f3F22F983;
	cvt.rni.s32.f32 	%r8774, %f4429;
	cvt.rn.f32.s32 	%f4430, %r8774;
	fma.rn.f32 	%f4431, %f4430, 0fBFC90FDA, %f6067;
	fma.rn.f32 	%f4432, %f4430, 0fB3A22168, %f4431;
	fma.rn.f32 	%f6068, %f4430, 0fA7C234C5, %f4432;
	abs.f32 	%f997, %f6067;
	setp.ltu.f32 	%p1295, %f997, 0f47CE4780;
	@%p1295 bra 	$L__BB3_1365;
	setp.neu.f32 	%p1296, %f997, 0f7F800000;
	@%p1296 bra 	$L__BB3_1360;
	mov.f32 	%f4435, 0f00000000;
	mul.rn.f32 	%f6068, %f6067, %f4435;
	mov.b32 	%r8774, 0;
	bra.uni 	$L__BB3_1365;
$L__BB3_1360:
	mov.b32 	%r2173, %f6067;
	shl.b32 	%r6545, %r2173, 8;
	or.b32  	%r2174, %r6545, -2147483648;
	mov.b64 	%rd3928, 0;
	mov.b32 	%r8771, 0;
	mov.u64 	%rd3926, __cudart_i2opi_f;
	mov.u64 	%rd3927, %rd1;
$L__BB3_1361:
	.pragma "nounroll";
	ld.global.nc.u32 	%r6546, [%rd3926];
	mad.wide.u32 	%rd2860, %r6546, %r2174, %rd3928;
	shr.u64 	%rd3928, %rd2860, 32;
	st.local.u32 	[%rd3927], %rd2860;
	add.s32 	%r8771, %r8771, 1;
	add.s64 	%rd3927, %rd3927, 4;
	add.s64 	%rd3926, %rd3926, 4;
	setp.ne.s32 	%p1297, %r8771, 6;
	@%p1297 bra 	$L__BB3_1361;
	shr.u32 	%r6547, %r2173, 23;
	st.local.u32 	[%rd1+24], %rd3928;
	and.b32  	%r2177, %r6547, 31;
	and.b32  	%r6548, %r6547, 224;
	add.s32 	%r6549, %r6548, -128;
	shr.u32 	%r6550, %r6549, 5;
	mul.wide.u32 	%rd2861, %r6550, 4;
	sub.s64 	%rd1094, %rd1, %rd2861;
	ld.local.u32 	%r8772, [%rd1094+24];
	ld.local.u32 	%r8773, [%rd1094+20];
	setp.eq.s32 	%p1298, %r2177, 0;
	@%p1298 bra 	$L__BB3_1364;
	shf.l.wrap.b32 	%r8772, %r8773, %r8772, %r2177;
	ld.local.u32 	%r6551, [%rd1094+16];
	shf.l.wrap.b32 	%r8773, %r6551, %r8773, %r2177;
$L__BB3_1364:
	shr.u32 	%r6552, %r8772, 30;
	shf.l.wrap.b32 	%r6553, %r8773, %r8772, 2;
	shl.b32 	%r6554, %r8773, 2;
	shr.u32 	%r6555, %r6553, 31;
	add.s32 	%r6556, %r6555, %r6552;
	neg.s32 	%r6557, %r6556;
	setp.lt.s32 	%p1299, %r2173, 0;
	selp.b32 	%r8774, %r6557, %r6556, %p1299;
	xor.b32  	%r6558, %r6553, %r2173;
	shr.s32 	%r6559, %r6553, 31;
	xor.b32  	%r6560, %r6559, %r6553;
	xor.b32  	%r6561, %r6559, %r6554;
	cvt.u64.u32 	%rd2862, %r6560;
	shl.b64 	%rd2863, %rd2862, 32;
	cvt.u64.u32 	%rd2864, %r6561;
	or.b64  	%rd2865, %rd2863, %rd2864;
	cvt.rn.f64.s64 	%fd311, %rd2865;
	mul.f64 	%fd312, %fd311, 0d3BF921FB54442D19;
	cvt.rn.f32.f64 	%f4433, %fd312;
	neg.f32 	%f4434, %f4433;
	setp.lt.s32 	%p1300, %r6558, 0;
	selp.f32 	%f6068, %f4434, %f4433, %p1300;
$L__BB3_1365:
	add.s32 	%r6563, %r8774, 1;
	mul.rn.f32 	%f4436, %f6068, %f6068;
	and.b32  	%r6564, %r8774, 1;
	setp.eq.b32 	%p1301, %r6564, 1;
	selp.f32 	%f4437, %f6068, 0f3F800000, %p1301;
	fma.rn.f32 	%f4438, %f4436, %f4437, 0f00000000;
	fma.rn.f32 	%f4439, %f4436, 0f37CBAC00, 0fBAB607ED;
	selp.f32 	%f4440, 0fB94D4153, %f4439, %p1301;
	selp.f32 	%f4441, 0f3C0885E4, 0f3D2AAABB, %p1301;
	fma.rn.f32 	%f4442, %f4440, %f4436, %f4441;
	selp.f32 	%f4443, 0fBE2AAAA8, 0fBEFFFFFF, %p1301;
	fma.rn.f32 	%f4444, %f4442, %f4436, %f4443;
	fma.rn.f32 	%f4445, %f4444, %f4438, %f4437;
	and.b32  	%r6565, %r6563, 2;
	setp.eq.s32 	%p1302, %r6565, 0;
	mov.f32 	%f4446, 0f00000000;
	sub.f32 	%f4447, %f4446, %f4445;
	selp.f32 	%f6070, %f4445, %f4447, %p1302;
	setp.leu.f32 	%p1303, %f2, %f988;
	@%p1303 bra 	$L__BB3_1375;
	mul.f32 	%f4448, %f6070, 0f3F22F983;
	cvt.rni.s32.f32 	%r8778, %f4448;
	cvt.rn.f32.s32 	%f4449, %r8778;
	fma.rn.f32 	%f4450, %f4449, 0fBFC90FDA, %f6070;
	fma.rn.f32 	%f4451, %f4449, 0fB3A22168, %f4450;
	fma.rn.f32 	%f6069, %f4449, 0fA7C234C5, %f4451;
	abs.f32 	%f1003, %f6070;
	setp.ltu.f32 	%p1304, %f1003, 0f47CE4780;
	@%p1304 bra 	$L__BB3_1374;
	setp.neu.f32 	%p1305, %f1003, 0f7F800000;
	@%p1305 bra 	$L__BB3_1369;
	mov.f32 	%f4454, 0f00000000;
	mul.rn.f32 	%f6069, %f6070, %f4454;
	mov.b32 	%r8778, 0;
	bra.uni 	$L__BB3_1374;
$L__BB3_1369:
	mov.b32 	%r2187, %f6070;
	shl.b32 	%r6567, %r2187, 8;
	or.b32  	%r2188, %r6567, -2147483648;
	mov.b64 	%rd3931, 0;
	mov.b32 	%r8775, 0;
	mov.u64 	%rd3929, __cudart_i2opi_f;
	mov.u64 	%rd3930, %rd1;
$L__BB3_1370:
	.pragma "nounroll";
	ld.global.nc.u32 	%r6568, [%rd3929];
	mad.wide.u32 	%rd2868, %r6568, %r2188, %rd3931;
	shr.u64 	%rd3931, %rd2868, 32;
	st.local.u32 	[%rd3930], %rd2868;
	add.s32 	%r8775, %r8775, 1;
	add.s64 	%rd3930, %rd3930, 4;
	add.s64 	%rd3929, %rd3929, 4;
	setp.ne.s32 	%p1306, %r8775, 6;
	@%p1306 bra 	$L__BB3_1370;
	shr.u32 	%r6569, %r2187, 23;
	st.local.u32 	[%rd1+24], %rd3931;
	and.b32  	%r2191, %r6569, 31;
	and.b32  	%r6570, %r6569, 224;
	add.s32 	%r6571, %r6570, -128;
	shr.u32 	%r6572, %r6571, 5;
	mul.wide.u32 	%rd2869, %r6572, 4;
	sub.s64 	%rd1101, %rd1, %rd2869;
	ld.local.u32 	%r8776, [%rd1101+24];
	ld.local.u32 	%r8777, [%rd1101+20];
	setp.eq.s32 	%p1307, %r2191, 0;
	@%p1307 bra 	$L__BB3_1373;
	shf.l.wrap.b32 	%r8776, %r8777, %r8776, %r2191;
	ld.local.u32 	%r6573, [%rd1101+16];
	shf.l.wrap.b32 	%r8777, %r6573, %r8777, %r2191;
$L__BB3_1373:
	shr.u32 	%r6574, %r8776, 30;
	shf.l.wrap.b32 	%r6575, %r8777, %r8776, 2;
	shl.b32 	%r6576, %r8777, 2;
	shr.u32 	%r6577, %r6575, 31;
	add.s32 	%r6578, %r6577, %r6574;
	neg.s32 	%r6579, %r6578;
	setp.lt.s32 	%p1308, %r2187, 0;
	selp.b32 	%r8778, %r6579, %r6578, %p1308;
	xor.b32  	%r6580, %r6575, %r2187;
	shr.s32 	%r6581, %r6575, 31;
	xor.b32  	%r6582, %r6581, %r6575;
	xor.b32  	%r6583, %r6581, %r6576;
	cvt.u64.u32 	%rd2870, %r6582;
	shl.b64 	%rd2871, %rd2870, 32;
	cvt.u64.u32 	%rd2872, %r6583;
	or.b64  	%rd2873, %rd2871, %rd2872;
	cvt.rn.f64.s64 	%fd313, %rd2873;
	mul.f64 	%fd314, %fd313, 0d3BF921FB54442D19;
	cvt.rn.f32.f64 	%f4452, %fd314;
	neg.f32 	%f4453, %f4452;
	setp.lt.s32 	%p1309, %r6580, 0;
	selp.f32 	%f6069, %f4453, %f4452, %p1309;
$L__BB3_1374:
	mul.rn.f32 	%f4455, %f6069, %f6069;
	and.b32  	%r6585, %r8778, 1;
	setp.eq.b32 	%p1310, %r6585, 1;
	selp.f32 	%f4456, 0f3F800000, %f6069, %p1310;
	fma.rn.f32 	%f4457, %f4455, %f4456, 0f00000000;
	fma.rn.f32 	%f4458, %f4455, 0f37CBAC00, 0fBAB607ED;
	selp.f32 	%f4459, %f4458, 0fB94D4153, %p1310;
	selp.f32 	%f4460, 0f3D2AAABB, 0f3C0885E4, %p1310;
	fma.rn.f32 	%f4461, %f4459, %f4455, %f4460;
	selp.f32 	%f4462, 0fBEFFFFFF, 0fBE2AAAA8, %p1310;
	fma.rn.f32 	%f4463, %f4461, %f4455, %f4462;
	fma.rn.f32 	%f4464, %f4463, %f4457, %f4456;
	and.b32  	%r6586, %r8778, 2;
	setp.eq.s32 	%p1311, %r6586, 0;
	mov.f32 	%f4465, 0f00000000;
	sub.f32 	%f4466, %f4465, %f4464;
	selp.f32 	%f6070, %f4464, %f4466, %p1311;
$L__BB3_1375:
	setp.leu.f32 	%p1312, %f6070, %f2;
	@%p1312 bra 	$L__BB3_1385;
	mul.f32 	%f4467, %f6070, 0f3F22F983;
	cvt.rni.s32.f32 	%r8782, %f4467;
	cvt.rn.f32.s32 	%f4468, %r8782;
	fma.rn.f32 	%f4469, %f4468, 0fBFC90FDA, %f6070;
	fma.rn.f32 	%f4470, %f4468, 0fB3A22168, %f4469;
	fma.rn.f32 	%f6071, %f4468, 0fA7C234C5, %f4470;
	abs.f32 	%f1010, %f6070;
	setp.ltu.f32 	%p1313, %f1010, 0f47CE4780;
	@%p1313 bra 	$L__BB3_1384;
	setp.neu.f32 	%p1314, %f1010, 0f7F800000;
	@%p1314 bra 	$L__BB3_1379;
	mov.f32 	%f4473, 0f00000000;
	mul.rn.f32 	%f6071, %f6070, %f4473;
	mov.b32 	%r8782, 0;
	bra.uni 	$L__BB3_1384;
$L__BB3_1379:
	mov.b32 	%r2201, %f6070;
	shl.b32 	%r6588, %r2201, 8;
	or.b32  	%r2202, %r6588, -2147483648;
	mov.b64 	%rd3934, 0;
	mov.b32 	%r8779, 0;
	mov.u64 	%rd3932, __cudart_i2opi_f;
	mov.u64 	%rd3933, %rd1;
$L__BB3_1380:
	.pragma "nounroll";
	ld.global.nc.u32 	%r6589, [%rd3932];
	mad.wide.u32 	%rd2876, %r6589, %r2202, %rd3934;
	shr.u64 	%rd3934, %rd2876, 32;
	st.local.u32 	[%rd3933], %rd2876;
	add.s32 	%r8779, %r8779, 1;
	add.s64 	%rd3933, %rd3933, 4;
	add.s64 	%rd3932, %rd3932, 4;
	setp.ne.s32 	%p1315, %r8779, 6;
	@%p1315 bra 	$L__BB3_1380;
	shr.u32 	%r6590, %r2201, 23;
	st.local.u32 	[%rd1+24], %rd3934;
	and.b32  	%r2205, %r6590, 31;
	and.b32  	%r6591, %r6590, 224;
	add.s32 	%r6592, %r6591, -128;
	shr.u32 	%r6593, %r6592, 5;
	mul.wide.u32 	%rd2877, %r6593, 4;
	sub.s64 	%rd1108, %rd1, %rd2877;
	ld.local.u32 	%r8780, [%rd1108+24];
	ld.local.u32 	%r8781, [%rd1108+20];
	setp.eq.s32 	%p1316, %r2205, 0;
	@%p1316 bra 	$L__BB3_1383;
	shf.l.wrap.b32 	%r8780, %r8781, %r8780, %r2205;
	ld.local.u32 	%r6594, [%rd1108+16];
	shf.l.wrap.b32 	%r8781, %r6594, %r8781, %r2205;
$L__BB3_1383:
	shr.u32 	%r6595, %r8780, 30;
	shf.l.wrap.b32 	%r6596, %r8781, %r8780, 2;
	shl.b32 	%r6597, %r8781, 2;
	shr.u32 	%r6598, %r6596, 31;
	add.s32 	%r6599, %r6598, %r6595;
	neg.s32 	%r6600, %r6599;
	setp.lt.s32 	%p1317, %r2201, 0;
	selp.b32 	%r8782, %r6600, %r6599, %p1317;
	xor.b32  	%r6601, %r6596, %r2201;
	shr.s32 	%r6602, %r6596, 31;
	xor.b32  	%r6603, %r6602, %r6596;
	xor.b32  	%r6604, %r6602, %r6597;
	cvt.u64.u32 	%rd2878, %r6603;
	shl.b64 	%rd2879, %rd2878, 32;
	cvt.u64.u32 	%rd2880, %r6604;
	or.b64  	%rd2881, %rd2879, %rd2880;
	cvt.rn.f64.s64 	%fd315, %rd2881;
	mul.f64 	%fd316, %fd315, 0d3BF921FB54442D19;
	cvt.rn.f32.f64 	%f4471, %fd316;
	neg.f32 	%f4472, %f4471;
	setp.lt.s32 	%p1318, %r6601, 0;
	selp.f32 	%f6071, %f4472, %f4471, %p1318;
$L__BB3_1384:
	add.s32 	%r6606, %r8782, 1;
	mul.rn.f32 	%f4474, %f6071, %f6071;
	and.b32  	%r6607, %r8782, 1;
	setp.eq.b32 	%p1319, %r6607, 1;
	selp.f32 	%f4475, %f6071, 0f3F800000, %p1319;
	fma.rn.f32 	%f4476, %f4474, %f4475, 0f00000000;
	fma.rn.f32 	%f4477, %f4474, 0f37CBAC00, 0fBAB607ED;
	selp.f32 	%f4478, 0fB94D4153, %f4477, %p1319;
	selp.f32 	%f4479, 0f3C0885E4, 0f3D2AAABB, %p1319;
	fma.rn.f32 	%f4480, %f4478, %f4474, %f4479;
	selp.f32 	%f4481, 0fBE2AAAA8, 0fBEFFFFFF, %p1319;
	fma.rn.f32 	%f4482, %f4480, %f4474, %f4481;
	fma.rn.f32 	%f4483, %f4482, %f4476, %f4475;
	and.b32  	%r6608, %r6606, 2;
	setp.eq.s32 	%p1320, %r6608, 0;
	mov.f32 	%f4484, 0f00000000;
	sub.f32 	%f4485, %f4484, %f4483;
	selp.f32 	%f6070, %f4483, %f4485, %p1320;
$L__BB3_1385:
	mul.f32 	%f4486, %f6070, 0f3F22F983;
	cvt.rni.s32.f32 	%r8786, %f4486;
	cvt.rn.f32.s32 	%f4487, %r8786;
	fma.rn.f32 	%f4488, %f4487, 0fBFC90FDA, %f6070;
	fma.rn.f32 	%f4489, %f4487, 0fB3A22168, %f4488;
	fma.rn.f32 	%f6073, %f4487, 0fA7C234C5, %f4489;
	abs.f32 	%f1017, %f6070;
	setp.ltu.f32 	%p1321, %f1017, 0f47CE4780;
	@%p1321 bra 	$L__BB3_1393;
	setp.neu.f32 	%p1322, %f1017, 0f7F800000;
	@%p1322 bra 	$L__BB3_1388;
	mov.f32 	%f4492, 0f00000000;
	mul.rn.f32 	%f6073, %f6070, %f4492;
	mov.b32 	%r8786, 0;
	bra.uni 	$L__BB3_1393;
$L__BB3_1388:
	mov.b32 	%r2215, %f6070;
	shl.b32 	%r6610, %r2215, 8;
	or.b32  	%r2216, %r6610, -2147483648;
	mov.b64 	%rd3937, 0;
	mov.b32 	%r8783, 0;
	mov.u64 	%rd3935, __cudart_i2opi_f;
	mov.u64 	%rd3936, %rd1;
$L__BB3_1389:
	.pragma "nounroll";
	ld.global.nc.u32 	%r6611, [%rd3935];
	mad.wide.u32 	%rd2884, %r6611, %r2216, %rd3937;
	shr.u64 	%rd3937, %rd2884, 32;
	st.local.u32 	[%rd3936], %rd2884;
	add.s32 	%r8783, %r8783, 1;
	add.s64 	%rd3936, %rd3936, 4;
	add.s64 	%rd3935, %rd3935, 4;
	setp.ne.s32 	%p1323, %r8783, 6;
	@%p1323 bra 	$L__BB3_1389;
	shr.u32 	%r6612, %r2215, 23;
	st.local.u32 	[%rd1+24], %rd3937;
	and.b32  	%r2219, %r6612, 31;
	and.b32  	%r6613, %r6612, 224;
	add.s32 	%r6614, %r6613, -128;
	shr.u32 	%r6615, %r6614, 5;
	mul.wide.u32 	%rd2885, %r6615, 4;
	sub.s64 	%rd1115, %rd1, %rd2885;
	ld.local.u32 	%r8784, [%rd1115+24];
	ld.local.u32 	%r8785, [%rd1115+20];
	setp.eq.s32 	%p1324, %r2219, 0;
	@%p1324 bra 	$L__BB3_1392;
	shf.l.wrap.b32 	%r8784, %r8785, %r8784, %r2219;
	ld.local.u32 	%r6616, [%rd1115+16];
	shf.l.wrap.b32 	%r8785, %r6616, %r8785, %r2219;
$L__BB3_1392:
	shr.u32 	%r6617, %r8784, 30;
	shf.l.wrap.b32 	%r6618, %r8785, %r8784, 2;
	shl.b32 	%r6619, %r8785, 2;
	shr.u32 	%r6620, %r6618, 31;
	add.s32 	%r6621, %r6620, %r6617;
	neg.s32 	%r6622, %r6621;
	setp.lt.s32 	%p1325, %r2215, 0;
	selp.b32 	%r8786, %r6622, %r6621, %p1325;
	xor.b32  	%r6623, %r6618, %r2215;
	shr.s32 	%r6624, %r6618, 31;
	xor.b32  	%r6625, %r6624, %r6618;
	xor.b32  	%r6626, %r6624, %r6619;
	cvt.u64.u32 	%rd2886, %r6625;
	shl.b64 	%rd2887, %rd2886, 32;
	cvt.u64.u32 	%rd2888, %r6626;
	or.b64  	%rd2889, %rd2887, %rd2888;
	cvt.rn.f64.s64 	%fd317, %rd2889;
	mul.f64 	%fd318, %fd317, 0d3BF921FB54442D19;
	cvt.rn.f32.f64 	%f4490, %fd318;
	neg.f32 	%f4491, %f4490;
	setp.lt.s32 	%p1326, %r6623, 0;
	selp.f32 	%f6073, %f4491, %f4490, %p1326;
$L__BB3_1393:
	mul.rn.f32 	%f4493, %f6073, %f6073;
	and.b32  	%r6628, %r8786, 1;
	setp.eq.b32 	%p1327, %r6628, 1;
	selp.f32 	%f4494, 0f3F800000, %f6073, %p1327;
	fma.rn.f32 	%f4495, %f4493, %f4494, 0f00000000;
	fma.rn.f32 	%f4496, %f4493, 0f37CBAC00, 0fBAB607ED;
	selp.f32 	%f4497, %f4496, 0fB94D4153, %p1327;
	selp.f32 	%f4498, 0f3D2AAABB, 0f3C0885E4, %p1327;
	fma.rn.f32 	%f4499, %f4497, %f4493, %f4498;
	selp.f32 	%f4500, 0fBEFFFFFF, 0fBE2AAAA8, %p1327;
	fma.rn.f32 	%f4501, %f4499, %f4493, %f4500;
	fma.rn.f32 	%f4502, %f4501, %f4495, %f4494;
	and.b32  	%r6629, %r8786, 2;
	setp.eq.s32 	%p1328, %r6629, 0;
	mov.f32 	%f4503, 0f00000000;
	sub.f32 	%f4504, %f4503, %f4502;
	selp.f32 	%f1021, %f4502, %f4504, %p1328;
	mul.f32 	%f4505, %f1021, 0f3F22F983;
	cvt.rni.s32.f32 	%r8790, %f4505;
	cvt.rn.f32.s32 	%f4506, %r8790;
	fma.rn.f32 	%f4507, %f4506, 0fBFC90FDA, %f1021;
	fma.rn.f32 	%f4508, %f4506, 0fB3A22168, %f4507;
	fma.rn.f32 	%f6074, %f4506, 0fA7C234C5, %f4508;
	abs.f32 	%f1023, %f1021;
	setp.ltu.f32 	%p1329, %f1023, 0f47CE4780;
	@%p1329 bra 	$L__BB3_1401;
	setp.neu.f32 	%p1330, %f1023, 0f7F800000;
	@%p1330 bra 	$L__BB3_1396;
	mov.f32 	%f4511, 0f00000000;
	mul.rn.f32 	%f6074, %f1021, %f4511;
	mov.b32 	%r8790, 0;
	bra.uni 	$L__BB3_1401;
$L__BB3_1396:
	mov.b32 	%r2229, %f1021;
	shl.b32 	%r6631, %r2229, 8;
	or.b32  	%r2230, %r6631, -2147483648;
	mov.b64 	%rd3940, 0;
	mov.b32 	%r8787, 0;
	mov.u64 	%rd3938, __cudart_i2opi_f;
	mov.u64 	%rd3939, %rd1;
$L__BB3_1397:
	.pragma "nounroll";
	ld.global.nc.u32 	%r6632, [%rd3938];
	mad.wide.u32 	%rd2892, %r6632, %r2230, %rd3940;
	shr.u64 	%rd3940, %rd2892, 32;
	st.local.u32 	[%rd3939], %rd2892;
	add.s32 	%r8787, %r8787, 1;
	add.s64 	%rd3939, %rd3939, 4;
	add.s64 	%rd3938, %rd3938, 4;
	setp.ne.s32 	%p1331, %r8787, 6;
	@%p1331 bra 	$L__BB3_1397;
	shr.u32 	%r6633, %r2229, 23;
	st.local.u32 	[%rd1+24], %rd3940;
	and.b32  	%r2233, %r6633, 31;
	and.b32  	%r6634, %r6633, 224;
	add.s32 	%r6635, %r6634, -128;
	shr.u32 	%r6636, %r6635, 5;
	mul.wide.u32 	%rd2893, %r6636, 4;
	sub.s64 	%rd1122, %rd1, %rd2893;
	ld.local.u32 	%r8788, [%rd1122+24];
	ld.local.u32 	%r8789, [%rd1122+20];
	setp.eq.s32 	%p1332, %r2233, 0;
	@%p1332 bra 	$L__BB3_1400;
	shf.l.wrap.b32 	%r8788, %r8789, %r8788, %r2233;
	ld.local.u32 	%r6637, [%rd1122+16];
	shf.l.wrap.b32 	%r8789, %r6637, %r8789, %r2233;
$L__BB3_1400:
	shr.u32 	%r6638, %r8788, 30;
	shf.l.wrap.b32 	%r6639, %r8789, %r8788, 2;
	shl.b32 	%r6640, %r8789, 2;
	shr.u32 	%r6641, %r6639, 31;
	add.s32 	%r6642, %r6641, %r6638;
	neg.s32 	%r6643, %r6642;
	setp.lt.s32 	%p1333, %r2229, 0;
	selp.b32 	%r8790, %r6643, %r6642, %p1333;
	xor.b32  	%r6644, %r6639, %r2229;
	shr.s32 	%r6645, %r6639, 31;
	xor.b32  	%r6646, %r6645, %r6639;
	xor.b32  	%r6647, %r6645, %r6640;
	cvt.u64.u32 	%rd2894, %r6646;
	shl.b64 	%rd2895, %rd2894, 32;
	cvt.u64.u32 	%rd2896, %r6647;
	or.b64  	%rd2897, %rd2895, %rd2896;
	cvt.rn.f64.s64 	%fd319, %rd2897;
	mul.f64 	%fd320, %fd319, 0d3BF921FB54442D19;
	cvt.rn.f32.f64 	%f4509, %fd320;
	neg.f32 	%f4510, %f4509;
	setp.lt.s32 	%p1334, %r6644, 0;
	selp.f32 	%f6074, %f4510, %f4509, %p1334;
$L__BB3_1401:
	mul.rn.f32 	%f4512, %f6074, %f6074;
	and.b32  	%r6649, %r8790, 1;
	setp.eq.b32 	%p1335, %r6649, 1;
	selp.f32 	%f4513, 0f3F800000, %f6074, %p1335;
	fma.rn.f32 	%f4514, %f4512, %f4513, 0f00000000;
	fma.rn.f32 	%f4515, %f4512, 0f37CBAC00, 0fBAB607ED;
	selp.f32 	%f4516, %f4515, 0fB94D4153, %p1335;
	selp.f32 	%f4517, 0f3D2AAABB, 0f3C0885E4, %p1335;
	fma.rn.f32 	%f4518, %f4516, %f4512, %f4517;
	selp.f32 	%f4519, 0fBEFFFFFF, 0fBE2AAAA8, %p1335;
	fma.rn.f32 	%f4520, %f4518, %f4512, %f4519;
	fma.rn.f32 	%f4521, %f4520, %f4514, %f4513;
	and.b32  	%r6650, %r8790, 2;
	setp.eq.s32 	%p1336, %r6650, 0;
	mov.f32 	%f4522, 0f00000000;
	sub.f32 	%f4523, %f4522, %f4521;
	selp.f32 	%f1027, %f4521, %f4523, %p1336;
	mul.f32 	%f4524, %f1027, 0f3F22F983;
	cvt.rni.s32.f32 	%r8794, %f4524;
	cvt.rn.f32.s32 	%f4525, %r8794;
	fma.rn.f32 	%f4526, %f4525, 0fBFC90FDA, %f1027;
	fma.rn.f32 	%f4527, %f4525, 0fB3A22168, %f4526;
	fma.rn.f32 	%f6075, %f4525, 0fA7C234C5, %f4527;
	abs.f32 	%f1029, %f1027;
	setp.ltu.f32 	%p1337, %f1029, 0f47CE4780;
	@%p1337 bra 	$L__BB3_1409;
	setp.neu.f32 	%p1338, %f1029, 0f7F800000;
	@%p1338 bra 	$L__BB3_1404;
	mov.f32 	%f4530, 0f00000000;
	mul.rn.f32 	%f6075, %f1027, %f4530;
	mov.b32 	%r8794, 0;
	bra.uni 	$L__BB3_1409;
$L__BB3_1404:
	mov.b32 	%r2243, %f1027;
	shl.b32 	%r6652, %r2243, 8;
	or.b32  	%r2244, %r6652, -2147483648;
	mov.b64 	%rd3943, 0;
	mov.b32 	%r8791, 0;
	mov.u64 	%rd3941, __cudart_i2opi_f;
	mov.u64 	%rd3942, %rd1;
$L__BB3_1405:
	.pragma "nounroll";
	ld.global.nc.u32 	%r6653, [%rd3941];
	mad.wide.u32 	%rd2900, %r6653, %r2244, %rd3943;
	shr.u64 	%rd3943, %rd2900, 32;
	st.local.u32 	[%rd3942], %rd2900;
	add.s32 	%r8791, %r8791, 1;
	add.s64 	%rd3942, %rd3942, 4;
	add.s64 	%rd3941, %rd3941, 4;
	setp.ne.s32 	%p1339, %r8791, 6;
	@%p1339 bra 	$L__BB3_1405;
	shr.u32 	%r6654, %r2243, 23;
	st.local.u32 	[%rd1+24], %rd3943;
	and.b32  	%r2247, %r6654, 31;
	and.b32  	%r6655, %r6654, 224;
	add.s32 	%r6656, %r6655, -128;
	shr.u32 	%r6657, %r6656, 5;
	mul.wide.u32 	%rd2901, %r6657, 4;
	sub.s64 	%rd1129, %rd1, %rd2901;
	ld.local.u32 	%r8792, [%rd1129+24];
	ld.local.u32 	%r8793, [%rd1129+20];
	setp.eq.s32 	%p1340, %r2247, 0;
	@%p1340 bra 	$L__BB3_1408;
	shf.l.wrap.b32 	%r8792, %r8793, %r8792, %r2247;
	ld.local.u32 	%r6658, [%rd1129+16];
	shf.l.wrap.b32 	%r8793, %r6658, %r8793, %r2247;
$L__BB3_1408:
	shr.u32 	%r6659, %r8792, 30;
	shf.l.wrap.b32 	%r6660, %r8793, %r8792, 2;
	shl.b32 	%r6661, %r8793, 2;
	shr.u32 	%r6662, %r6660, 31;
	add.s32 	%r6663, %r6662, %r6659;
	neg.s32 	%r6664, %r6663;
	setp.lt.s32 	%p1341, %r2243, 0;
	selp.b32 	%r8794, %r6664, %r6663, %p1341;
	xor.b32  	%r6665, %r6660, %r2243;
	shr.s32 	%r6666, %r6660, 31;
	xor.b32  	%r6667, %r6666, %r6660;
	xor.b32  	%r6668, %r6666, %r6661;
	cvt.u64.u32 	%rd2902, %r6667;
	shl.b64 	%rd2903, %rd2902, 32;
	cvt.u64.u32 	%rd2904, %r6668;
	or.b64  	%rd2905, %rd2903, %rd2904;
	cvt.rn.f64.s64 	%fd321, %rd2905;
	mul.f64 	%fd322, %fd321, 0d3BF921FB54442D19;
	cvt.rn.f32.f64 	%f4528, %fd322;
	neg.f32 	%f4529, %f4528;
	setp.lt.s32 	%p1342, %r6665, 0;
	selp.f32 	%f6075, %f4529, %f4528, %p1342;
$L__BB3_1409:
	add.s32 	%r6670, %r8794, 1;
	mul.rn.f32 	%f4531, %f6075, %f6075;
	and.b32  	%r6671, %r8794, 1;
	setp.eq.b32 	%p1343, %r6671, 1;
	selp.f32 	%f4532, %f6075, 0f3F800000, %p1343;
	fma.rn.f32 	%f4533, %f4531, %f4532, 0f00000000;
	fma.rn.f32 	%f4534, %f4531, 0f37CBAC00, 0fBAB607ED;
	selp.f32 	%f4535, 0fB94D4153, %f4534, %p1343;
	selp.f32 	%f4536, 0f3C0885E4, 0f3D2AAABB, %p1343;
	fma.rn.f32 	%f4537, %f4535, %f4531, %f4536;
	selp.f32 	%f4538, 0fBE2AAAA8, 0fBEFFFFFF, %p1343;
	fma.rn.f32 	%f4539, %f4537, %f4531, %f4538;
	fma.rn.f32 	%f4540, %f4539, %f4533, %f4532;
	and.b32  	%r6672, %r6670, 2;
	setp.eq.s32 	%p1344, %r6672, 0;
	mov.f32 	%f4541, 0f00000000;
	sub.f32 	%f4542, %f4541, %f4540;
	selp.f32 	%f6077, %f4540, %f4542, %p1344;
	ld.global.f32 	%f1034, [%rd2];
	setp.geu.f32 	%p1345, %f1034, 0f40800000;
	@%p1345 bra 	$L__BB3_1419;
	mul.f32 	%f4543, %f6077, 0f3F22F983;
	cvt.rni.s32.f32 	%r8798, %f4543;
	cvt.rn.f32.s32 	%f4544, %r8798;
	fma.rn.f32 	%f4545, %f4544, 0fBFC90FDA, %f6077;
	fma.rn.f32 	%f4546, %f4544, 0fB3A22168, %f4545;
	fma.rn.f32 	%f6076, %f4544, 0fA7C234C5, %f4546;
	abs.f32 	%f1036, %f6077;
	setp.ltu.f32 	%p1346, %f1036, 0f47CE4780;
	@%p1346 bra 	$L__BB3_1418;
	setp.neu.f32 	%p1347, %f1036, 0f7F800000;
	@%p1347 bra 	$L__BB3_1413;
	mov.f32 	%f4549, 0f00000000;
	mul.rn.f32 	%f6076, %f6077, %f4549;
	mov.b32 	%r8798, 0;
	bra.uni 	$L__BB3_1418;
$L__BB3_1413:
	mov.b32 	%r2257, %f6077;
	shl.b32 	%r6674, %r2257, 8;
	or.b32  	%r2258, %r6674, -2147483648;
	mov.b64 	%rd3946, 0;
	mov.b32 	%r8795, 0;
	mov.u64 	%rd3944, __cudart_i2opi_f;
	mov.u64 	%rd3945, %rd1;
$L__BB3_1414:
	.pragma "nounroll";
	ld.global.nc.u32 	%r6675, [%rd3944];
	mad.wide.u32 	%rd2908, %r6675, %r2258, %rd3946;
	shr.u64 	%rd3946, %rd2908, 32;
	st.local.u32 	[%rd3945], %rd2908;
	add.s32 	%r8795, %r8795, 1;
	add.s64 	%rd3945, %rd3945, 4;
	add.s64 	%rd3944, %rd3944, 4;
	setp.ne.s32 	%p1348, %r8795, 6;
	@%p1348 bra 	$L__BB3_1414;
	shr.u32 	%r6676, %r2257, 23;
	st.local.u32 	[%rd1+24], %rd3946;
	and.b32  	%r2261, %r6676, 31;
	and.b32  	%r6677, %r6676, 224;
	add.s32 	%r6678, %r6677, -128;
	shr.u32 	%r6679, %r6678, 5;
	mul.wide.u32 	%rd2909, %r6679, 4;
	sub.s64 	%rd1136, %rd1, %rd2909;
	ld.local.u32 	%r8796, [%rd1136+24];
	ld.local.u32 	%r8797, [%rd1136+20];
	setp.eq.s32 	%p1349, %r2261, 0;
	@%p1349 bra 	$L__BB3_1417;
	shf.l.wrap.b32 	%r8796, %r8797, %r8796, %r2261;
	ld.local.u32 	%r6680, [%rd1136+16];
	shf.l.wrap.b32 	%r8797, %r6680, %r8797, %r2261;
$L__BB3_1417:
	shr.u32 	%r6681, %r8796, 30;
	shf.l.wrap.b32 	%r6682, %r8797, %r8796, 2;
	shl.b32 	%r6683, %r8797, 2;
	shr.u32 	%r6684, %r6682, 31;
	add.s32 	%r6685, %r6684, %r6681;
	neg.s32 	%r6686, %r6685;
	setp.lt.s32 	%p1350, %r2257, 0;
	selp.b32 	%r8798, %r6686, %r6685, %p1350;
	xor.b32  	%r6687, %r6682, %r2257;
	shr.s32 	%r6688, %r6682, 31;
	xor.b32  	%r6689, %r6688, %r6682;
	xor.b32  	%r6690, %r6688, %r6683;
	cvt.u64.u32 	%rd2910, %r6689;
	shl.b64 	%rd2911, %rd2910, 32;
	cvt.u64.u32 	%rd2912, %r6690;
	or.b64  	%rd2913, %rd2911, %rd2912;
	cvt.rn.f64.s64 	%fd323, %rd2913;
	mul.f64 	%fd324, %fd323, 0d3BF921FB54442D19;
	cvt.rn.f32.f64 	%f4547, %fd324;
	neg.f32 	%f4548, %f4547;
	setp.lt.s32 	%p1351, %r6687, 0;
	selp.f32 	%f6076, %f4548, %f4547, %p1351;
$L__BB3_1418:
	mul.rn.f32 	%f4550, %f6076, %f6076;
	and.b32  	%r6692, %r8798, 1;
	setp.eq.b32 	%p1352, %r6692, 1;
	selp.f32 	%f4551, 0f3F800000, %f6076, %p1352;
	fma.rn.f32 	%f4552, %f4550, %f4551, 0f00000000;
	fma.rn.f32 	%f4553, %f4550, 0f37CBAC00, 0fBAB607ED;
	selp.f32 	%f4554, %f4553, 0fB94D4153, %p1352;
	selp.f32 	%f4555, 0f3D2AAABB, 0f3C0885E4, %p1352;
	fma.rn.f32 	%f4556, %f4554, %f4550, %f4555;
	selp.f32 	%f4557, 0fBEFFFFFF, 0fBE2AAAA8, %p1352;
	fma.rn.f32 	%f4558, %f4556, %f4550, %f4557;
	fma.rn.f32 	%f4559, %f4558, %f4552, %f4551;
	and.b32  	%r6693, %r8798, 2;
	setp.eq.s32 	%p1353, %r6693, 0;
	mov.f32 	%f4560, 0f00000000;
	sub.f32 	%f4561, %f4560, %f4559;
	selp.f32 	%f6077, %f4559, %f4561, %p1353;
$L__BB3_1419:
	mul.f32 	%f4562, %f6077, 0f3F22F983;
	cvt.rni.s32.f32 	%r8802, %f4562;
	cvt.rn.f32.s32 	%f4563, %r8802;
	fma.rn.f32 	%f4564, %f4563, 0fBFC90FDA, %f6077;
	fma.rn.f32 	%f4565, %f4563, 0fB3A22168, %f4564;
	fma.rn.f32 	%f6078, %f4563, 0fA7C234C5, %f4565;
	abs.f32 	%f1043, %f6077;
	setp.ltu.f32 	%p1354, %f1043, 0f47CE4780;
	@%p1354 bra 	$L__BB3_1427;
	setp.neu.f32 	%p1355, %f1043, 0f7F800000;
	@%p1355 bra 	$L__BB3_1422;
	mov.f32 	%f4568, 0f00000000;
	mul.rn.f32 	%f6078, %f6077, %f4568;
	mov.b32 	%r8802, 0;
	bra.uni 	$L__BB3_1427;
$L__BB3_1422:
	mov.b32 	%r2271, %f6077;
	shl.b32 	%r6695, %r2271, 8;
	or.b32  	%r2272, %r6695, -2147483648;
	mov.b64 	%rd3949, 0;
	mov.b32 	%r8799, 0;
	mov.u64 	%rd3947, __cudart_i2opi_f;
	mov.u64 	%rd3948, %rd1;
$L__BB3_1423:
	.pragma "nounroll";
	ld.global.nc.u32 	%r6696, [%rd3947];
	mad.wide.u32 	%rd2916, %r6696, %r2272, %rd3949;
	shr.u64 	%rd3949, %rd2916, 32;
	st.local.u32 	[%rd3948], %rd2916;
	add.s32 	%r8799, %r8799, 1;
	add.s64 	%rd3948, %rd3948, 4;
	add.s64 	%rd3947, %rd3947, 4;
	setp.ne.s32 	%p1356, %r8799, 6;
	@%p1356 bra 	$L__BB3_1423;
	shr.u32 	%r6697, %r2271, 23;
	st.local.u32 	[%rd1+24], %rd3949;
	and.b32  	%r2275, %r6697, 31;
	and.b32  	%r6698, %r6697, 224;
	add.s32 	%r6699, %r6698, -128;
	shr.u32 	%r6700, %r6699, 5;
	mul.wide.u32 	%rd2917, %r6700, 4;
	sub.s64 	%rd1143, %rd1, %rd2917;
	ld.local.u32 	%r8800, [%rd1143+24];
	ld.local.u32 	%r8801, [%rd1143+20];
	setp.eq.s32 	%p1357, %r2275, 0;
	@%p1357 bra 	$L__BB3_1426;
	shf.l.wrap.b32 	%r8800, %r8801, %r8800, %r2275;
	ld.local.u32 	%r6701, [%rd1143+16];
	shf.l.wrap.b32 	%r8801, %r6701, %r8801, %r2275;
$L__BB3_1426:
	shr.u32 	%r6702, %r8800, 30;
	shf.l.wrap.b32 	%r6703, %r8801, %r8800, 2;
	shl.b32 	%r6704, %r8801, 2;
	shr.u32 	%r6705, %r6703, 31;
	add.s32 	%r6706, %r6705, %r6702;
	neg.s32 	%r6707, %r6706;
	setp.lt.s32 	%p1358, %r2271, 0;
	selp.b32 	%r8802, %r6707, %r6706, %p1358;
	xor.b32  	%r6708, %r6703, %r2271;
	shr.s32 	%r6709, %r6703, 31;
	xor.b32  	%r6710, %r6709, %r6703;
	xor.b32  	%r6711, %r6709, %r6704;
	cvt.u64.u32 	%rd2918, %r6710;
	shl.b64 	%rd2919, %rd2918, 32;
	cvt.u64.u32 	%rd2920, %r6711;
	or.b64  	%rd2921, %rd2919, %rd2920;
	cvt.rn.f64.s64 	%fd325, %rd2921;
	mul.f64 	%fd326, %fd325, 0d3BF921FB54442D19;
	cvt.rn.f32.f64 	%f4566, %fd326;
	neg.f32 	%f4567, %f4566;
	setp.lt.s32 	%p1359, %r6708, 0;
	selp.f32 	%f6078, %f4567, %f4566, %p1359;
$L__BB3_1427:
	mul.rn.f32 	%f4569, %f6078, %f6078;
	and.b32  	%r6713, %r8802, 1;
	setp.eq.b32 	%p1360, %r6713, 1;
	selp.f32 	%f4570, 0f3F800000, %f6078, %p1360;
	fma.rn.f32 	%f4571, %f4569, %f4570, 0f00000000;
	fma.rn.f32 	%f4572, %f4569, 0f37CBAC00, 0fBAB607ED;
	selp.f32 	%f4573, %f4572, 0fB94D4153, %p1360;
	selp.f32 	%f4574, 0f3D2AAABB, 0f3C0885E4, %p1360;
	fma.rn.f32 	%f4575, %f4573, %f4569, %f4574;
	selp.f32 	%f4576, 0fBEFFFFFF, 0fBE2AAAA8, %p1360;
	fma.rn.f32 	%f4577, %f4575, %f4569, %f4576;
	fma.rn.f32 	%f4578, %f4577, %f4571, %f4570;
	and.b32  	%r6714, %r8802, 2;
	setp.eq.s32 	%p1361, %r6714, 0;
	mov.f32 	%f4579, 0f00000000;
	sub.f32 	%f4580, %f4579, %f4578;
	selp.f32 	%f6080, %f4578, %f4580, %p1361;
	setp.leu.f32 	%p1362, %f6080, %f1034;
	@%p1362 bra 	$L__BB3_1437;
	mul.f32 	%f4581, %f6080, 0f3F22F983;
	cvt.rni.s32.f32 	%r8806, %f4581;
	cvt.rn.f32.s32 	%f4582, %r8806;
	fma.rn.f32 	%f4583, %f4582, 0fBFC90FDA, %f6080;
	fma.rn.f32 	%f4584, %f4582, 0fB3A22168, %f4583;
	fma.rn.f32 	%f6079, %f4582, 0fA7C234C5, %f4584;
	abs.f32 	%f1049, %f6080;
	setp.ltu.f32 	%p1363, %f1049, 0f47CE4780;
	@%p1363 bra 	$L__BB3_1436;
	setp.neu.f32 	%p1364, %f1049, 0f7F800000;
	@%p1364 bra 	$L__BB3_1431;
	mov.f32 	%f4587, 0f00000000;
	mul.rn.f32 	%f6079, %f6080, %f4587;
	mov.b32 	%r8806, 0;
	bra.uni 	$L__BB3_1436;
$L__BB3_1431:
	mov.b32 	%r2285, %f6080;
	shl.b32 	%r6716, %r2285, 8;
	or.b32  	%r2286, %r6716, -2147483648;
	mov.b64 	%rd3952, 0;
	mov.b32 	%r8803, 0;
	mov.u64 	%rd3950, __cudart_i2opi_f;
	mov.u64 	%rd3951, %rd1;
$L__BB3_1432:
	.pragma "nounroll";
	ld.global.nc.u32 	%r6717, [%rd3950];
	mad.wide.u32 	%rd2924, %r6717, %r2286, %rd3952;
	shr.u64 	%rd3952, %rd2924, 32;
	st.local.u32 	[%rd3951], %rd2924;
	add.s32 	%r8803, %r8803, 1;
	add.s64 	%rd3951, %rd3951, 4;
	add.s64 	%rd3950, %rd3950, 4;
	setp.ne.s32 	%p1365, %r8803, 6;
	@%p1365 bra 	$L__BB3_1432;
	shr.u32 	%r6718, %r2285, 23;
	st.local.u32 	[%rd1+24], %rd3952;
	and.b32  	%r2289, %r6718, 31;
	and.b32  	%r6719, %r6718, 224;
	add.s32 	%r6720, %r6719, -128;
	shr.u32 	%r6721, %r6720, 5;
	mul.wide.u32 	%rd2925, %r6721, 4;
	sub.s64 	%rd1150, %rd1, %rd2925;
	ld.local.u32 	%r8804, [%rd1150+24];
	ld.local.u32 	%r8805, [%rd1150+20];
	setp.eq.s32 	%p1366, %r2289, 0;
	@%p1366 bra 	$L__BB3_1435;
	shf.l.wrap.b32 	%r8804, %r8805, %r8804, %r2289;
	ld.local.u32 	%r6722, [%rd1150+16];
	shf.l.wrap.b32 	%r8805, %r6722, %r8805, %r2289;
$L__BB3_1435:
	shr.u32 	%r6723, %r8804, 30;
	shf.l.wrap.b32 	%r6724, %r8805, %r8804, 2;
	shl.b32 	%r6725, %r8805, 2;
	shr.u32 	%r6726, %r6724, 31;
	add.s32 	%r6727, %r6726, %r6723;
	neg.s32 	%r6728, %r6727;
	setp.lt.s32 	%p1367, %r2285, 0;
	selp.b32 	%r8806, %r6728, %r6727, %p1367;
	xor.b32  	%r6729, %r6724, %r2285;
	shr.s32 	%r6730, %r6724, 31;
	xor.b32  	%r6731, %r6730, %r6724;
	xor.b32  	%r6732, %r6730, %r6725;
	cvt.u64.u32 	%rd2926, %r6731;
	shl.b64 	%rd2927, %rd2926, 32;
	cvt.u64.u32 	%rd2928, %r6732;
	or.b64  	%rd2929, %rd2927, %rd2928;
	cvt.rn.f64.s64 	%fd327, %rd2929;
	mul.f64 	%fd328, %fd327, 0d3BF921FB54442D19;
	cvt.rn.f32.f64 	%f4585, %fd328;
	neg.f32 	%f4586, %f4585;
	setp.lt.s32 	%p1368, %r6729, 0;
	selp.f32 	%f6079, %f4586, %f4585, %p1368;
$L__BB3_1436:
	mul.rn.f32 	%f4588, %f6079, %f6079;
	and.b32  	%r6734, %r8806, 1;
	setp.eq.b32 	%p1369, %r6734, 1;
	selp.f32 	%f4589, 0f3F800000, %f6079, %p1369;
	fma.rn.f32 	%f4590, %f4588, %f4589, 0f00000000;
	fma.rn.f32 	%f4591, %f4588, 0f37CBAC00, 0fBAB607ED;
	selp.f32 	%f4592, %f4591, 0fB94D4153, %p1369;
	selp.f32 	%f4593, 0f3D2AAABB, 0f3C0885E4, %p1369;
	fma.rn.f32 	%f4594, %f4592, %f4588, %f4593;
	selp.f32 	%f4595, 0fBEFFFFFF, 0fBE2AAAA8, %p1369;
	fma.rn.f32 	%f4596, %f4594, %f4588, %f4595;
	fma.rn.f32 	%f4597, %f4596, %f4590, %f4589;
	and.b32  	%r6735, %r8806, 2;
	setp.eq.s32 	%p1370, %r6735, 0;
	mov.f32 	%f4598, 0f00000000;
	sub.f32 	%f4599, %f4598, %f4597;
	selp.f32 	%f6080, %f4597, %f4599, %p1370;
$L__BB3_1437:
	mul.f32 	%f4600, %f6080, 0f3F22F983;
	cvt.rni.s32.f32 	%r8810, %f4600;
	cvt.rn.f32.s32 	%f4601, %r8810;
	fma.rn.f32 	%f4602, %f4601, 0fBFC90FDA, %f6080;
	fma.rn.f32 	%f4603, %f4601, 0fB3A22168, %f4602;
	fma.rn.f32 	%f6081, %f4601, 0fA7C234C5, %f4603;
	abs.f32 	%f1056, %f6080;
	setp.ltu.f32 	%p1371, %f1056, 0f47CE4780;
	@%p1371 bra 	$L__BB3_1445;
	setp.neu.f32 	%p1372, %f1056, 0f7F800000;
	@%p1372 bra 	$L__BB3_1440;
	mov.f32 	%f4606, 0f00000000;
	mul.rn.f32 	%f6081, %f6080, %f4606;
	mov.b32 	%r8810, 0;
	bra.uni 	$L__BB3_1445;
$L__BB3_1440:
	mov.b32 	%r2299, %f6080;
	shl.b32 	%r6737, %r2299, 8;
	or.b32  	%r2300, %r6737, -2147483648;
	mov.b64 	%rd3955, 0;
	mov.b32 	%r8807, 0;
	mov.u64 	%rd3953, __cudart_i2opi_f;
	mov.u64 	%rd3954, %rd1;
$L__BB3_1441:
	.pragma "nounroll";
	ld.global.nc.u32 	%r6738, [%rd3953];
	mad.wide.u32 	%rd2932, %r6738, %r2300, %rd3955;
	shr.u64 	%rd3955, %rd2932, 32;
	st.local.u32 	[%rd3954], %rd2932;
	add.s32 	%r8807, %r8807, 1;
	add.s64 	%rd3954, %rd3954, 4;
	add.s64 	%rd3953, %rd3953, 4;
	setp.ne.s32 	%p1373, %r8807, 6;
	@%p1373 bra 	$L__BB3_1441;
	shr.u32 	%r6739, %r2299, 23;
	st.local.u32 	[%rd1+24], %rd3955;
	and.b32  	%r2303, %r6739, 31;
	and.b32  	%r6740, %r6739, 224;
	add.s32 	%r6741, %r6740, -128;
	shr.u32 	%r6742, %r6741, 5;
	mul.wide.u32 	%rd2933, %r6742, 4;
	sub.s64 	%rd1157, %rd1, %rd2933;
	ld.local.u32 	%r8808, [%rd1157+24];
	ld.local.u32 	%r8809, [%rd1157+20];
	setp.eq.s32 	%p1374, %r2303, 0;
	@%p1374 bra 	$L__BB3_1444;
	shf.l.wrap.b32 	%r8808, %r8809, %r8808, %r2303;
	ld.local.u32 	%r6743, [%rd1157+16];
	shf.l.wrap.b32 	%r8809, %r6743, %r8809, %r2303;
$L__BB3_1444:
	shr.u32 	%r6744, %r8808, 30;
	shf.l.wrap.b32 	%r6745, %r8809, %r8808, 2;
	shl.b32 	%r6746, %r8809, 2;
	shr.u32 	%r6747, %r6745, 31;
	add.s32 	%r6748, %r6747, %r6744;
	neg.s32 	%r6749, %r6748;
	setp.lt.s32 	%p1375, %r2299, 0;
	selp.b32 	%r8810, %r6749, %r6748, %p1375;
	xor.b32  	%r6750, %r6745, %r2299;
	shr.s32 	%r6751, %r6745, 31;
	xor.b32  	%r6752, %r6751, %r6745;
	xor.b32  	%r6753, %r6751, %r6746;
	cvt.u64.u32 	%rd2934, %r6752;
	shl.b64 	%rd2935, %rd2934, 32;
	cvt.u64.u32 	%rd2936, %r6753;
	or.b64  	%rd2937, %rd2935, %rd2936;
	cvt.rn.f64.s64 	%fd329, %rd2937;
	mul.f64 	%fd330, %fd329, 0d3BF921FB54442D19;
	cvt.rn.f32.f64 	%f4604, %fd330;
	neg.f32 	%f4605, %f4604;
	setp.lt.s32 	%p1376, %r6750, 0;
	selp.f32 	%f6081, %f4605, %f4604, %p1376;
$L__BB3_1445:
	mul.rn.f32 	%f4607, %f6081, %f6081;
	and.b32  	%r6755, %r8810, 1;
	setp.eq.b32 	%p1377, %r6755, 1;
	selp.f32 	%f4608, 0f3F800000, %f6081, %p1377;
	fma.rn.f32 	%f4609, %f4607, %f4608, 0f00000000;
	fma.rn.f32 	%f4610, %f4607, 0f37CBAC00, 0fBAB607ED;
	selp.f32 	%f4611, %f4610, 0fB94D4153, %p1377;
	selp.f32 	%f4612, 0f3D2AAABB, 0f3C0885E4, %p1377;
	fma.rn.f32 	%f4613, %f4611, %f4607, %f4612;
	selp.f32 	%f4614, 0fBEFFFFFF, 0fBE2AAAA8, %p1377;
	fma.rn.f32 	%f4615, %f4613, %f4607, %f4614;
	fma.rn.f32 	%f4616, %f4615, %f4609, %f4608;
	and.b32  	%r6756, %r8810, 2;
	setp.eq.s32 	%p1378, %r6756, 0;
	mov.f32 	%f4617, 0f00000000;
	sub.f32 	%f4618, %f4617, %f4616;
	selp.f32 	%f1060, %f4616, %f4618, %p1378;
	mul.f32 	%f4619, %f1060, 0f3F22F983;
	cvt.rni.s32.f32 	%r8814, %f4619;
	cvt.rn.f32.s32 	%f4620, %r8814;
	fma.rn.f32 	%f4621, %f4620, 0fBFC90FDA, %f1060;
	fma.rn.f32 	%f4622, %f4620, 0fB3A22168, %f4621;
	fma.rn.f32 	%f6082, %f4620, 0fA7C234C5, %f4622;
	abs.f32 	%f1062, %f1060;
	setp.ltu.f32 	%p1379, %f1062, 0f47CE4780;
	@%p1379 bra 	$L__BB3_1453;
	setp.neu.f32 	%p1380, %f1062, 0f7F800000;
	@%p1380 bra 	$L__BB3_1448;
	mov.f32 	%f4625, 0f00000000;
	mul.rn.f32 	%f6082, %f1060, %f4625;
	mov.b32 	%r8814, 0;
	bra.uni 	$L__BB3_1453;
$L__BB3_1448:
	mov.b32 	%r2313, %f1060;
	shl.b32 	%r6758, %r2313, 8;
	or.b32  	%r2314, %r6758, -2147483648;
	mov.b64 	%rd3958, 0;
	mov.b32 	%r8811, 0;
	mov.u64 	%rd3956, __cudart_i2opi_f;
	mov.u64 	%rd3957, %rd1;
$L__BB3_1449:
	.pragma "nounroll";
	ld.global.nc.u32 	%r6759, [%rd3956];
	mad.wide.u32 	%rd2940, %r6759, %r2314, %rd3958;
	shr.u64 	%rd3958, %rd2940, 32;
	st.local.u32 	[%rd3957], %rd2940;
	add.s32 	%r8811, %r8811, 1;
	add.s64 	%rd3957, %rd3957, 4;
	add.s64 	%rd3956, %rd3956, 4;
	setp.ne.s32 	%p1381, %r8811, 6;
	@%p1381 bra 	$L__BB3_1449;
	shr.u32 	%r6760, %r2313, 23;
	st.local.u32 	[%rd1+24], %rd3958;
	and.b32  	%r2317, %r6760, 31;
	and.b32  	%r6761, %r6760, 224;
	add.s32 	%r6762, %r6761, -128;
	shr.u32 	%r6763, %r6762, 5;
	mul.wide.u32 	%rd2941, %r6763, 4;
	sub.s64 	%rd1164, %rd1, %rd2941;
	ld.local.u32 	%r8812, [%rd1164+24];
	ld.local.u32 	%r8813, [%rd1164+20];
	setp.eq.s32 	%p1382, %r2317, 0;
	@%p1382 bra 	$L__BB3_1452;
	shf.l.wrap.b32 	%r8812, %r8813, %r8812, %r2317;
	ld.local.u32 	%r6764, [%rd1164+16];
	shf.l.wrap.b32 	%r8813, %r6764, %r8813, %r2317;
$L__BB3_1452:
	shr.u32 	%r6765, %r8812, 30;
	shf.l.wrap.b32 	%r6766, %r8813, %r8812, 2;
	shl.b32 	%r6767, %r8813, 2;
	shr.u32 	%r6768, %r6766, 31;
	add.s32 	%r6769, %r6768, %r6765;
	neg.s32 	%r6770, %r6769;
	setp.lt.s32 	%p1383, %r2313, 0;
	selp.b32 	%r8814, %r6770, %r6769, %p1383;
	xor.b32  	%r6771, %r6766, %r2313;
	shr.s32 	%r6772, %r6766, 31;
	xor.b32  	%r6773, %r6772, %r6766;
	xor.b32  	%r6774, %r6772, %r6767;
	cvt.u64.u32 	%rd2942, %r6773;
	shl.b64 	%rd2943, %rd2942, 32;
	cvt.u64.u32 	%rd2944, %r6774;
	or.b64  	%rd2945, %rd2943, %rd2944;
	cvt.rn.f64.s64 	%fd331, %rd2945;
	mul.f64 	%fd332, %fd331, 0d3BF921FB54442D19;
	cvt.rn.f32.f64 	%f4623, %fd332;
	neg.f32 	%f4624, %f4623;
	setp.lt.s32 	%p1384, %r6771, 0;
	selp.f32 	%f6082, %f4624, %f4623, %p1384;
$L__BB3_1453:
	add.s32 	%r6776, %r8814, 1;
	mul.rn.f32 	%f4626, %f6082, %f6082;
	and.b32  	%r6777, %r8814, 1;
	setp.eq.b32 	%p1385, %r6777, 1;
	selp.f32 	%f4627, %f6082, 0f3F800000, %p1385;
	fma.rn.f32 	%f4628, %f4626, %f4627, 0f00000000;
	fma.rn.f32 	%f4629, %f4626, 0f37CBAC00, 0fBAB607ED;
	selp.f32 	%f4630, 0fB94D4153, %f4629, %p1385;
	selp.f32 	%f4631, 0f3C0885E4, 0f3D2AAABB, %p1385;
	fma.rn.f32 	%f4632, %f4630, %f4626, %f4631;
	selp.f32 	%f4633, 0fBE2AAAA8, 0fBEFFFFFF, %p1385;
	fma.rn.f32 	%f4634, %f4632, %f4626, %f4633;
	fma.rn.f32 	%f4635, %f4634, %f4628, %f4627;
	and.b32  	%r6778, %r6776, 2;
	setp.eq.s32 	%p1386, %r6778, 0;
	mov.f32 	%f4636, 0f00000000;
	sub.f32 	%f4637, %f4636, %f4635;
	selp.f32 	%f1066, %f4635, %f4637, %p1386;
	mul.f32 	%f4638, %f1066, 0f3F22F983;
	cvt.rni.s32.f32 	%r8818, %f4638;
	cvt.rn.f32.s32 	%f4639, %r8818;
	fma.rn.f32 	%f4640, %f4639, 0fBFC90FDA, %f1066;
	fma.rn.f32 	%f4641, %f4639, 0fB3A22168, %f4640;
	fma.rn.f32 	%f6083, %f4639, 0fA7C234C5, %f4641;
	abs.f32 	%f1068, %f1066;
	setp.ltu.f32 	%p1387, %f1068, 0f47CE4780;
	@%p1387 bra 	$L__BB3_1461;
	setp.neu.f32 	%p1388, %f1068, 0f7F800000;
	@%p1388 bra 	$L__BB3_1456;
	mov.f32 	%f4644, 0f00000000;
	mul.rn.f32 	%f6083, %f1066, %f4644;
	mov.b32 	%r8818, 0;
	bra.uni 	$L__BB3_1461;
$L__BB3_1456:
	mov.b32 	%r2327, %f1066;
	shl.b32 	%r6780, %r2327, 8;
	or.b32  	%r2328, %r6780, -2147483648;
	mov.b64 	%rd3961, 0;
	mov.b32 	%r8815, 0;
	mov.u64 	%rd3959, __cudart_i2opi_f;
	mov.u64 	%rd3960, %rd1;
$L__BB3_1457:
	.pragma "nounroll";
	ld.global.nc.u32 	%r6781, [%rd3959];
	mad.wide.u32 	%rd2948, %r6781, %r2328, %rd3961;
	shr.u64 	%rd3961, %rd2948, 32;
	st.local.u32 	[%rd3960], %rd2948;
	add.s32 	%r8815, %r8815, 1;
	add.s64 	%rd3960, %rd3960, 4;
	add.s64 	%rd3959, %rd3959, 4;
	setp.ne.s32 	%p1389, %r8815, 6;
	@%p1389 bra 	$L__BB3_1457;
	shr.u32 	%r6782, %r2327, 23;
	st.local.u32 	[%rd1+24], %rd3961;
	and.b32  	%r2331, %r6782, 31;
	and.b32  	%r6783, %r6782, 224;
	add.s32 	%r6784, %r6783, -128;
	shr.u32 	%r6785, %r6784, 5;
	mul.wide.u32 	%rd2949, %r6785, 4;
	sub.s64 	%rd1171, %rd1, %rd2949;
	ld.local.u32 	%r8816, [%rd1171+24];
	ld.local.u32 	%r8817, [%rd1171+20];
	setp.eq.s32 	%p1390, %r2331, 0;
	@%p1390 bra 	$L__BB3_1460;
	shf.l.wrap.b32 	%r8816, %r8817, %r8816, %r2331;
	ld.local.u32 	%r6786, [%rd1171+16];
	shf.l.wrap.b32 	%r8817, %r6786, %r8817, %r2331;
$L__BB3_1460:
	shr.u32 	%r6787, %r8816, 30;
	shf.l.wrap.b32 	%r6788, %r8817, %r8816, 2;
	shl.b32 	%r6789, %r8817, 2;
	shr.u32 	%r6790, %r6788, 31;
	add.s32 	%r6791, %r6790, %r6787;
	neg.s32 	%r6792, %r6791;
	setp.lt.s32 	%p1391, %r2327, 0;
	selp.b32 	%r8818, %r6792, %r6791, %p1391;
	xor.b32  	%r6793, %r6788, %r2327;
	shr.s32 	%r6794, %r6788, 31;
	xor.b32  	%r6795, %r6794, %r6788;
	xor.b32  	%r6796, %r6794, %r6789;
	cvt.u64.u32 	%rd2950, %r6795;
	shl.b64 	%rd2951, %rd2950, 32;
	cvt.u64.u32 	%rd2952, %r6796;
	or.b64  	%rd2953, %rd2951, %rd2952;
	cvt.rn.f64.s64 	%fd333, %rd2953;
	mul.f64 	%fd334, %fd333, 0d3BF921FB54442D19;
	cvt.rn.f32.f64 	%f4642, %fd334;
	neg.f32 	%f4643, %f4642;
	setp.lt.s32 	%p1392, %r6793, 0;
	selp.f32 	%f6083, %f4643, %f4642, %p1392;
$L__BB3_1461:
	setp.leu.f32 	%p1393, %f2, %f988;
	mul.rn.f32 	%f4645, %f6083, %f6083;
	and.b32  	%r6798, %r8818, 1;
	setp.eq.b32 	%p1394, %r6798, 1;
	selp.f32 	%f4646, 0f3F800000, %f6083, %p1394;
	fma.rn.f32 	%f4647, %f4645, %f4646, 0f00000000;
	fma.rn.f32 	%f4648, %f4645, 0f37CBAC00, 0fBAB607ED;
	selp.f32 	%f4649, %f4648, 0fB94D4153, %p1394;
	selp.f32 	%f4650, 0f3D2AAABB, 0f3C0885E4, %p1394;
	fma.rn.f32 	%f4651, %f4649, %f4645, %f4650;
	selp.f32 	%f4652, 0fBEFFFFFF, 0fBE2AAAA8, %p1394;
	fma.rn.f32 	%f4653, %f4651, %f4645, %f4652;
	fma.rn.f32 	%f4654, %f4653, %f4647, %f4646;
	and.b32  	%r6799, %r8818, 2;
	setp.eq.s32 	%p1395, %r6799, 0;
	mov.f32 	%f4655, 0f00000000;
	sub.f32 	%f4656, %f4655, %f4654;
	selp.f32 	%f6085, %f4654, %f4656, %p1395;
	@%p1393 bra 	$L__BB3_1471;
	mul.f32 	%f4657, %f6085, 0f3F22F983;
	cvt.rni.s32.f32 	%r8822, %f4657;
	cvt.rn.f32.s32 	%f4658, %r8822;
	fma.rn.f32 	%f4659, %f4658, 0fBFC90FDA, %f6085;
	fma.rn.f32 	%f4660, %f4658, 0fB3A22168, %f4659;
	fma.rn.f32 	%f6084, %f4658, 0fA7C234C5, %f4660;
	abs.f32 	%f1074, %f6085;
	setp.ltu.f32 	%p1396, %f1074, 0f47CE4780;
	@%p1396 bra 	$L__BB3_1470;
	setp.neu.f32 	%p1397, %f1074, 0f7F800000;
	@%p1397 bra 	$L__BB3_1465;
	mov.f32 	%f4663, 0f00000000;
	mul.rn.f32 	%f6084, %f6085, %f4663;
	mov.b32 	%r8822, 0;
	bra.uni 	$L__BB3_1470;
$L__BB3_1465:
	mov.b32 	%r2341, %f6085;
	shl.b32 	%r6801, %r2341, 8;
	or.b32  	%r2342, %r6801, -2147483648;
	mov.b64 	%rd3964, 0;
	mov.b32 	%r8819, 0;
	mov.u64 	%rd3962, __cudart_i2opi_f;
	mov.u64 	%rd3963, %rd1;
$L__BB3_1466:
	.pragma "nounroll";
	ld.global.nc.u32 	%r6802, [%rd3962];
	mad.wide.u32 	%rd2956, %r6802, %r2342, %rd3964;
	shr.u64 	%rd3964, %rd2956, 32;
	st.local.u32 	[%rd3963], %rd2956;
	add.s32 	%r8819, %r8819, 1;
	add.s64 	%rd3963, %rd3963, 4;
	add.s64 	%rd3962, %rd3962, 4;
	setp.ne.s32 	%p1398, %r8819, 6;
	@%p1398 bra 	$L__BB3_1466;
	shr.u32 	%r6803, %r2341, 23;
	st.local.u32 	[%rd1+24], %rd3964;
	and.b32  	%r2345, %r6803, 31;
	and.b32  	%r6804, %r6803, 224;
	add.s32 	%r6805, %r6804, -128;
	shr.u32 	%r6806, %r6805, 5;
	mul.wide.u32 	%rd2957, %r6806, 4;
	sub.s64 	%rd1178, %rd1, %rd2957;
	ld.local.u32 	%r8820, [%rd1178+24];
	ld.local.u32 	%r8821, [%rd1178+20];
	setp.eq.s32 	%p1399, %r2345, 0;
	@%p1399 bra 	$L__BB3_1469;
	shf.l.wrap.b32 	%r8820, %r8821, %r8820, %r2345;
	ld.local.u32 	%r6807, [%rd1178+16];
	shf.l.wrap.b32 	%r8821, %r6807, %r8821, %r2345;
$L__BB3_1469:
	shr.u32 	%r6808, %r8820, 30;
	shf.l.wrap.b32 	%r6809, %r8821, %r8820, 2;
	shl.b32 	%r6810, %r8821, 2;
	shr.u32 	%r6811, %r6809, 31;
	add.s32 	%r6812, %r6811, %r6808;
	neg.s32 	%r6813, %r6812;
	setp.lt.s32 	%p1400, %r2341, 0;
	selp.b32 	%r8822, %r6813, %r6812, %p1400;
	xor.b32  	%r6814, %r6809, %r2341;
	shr.s32 	%r6815, %r6809, 31;
	xor.b32  	%r6816, %r6815, %r6809;
	xor.b32  	%r6817, %r6815, %r6810;
	cvt.u64.u32 	%rd2958, %r6816;
	shl.b64 	%rd2959, %rd2958, 32;
	cvt.u64.u32 	%rd2960, %r6817;
	or.b64  	%rd2961, %rd2959, %rd2960;
	cvt.rn.f64.s64 	%fd335, %rd2961;
	mul.f64 	%fd336, %fd335, 0d3BF921FB54442D19;
	cvt.rn.f32.f64 	%f4661, %fd336;
	neg.f32 	%f4662, %f4661;
	setp.lt.s32 	%p1401, %r6814, 0;
	selp.f32 	%f6084, %f4662, %f4661, %p1401;
$L__BB3_1470:
	add.s32 	%r6819, %r8822, 1;
	mul.rn.f32 	%f4664, %f6084, %f6084;
	and.b32  	%r6820, %r8822, 1;
	setp.eq.b32 	%p1402, %r6820, 1;
	selp.f32 	%f4665, %f6084, 0f3F800000, %p1402;
	fma.rn.f32 	%f4666, %f4664, %f4665, 0f00000000;
	fma.rn.f32 	%f4667, %f4664, 0f37CBAC00, 0fBAB607ED;
	selp.f32 	%f4668, 0fB94D4153, %f4667, %p1402;
	selp.f32 	%f4669, 0f3C0885E4, 0f3D2AAABB, %p1402;
	fma.rn.f32 	%f4670, %f4668, %f4664, %f4669;
	selp.f32 	%f4671, 0fBE2AAAA8, 0fBEFFFFFF, %p1402;
	fma.rn.f32 	%f4672, %f4670, %f4664, %f4671;
	fma.rn.f32 	%f4673, %f4672, %f4666, %f4665;
	and.b32  	%r6821, %r6819, 2;
	setp.eq.s32 	%p1403, %r6821, 0;
	mov.f32 	%f4674, 0f00000000;
	sub.f32 	%f4675, %f4674, %f4673;
	selp.f32 	%f6085, %f4673, %f4675, %p1403;
$L__BB3_1471:
	mul.f32 	%f4676, %f6085, 0f3F22F983;
	cvt.rni.s32.f32 	%r8826, %f4676;
	cvt.rn.f32.s32 	%f4677, %r8826;
	fma.rn.f32 	%f4678, %f4677, 0fBFC90FDA, %f6085;
	fma.rn.f32 	%f4679, %f4677, 0fB3A22168, %f4678;
	fma.rn.f32 	%f6086, %f4677, 0fA7C234C5, %f4679;
	abs.f32 	%f1081, %f6085;
	setp.ltu.f32 	%p1404, %f1081, 0f47CE4780;
	@%p1404 bra 	$L__BB3_1479;
	setp.neu.f32 	%p1405, %f1081, 0f7F800000;
	@%p1405 bra 	$L__BB3_1474;
	mov.f32 	%f4682, 0f00000000;
	mul.rn.f32 	%f6086, %f6085, %f4682;
	mov.b32 	%r8826, 0;
	bra.uni 	$L__BB3_1479;
$L__BB3_1474:
	mov.b32 	%r2355, %f6085;
	shl.b32 	%r6823, %r2355, 8;
	or.b32  	%r2356, %r6823, -2147483648;
	mov.b64 	%rd3967, 0;
	mov.b32 	%r8823, 0;
	mov.u64 	%rd3965, __cudart_i2opi_f;
	mov.u64 	%rd3966, %rd1;
$L__BB3_1475:
	.pragma "nounroll";
	ld.global.nc.u32 	%r6824, [%rd3965];
	mad.wide.u32 	%rd2964, %r6824, %r2356, %rd3967;
	shr.u64 	%rd3967, %rd2964, 32;
	st.local.u32 	[%rd3966], %rd2964;
	add.s32 	%r8823, %r8823, 1;
	add.s64 	%rd3966, %rd3966, 4;
	add.s64 	%rd3965, %rd3965, 4;
	setp.ne.s32 	%p1406, %r8823, 6;
	@%p1406 bra 	$L__BB3_1475;
	shr.u32 	%r6825, %r2355, 23;
	st.local.u32 	[%rd1+24], %rd3967;
	and.b32  	%r2359, %r6825, 31;
	and.b32  	%r6826, %r6825, 224;
	add.s32 	%r6827, %r6826, -128;
	shr.u32 	%r6828, %r6827, 5;
	mul.wide.u32 	%rd2965, %r6828, 4;
	sub.s64 	%rd1185, %rd1, %rd2965;
	ld.local.u32 	%r8824, [%rd1185+24];
	ld.local.u32 	%r8825, [%rd1185+20];
	setp.eq.s32 	%p1407, %r2359, 0;
	@%p1407 bra 	$L__BB3_1478;
	shf.l.wrap.b32 	%r8824, %r8825, %r8824, %r2359;
	ld.local.u32 	%r6829, [%rd1185+16];
	shf.l.wrap.b32 	%r8825, %r6829, %r8825, %r2359;
$L__BB3_1478:
	shr.u32 	%r6830, %r8824, 30;
	shf.l.wrap.b32 	%r6831, %r8825, %r8824, 2;
	shl.b32 	%r6832, %r8825, 2;
	shr.u32 	%r6833, %r6831, 31;
	add.s32 	%r6834, %r6833, %r6830;
	neg.s32 	%r6835, %r6834;
	setp.lt.s32 	%p1408, %r2355, 0;
	selp.b32 	%r8826, %r6835, %r6834, %p1408;
	xor.b32  	%r6836, %r6831, %r2355;
	shr.s32 	%r6837, %r6831, 31;
	xor.b32  	%r6838, %r6837, %r6831;
	xor.b32  	%r6839, %r6837, %r6832;
	cvt.u64.u32 	%rd2966, %r6838;
	shl.b64 	%rd2967, %rd2966, 32;
	cvt.u64.u32 	%rd2968, %r6839;
	or.b64  	%rd2969, %rd2967, %rd2968;
	cvt.rn.f64.s64 	%fd337, %rd2969;
	mul.f64 	%fd338, %fd337, 0d3BF921FB54442D19;
	cvt.rn.f32.f64 	%f4680, %fd338;
	neg.f32 	%f4681, %f4680;
	setp.lt.s32 	%p1409, %r6836, 0;
	selp.f32 	%f6086, %f4681, %f4680, %p1409;
$L__BB3_1479:
	add.s32 	%r6841, %r8826, 1;
	mul.rn.f32 	%f4683, %f6086, %f6086;
	and.b32  	%r6842, %r8826, 1;
	setp.eq.b32 	%p1410, %r6842, 1;
	selp.f32 	%f4684, %f6086, 0f3F800000, %p1410;
	fma.rn.f32 	%f4685, %f4683, %f4684, 0f00000000;
	fma.rn.f32 	%f4686, %f4683, 0f37CBAC00, 0fBAB607ED;
	selp.f32 	%f4687, 0fB94D4153, %f4686, %p1410;
	selp.f32 	%f4688, 0f3C0885E4, 0f3D2AAABB, %p1410;
	fma.rn.f32 	%f4689, %f4687, %f4683, %f4688;
	selp.f32 	%f4690, 0fBE2AAAA8, 0fBEFFFFFF, %p1410;
	fma.rn.f32 	%f4691, %f4689, %f4683, %f4690;
	fma.rn.f32 	%f4692, %f4691, %f4685, %f4684;
	and.b32  	%r6843, %r6841, 2;
	setp.eq.s32 	%p1411, %r6843, 0;
	mov.f32 	%f4693, 0f00000000;
	sub.f32 	%f4694, %f4693, %f4692;
	selp.f32 	%f1085, %f4692, %f4694, %p1411;
	mul.f32 	%f4695, %f1085, 0f3F22F983;
	cvt.rni.s32.f32 	%r8830, %f4695;
	cvt.rn.f32.s32 	%f4696, %r8830;
	fma.rn.f32 	%f4697, %f4696, 0fBFC90FDA, %f1085;
	fma.rn.f32 	%f4698, %f4696, 0fB3A22168, %f4697;
	fma.rn.f32 	%f6087, %f4696, 0fA7C234C5, %f4698;
	abs.f32 	%f1087, %f1085;
	setp.ltu.f32 	%p1412, %f1087, 0f47CE4780;
	@%p1412 bra 	$L__BB3_1487;
	setp.neu.f32 	%p1413, %f1087, 0f7F800000;
	@%p1413 bra 	$L__BB3_1482;
	mov.f32 	%f4701, 0f00000000;
	mul.rn.f32 	%f6087, %f1085, %f4701;
	mov.b32 	%r8830, 0;
	bra.uni 	$L__BB3_1487;
$L__BB3_1482:
	mov.b32 	%r2369, %f1085;
	shl.b32 	%r6845, %r2369, 8;
	or.b32  	%r2370, %r6845, -2147483648;
	mov.b64 	%rd3970, 0;
	mov.b32 	%r8827, 0;
	mov.u64 	%rd3968, __cudart_i2opi_f;
	mov.u64 	%rd3969, %rd1;
$L__BB3_1483:
	.pragma "nounroll";
	ld.global.nc.u32 	%r6846, [%rd3968];
	mad.wide.u32 	%rd2972, %r6846, %r2370, %rd3970;
	shr.u64 	%rd3970, %rd2972, 32;
	st.local.u32 	[%rd3969], %rd2972;
	add.s32 	%r8827, %r8827, 1;
	add.s64 	%rd3969, %rd3969, 4;
	add.s64 	%rd3968, %rd3968, 4;
	setp.ne.s32 	%p1414, %r8827, 6;
	@%p1414 bra 	$L__BB3_1483;
	shr.u32 	%r6847, %r2369, 23;
	st.local.u32 	[%rd1+24], %rd3970;
	and.b32  	%r2373, %r6847, 31;
	and.b32  	%r6848, %r6847, 224;
	add.s32 	%r6849, %r6848, -128;
	shr.u32 	%r6850, %r6849, 5;
	mul.wide.u32 	%rd2973, %r6850, 4;
	sub.s64 	%rd1192, %rd1, %rd2973;
	ld.local.u32 	%r8828, [%rd1192+24];
	ld.local.u32 	%r8829, [%rd1192+20];
	setp.eq.s32 	%p1415, %r2373, 0;
	@%p1415 bra 	$L__BB3_1486;
	shf.l.wrap.b32 	%r8828, %r8829, %r8828, %r2373;
	ld.local.u32 	%r6851, [%rd1192+16];
	shf.l.wrap.b32 	%r8829, %r6851, %r8829, %r2373;
$L__BB3_1486:
	shr.u32 	%r6852, %r8828, 30;
	shf.l.wrap.b32 	%r6853, %r8829, %r8828, 2;
	shl.b32 	%r6854, %r8829, 2;
	shr.u32 	%r6855, %r6853, 31;
	add.s32 	%r6856, %r6855, %r6852;
	neg.s32 	%r6857, %r6856;
	setp.lt.s32 	%p1416, %r2369, 0;
	selp.b32 	%r8830, %r6857, %r6856, %p1416;
	xor.b32  	%r6858, %r6853, %r2369;
	shr.s32 	%r6859, %r6853, 31;
	xor.b32  	%r6860, %r6859, %r6853;
	xor.b32  	%r6861, %r6859, %r6854;
	cvt.u64.u32 	%rd2974, %r6860;
	shl.b64 	%rd2975, %rd2974, 32;
	cvt.u64.u32 	%rd2976, %r6861;
	or.b64  	%rd2977, %rd2975, %rd2976;
	cvt.rn.f64.s64 	%fd339, %rd2977;
	mul.f64 	%fd340, %fd339, 0d3BF921FB54442D19;
	cvt.rn.f32.f64 	%f4699, %fd340;
	neg.f32 	%f4700, %f4699;
	setp.lt.s32 	%p1417, %r6858, 0;
	selp.f32 	%f6087, %f4700, %f4699, %p1417;
$L__BB3_1487:
	mul.rn.f32 	%f4702, %f6087, %f6087;
	and.b32  	%r6863, %r8830, 1;
	setp.eq.b32 	%p1418, %r6863, 1;
	selp.f32 	%f4703, 0f3F800000, %f6087, %p1418;
	fma.rn.f32 	%f4704, %f4702, %f4703, 0f00000000;
	fma.rn.f32 	%f4705, %f4702, 0f37CBAC00, 0fBAB607ED;
	selp.f32 	%f4706, %f4705, 0fB94D4153, %p1418;
	selp.f32 	%f4707, 0f3D2AAABB, 0f3C0885E4, %p1418;
	fma.rn.f32 	%f4708, %f4706, %f4702, %f4707;
	selp.f32 	%f4709, 0fBEFFFFFF, 0fBE2AAAA8, %p1418;
	fma.rn.f32 	%f4710, %f4708, %f4702, %f4709;
	fma.rn.f32 	%f4711, %f4710, %f4704, %f4703;
	and.b32  	%r6864, %r8830, 2;
	setp.eq.s32 	%p1419, %r6864, 0;
	mov.f32 	%f4712, 0f00000000;
	sub.f32 	%f4713, %f4712, %f4711;
	selp.f32 	%f1091, %f4711, %f4713, %p1419;
	mul.f32 	%f4714, %f1091, 0f3F22F983;
	cvt.rni.s32.f32 	%r8834, %f4714;
	cvt.rn.f32.s32 	%f4715, %r8834;
	fma.rn.f32 	%f4716, %f4715, 0fBFC90FDA, %f1091;
	fma.rn.f32 	%f4717, %f4715, 0fB3A22168, %f4716;
	fma.rn.f32 	%f6088, %f4715, 0fA7C234C5, %f4717;
	abs.f32 	%f1093, %f1091;
	setp.ltu.f32 	%p1420, %f1093, 0f47CE4780;
	@%p1420 bra 	$L__BB3_1495;
	setp.neu.f32 	%p1421, %f1093, 0f7F800000;
	@%p1421 bra 	$L__BB3_1490;
	mov.f32 	%f4720, 0f00000000;
	mul.rn.f32 	%f6088, %f1091, %f4720;
	mov.b32 	%r8834, 0;
	bra.uni 	$L__BB3_1495;
$L__BB3_1490:
	mov.b32 	%r2383, %f1091;
	shl.b32 	%r6866, %r2383, 8;
	or.b32  	%r2384, %r6866, -2147483648;
	mov.b64 	%rd3973, 0;
	mov.b32 	%r8831, 0;
	mov.u64 	%rd3971, __cudart_i2opi_f;
	mov.u64 	%rd3972, %rd1;
$L__BB3_1491:
	.pragma "nounroll";
	ld.global.nc.u32 	%r6867, [%rd3971];
	mad.wide.u32 	%rd2980, %r6867, %r2384, %rd3973;
	shr.u64 	%rd3973, %rd2980, 32;
	st.local.u32 	[%rd3972], %rd2980;
	add.s32 	%r8831, %r8831, 1;
	add.s64 	%rd3972, %rd3972, 4;
	add.s64 	%rd3971, %rd3971, 4;
	setp.ne.s32 	%p1422, %r8831, 6;
	@%p1422 bra 	$L__BB3_1491;
	shr.u32 	%r6868, %r2383, 23;
	st.local.u32 	[%rd1+24], %rd3973;
	and.b32  	%r2387, %r6868, 31;
	and.b32  	%r6869, %r6868, 224;
	add.s32 	%r6870, %r6869, -128;
	shr.u32 	%r6871, %r6870, 5;
	mul.wide.u32 	%rd2981, %r6871, 4;
	sub.s64 	%rd1199, %rd1, %rd2981;
	ld.local.u32 	%r8832, [%rd1199+24];
	ld.local.u32 	%r8833, [%rd1199+20];
	setp.eq.s32 	%p1423, %r2387, 0;
	@%p1423 bra 	$L__BB3_1494;
	shf.l.wrap.b32 	%r8832, %r8833, %r8832, %r2387;
	ld.local.u32 	%r6872, [%rd1199+16];
	shf.l.wrap.b32 	%r8833, %r6872, %r8833, %r2387;
$L__BB3_1494:
	shr.u32 	%r6873, %r8832, 30;
	shf.l.wrap.b32 	%r6874, %r8833, %r8832, 2;
	shl.b32 	%r6875, %r8833, 2;
	shr.u32 	%r6876, %r6874, 31;
	add.s32 	%r6877, %r6876, %r6873;
	neg.s32 	%r6878, %r6877;
	setp.lt.s32 	%p1424, %r2383, 0;
	selp.b32 	%r8834, %r6878, %r6877, %p1424;
	xor.b32  	%r6879, %r6874, %r2383;
	shr.s32 	%r6880, %r6874, 31;
	xor.b32  	%r6881, %r6880, %r6874;
	xor.b32  	%r6882, %r6880, %r6875;
	cvt.u64.u32 	%rd2982, %r6881;
	shl.b64 	%rd2983, %rd2982, 32;
	cvt.u64.u32 	%rd2984, %r6882;
	or.b64  	%rd2985, %rd2983, %rd2984;
	cvt.rn.f64.s64 	%fd341, %rd2985;
	mul.f64 	%fd342, %fd341, 0d3BF921FB54442D19;
	cvt.rn.f32.f64 	%f4718, %fd342;
	neg.f32 	%f4719, %f4718;
	setp.lt.s32 	%p1425, %r6879, 0;
	selp.f32 	%f6088, %f4719, %f4718, %p1425;
$L__BB3_1495:
	mul.rn.f32 	%f4721, %f6088, %f6088;
	and.b32  	%r6884, %r8834, 1;
	setp.eq.b32 	%p1426, %r6884, 1;
	selp.f32 	%f4722, 0f3F800000, %f6088, %p1426;
	fma.rn.f32 	%f4723, %f4721, %f4722, 0f00000000;
	fma.rn.f32 	%f4724, %f4721, 0f37CBAC00, 0fBAB607ED;
	selp.f32 	%f4725, %f4724, 0fB94D4153, %p1426;
	selp.f32 	%f4726, 0f3D2AAABB, 0f3C0885E4, %p1426;
	fma.rn.f32 	%f4727, %f4725, %f4721, %f4726;
	selp.f32 	%f4728, 0fBEFFFFFF, 0fBE2AAAA8, %p1426;
	fma.rn.f32 	%f4729, %f4727, %f4721, %f4728;
	fma.rn.f32 	%f4730, %f4729, %f4723, %f4722;
	and.b32  	%r6885, %r8834, 2;
	setp.eq.s32 	%p1427, %r6885, 0;
	mov.f32 	%f4731, 0f00000000;
	sub.f32 	%f4732, %f4731, %f4730;
	selp.f32 	%f6090, %f4730, %f4732, %p1427;
	setp.leu.f32 	%p1428, %f6090, %f1034;
	@%p1428 bra 	$L__BB3_1505;
	mul.f32 	%f4733, %f6090, 0f3F22F983;
	cvt.rni.s32.f32 	%r8838, %f4733;
	cvt.rn.f32.s32 	%f4734, %r8838;
	fma.rn.f32 	%f4735, %f4734, 0fBFC90FDA, %f6090;
	fma.rn.f32 	%f4736, %f4734, 0fB3A22168, %f4735;
	fma.rn.f32 	%f6089, %f4734, 0fA7C234C5, %f4736;
	abs.f32 	%f1099, %f6090;
	setp.ltu.f32 	%p1429, %f1099, 0f47CE4780;
	@%p1429 bra 	$L__BB3_1504;
	setp.neu.f32 	%p1430, %f1099, 0f7F800000;
	@%p1430 bra 	$L__BB3_1499;
	mov.f32 	%f4739, 0f00000000;
	mul.rn.f32 	%f6089, %f6090, %f4739;
	mov.b32 	%r8838, 0;
	bra.uni 	$L__BB3_1504;
$L__BB3_1499:
	mov.b32 	%r2397, %f6090;
	shl.b32 	%r6887, %r2397, 8;
	or.b32  	%r2398, %r6887, -2147483648;
	mov.b64 	%rd3976, 0;
	mov.b32 	%r8835, 0;
	mov.u64 	%rd3974, __cudart_i2opi_f;
	mov.u64 	%rd3975, %rd1;
$L__BB3_1500:
	.pragma "nounroll";
	ld.global.nc.u32 	%r6888, [%rd3974];
	mad.wide.u32 	%rd2988, %r6888, %r2398, %rd3976;
	shr.u64 	%rd3976, %rd2988, 32;
	st.local.u32 	[%rd3975], %rd2988;
	add.s32 	%r8835, %r8835, 1;
	add.s64 	%rd3975, %rd3975, 4;
	add.s64 	%rd3974, %rd3974, 4;
	setp.ne.s32 	%p1431, %r8835, 6;
	@%p1431 bra 	$L__BB3_1500;
	shr.u32 	%r6889, %r2397, 23;
	st.local.u32 	[%rd1+24], %rd3976;
	and.b32  	%r2401, %r6889, 31;
	and.b32  	%r6890, %r6889, 224;
	add.s32 	%r6891, %r6890, -128;
	shr.u32 	%r6892, %r6891, 5;
	mul.wide.u32 	%rd2989, %r6892, 4;
	sub.s64 	%rd1206, %rd1, %rd2989;
	ld.local.u32 	%r8836, [%rd1206+24];
	ld.local.u32 	%r8837, [%rd1206+20];
	setp.eq.s32 	%p1432, %r2401, 0;
	@%p1432 bra 	$L__BB3_1503;
	shf.l.wrap.b32 	%r8836, %r8837, %r8836, %r2401;
	ld.local.u32 	%r6893, [%rd1206+16];
	shf.l.wrap.b32 	%r8837, %r6893, %r8837, %r2401;
$L__BB3_1503:
	shr.u32 	%r6894, %r8836, 30;
	shf.l.wrap.b32 	%r6895, %r8837, %r8836, 2;
	shl.b32 	%r6896, %r8837, 2;
	shr.u32 	%r6897, %r6895, 31;
	add.s32 	%r6898, %r6897, %r6894;
	neg.s32 	%r6899, %r6898;
	setp.lt.s32 	%p1433, %r2397, 0;
	selp.b32 	%r8838, %r6899, %r6898, %p1433;
	xor.b32  	%r6900, %r6895, %r2397;
	shr.s32 	%r6901, %r6895, 31;
	xor.b32  	%r6902, %r6901, %r6895;
	xor.b32  	%r6903, %r6901, %r6896;
	cvt.u64.u32 	%rd2990, %r6902;
	shl.b64 	%rd2991, %rd2990, 32;
	cvt.u64.u32 	%rd2992, %r6903;
	or.b64  	%rd2993, %rd2991, %rd2992;
	cvt.rn.f64.s64 	%fd343, %rd2993;
	mul.f64 	%fd344, %fd343, 0d3BF921FB54442D19;
	cvt.rn.f32.f64 	%f4737, %fd344;
	neg.f32 	%f4738, %f4737;
	setp.lt.s32 	%p1434, %r6900, 0;
	selp.f32 	%f6089, %f4738, %f4737, %p1434;
$L__BB3_1504:
	mul.rn.f32 	%f4740, %f6089, %f6089;
	and.b32  	%r6905, %r8838, 1;
	setp.eq.b32 	%p1435, %r6905, 1;
	selp.f32 	%f4741, 0f3F800000, %f6089, %p1435;
	fma.rn.f32 	%f4742, %f4740, %f4741, 0f00000000;
	fma.rn.f32 	%f4743, %f4740, 0f37CBAC00, 0fBAB607ED;
	selp.f32 	%f4744, %f4743, 0fB94D4153, %p1435;
	selp.f32 	%f4745, 0f3D2AAABB, 0f3C0885E4, %p1435;
	fma.rn.f32 	%f4746, %f4744, %f4740, %f4745;
	selp.f32 	%f4747, 0fBEFFFFFF, 0fBE2AAAA8, %p1435;
	fma.rn.f32 	%f4748, %f4746, %f4740, %f4747;
	fma.rn.f32 	%f4749, %f4748, %f4742, %f4741;
	and.b32  	%r6906, %r8838, 2;
	setp.eq.s32 	%p1436, %r6906, 0;
	mov.f32 	%f4750, 0f00000000;
	sub.f32 	%f4751, %f4750, %f4749;
	selp.f32 	%f6090, %f4749, %f4751, %p1436;
$L__BB3_1505:
	setp.leu.f32 	%p1437, %f1034, 0f40A00000;
	@%p1437 bra 	$L__BB3_1515;
	mul.f32 	%f4752, %f6090, 0f3F22F983;
	cvt.rni.s32.f32 	%r8842, %f4752;
	cvt.rn.f32.s32 	%f4753, %r8842;
	fma.rn.f32 	%f4754, %f4753, 0fBFC90FDA, %f6090;
	fma.rn.f32 	%f4755, %f4753, 0fB3A22168, %f4754;
	fma.rn.f32 	%f6091, %f4753, 0fA7C234C5, %f4755;
	abs.f32 	%f1106, %f6090;
	setp.ltu.f32 	%p1438, %f1106, 0f47CE4780;
	@%p1438 bra 	$L__BB3_1514;
	setp.neu.f32 	%p1439, %f1106, 0f7F800000;
	@%p1439 bra 	$L__BB3_1509;
	mov.f32 	%f4758, 0f00000000;
	mul.rn.f32 	%f6091, %f6090, %f4758;
	mov.b32 	%r8842, 0;
	bra.uni 	$L__BB3_1514;
$L__BB3_1509:
	mov.b32 	%r2411, %f6090;
	shl.b32 	%r6908, %r2411, 8;
	or.b32  	%r2412, %r6908, -2147483648;
	mov.b64 	%rd3979, 0;
	mov.b32 	%r8839, 0;
	mov.u64 	%rd3977, __cudart_i2opi_f;
	mov.u64 	%rd3978, %rd1;
$L__BB3_1510:
	.pragma "nounroll";
	ld.global.nc.u32 	%r6909, [%rd3977];
	mad.wide.u32 	%rd2996, %r6909, %r2412, %rd3979;
	shr.u64 	%rd3979, %rd2996, 32;
	st.local.u32 	[%rd3978], %rd2996;
	add.s32 	%r8839, %r8839, 1;
	add.s64 	%rd3978, %rd3978, 4;
	add.s64 	%rd3977, %rd3977, 4;
	setp.ne.s32 	%p1440, %r8839, 6;
	@%p1440 bra 	$L__BB3_1510;
	shr.u32 	%r6910, %r2411, 23;
	st.local.u32 	[%rd1+24], %rd3979;
	and.b32  	%r2415, %r6910, 31;
	and.b32  	%r6911, %r6910, 224;
	add.s32 	%r6912, %r6911, -128;
	shr.u32 	%r6913, %r6912, 5;
	mul.wide.u32 	%rd2997, %r6913, 4;
	sub.s64 	%rd1213, %rd1, %rd2997;
	ld.local.u32 	%r8840, [%rd1213+24];
	ld.local.u32 	%r8841, [%rd1213+20];
	setp.eq.s32 	%p1441, %r2415, 0;
	@%p1441 bra 	$L__BB3_1513;
	shf.l.wrap.b32 	%r8840, %r8841, %r8840, %r2415;
	ld.local.u32 	%r6914, [%rd1213+16];
	shf.l.wrap.b32 	%r8841, %r6914, %r8841, %r2415;
$L__BB3_1513:
	shr.u32 	%r6915, %r8840, 30;
	shf.l.wrap.b32 	%r6916, %r8841, %r8840, 2;
	shl.b32 	%r6917, %r8841, 2;
	shr.u32 	%r6918, %r6916, 31;
	add.s32 	%r6919, %r6918, %r6915;
	neg.s32 	%r6920, %r6919;
	setp.lt.s32 	%p1442, %r2411, 0;
	selp.b32 	%r8842, %r6920, %r6919, %p1442;
	xor.b32  	%r6921, %r6916, %r2411;
	shr.s32 	%r6922, %r6916, 31;
	xor.b32  	%r6923, %r6922, %r6916;
	xor.b32  	%r6924, %r6922, %r6917;
	cvt.u64.u32 	%rd2998, %r6923;
	shl.b64 	%rd2999, %rd2998, 32;
	cvt.u64.u32 	%rd3000, %r6924;
	or.b64  	%rd3001, %rd2999, %rd3000;
	cvt.rn.f64.s64 	%fd345, %rd3001;
	mul.f64 	%fd346, %fd345, 0d3BF921FB54442D19;
	cvt.rn.f32.f64 	%f4756, %fd346;
	neg.f32 	%f4757, %f4756;
	setp.lt.s32 	%p1443, %r6921, 0;
	selp.f32 	%f6091, %f4757, %f4756, %p1443;
$L__BB3_1514:
	mul.rn.f32 	%f4759, %f6091, %f6091;
	and.b32  	%r6926, %r8842, 1;
	setp.eq.b32 	%p1444, %r6926, 1;
	selp.f32 	%f4760, 0f3F800000, %f6091, %p1444;
	fma.rn.f32 	%f4761, %f4759, %f4760, 0f00000000;
	fma.rn.f32 	%f4762, %f4759, 0f37CBAC00, 0fBAB607ED;
	selp.f32 	%f4763, %f4762, 0fB94D4153, %p1444;
	selp.f32 	%f4764, 0f3D2AAABB, 0f3C0885E4, %p1444;
	fma.rn.f32 	%f4765, %f4763, %f4759, %f4764;
	selp.f32 	%f4766, 0fBEFFFFFF, 0fBE2AAAA8, %p1444;
	fma.rn.f32 	%f4767, %f4765, %f4759, %f4766;
	fma.rn.f32 	%f4768, %f4767, %f4761, %f4760;
	and.b32  	%r6927, %r8842, 2;
	setp.eq.s32 	%p1445, %r6927, 0;
	mov.f32 	%f4769, 0f00000000;
	sub.f32 	%f4770, %f4769, %f4768;
	selp.f32 	%f6090, %f4768, %f4770, %p1445;
$L__BB3_1515:
	setp.leu.f32 	%p1446, %f6090, %f2;
	@%p1446 bra 	$L__BB3_1525;
	mul.f32 	%f4771, %f6090, 0f3F22F983;
	cvt.rni.s32.f32 	%r8846, %f4771;
	cvt.rn.f32.s32 	%f4772, %r8846;
	fma.rn.f32 	%f4773, %f4772, 0fBFC90FDA, %f6090;
	fma.rn.f32 	%f4774, %f4772, 0fB3A22168, %f4773;
	fma.rn.f32 	%f6093, %f4772, 0fA7C234C5, %f4774;
	abs.f32 	%f1113, %f6090;
	setp.ltu.f32 	%p1447, %f1113, 0f47CE4780;
	@%p1447 bra 	$L__BB3_1524;
	setp.neu.f32 	%p1448, %f1113, 0f7F800000;
	@%p1448 bra 	$L__BB3_1519;
	mov.f32 	%f4777, 0f00000000;
	mul.rn.f32 	%f6093, %f6090, %f4777;
	mov.b32 	%r8846, 0;
	bra.uni 	$L__BB3_1524;
$L__BB3_1519:
	mov.b32 	%r2425, %f6090;
	shl.b32 	%r6929, %r2425, 8;
	or.b32  	%r2426, %r6929, -2147483648;
	mov.b64 	%rd3982, 0;
	mov.b32 	%r8843, 0;
	mov.u64 	%rd3980, __cudart_i2opi_f;
	mov.u64 	%rd3981, %rd1;
$L__BB3_1520:
	.pragma "nounroll";
	ld.global.nc.u32 	%r6930, [%rd3980];
	mad.wide.u32 	%rd3004, %r6930, %r2426, %rd3982;
	shr.u64 	%rd3982, %rd3004, 32;
	st.local.u32 	[%rd3981], %rd3004;
	add.s32 	%r8843, %r8843, 1;
	add.s64 	%rd3981, %rd3981, 4;
	add.s64 	%rd3980, %rd3980, 4;
	setp.ne.s32 	%p1449, %r8843, 6;
	@%p1449 bra 	$L__BB3_1520;
	shr.u32 	%r6931, %r2425, 23;
	st.local.u32 	[%rd1+24], %rd3982;
	and.b32  	%r2429, %r6931, 31;
	and.b32  	%r6932, %r6931, 224;
	add.s32 	%r6933, %r6932, -128;
	shr.u32 	%r6934, %r6933, 5;
	mul.wide.u32 	%rd3005, %r6934, 4;
	sub.s64 	%rd1220, %rd1, %rd3005;
	ld.local.u32 	%r8844, [%rd1220+24];
	ld.local.u32 	%r8845, [%rd1220+20];
	setp.eq.s32 	%p1450, %r2429, 0;
	@%p1450 bra 	$L__BB3_1523;
	shf.l.wrap.b32 	%r8844, %r8845, %r8844, %r2429;
	ld.local.u32 	%r6935, [%rd1220+16];
	shf.l.wrap.b32 	%r8845, %r6935, %r8845, %r2429;
$L__BB3_1523:
	shr.u32 	%r6936, %r8844, 30;
	shf.l.wrap.b32 	%r6937, %r8845, %r8844, 2;
	shl.b32 	%r6938, %r8845, 2;
	shr.u32 	%r6939, %r6937, 31;
	add.s32 	%r6940, %r6939, %r6936;
	neg.s32 	%r6941, %r6940;
	setp.lt.s32 	%p1451, %r2425, 0;
	selp.b32 	%r8846, %r6941, %r6940, %p1451;
	xor.b32  	%r6942, %r6937, %r2425;
	shr.s32 	%r6943, %r6937, 31;
	xor.b32  	%r6944, %r6943, %r6937;
	xor.b32  	%r6945, %r6943, %r6938;
	cvt.u64.u32 	%rd3006, %r6944;
	shl.b64 	%rd3007, %rd3006, 32;
	cvt.u64.u32 	%rd3008, %r6945;
	or.b64  	%rd3009, %rd3007, %rd3008;
	cvt.rn.f64.s64 	%fd347, %rd3009;
	mul.f64 	%fd348, %fd347, 0d3BF921FB54442D19;
	cvt.rn.f32.f64 	%f4775, %fd348;
	neg.f32 	%f4776, %f4775;
	setp.lt.s32 	%p1452, %r6942, 0;
	selp.f32 	%f6093, %f4776, %f4775, %p1452;
$L__BB3_1524:
	add.s32 	%r6947, %r8846, 1;
	mul.rn.f32 	%f4778, %f6093, %f6093;
	and.b32  	%r6948, %r8846, 1;
	setp.eq.b32 	%p1453, %r6948, 1;
	selp.f32 	%f4779, %f6093, 0f3F800000, %p1453;
	fma.rn.f32 	%f4780, %f4778, %f4779, 0f00000000;
	fma.rn.f32 	%f4781, %f4778, 0f37CBAC00, 0fBAB607ED;
	selp.f32 	%f4782, 0fB94D4153, %f4781, %p1453;
	selp.f32 	%f4783, 0f3C0885E4, 0f3D2AAABB, %p1453;
	fma.rn.f32 	%f4784, %f4782, %f4778, %f4783;
	selp.f32 	%f4785, 0fBE2AAAA8, 0fBEFFFFFF, %p1453;
	fma.rn.f32 	%f4786, %f4784, %f4778, %f4785;
	fma.rn.f32 	%f4787, %f4786, %f4780, %f4779;
	and.b32  	%r6949, %r6947, 2;
	setp.eq.s32 	%p1454, %r6949, 0;
	mov.f32 	%f4788, 0f00000000;
	sub.f32 	%f4789, %f4788, %f4787;
	selp.f32 	%f6090, %f4787, %f4789, %p1454;
$L__BB3_1525:
	setp.leu.f32 	%p1455, %f2, %f988;
	@%p1455 bra 	$L__BB3_1535;
	mul.f32 	%f4790, %f6090, 0f3F22F983;
	cvt.rni.s32.f32 	%r8850, %f4790;
	cvt.rn.f32.s32 	%f4791, %r8850;
	fma.rn.f32 	%f4792, %f4791, 0fBFC90FDA, %f6090;
	fma.rn.f32 	%f4793, %f4791, 0fB3A22168, %f4792;
	fma.rn.f32 	%f6095, %f4791, 0fA7C234C5, %f4793;
	abs.f32 	%f1120, %f6090;
	setp.ltu.f32 	%p1456, %f1120, 0f47CE4780;
	@%p1456 bra 	$L__BB3_1534;
	setp.neu.f32 	%p1457, %f1120, 0f7F800000;
	@%p1457 bra 	$L__BB3_1529;
	mov.f32 	%f4796, 0f00000000;
	mul.rn.f32 	%f6095, %f6090, %f4796;
	mov.b32 	%r8850, 0;
	bra.uni 	$L__BB3_1534;
$L__BB3_1529:
	mov.b32 	%r2439, %f6090;
	shl.b32 	%r6951, %r2439, 8;
	or.b32  	%r2440, %r6951, -2147483648;
	mov.b64 	%rd3985, 0;
	mov.b32 	%r8847, 0;
	mov.u64 	%rd3983, __cudart_i2opi_f;
	mov.u64 	%rd3984, %rd1;
$L__BB3_1530:
	.pragma "nounroll";
	ld.global.nc.u32 	%r6952, [%rd3983];
	mad.wide.u32 	%rd3012, %r6952, %r2440, %rd3985;
	shr.u64 	%rd3985, %rd3012, 32;
	st.local.u32 	[%rd3984], %rd3012;
	add.s32 	%r8847, %r8847, 1;
	add.s64 	%rd3984, %rd3984, 4;
	add.s64 	%rd3983, %rd3983, 4;
	setp.ne.s32 	%p1458, %r8847, 6;
	@%p1458 bra 	$L__BB3_1530;
	shr.u32 	%r6953, %r2439, 23;
	st.local.u32 	[%rd1+24], %rd3985;
	and.b32  	%r2443, %r6953, 31;
	and.b32  	%r6954, %r6953, 224;
	add.s32 	%r6955, %r6954, -128;
	shr.u32 	%r6956, %r6955, 5;
	mul.wide.u32 	%rd3013, %r6956, 4;
	sub.s64 	%rd1227, %rd1, %rd3013;
	ld.local.u32 	%r8848, [%rd1227+24];
	ld.local.u32 	%r8849, [%rd1227+20];
	setp.eq.s32 	%p1459, %r2443, 0;
	@%p1459 bra 	$L__BB3_1533;
	shf.l.wrap.b32 	%r8848, %r8849, %r8848, %r2443;
	ld.local.u32 	%r6957, [%rd1227+16];
	shf.l.wrap.b32 	%r8849, %r6957, %r8849, %r2443;
$L__BB3_1533:
	shr.u32 	%r6958, %r8848, 30;
	shf.l.wrap.b32 	%r6959, %r8849, %r8848, 2;
	shl.b32 	%r6960, %r8849, 2;
	shr.u32 	%r6961, %r6959, 31;
	add.s32 	%r6962, %r6961, %r6958;
	neg.s32 	%r6963, %r6962;
	setp.lt.s32 	%p1460, %r2439, 0;
	selp.b32 	%r8850, %r6963, %r6962, %p1460;
	xor.b32  	%r6964, %r6959, %r2439;
	shr.s32 	%r6965, %r6959, 31;
	xor.b32  	%r6966, %r6965, %r6959;
	xor.b32  	%r6967, %r6965, %r6960;
	cvt.u64.u32 	%rd3014, %r6966;
	shl.b64 	%rd3015, %rd3014, 32;
	cvt.u64.u32 	%rd3016, %r6967;
	or.b64  	%rd3017, %rd3015, %rd3016;
	cvt.rn.f64.s64 	%fd349, %rd3017;
	mul.f64 	%fd350, %fd349, 0d3BF921FB54442D19;
	cvt.rn.f32.f64 	%f4794, %fd350;
	neg.f32 	%f4795, %f4794;
	setp.lt.s32 	%p1461, %r6964, 0;
	selp.f32 	%f6095, %f4795, %f4794, %p1461;
$L__BB3_1534:
	mul.rn.f32 	%f4797, %f6095, %f6095;
	and.b32  	%r6969, %r8850, 1;
	setp.eq.b32 	%p1462, %r6969, 1;
	selp.f32 	%f4798, 0f3F800000, %f6095, %p1462;
	fma.rn.f32 	%f4799, %f4797, %f4798, 0f00000000;
	fma.rn.f32 	%f4800, %f4797, 0f37CBAC00, 0fBAB607ED;
	selp.f32 	%f4801, %f4800, 0fB94D4153, %p1462;
	selp.f32 	%f4802, 0f3D2AAABB, 0f3C0885E4, %p1462;
	fma.rn.f32 	%f4803, %f4801, %f4797, %f4802;
	selp.f32 	%f4804, 0fBEFFFFFF, 0fBE2AAAA8, %p1462;
	fma.rn.f32 	%f4805, %f4803, %f4797, %f4804;
	fma.rn.f32 	%f4806, %f4805, %f4799, %f4798;
	and.b32  	%r6970, %r8850, 2;
	setp.eq.s32 	%p1463, %r6970, 0;
	mov.f32 	%f4807, 0f00000000;
	sub.f32 	%f4808, %f4807, %f4806;
	selp.f32 	%f6090, %f4806, %f4808, %p1463;
$L__BB3_1535:
	setp.leu.f32 	%p1464, %f1034, 0f40000000;
	@%p1464 bra 	$L__BB3_1545;
	mul.f32 	%f4809, %f6090, 0f3F22F983;
	cvt.rni.s32.f32 	%r8854, %f4809;
	cvt.rn.f32.s32 	%f4810, %r8854;
	fma.rn.f32 	%f4811, %f4810, 0fBFC90FDA, %f6090;
	fma.rn.f32 	%f4812, %f4810, 0fB3A22168, %f4811;
	fma.rn.f32 	%f6097, %f4810, 0fA7C234C5, %f4812;
	abs.f32 	%f1127, %f6090;
	setp.ltu.f32 	%p1465, %f1127, 0f47CE4780;
	@%p1465 bra 	$L__BB3_1544;
	setp.neu.f32 	%p1466, %f1127, 0f7F800000;
	@%p1466 bra 	$L__BB3_1539;
	mov.f32 	%f4815, 0f00000000;
	mul.rn.f32 	%f6097, %f6090, %f4815;
	mov.b32 	%r8854, 0;
	bra.uni 	$L__BB3_1544;
$L__BB3_1539:
	mov.b32 	%r2453, %f6090;
	shl.b32 	%r6972, %r2453, 8;
	or.b32  	%r2454, %r6972, -2147483648;
	mov.b64 	%rd3988, 0;
	mov.b32 	%r8851, 0;
	mov.u64 	%rd3986, __cudart_i2opi_f;
	mov.u64 	%rd3987, %rd1;
$L__BB3_1540:
	.pragma "nounroll";
	ld.global.nc.u32 	%r6973, [%rd3986];
	mad.wide.u32 	%rd3020, %r6973, %r2454, %rd3988;
	shr.u64 	%rd3988, %rd3020, 32;
	st.local.u32 	[%rd3987], %rd3020;
	add.s32 	%r8851, %r8851, 1;
	add.s64 	%rd3987, %rd3987, 4;
	add.s64 	%rd3986, %rd3986, 4;
	setp.ne.s32 	%p1467, %r8851, 6;
	@%p1467 bra 	$L__BB3_1540;
	shr.u32 	%r6974, %r2453, 23;
	st.local.u32 	[%rd1+24], %rd3988;
	and.b32  	%r2457, %r6974, 31;
	and.b32  	%r6975, %r6974, 224;
	add.s32 	%r6976, %r6975, -128;
	shr.u32 	%r6977, %r6976, 5;
	mul.wide.u32 	%rd3021, %r6977, 4;
	sub.s64 	%rd1234, %rd1, %rd3021;
	ld.local.u32 	%r8852, [%rd1234+24];
	ld.local.u32 	%r8853, [%rd1234+20];
	setp.eq.s32 	%p1468, %r2457, 0;
	@%p1468 bra 	$L__BB3_1543;
	shf.l.wrap.b32 	%r8852, %r8853, %r8852, %r2457;
	ld.local.u32 	%r6978, [%rd1234+16];
	shf.l.wrap.b32 	%r8853, %r6978, %r8853, %r2457;
$L__BB3_1543:
	shr.u32 	%r6979, %r8852, 30;
	shf.l.wrap.b32 	%r6980, %r8853, %r8852, 2;
	shl.b32 	%r6981, %r8853, 2;
	shr.u32 	%r6982, %r6980, 31;
	add.s32 	%r6983, %r6982, %r6979;
	neg.s32 	%r6984, %r6983;
	setp.lt.s32 	%p1469, %r2453, 0;
	selp.b32 	%r8854, %r6984, %r6983, %p1469;
	xor.b32  	%r6985, %r6980, %r2453;
	shr.s32 	%r6986, %r6980, 31;
	xor.b32  	%r6987, %r6986, %r6980;
	xor.b32  	%r6988, %r6986, %r6981;
	cvt.u64.u32 	%rd3022, %r6987;
	shl.b64 	%rd3023, %rd3022, 32;
	cvt.u64.u32 	%rd3024, %r6988;
	or.b64  	%rd3025, %rd3023, %rd3024;
	cvt.rn.f64.s64 	%fd351, %rd3025;
	mul.f64 	%fd352, %fd351, 0d3BF921FB54442D19;
	cvt.rn.f32.f64 	%f4813, %fd352;
	neg.f32 	%f4814, %f4813;
	setp.lt.s32 	%p1470, %r6985, 0;
	selp.f32 	%f6097, %f4814, %f4813, %p1470;
$L__BB3_1544:
	add.s32 	%r6990, %r8854, 1;
	mul.rn.f32 	%f4816, %f6097, %f6097;
	and.b32  	%r6991, %r8854, 1;
	setp.eq.b32 	%p1471, %r6991, 1;
	selp.f32 	%f4817, %f6097, 0f3F800000, %p1471;
	fma.rn.f32 	%f4818, %f4816, %f4817, 0f00000000;
	fma.rn.f32 	%f4819, %f4816, 0f37CBAC00, 0fBAB607ED;
	selp.f32 	%f4820, 0fB94D4153, %f4819, %p1471;
	selp.f32 	%f4821, 0f3C0885E4, 0f3D2AAABB, %p1471;
	fma.rn.f32 	%f4822, %f4820, %f4816, %f4821;
	selp.f32 	%f4823, 0fBE2AAAA8, 0fBEFFFFFF, %p1471;
	fma.rn.f32 	%f4824, %f4822, %f4816, %f4823;
	fma.rn.f32 	%f4825, %f4824, %f4818, %f4817;
	and.b32  	%r6992, %r6990, 2;
	setp.eq.s32 	%p1472, %r6992, 0;
	mov.f32 	%f4826, 0f00000000;
	sub.f32 	%f4827, %f4826, %f4825;
	selp.f32 	%f6090, %f4825, %f4827, %p1472;
$L__BB3_1545:
	setp.geu.f32 	%p1473, %f1034, 0f40800000;
	@%p1473 bra 	$L__BB3_1555;
	mul.f32 	%f4828, %f6090, 0f3F22F983;
	cvt.rni.s32.f32 	%r8858, %f4828;
	cvt.rn.f32.s32 	%f4829, %r8858;
	fma.rn.f32 	%f4830, %f4829, 0fBFC90FDA, %f6090;
	fma.rn.f32 	%f4831, %f4829, 0fB3A22168, %f4830;
	fma.rn.f32 	%f6099, %f4829, 0fA7C234C5, %f4831;
	abs.f32 	%f1134, %f6090;
	setp.ltu.f32 	%p1474, %f1134, 0f47CE4780;
	@%p1474 bra 	$L__BB3_1554;
	setp.neu.f32 	%p1475, %f1134, 0f7F800000;
	@%p1475 bra 	$L__BB3_1549;
	mov.f32 	%f4834, 0f00000000;
	mul.rn.f32 	%f6099, %f6090, %f4834;
	mov.b32 	%r8858, 0;
	bra.uni 	$L__BB3_1554;
$L__BB3_1549:
	mov.b32 	%r2467, %f6090;
	shl.b32 	%r6994, %r2467, 8;
	or.b32  	%r2468, %r6994, -2147483648;
	mov.b64 	%rd3991, 0;
	mov.b32 	%r8855, 0;
	mov.u64 	%rd3989, __cudart_i2opi_f;
	mov.u64 	%rd3990, %rd1;
$L__BB3_1550:
	.pragma "nounroll";
	ld.global.nc.u32 	%r6995, [%rd3989];
	mad.wide.u32 	%rd3028, %r6995, %r2468, %rd3991;
	shr.u64 	%rd3991, %rd3028, 32;
	st.local.u32 	[%rd3990], %rd3028;
	add.s32 	%r8855, %r8855, 1;
	add.s64 	%rd3990, %rd3990, 4;
	add.s64 	%rd3989, %rd3989, 4;
	setp.ne.s32 	%p1476, %r8855, 6;
	@%p1476 bra 	$L__BB3_1550;
	shr.u32 	%r6996, %r2467, 23;
	st.local.u32 	[%rd1+24], %rd3991;
	and.b32  	%r2471, %r6996, 31;
	and.b32  	%r6997, %r6996, 224;
	add.s32 	%r6998, %r6997, -128;
	shr.u32 	%r6999, %r6998, 5;
	mul.wide.u32 	%rd3029, %r6999, 4;
	sub.s64 	%rd1241, %rd1, %rd3029;
	ld.local.u32 	%r8856, [%rd1241+24];
	ld.local.u32 	%r8857, [%rd1241+20];
	setp.eq.s32 	%p1477, %r2471, 0;
	@%p1477 bra 	$L__BB3_1553;
	shf.l.wrap.b32 	%r8856, %r8857, %r8856, %r2471;
	ld.local.u32 	%r7000, [%rd1241+16];
	shf.l.wrap.b32 	%r8857, %r7000, %r8857, %r2471;
$L__BB3_1553:
	shr.u32 	%r7001, %r8856, 30;
	shf.l.wrap.b32 	%r7002, %r8857, %r8856, 2;
	shl.b32 	%r7003, %r8857, 2;
	shr.u32 	%r7004, %r7002, 31;
	add.s32 	%r7005, %r7004, %r7001;
	neg.s32 	%r7006, %r7005;
	setp.lt.s32 	%p1478, %r2467, 0;
	selp.b32 	%r8858, %r7006, %r7005, %p1478;
	xor.b32  	%r7007, %r7002, %r2467;
	shr.s32 	%r7008, %r7002, 31;
	xor.b32  	%r7009, %r7008, %r7002;
	xor.b32  	%r7010, %r7008, %r7003;
	cvt.u64.u32 	%rd3030, %r7009;
	shl.b64 	%rd3031, %rd3030, 32;
	cvt.u64.u32 	%rd3032, %r7010;
	or.b64  	%rd3033, %rd3031, %rd3032;
	cvt.rn.f64.s64 	%fd353, %rd3033;
	mul.f64 	%fd354, %fd353, 0d3BF921FB54442D19;
	cvt.rn.f32.f64 	%f4832, %fd354;
	neg.f32 	%f4833, %f4832;
	setp.lt.s32 	%p1479, %r7007, 0;
	selp.f32 	%f6099, %f4833, %f4832, %p1479;
$L__BB3_1554:
	add.s32 	%r7012, %r8858, 1;
	mul.rn.f32 	%f4835, %f6099, %f6099;
	and.b32  	%r7013, %r8858, 1;
	setp.eq.b32 	%p1480, %r7013, 1;
	selp.f32 	%f4836, %f6099, 0f3F800000, %p1480;
	fma.rn.f32 	%f4837, %f4835, %f4836, 0f00000000;
	fma.rn.f32 	%f4838, %f4835, 0f37CBAC00, 0fBAB607ED;
	selp.f32 	%f4839, 0fB94D4153, %f4838, %p1480;
	selp.f32 	%f4840, 0f3C0885E4, 0f3D2AAABB, %p1480;
	fma.rn.f32 	%f4841, %f4839, %f4835, %f4840;
	selp.f32 	%f4842, 0fBE2AAAA8, 0fBEFFFFFF, %p1480;
	fma.rn.f32 	%f4843, %f4841, %f4835, %f4842;
	fma.rn.f32 	%f4844, %f4843, %f4837, %f4836;
	and.b32  	%r7014, %r7012, 2;
	setp.eq.s32 	%p1481, %r7014, 0;
	mov.f32 	%f4845, 0f00000000;
	sub.f32 	%f4846, %f4845, %f4844;
	selp.f32 	%f6090, %f4844, %f4846, %p1481;
$L__BB3_1555:
	mul.f32 	%f4847, %f6090, 0f3F22F983;
	cvt.rni.s32.f32 	%r8862, %f4847;
	cvt.rn.f32.s32 	%f4848, %r8862;
	fma.rn.f32 	%f4849, %f4848, 0fBFC90FDA, %f6090;
	fma.rn.f32 	%f4850, %f4848, 0fB3A22168, %f4849;
	fma.rn.f32 	%f6101, %f4848, 0fA7C234C5, %f4850;
	abs.f32 	%f1141, %f6090;
	setp.ltu.f32 	%p1482, %f1141, 0f47CE4780;
	@%p1482 bra 	$L__BB3_1563;
	setp.neu.f32 	%p1483, %f1141, 0f7F800000;
	@%p1483 bra 	$L__BB3_1558;
	mov.f32 	%f4853, 0f00000000;
	mul.rn.f32 	%f6101, %f6090, %f4853;
	mov.b32 	%r8862, 0;
	bra.uni 	$L__BB3_1563;
$L__BB3_1558:
	mov.b32 	%r2481, %f6090;
	shl.b32 	%r7016, %r2481, 8;
	or.b32  	%r2482, %r7016, -2147483648;
	mov.b64 	%rd3994, 0;
	mov.b32 	%r8859, 0;
	mov.u64 	%rd3992, __cudart_i2opi_f;
	mov.u64 	%rd3993, %rd1;
$L__BB3_1559:
	.pragma "nounroll";
	ld.global.nc.u32 	%r7017, [%rd3992];
	mad.wide.u32 	%rd3036, %r7017, %r2482, %rd3994;
	shr.u64 	%rd3994, %rd3036, 32;
	st.local.u32 	[%rd3993], %rd3036;
	add.s32 	%r8859, %r8859, 1;
	add.s64 	%rd3993, %rd3993, 4;
	add.s64 	%rd3992, %rd3992, 4;
	setp.ne.s32 	%p1484, %r8859, 6;
	@%p1484 bra 	$L__BB3_1559;
	shr.u32 	%r7018, %r2481, 23;
	st.local.u32 	[%rd1+24], %rd3994;
	and.b32  	%r2485, %r7018, 31;
	and.b32  	%r7019, %r7018, 224;
	add.s32 	%r7020, %r7019, -128;
	shr.u32 	%r7021, %r7020, 5;
	mul.wide.u32 	%rd3037, %r7021, 4;
	sub.s64 	%rd1248, %rd1, %rd3037;
	ld.local.u32 	%r8860, [%rd1248+24];
	ld.local.u32 	%r8861, [%rd1248+20];
	setp.eq.s32 	%p1485, %r2485, 0;
	@%p1485 bra 	$L__BB3_1562;
	shf.l.wrap.b32 	%r8860, %r8861, %r8860, %r2485;
	ld.local.u32 	%r7022, [%rd1248+16];
	shf.l.wrap.b32 	%r8861, %r7022, %r8861, %r2485;
$L__BB3_1562:
	shr.u32 	%r7023, %r8860, 30;
	shf.l.wrap.b32 	%r7024, %r8861, %r8860, 2;
	shl.b32 	%r7025, %r8861, 2;
	shr.u32 	%r7026, %r7024, 31;
	add.s32 	%r7027, %r7026, %r7023;
	neg.s32 	%r7028, %r7027;
	setp.lt.s32 	%p1486, %r2481, 0;
	selp.b32 	%r8862, %r7028, %r7027, %p1486;
	xor.b32  	%r7029, %r7024, %r2481;
	shr.s32 	%r7030, %r7024, 31;
	xor.b32  	%r7031, %r7030, %r7024;
	xor.b32  	%r7032, %r7030, %r7025;
	cvt.u64.u32 	%rd3038, %r7031;
	shl.b64 	%rd3039, %rd3038, 32;
	cvt.u64.u32 	%rd3040, %r7032;
	or.b64  	%rd3041, %rd3039, %rd3040;
	cvt.rn.f64.s64 	%fd355, %rd3041;
	mul.f64 	%fd356, %fd355, 0d3BF921FB54442D19;
	cvt.rn.f32.f64 	%f4851, %fd356;
	neg.f32 	%f4852, %f4851;
	setp.lt.s32 	%p1487, %r7029, 0;
	selp.f32 	%f6101, %f4852, %f4851, %p1487;
$L__BB3_1563:
	setp.leu.f32 	%p1488, %f2, 0f40A00000;
	mul.rn.f32 	%f4854, %f6101, %f6101;
	and.b32  	%r7034, %r8862, 1;
	setp.eq.b32 	%p1489, %r7034, 1;
	selp.f32 	%f4855, 0f3F800000, %f6101, %p1489;
	fma.rn.f32 	%f4856, %f4854, %f4855, 0f00000000;
	fma.rn.f32 	%f4857, %f4854, 0f37CBAC00, 0fBAB607ED;
	selp.f32 	%f4858, %f4857, 0fB94D4153, %p1489;
	selp.f32 	%f4859, 0f3D2AAABB, 0f3C0885E4, %p1489;
	fma.rn.f32 	%f4860, %f4858, %f4854, %f4859;
	selp.f32 	%f4861, 0fBEFFFFFF, 0fBE2AAAA8, %p1489;
	fma.rn.f32 	%f4862, %f4860, %f4854, %f4861;
	fma.rn.f32 	%f4863, %f4862, %f4856, %f4855;
	and.b32  	%r7035, %r8862, 2;
	setp.eq.s32 	%p1490, %r7035, 0;
	mov.f32 	%f4864, 0f00000000;
	sub.f32 	%f4865, %f4864, %f4863;
	selp.f32 	%f6103, %f4863, %f4865, %p1490;
	@%p1488 bra 	$L__BB3_1573;
	mul.f32 	%f4866, %f6103, 0f3F22F983;
	cvt.rni.s32.f32 	%r8866, %f4866;
	cvt.rn.f32.s32 	%f4867, %r8866;
	fma.rn.f32 	%f4868, %f4867, 0fBFC90FDA, %f6103;
	fma.rn.f32 	%f4869, %f4867, 0fB3A22168, %f4868;
	fma.rn.f32 	%f6102, %f4867, 0fA7C234C5, %f4869;
	abs.f32 	%f1147, %f6103;
	setp.ltu.f32 	%p1491, %f1147, 0f47CE4780;
	@%p1491 bra 	$L__BB3_1572;
	setp.neu.f32 	%p1492, %f1147, 0f7F800000;
	@%p1492 bra 	$L__BB3_1567;
	mov.f32 	%f4872, 0f00000000;
	mul.rn.f32 	%f6102, %f6103, %f4872;
	mov.b32 	%r8866, 0;
	bra.uni 	$L__BB3_1572;
$L__BB3_1567:
	mov.b32 	%r2495, %f6103;
	shl.b32 	%r7037, %r2495, 8;
	or.b32  	%r2496, %r7037, -2147483648;
	mov.b64 	%rd3997, 0;
	mov.b32 	%r8863, 0;
	mov.u64 	%rd3995, __cudart_i2opi_f;
	mov.u64 	%rd3996, %rd1;
$L__BB3_1568:
	.pragma "nounroll";
	ld.global.nc.u32 	%r7038, [%rd3995];
	mad.wide.u32 	%rd3044, %r7038, %r2496, %rd3997;
	shr.u64 	%rd3997, %rd3044, 32;
	st.local.u32 	[%rd3996], %rd3044;
	add.s32 	%r8863, %r8863, 1;
	add.s64 	%rd3996, %rd3996, 4;
	add.s64 	%rd3995, %rd3995, 4;
	setp.ne.s32 	%p1493, %r8863, 6;
	@%p1493 bra 	$L__BB3_1568;
	shr.u32 	%r7039, %r2495, 23;
	st.local.u32 	[%rd1+24], %rd3997;
	and.b32  	%r2499, %r7039, 31;
	and.b32  	%r7040, %r7039, 224;
	add.s32 	%r7041, %r7040, -128;
	shr.u32 	%r7042, %r7041, 5;
	mul.wide.u32 	%rd3045, %r7042, 4;
	sub.s64 	%rd1255, %rd1, %rd3045;
	ld.local.u32 	%r8864, [%rd1255+24];
	ld.local.u32 	%r8865, [%rd1255+20];
	setp.eq.s32 	%p1494, %r2499, 0;
	@%p1494 bra 	$L__BB3_1571;
	shf.l.wrap.b32 	%r8864, %r8865, %r8864, %r2499;
	ld.local.u32 	%r7043, [%rd1255+16];
	shf.l.wrap.b32 	%r8865, %r7043, %r8865, %r2499;
$L__BB3_1571:
	shr.u32 	%r7044, %r8864, 30;
	shf.l.wrap.b32 	%r7045, %r8865, %r8864, 2;
	shl.b32 	%r7046, %r8865, 2;
	shr.u32 	%r7047, %r7045, 31;
	add.s32 	%r7048, %r7047, %r7044;
	neg.s32 	%r7049, %r7048;
	setp.lt.s32 	%p1495, %r2495, 0;
	selp.b32 	%r8866, %r7049, %r7048, %p1495;
	xor.b32  	%r7050, %r7045, %r2495;
	shr.s32 	%r7051, %r7045, 31;
	xor.b32  	%r7052, %r7051, %r7045;
	xor.b32  	%r7053, %r7051, %r7046;
	cvt.u64.u32 	%rd3046, %r7052;
	shl.b64 	%rd3047, %rd3046, 32;
	cvt.u64.u32 	%rd3048, %r7053;
	or.b64  	%rd3049, %rd3047, %rd3048;
	cvt.rn.f64.s64 	%fd357, %rd3049;
	mul.f64 	%fd358, %fd357, 0d3BF921FB54442D19;
	cvt.rn.f32.f64 	%f4870, %fd358;
	neg.f32 	%f4871, %f4870;
	setp.lt.s32 	%p1496, %r7050, 0;
	selp.f32 	%f6102, %f4871, %f4870, %p1496;
$L__BB3_1572:
	add.s32 	%r7055, %r8866, 1;
	mul.rn.f32 	%f4873, %f6102, %f6102;
	and.b32  	%r7056, %r8866, 1;
	setp.eq.b32 	%p1497, %r7056, 1;
	selp.f32 	%f4874, %f6102, 0f3F800000, %p1497;
	fma.rn.f32 	%f4875, %f4873, %f4874, 0f00000000;
	fma.rn.f32 	%f4876, %f4873, 0f37CBAC00, 0fBAB607ED;
	selp.f32 	%f4877, 0fB94D4153, %f4876, %p1497;
	selp.f32 	%f4878, 0f3C0885E4, 0f3D2AAABB, %p1497;
	fma.rn.f32 	%f4879, %f4877, %f4873, %f4878;
	selp.f32 	%f4880, 0fBE2AAAA8, 0fBEFFFFFF, %p1497;
	fma.rn.f32 	%f4881, %f4879, %f4873, %f4880;
	fma.rn.f32 	%f4882, %f4881, %f4875, %f4874;
	and.b32  	%r7057, %r7055, 2;
	setp.eq.s32 	%p1498, %r7057, 0;
	mov.f32 	%f4883, 0f00000000;
	sub.f32 	%f4884, %f4883, %f4882;
	selp.f32 	%f6103, %f4882, %f4884, %p1498;
$L__BB3_1573:
	mul.f32 	%f4885, %f6103, 0f3F22F983;
	cvt.rni.s32.f32 	%r8870, %f4885;
	cvt.rn.f32.s32 	%f4886, %r8870;
	fma.rn.f32 	%f4887, %f4886, 0fBFC90FDA, %f6103;
	fma.rn.f32 	%f4888, %f4886, 0fB3A22168, %f4887;
	fma.rn.f32 	%f6104, %f4886, 0fA7C234C5, %f4888;
	abs.f32 	%f1154, %f6103;
	setp.ltu.f32 	%p1499, %f1154, 0f47CE4780;
	@%p1499 bra 	$L__BB3_1581;
	setp.neu.f32 	%p1500, %f1154, 0f7F800000;
	@%p1500 bra 	$L__BB3_1576;
	mov.f32 	%f4891, 0f00000000;
	mul.rn.f32 	%f6104, %f6103, %f4891;
	mov.b32 	%r8870, 0;
	bra.uni 	$L__BB3_1581;
$L__BB3_1576:
	mov.b32 	%r2509, %f6103;
	shl.b32 	%r7059, %r2509, 8;
	or.b32  	%r2510, %r7059, -2147483648;
	mov.b64 	%rd4000, 0;
	mov.b32 	%r8867, 0;
	mov.u64 	%rd3998, __cudart_i2opi_f;
	mov.u64 	%rd3999, %rd1;
$L__BB3_1577:
	.pragma "nounroll";
	ld.global.nc.u32 	%r7060, [%rd3998];
	mad.wide.u32 	%rd3052, %r7060, %r2510, %rd4000;
	shr.u64 	%rd4000, %rd3052, 32;
	st.local.u32 	[%rd3999], %rd3052;
	add.s32 	%r8867, %r8867, 1;
	add.s64 	%rd3999, %rd3999, 4;
	add.s64 	%rd3998, %rd3998, 4;
	setp.ne.s32 	%p1501, %r8867, 6;
	@%p1501 bra 	$L__BB3_1577;
	shr.u32 	%r7061, %r2509, 23;
	st.local.u32 	[%rd1+24], %rd4000;
	and.b32  	%r2513, %r7061, 31;
	and.b32  	%r7062, %r7061, 224;
	add.s32 	%r7063, %r7062, -128;
	shr.u32 	%r7064, %r7063, 5;
	mul.wide.u32 	%rd3053, %r7064, 4;
	sub.s64 	%rd1262, %rd1, %rd3053;
	ld.local.u32 	%r8868, [%rd1262+24];
	ld.local.u32 	%r8869, [%rd1262+20];
	setp.eq.s32 	%p1502, %r2513, 0;
	@%p1502 bra 	$L__BB3_1580;
	shf.l.wrap.b32 	%r8868, %r8869, %r8868, %r2513;
	ld.local.u32 	%r7065, [%rd1262+16];
	shf.l.wrap.b32 	%r8869, %r7065, %r8869, %r2513;
$L__BB3_1580:
	shr.u32 	%r7066, %r8868, 30;
	shf.l.wrap.b32 	%r7067, %r8869, %r8868, 2;
	shl.b32 	%r7068, %r8869, 2;
	shr.u32 	%r7069, %r7067, 31;
	add.s32 	%r7070, %r7069, %r7066;
	neg.s32 	%r7071, %r7070;
	setp.lt.s32 	%p1503, %r2509, 0;
	selp.b32 	%r8870, %r7071, %r7070, %p1503;
	xor.b32  	%r7072, %r7067, %r2509;
	shr.s32 	%r7073, %r7067, 31;
	xor.b32  	%r7074, %r7073, %r7067;
	xor.b32  	%r7075, %r7073, %r7068;
	cvt.u64.u32 	%rd3054, %r7074;
	shl.b64 	%rd3055, %rd3054, 32;
	cvt.u64.u32 	%rd3056, %r7075;
	or.b64  	%rd3057, %rd3055, %rd3056;
	cvt.rn.f64.s64 	%fd359, %rd3057;
	mul.f64 	%fd360, %fd359, 0d3BF921FB54442D19;
	cvt.rn.f32.f64 	%f4889, %fd360;
	neg.f32 	%f4890, %f4889;
	setp.lt.s32 	%p1504, %r7072, 0;
	selp.f32 	%f6104, %f4890, %f4889, %p1504;
$L__BB3_1581:
	mul.rn.f32 	%f4892, %f6104, %f6104;
	and.b32  	%r7077, %r8870, 1;
	setp.eq.b32 	%p1505, %r7077, 1;
	selp.f32 	%f4893, 0f3F800000, %f6104, %p1505;
	fma.rn.f32 	%f4894, %f4892, %f4893, 0f00000000;
	fma.rn.f32 	%f4895, %f4892, 0f37CBAC00, 0fBAB607ED;
	selp.f32 	%f4896, %f4895, 0fB94D4153, %p1505;
	selp.f32 	%f4897, 0f3D2AAABB, 0f3C0885E4, %p1505;
	fma.rn.f32 	%f4898, %f4896, %f4892, %f4897;
	selp.f32 	%f4899, 0fBEFFFFFF, 0fBE2AAAA8, %p1505;
	fma.rn.f32 	%f4900, %f4898, %f4892, %f4899;
	fma.rn.f32 	%f4901, %f4900, %f4894, %f4893;
	and.b32  	%r7078, %r8870, 2;
	setp.eq.s32 	%p1506, %r7078, 0;
	mov.f32 	%f4902, 0f00000000;
	sub.f32 	%f4903, %f4902, %f4901;
	selp.f32 	%f6106, %f4901, %f4903, %p1506;
	setp.leu.f32 	%p1507, %f6106, %f2;
	@%p1507 bra 	$L__BB3_1591;
	mul.f32 	%f4904, %f6106, 0f3F22F983;
	cvt.rni.s32.f32 	%r8874, %f4904;
	cvt.rn.f32.s32 	%f4905, %r8874;
	fma.rn.f32 	%f4906, %f4905, 0fBFC90FDA, %f6106;
	fma.rn.f32 	%f4907, %f4905, 0fB3A22168, %f4906;
	fma.rn.f32 	%f6105, %f4905, 0fA7C234C5, %f4907;
	abs.f32 	%f1160, %f6106;
	setp.ltu.f32 	%p1508, %f1160, 0f47CE4780;
	@%p1508 bra 	$L__BB3_1590;
	setp.neu.f32 	%p1509, %f1160, 0f7F800000;
	@%p1509 bra 	$L__BB3_1585;
	mov.f32 	%f4910, 0f00000000;
	mul.rn.f32 	%f6105, %f6106, %f4910;
	mov.b32 	%r8874, 0;
	bra.uni 	$L__BB3_1590;
$L__BB3_1585:
	mov.b32 	%r2523, %f6106;
	shl.b32 	%r7080, %r2523, 8;
	or.b32  	%r2524, %r7080, -2147483648;
	mov.b64 	%rd4003, 0;
	mov.b32 	%r8871, 0;
	mov.u64 	%rd4001, __cudart_i2opi_f;
	mov.u64 	%rd4002, %rd1;
$L__BB3_1586:
	.pragma "nounroll";
	ld.global.nc.u32 	%r7081, [%rd4001];
	mad.wide.u32 	%rd3060, %r7081, %r2524, %rd4003;
	shr.u64 	%rd4003, %rd3060, 32;
	st.local.u32 	[%rd4002], %rd3060;
	add.s32 	%r8871, %r8871, 1;
	add.s64 	%rd4002, %rd4002, 4;
	add.s64 	%rd4001, %rd4001, 4;
	setp.ne.s32 	%p1510, %r8871, 6;
	@%p1510 bra 	$L__BB3_1586;
	shr.u32 	%r7082, %r2523, 23;
	st.local.u32 	[%rd1+24], %rd4003;
	and.b32  	%r2527, %r7082, 31;
	and.b32  	%r7083, %r7082, 224;
	add.s32 	%r7084, %r7083, -128;
	shr.u32 	%r7085, %r7084, 5;
	mul.wide.u32 	%rd3061, %r7085, 4;
	sub.s64 	%rd1269, %rd1, %rd3061;
	ld.local.u32 	%r8872, [%rd1269+24];
	ld.local.u32 	%r8873, [%rd1269+20];
	setp.eq.s32 	%p1511, %r2527, 0;
	@%p1511 bra 	$L__BB3_1589;
	shf.l.wrap.b32 	%r8872, %r8873, %r8872, %r2527;
	ld.local.u32 	%r7086, [%rd1269+16];
	shf.l.wrap.b32 	%r8873, %r7086, %r8873, %r2527;
$L__BB3_1589:
	shr.u32 	%r7087, %r8872, 30;
	shf.l.wrap.b32 	%r7088, %r8873, %r8872, 2;
	shl.b32 	%r7089, %r8873, 2;
	shr.u32 	%r7090, %r7088, 31;
	add.s32 	%r7091, %r7090, %r7087;
	neg.s32 	%r7092, %r7091;
	setp.lt.s32 	%p1512, %r2523, 0;
	selp.b32 	%r8874, %r7092, %r7091, %p1512;
	xor.b32  	%r7093, %r7088, %r2523;
	shr.s32 	%r7094, %r7088, 31;
	xor.b32  	%r7095, %r7094, %r7088;
	xor.b32  	%r7096, %r7094, %r7089;
	cvt.u64.u32 	%rd3062, %r7095;
	shl.b64 	%rd3063, %rd3062, 32;
	cvt.u64.u32 	%rd3064, %r7096;
	or.b64  	%rd3065, %rd3063, %rd3064;
	cvt.rn.f64.s64 	%fd361, %rd3065;
	mul.f64 	%fd362, %fd361, 0d3BF921FB54442D19;
	cvt.rn.f32.f64 	%f4908, %fd362;
	neg.f32 	%f4909, %f4908;
	setp.lt.s32 	%p1513, %r7093, 0;
	selp.f32 	%f6105, %f4909, %f4908, %p1513;
$L__BB3_1590:
	mul.rn.f32 	%f4911, %f6105, %f6105;
	and.b32  	%r7098, %r8874, 1;
	setp.eq.b32 	%p1514, %r7098, 1;
	selp.f32 	%f4912, 0f3F800000, %f6105, %p1514;
	fma.rn.f32 	%f4913, %f4911, %f4912, 0f00000000;
	fma.rn.f32 	%f4914, %f4911, 0f37CBAC00, 0fBAB607ED;
	selp.f32 	%f4915, %f4914, 0fB94D4153, %p1514;
	selp.f32 	%f4916, 0f3D2AAABB, 0f3C0885E4, %p1514;
	fma.rn.f32 	%f4917, %f4915, %f4911, %f4916;
	selp.f32 	%f4918, 0fBEFFFFFF, 0fBE2AAAA8, %p1514;
	fma.rn.f32 	%f4919, %f4917, %f4911, %f4918;
	fma.rn.f32 	%f4920, %f4919, %f4913, %f4912;
	and.b32  	%r7099, %r8874, 2;
	setp.eq.s32 	%p1515, %r7099, 0;
	mov.f32 	%f4921, 0f00000000;
	sub.f32 	%f4922, %f4921, %f4920;
	selp.f32 	%f6106, %f4920, %f4922, %p1515;
$L__BB3_1591:
	mul.f32 	%f4923, %f6106, 0f3F22F983;
	cvt.rni.s32.f32 	%r8878, %f4923;
	cvt.rn.f32.s32 	%f4924, %r8878;
	fma.rn.f32 	%f4925, %f4924, 0fBFC90FDA, %f6106;
	fma.rn.f32 	%f4926, %f4924, 0fB3A22168, %f4925;
	fma.rn.f32 	%f6107, %f4924, 0fA7C234C5, %f4926;
	abs.f32 	%f1167, %f6106;
	setp.ltu.f32 	%p1516, %f1167, 0f47CE4780;
	@%p1516 bra 	$L__BB3_1599;
	setp.neu.f32 	%p1517, %f1167, 0f7F800000;
	@%p1517 bra 	$L__BB3_1594;
	mov.f32 	%f4929, 0f00000000;
	mul.rn.f32 	%f6107, %f6106, %f4929;
	mov.b32 	%r8878, 0;
	bra.uni 	$L__BB3_1599;
$L__BB3_1594:
	mov.b32 	%r2537, %f6106;
	shl.b32 	%r7101, %r2537, 8;
	or.b32  	%r2538, %r7101, -2147483648;
	mov.b64 	%rd4006, 0;
	mov.b32 	%r8875, 0;
	mov.u64 	%rd4004, __cudart_i2opi_f;
	mov.u64 	%rd4005, %rd1;
$L__BB3_1595:
	.pragma "nounroll";
	ld.global.nc.u32 	%r7102, [%rd4004];
	mad.wide.u32 	%rd3068, %r7102, %r2538, %rd4006;
	shr.u64 	%rd4006, %rd3068, 32;
	st.local.u32 	[%rd4005], %rd3068;
	add.s32 	%r8875, %r8875, 1;
	add.s64 	%rd4005, %rd4005, 4;
	add.s64 	%rd4004, %rd4004, 4;
	setp.ne.s32 	%p1518, %r8875, 6;
	@%p1518 bra 	$L__BB3_1595;
	shr.u32 	%r7103, %r2537, 23;
	st.local.u32 	[%rd1+24], %rd4006;
	and.b32  	%r2541, %r7103, 31;
	and.b32  	%r7104, %r7103, 224;
	add.s32 	%r7105, %r7104, -128;
	shr.u32 	%r7106, %r7105, 5;
	mul.wide.u32 	%rd3069, %r7106, 4;
	sub.s64 	%rd1276, %rd1, %rd3069;
	ld.local.u32 	%r8876, [%rd1276+24];
	ld.local.u32 	%r8877, [%rd1276+20];
	setp.eq.s32 	%p1519, %r2541, 0;
	@%p1519 bra 	$L__BB3_1598;
	shf.l.wrap.b32 	%r8876, %r8877, %r8876, %r2541;
	ld.local.u32 	%r7107, [%rd1276+16];
	shf.l.wrap.b32 	%r8877, %r7107, %r8877, %r2541;
$L__BB3_1598:
	shr.u32 	%r7108, %r8876, 30;
	shf.l.wrap.b32 	%r7109, %r8877, %r8876, 2;
	shl.b32 	%r7110, %r8877, 2;
	shr.u32 	%r7111, %r7109, 31;
	add.s32 	%r7112, %r7111, %r7108;
	neg.s32 	%r7113, %r7112;
	setp.lt.s32 	%p1520, %r2537, 0;
	selp.b32 	%r8878, %r7113, %r7112, %p1520;
	xor.b32  	%r7114, %r7109, %r2537;
	shr.s32 	%r7115, %r7109, 31;
	xor.b32  	%r7116, %r7115, %r7109;
	xor.b32  	%r7117, %r7115, %r7110;
	cvt.u64.u32 	%rd3070, %r7116;
	shl.b64 	%rd3071, %rd3070, 32;
	cvt.u64.u32 	%rd3072, %r7117;
	or.b64  	%rd3073, %rd3071, %rd3072;
	cvt.rn.f64.s64 	%fd363, %rd3073;
	mul.f64 	%fd364, %fd363, 0d3BF921FB54442D19;
	cvt.rn.f32.f64 	%f4927, %fd364;
	neg.f32 	%f4928, %f4927;
	setp.lt.s32 	%p1521, %r7114, 0;
	selp.f32 	%f6107, %f4928, %f4927, %p1521;
$L__BB3_1599:
	add.s32 	%r7119, %r8878, 1;
	mul.rn.f32 	%f4930, %f6107, %f6107;
	and.b32  	%r7120, %r8878, 1;
	setp.eq.b32 	%p1522, %r7120, 1;
	selp.f32 	%f4931, %f6107, 0f3F800000, %p1522;
	fma.rn.f32 	%f4932, %f4930, %f4931, 0f00000000;
	fma.rn.f32 	%f4933, %f4930, 0f37CBAC00, 0fBAB607ED;
	selp.f32 	%f4934, 0fB94D4153, %f4933, %p1522;
	selp.f32 	%f4935, 0f3C0885E4, 0f3D2AAABB, %p1522;
	fma.rn.f32 	%f4936, %f4934, %f4930, %f4935;
	selp.f32 	%f4937, 0fBE2AAAA8, 0fBEFFFFFF, %p1522;
	fma.rn.f32 	%f4938, %f4936, %f4930, %f4937;
	fma.rn.f32 	%f4939, %f4938, %f4932, %f4931;
	and.b32  	%r7121, %r7119, 2;
	setp.eq.s32 	%p1523, %r7121, 0;
	mov.f32 	%f4940, 0f00000000;
	sub.f32 	%f4941, %f4940, %f4939;
	selp.f32 	%f1171, %f4939, %f4941, %p1523;
	mul.f32 	%f4942, %f1171, 0f3F22F983;
	cvt.rni.s32.f32 	%r8882, %f4942;
	cvt.rn.f32.s32 	%f4943, %r8882;
	fma.rn.f32 	%f4944, %f4943, 0fBFC90FDA, %f1171;
	fma.rn.f32 	%f4945, %f4943, 0fB3A22168, %f4944;
	fma.rn.f32 	%f6108, %f4943, 0fA7C234C5, %f4945;
	abs.f32 	%f1173, %f1171;
	setp.ltu.f32 	%p1524, %f1173, 0f47CE4780;
	@%p1524 bra 	$L__BB3_1607;
	setp.neu.f32 	%p1525, %f1173, 0f7F800000;
	@%p1525 bra 	$L__BB3_1602;
	mov.f32 	%f4948, 0f00000000;
	mul.rn.f32 	%f6108, %f1171, %f4948;
	mov.b32 	%r8882, 0;
	bra.uni 	$L__BB3_1607;
$L__BB3_1602:
	mov.b32 	%r2551, %f1171;
	shl.b32 	%r7123, %r2551, 8;
	or.b32  	%r2552, %r7123, -2147483648;
	mov.b64 	%rd4009, 0;
	mov.b32 	%r8879, 0;
	mov.u64 	%rd4007, __cudart_i2opi_f;
	mov.u64 	%rd4008, %rd1;
$L__BB3_1603:
	.pragma "nounroll";
	ld.global.nc.u32 	%r7124, [%rd4007];
	mad.wide.u32 	%rd3076, %r7124, %r2552, %rd4009;
	shr.u64 	%rd4009, %rd3076, 32;
	st.local.u32 	[%rd4008], %rd3076;
	add.s32 	%r8879, %r8879, 1;
	add.s64 	%rd4008, %rd4008, 4;
	add.s64 	%rd4007, %rd4007, 4;
	setp.ne.s32 	%p1526, %r8879, 6;
	@%p1526 bra 	$L__BB3_1603;
	shr.u32 	%r7125, %r2551, 23;
	st.local.u32 	[%rd1+24], %rd4009;
	and.b32  	%r2555, %r7125, 31;
	and.b32  	%r7126, %r7125, 224;
	add.s32 	%r7127, %r7126, -128;
	shr.u32 	%r7128, %r7127, 5;
	mul.wide.u32 	%rd3077, %r7128, 4;
	sub.s64 	%rd1283, %rd1, %rd3077;
	ld.local.u32 	%r8880, [%rd1283+24];
	ld.local.u32 	%r8881, [%rd1283+20];
	setp.eq.s32 	%p1527, %r2555, 0;
	@%p1527 bra 	$L__BB3_1606;
	shf.l.wrap.b32 	%r8880, %r8881, %r8880, %r2555;
	ld.local.u32 	%r7129, [%rd1283+16];
	shf.l.wrap.b32 	%r8881, %r7129, %r8881, %r2555;
$L__BB3_1606:
	shr.u32 	%r7130, %r8880, 30;
	shf.l.wrap.b32 	%r7131, %r8881, %r8880, 2;
	shl.b32 	%r7132, %r8881, 2;
	shr.u32 	%r7133, %r7131, 31;
	add.s32 	%r7134, %r7133, %r7130;
	neg.s32 	%r7135, %r7134;
	setp.lt.s32 	%p1528, %r2551, 0;
	selp.b32 	%r8882, %r7135, %r7134, %p1528;
	xor.b32  	%r7136, %r7131, %r2551;
	shr.s32 	%r7137, %r7131, 31;
	xor.b32  	%r7138, %r7137, %r7131;
	xor.b32  	%r7139, %r7137, %r7132;
	cvt.u64.u32 	%rd3078, %r7138;
	shl.b64 	%rd3079, %rd3078, 32;
	cvt.u64.u32 	%rd3080, %r7139;
	or.b64  	%rd3081, %rd3079, %rd3080;
	cvt.rn.f64.s64 	%fd365, %rd3081;
	mul.f64 	%fd366, %fd365, 0d3BF921FB54442D19;
	cvt.rn.f32.f64 	%f4946, %fd366;
	neg.f32 	%f4947, %f4946;
	setp.lt.s32 	%p1529, %r7136, 0;
	selp.f32 	%f6108, %f4947, %f4946, %p1529;
$L__BB3_1607:
	add.s32 	%r7141, %r8882, 1;
	mul.rn.f32 	%f4949, %f6108, %f6108;
	and.b32  	%r7142, %r8882, 1;
	setp.eq.b32 	%p1530, %r7142, 1;
	selp.f32 	%f4950, %f6108, 0f3F800000, %p1530;
	fma.rn.f32 	%f4951, %f4949, %f4950, 0f00000000;
	fma.rn.f32 	%f4952, %f4949, 0f37CBAC00, 0fBAB607ED;
	selp.f32 	%f4953, 0fB94D4153, %f4952, %p1530;
	selp.f32 	%f4954, 0f3C0885E4, 0f3D2AAABB, %p1530;
	fma.rn.f32 	%f4955, %f4953, %f4949, %f4954;
	selp.f32 	%f4956, 0fBE2AAAA8, 0fBEFFFFFF, %p1530;
	fma.rn.f32 	%f4957, %f4955, %f4949, %f4956;
	fma.rn.f32 	%f4958, %f4957, %f4951, %f4950;
	and.b32  	%r7143, %r7141, 2;
	setp.eq.s32 	%p1531, %r7143, 0;
	mov.f32 	%f4959, 0f00000000;
	sub.f32 	%f4960, %f4959, %f4958;
	selp.f32 	%f1177, %f4958, %f4960, %p1531;
	mul.f32 	%f4961, %f1177, 0f3F22F983;
	cvt.rni.s32.f32 	%r8886, %f4961;
	cvt.rn.f32.s32 	%f4962, %r8886;
	fma.rn.f32 	%f4963, %f4962, 0fBFC90FDA, %f1177;
	fma.rn.f32 	%f4964, %f4962, 0fB3A22168, %f4963;
	fma.rn.f32 	%f6109, %f4962, 0fA7C234C5, %f4964;
	abs.f32 	%f1179, %f1177;
	setp.ltu.f32 	%p1532, %f1179, 0f47CE4780;
	@%p1532 bra 	$L__BB3_1615;
	setp.neu.f32 	%p1533, %f1179, 0f7F800000;
	@%p1533 bra 	$L__BB3_1610;
	mov.f32 	%f4967, 0f00000000;
	mul.rn.f32 	%f6109, %f1177, %f4967;
	mov.b32 	%r8886, 0;
	bra.uni 	$L__BB3_1615;
$L__BB3_1610:
	mov.b32 	%r2565, %f1177;
	shl.b32 	%r7145, %r2565, 8;
	or.b32  	%r2566, %r7145, -2147483648;
	mov.b64 	%rd4012, 0;
	mov.b32 	%r8883, 0;
	mov.u64 	%rd4010, __cudart_i2opi_f;
	mov.u64 	%rd4011, %rd1;
$L__BB3_1611:
	.pragma "nounroll";
	ld.global.nc.u32 	%r7146, [%rd4010];
	mad.wide.u32 	%rd3084, %r7146, %r2566, %rd4012;
	shr.u64 	%rd4012, %rd3084, 32;
	st.local.u32 	[%rd4011], %rd3084;
	add.s32 	%r8883, %r8883, 1;
	add.s64 	%rd4011, %rd4011, 4;
	add.s64 	%rd4010, %rd4010, 4;
	setp.ne.s32 	%p1534, %r8883, 6;
	@%p1534 bra 	$L__BB3_1611;
	shr.u32 	%r7147, %r2565, 23;
	st.local.u32 	[%rd1+24], %rd4012;
	and.b32  	%r2569, %r7147, 31;
	and.b32  	%r7148, %r7147, 224;
	add.s32 	%r7149, %r7148, -128;
	shr.u32 	%r7150, %r7149, 5;
	mul.wide.u32 	%rd3085, %r7150, 4;
	sub.s64 	%rd1290, %rd1, %rd3085;
	ld.local.u32 	%r8884, [%rd1290+24];
	ld.local.u32 	%r8885, [%rd1290+20];
	setp.eq.s32 	%p1535, %r2569, 0;
	@%p1535 bra 	$L__BB3_1614;
	shf.l.wrap.b32 	%r8884, %r8885, %r8884, %r2569;
	ld.local.u32 	%r7151, [%rd1290+16];
	shf.l.wrap.b32 	%r8885, %r7151, %r8885, %r2569;
$L__BB3_1614:
	shr.u32 	%r7152, %r8884, 30;
	shf.l.wrap.b32 	%r7153, %r8885, %r8884, 2;
	shl.b32 	%r7154, %r8885, 2;
	shr.u32 	%r7155, %r7153, 31;
	add.s32 	%r7156, %r7155, %r7152;
	neg.s32 	%r7157, %r7156;
	setp.lt.s32 	%p1536, %r2565, 0;
	selp.b32 	%r8886, %r7157, %r7156, %p1536;
	xor.b32  	%r7158, %r7153, %r2565;
	shr.s32 	%r7159, %r7153, 31;
	xor.b32  	%r7160, %r7159, %r7153;
	xor.b32  	%r7161, %r7159, %r7154;
	cvt.u64.u32 	%rd3086, %r7160;
	shl.b64 	%rd3087, %rd3086, 32;
	cvt.u64.u32 	%rd3088, %r7161;
	or.b64  	%rd3089, %rd3087, %rd3088;
	cvt.rn.f64.s64 	%fd367, %rd3089;
	mul.f64 	%fd368, %fd367, 0d3BF921FB54442D19;
	cvt.rn.f32.f64 	%f4965, %fd368;
	neg.f32 	%f4966, %f4965;
	setp.lt.s32 	%p1537, %r7158, 0;
	selp.f32 	%f6109, %f4966, %f4965, %p1537;
$L__BB3_1615:
	add.s32 	%r7163, %r8886, 1;
	mul.rn.f32 	%f4968, %f6109, %f6109;
	and.b32  	%r7164, %r8886, 1;
	setp.eq.b32 	%p1538, %r7164, 1;
	selp.f32 	%f4969, %f6109, 0f3F800000, %p1538;
	fma.rn.f32 	%f4970, %f4968, %f4969, 0f00000000;
	fma.rn.f32 	%f4971, %f4968, 0f37CBAC00, 0fBAB607ED;
	selp.f32 	%f4972, 0fB94D4153, %f4971, %p1538;
	selp.f32 	%f4973, 0f3C0885E4, 0f3D2AAABB, %p1538;
	fma.rn.f32 	%f4974, %f4972, %f4968, %f4973;
	selp.f32 	%f4975, 0fBE2AAAA8, 0fBEFFFFFF, %p1538;
	fma.rn.f32 	%f4976, %f4974, %f4968, %f4975;
	fma.rn.f32 	%f4977, %f4976, %f4970, %f4969;
	and.b32  	%r7165, %r7163, 2;
	setp.eq.s32 	%p1539, %r7165, 0;
	mov.f32 	%f4978, 0f00000000;
	sub.f32 	%f4979, %f4978, %f4977;
	selp.f32 	%f1183, %f4977, %f4979, %p1539;
	mul.f32 	%f4980, %f1183, 0f3F22F983;
	cvt.rni.s32.f32 	%r8890, %f4980;
	cvt.rn.f32.s32 	%f4981, %r8890;
	fma.rn.f32 	%f4982, %f4981, 0fBFC90FDA, %f1183;
	fma.rn.f32 	%f4983, %f4981, 0fB3A22168, %f4982;
	fma.rn.f32 	%f6110, %f4981, 0fA7C234C5, %f4983;
	abs.f32 	%f1185, %f1183;
	setp.ltu.f32 	%p1540, %f1185, 0f47CE4780;
	@%p1540 bra 	$L__BB3_1623;
	setp.neu.f32 	%p1541, %f1185, 0f7F800000;
	@%p1541 bra 	$L__BB3_1618;
	mov.f32 	%f4986, 0f00000000;
	mul.rn.f32 	%f6110, %f1183, %f4986;
	mov.b32 	%r8890, 0;
	bra.uni 	$L__BB3_1623;
$L__BB3_1618:
	mov.b32 	%r2579, %f1183;
	shl.b32 	%r7167, %r2579, 8;
	or.b32  	%r2580, %r7167, -2147483648;
	mov.b64 	%rd4015, 0;
	mov.b32 	%r8887, 0;
	mov.u64 	%rd4013, __cudart_i2opi_f;
	mov.u64 	%rd4014, %rd1;
$L__BB3_1619:
	.pragma "nounroll";
	ld.global.nc.u32 	%r7168, [%rd4013];
	mad.wide.u32 	%rd3092, %r7168, %r2580, %rd4015;
	shr.u64 	%rd4015, %rd3092, 32;
	st.local.u32 	[%rd4014], %rd3092;
	add.s32 	%r8887, %r8887, 1;
	add.s64 	%rd4014, %rd4014, 4;
	add.s64 	%rd4013, %rd4013, 4;
	setp.ne.s32 	%p1542, %r8887, 6;
	@%p1542 bra 	$L__BB3_1619;
	shr.u32 	%r7169, %r2579, 23;
	st.local.u32 	[%rd1+24], %rd4015;
	and.b32  	%r2583, %r7169, 31;
	and.b32  	%r7170, %r7169, 224;
	add.s32 	%r7171, %r7170, -128;
	shr.u32 	%r7172, %r7171, 5;
	mul.wide.u32 	%rd3093, %r7172, 4;
	sub.s64 	%rd1297, %rd1, %rd3093;
	ld.local.u32 	%r8888, [%rd1297+24];
	ld.local.u32 	%r8889, [%rd1297+20];
	setp.eq.s32 	%p1543, %r2583, 0;
	@%p1543 bra 	$L__BB3_1622;
	shf.l.wrap.b32 	%r8888, %r8889, %r8888, %r2583;
	ld.local.u32 	%r7173, [%rd1297+16];
	shf.l.wrap.b32 	%r8889, %r7173, %r8889, %r2583;
$L__BB3_1622:
	shr.u32 	%r7174, %r8888, 30;
	shf.l.wrap.b32 	%r7175, %r8889, %r8888, 2;
	shl.b32 	%r7176, %r8889, 2;
	shr.u32 	%r7177, %r7175, 31;
	add.s32 	%r7178, %r7177, %r7174;
	neg.s32 	%r7179, %r7178;
	setp.lt.s32 	%p1544, %r2579, 0;
	selp.b32 	%r8890, %r7179, %r7178, %p1544;
	xor.b32  	%r7180, %r7175, %r2579;
	shr.s32 	%r7181, %r7175, 31;
	xor.b32  	%r7182, %r7181, %r7175;
	xor.b32  	%r7183, %r7181, %r7176;
	cvt.u64.u32 	%rd3094, %r7182;
	shl.b64 	%rd3095, %rd3094, 32;
	cvt.u64.u32 	%rd3096, %r7183;
	or.b64  	%rd3097, %rd3095, %rd3096;
	cvt.rn.f64.s64 	%fd369, %rd3097;
	mul.f64 	%fd370, %fd369, 0d3BF921FB54442D19;
	cvt.rn.f32.f64 	%f4984, %fd370;
	neg.f32 	%f4985, %f4984;
	setp.lt.s32 	%p1545, %r7180, 0;
	selp.f32 	%f6110, %f4985, %f4984, %p1545;
$L__BB3_1623:
	mul.rn.f32 	%f4987, %f6110, %f6110;
	and.b32  	%r7185, %r8890, 1;
	setp.eq.b32 	%p1546, %r7185, 1;
	selp.f32 	%f4988, 0f3F800000, %f6110, %p1546;
	fma.rn.f32 	%f4989, %f4987, %f4988, 0f00000000;
	fma.rn.f32 	%f4990, %f4987, 0f37CBAC00, 0fBAB607ED;
	selp.f32 	%f4991, %f4990, 0fB94D4153, %p1546;
	selp.f32 	%f4992, 0f3D2AAABB, 0f3C0885E4, %p1546;
	fma.rn.f32 	%f4993, %f4991, %f4987, %f4992;
	selp.f32 	%f4994, 0fBEFFFFFF, 0fBE2AAAA8, %p1546;
	fma.rn.f32 	%f4995, %f4993, %f4987, %f4994;
	fma.rn.f32 	%f4996, %f4995, %f4989, %f4988;
	and.b32  	%r7186, %r8890, 2;
	setp.eq.s32 	%p1547, %r7186, 0;
	mov.f32 	%f4997, 0f00000000;
	sub.f32 	%f4998, %f4997, %f4996;
	selp.f32 	%f1189, %f4996, %f4998, %p1547;
	mul.f32 	%f4999, %f1189, 0f3F22F983;
	cvt.rni.s32.f32 	%r8894, %f4999;
	cvt.rn.f32.s32 	%f5000, %r8894;
	fma.rn.f32 	%f5001, %f5000, 0fBFC90FDA, %f1189;
	fma.rn.f32 	%f5002, %f5000, 0fB3A22168, %f5001;
	fma.rn.f32 	%f6111, %f5000, 0fA7C234C5, %f5002;
	abs.f32 	%f1191, %f1189;
	setp.ltu.f32 	%p1548, %f1191, 0f47CE4780;
	@%p1548 bra 	$L__BB3_1631;
	setp.neu.f32 	%p1549, %f1191, 0f7F800000;
	@%p1549 bra 	$L__BB3_1626;
	mov.f32 	%f5005, 0f00000000;
	mul.rn.f32 	%f6111, %f1189, %f5005;
	mov.b32 	%r8894, 0;
	bra.uni 	$L__BB3_1631;
$L__BB3_1626:
	mov.b32 	%r2593, %f1189;
	shl.b32 	%r7188, %r2593, 8;
	or.b32  	%r2594, %r7188, -2147483648;
	mov.b64 	%rd4018, 0;
	mov.b32 	%r8891, 0;
	mov.u64 	%rd4016, __cudart_i2opi_f;
	mov.u64 	%rd4017, %rd1;
$L__BB3_1627:
	.pragma "nounroll";
	ld.global.nc.u32 	%r7189, [%rd4016];
	mad.wide.u32 	%rd3100, %r7189, %r2594, %rd4018;
	shr.u64 	%rd4018, %rd3100, 32;
	st.local.u32 	[%rd4017], %rd3100;
	add.s32 	%r8891, %r8891, 1;
	add.s64 	%rd4017, %rd4017, 4;
	add.s64 	%rd4016, %rd4016, 4;
	setp.ne.s32 	%p1550, %r8891, 6;
	@%p1550 bra 	$L__BB3_1627;
	shr.u32 	%r7190, %r2593, 23;
	st.local.u32 	[%rd1+24], %rd4018;
	and.b32  	%r2597, %r7190, 31;
	and.b32  	%r7191, %r7190, 224;
	add.s32 	%r7192, %r7191, -128;
	shr.u32 	%r7193, %r7192, 5;
	mul.wide.u32 	%rd3101, %r7193, 4;
	sub.s64 	%rd1304, %rd1, %rd3101;
	ld.local.u32 	%r8892, [%rd1304+24];
	ld.local.u32 	%r8893, [%rd1304+20];
	setp.eq.s32 	%p1551, %r2597, 0;
	@%p1551 bra 	$L__BB3_1630;
	shf.l.wrap.b32 	%r8892, %r8893, %r8892, %r2597;
	ld.local.u32 	%r7194, [%rd1304+16];
	shf.l.wrap.b32 	%r8893, %r7194, %r8893, %r2597;
$L__BB3_1630:
	shr.u32 	%r7195, %r8892, 30;
	shf.l.wrap.b32 	%r7196, %r8893, %r8892, 2;
	shl.b32 	%r7197, %r8893, 2;
	shr.u32 	%r7198, %r7196, 31;
	add.s32 	%r7199, %r7198, %r7195;
	neg.s32 	%r7200, %r7199;
	setp.lt.s32 	%p1552, %r2593, 0;
	selp.b32 	%r8894, %r7200, %r7199, %p1552;
	xor.b32  	%r7201, %r7196, %r2593;
	shr.s32 	%r7202, %r7196, 31;
	xor.b32  	%r7203, %r7202, %r7196;
	xor.b32  	%r7204, %r7202, %r7197;
	cvt.u64.u32 	%rd3102, %r7203;
	shl.b64 	%rd3103, %rd3102, 32;
	cvt.u64.u32 	%rd3104, %r7204;
	or.b64  	%rd3105, %rd3103, %rd3104;
	cvt.rn.f64.s64 	%fd371, %rd3105;
	mul.f64 	%fd372, %fd371, 0d3BF921FB54442D19;
	cvt.rn.f32.f64 	%f5003, %fd372;
	neg.f32 	%f5004, %f5003;
	setp.lt.s32 	%p1553, %r7201, 0;
	selp.f32 	%f6111, %f5004, %f5003, %p1553;
$L__BB3_1631:
	mul.rn.f32 	%f5006, %f6111, %f6111;
	and.b32  	%r7206, %r8894, 1;
	setp.eq.b32 	%p1554, %r7206, 1;
	selp.f32 	%f5007, 0f3F800000, %f6111, %p1554;
	fma.rn.f32 	%f5008, %f5006, %f5007, 0f00000000;
	fma.rn.f32 	%f5009, %f5006, 0f37CBAC00, 0fBAB607ED;
	selp.f32 	%f5010, %f5009, 0fB94D4153, %p1554;
	selp.f32 	%f5011, 0f3D2AAABB, 0f3C0885E4, %p1554;
	fma.rn.f32 	%f5012, %f5010, %f5006, %f5011;
	selp.f32 	%f5013, 0fBEFFFFFF, 0fBE2AAAA8, %p1554;
	fma.rn.f32 	%f5014, %f5012, %f5006, %f5013;
	fma.rn.f32 	%f5015, %f5014, %f5008, %f5007;
	and.b32  	%r7207, %r8894, 2;
	setp.eq.s32 	%p1555, %r7207, 0;
	mov.f32 	%f5016, 0f00000000;
	sub.f32 	%f5017, %f5016, %f5015;
	selp.f32 	%f6113, %f5015, %f5017, %p1555;
	setp.geu.f32 	%p1556, %f1034, 0f40400000;
	@%p1556 bra 	$L__BB3_1641;
	mul.f32 	%f5018, %f6113, 0f3F22F983;
	cvt.rni.s32.f32 	%r8898, %f5018;
	cvt.rn.f32.s32 	%f5019, %r8898;
	fma.rn.f32 	%f5020, %f5019, 0fBFC90FDA, %f6113;
	fma.rn.f32 	%f5021, %f5019, 0fB3A22168, %f5020;
	fma.rn.f32 	%f6112, %f5019, 0fA7C234C5, %f5021;
	abs.f32 	%f1197, %f6113;
	setp.ltu.f32 	%p1557, %f1197, 0f47CE4780;
	@%p1557 bra 	$L__BB3_1640;
	setp.neu.f32 	%p1558, %f1197, 0f7F800000;
	@%p1558 bra 	$L__BB3_1635;
	mov.f32 	%f5024, 0f00000000;
	mul.rn.f32 	%f6112, %f6113, %f5024;
	mov.b32 	%r8898, 0;
	bra.uni 	$L__BB3_1640;
$L__BB3_1635:
	mov.b32 	%r2607, %f6113;
	shl.b32 	%r7209, %r2607, 8;
	or.b32  	%r2608, %r7209, -2147483648;
	mov.b64 	%rd4021, 0;
	mov.b32 	%r8895, 0;
	mov.u64 	%rd4019, __cudart_i2opi_f;
	mov.u64 	%rd4020, %rd1;
$L__BB3_1636:
	.pragma "nounroll";
	ld.global.nc.u32 	%r7210, [%rd4019];
	mad.wide.u32 	%rd3108, %r7210, %r2608, %rd4021;
	shr.u64 	%rd4021, %rd3108, 32;
	st.local.u32 	[%rd4020], %rd3108;
	add.s32 	%r8895, %r8895, 1;
	add.s64 	%rd4020, %rd4020, 4;
	add.s64 	%rd4019, %rd4019, 4;
	setp.ne.s32 	%p1559, %r8895, 6;
	@%p1559 bra 	$L__BB3_1636;
	shr.u32 	%r7211, %r2607, 23;
	st.local.u32 	[%rd1+24], %rd4021;
	and.b32  	%r2611, %r7211, 31;
	and.b32  	%r7212, %r7211, 224;
	add.s32 	%r7213, %r7212, -128;
	shr.u32 	%r7214, %r7213, 5;
	mul.wide.u32 	%rd3109, %r7214, 4;
	sub.s64 	%rd1311, %rd1, %rd3109;
	ld.local.u32 	%r8896, [%rd1311+24];
	ld.local.u32 	%r8897, [%rd1311+20];
	setp.eq.s32 	%p1560, %r2611, 0;
	@%p1560 bra 	$L__BB3_1639;
	shf.l.wrap.b32 	%r8896, %r8897, %r8896, %r2611;
	ld.local.u32 	%r7215, [%rd1311+16];
	shf.l.wrap.b32 	%r8897, %r7215, %r8897, %r2611;
$L__BB3_1639:
	shr.u32 	%r7216, %r8896, 30;
	shf.l.wrap.b32 	%r7217, %r8897, %r8896, 2;
	shl.b32 	%r7218, %r8897, 2;
	shr.u32 	%r7219, %r7217, 31;
	add.s32 	%r7220, %r7219, %r7216;
	neg.s32 	%r7221, %r7220;
	setp.lt.s32 	%p1561, %r2607, 0;
	selp.b32 	%r8898, %r7221, %r7220, %p1561;
	xor.b32  	%r7222, %r7217, %r2607;
	shr.s32 	%r7223, %r7217, 31;
	xor.b32  	%r7224, %r7223, %r7217;
	xor.b32  	%r7225, %r7223, %r7218;
	cvt.u64.u32 	%rd3110, %r7224;
	shl.b64 	%rd3111, %rd3110, 32;
	cvt.u64.u32 	%rd3112, %r7225;
	or.b64  	%rd3113, %rd3111, %rd3112;
	cvt.rn.f64.s64 	%fd373, %rd3113;
	mul.f64 	%fd374, %fd373, 0d3BF921FB54442D19;
	cvt.rn.f32.f64 	%f5022, %fd374;
	neg.f32 	%f5023, %f5022;
	setp.lt.s32 	%p1562, %r7222, 0;
	selp.f32 	%f6112, %f5023, %f5022, %p1562;
$L__BB3_1640:
	mul.rn.f32 	%f5025, %f6112, %f6112;
	and.b32  	%r7227, %r8898, 1;
	setp.eq.b32 	%p1563, %r7227, 1;
	selp.f32 	%f5026, 0f3F800000, %f6112, %p1563;
	fma.rn.f32 	%f5027, %f5025, %f5026, 0f00000000;
	fma.rn.f32 	%f5028, %f5025, 0f37CBAC00, 0fBAB607ED;
	selp.f32 	%f5029, %f5028, 0fB94D4153, %p1563;
	selp.f32 	%f5030, 0f3D2AAABB, 0f3C0885E4, %p1563;
	fma.rn.f32 	%f5031, %f5029, %f5025, %f5030;
	selp.f32 	%f5032, 0fBEFFFFFF, 0fBE2AAAA8, %p1563;
	fma.rn.f32 	%f5033, %f5031, %f5025, %f5032;
	fma.rn.f32 	%f5034, %f5033, %f5027, %f5026;
	and.b32  	%r7228, %r8898, 2;
	setp.eq.s32 	%p1564, %r7228, 0;
	mov.f32 	%f5035, 0f00000000;
	sub.f32 	%f5036, %f5035, %f5034;
	selp.f32 	%f6113, %f5034, %f5036, %p1564;
$L__BB3_1641:
	mul.f32 	%f5037, %f6113, 0f3F22F983;
	cvt.rni.s32.f32 	%r8902, %f5037;
	cvt.rn.f32.s32 	%f5038, %r8902;
	fma.rn.f32 	%f5039, %f5038, 0fBFC90FDA, %f6113;
	fma.rn.f32 	%f5040, %f5038, 0fB3A22168, %f5039;
	fma.rn.f32 	%f6114, %f5038, 0fA7C234C5, %f5040;
	abs.f32 	%f1204, %f6113;
	setp.ltu.f32 	%p1565, %f1204, 0f47CE4780;
	@%p1565 bra 	$L__BB3_1649;
	setp.neu.f32 	%p1566, %f1204, 0f7F800000;
	@%p1566 bra 	$L__BB3_1644;
	mov.f32 	%f5043, 0f00000000;
	mul.rn.f32 	%f6114, %f6113, %f5043;
	mov.b32 	%r8902, 0;
	bra.uni 	$L__BB3_1649;
$L__BB3_1644:
	mov.b32 	%r2621, %f6113;
	shl.b32 	%r7230, %r2621, 8;
	or.b32  	%r2622, %r7230, -2147483648;
	mov.b64 	%rd4024, 0;
	mov.b32 	%r8899, 0;
	mov.u64 	%rd4022, __cudart_i2opi_f;
	mov.u64 	%rd4023, %rd1;
$L__BB3_1645:
	.pragma "nounroll";
	ld.global.nc.u32 	%r7231, [%rd4022];
	mad.wide.u32 	%rd3116, %r7231, %r2622, %rd4024;
	shr.u64 	%rd4024, %rd3116, 32;
	st.local.u32 	[%rd4023], %rd3116;
	add.s32 	%r8899, %r8899, 1;
	add.s64 	%rd4023, %rd4023, 4;
	add.s64 	%rd4022, %rd4022, 4;
	setp.ne.s32 	%p1567, %r8899, 6;
	@%p1567 bra 	$L__BB3_1645;
	shr.u32 	%r7232, %r2621, 23;
	st.local.u32 	[%rd1+24], %rd4024;
	and.b32  	%r2625, %r7232, 31;
	and.b32  	%r7233, %r7232, 224;
	add.s32 	%r7234, %r7233, -128;
	shr.u32 	%r7235, %r7234, 5;
	mul.wide.u32 	%rd3117, %r7235, 4;
	sub.s64 	%rd1318, %rd1, %rd3117;
	ld.local.u32 	%r8900, [%rd1318+24];
	ld.local.u32 	%r8901, [%rd1318+20];
	setp.eq.s32 	%p1568, %r2625, 0;
	@%p1568 bra 	$L__BB3_1648;
	shf.l.wrap.b32 	%r8900, %r8901, %r8900, %r2625;
	ld.local.u32 	%r7236, [%rd1318+16];
	shf.l.wrap.b32 	%r8901, %r7236, %r8901, %r2625;
$L__BB3_1648:
	shr.u32 	%r7237, %r8900, 30;
	shf.l.wrap.b32 	%r7238, %r8901, %r8900, 2;
	shl.b32 	%r7239, %r8901, 2;
	shr.u32 	%r7240, %r7238, 31;
	add.s32 	%r7241, %r7240, %r7237;
	neg.s32 	%r7242, %r7241;
	setp.lt.s32 	%p1569, %r2621, 0;
	selp.b32 	%r8902, %r7242, %r7241, %p1569;
	xor.b32  	%r7243, %r7238, %r2621;
	shr.s32 	%r7244, %r7238, 31;
	xor.b32  	%r7245, %r7244, %r7238;
	xor.b32  	%r7246, %r7244, %r7239;
	cvt.u64.u32 	%rd3118, %r7245;
	shl.b64 	%rd3119, %rd3118, 32;
	cvt.u64.u32 	%rd3120, %r7246;
	or.b64  	%rd3121, %rd3119, %rd3120;
	cvt.rn.f64.s64 	%fd375, %rd3121;
	mul.f64 	%fd376, %fd375, 0d3BF921FB54442D19;
	cvt.rn.f32.f64 	%f5041, %fd376;
	neg.f32 	%f5042, %f5041;
	setp.lt.s32 	%p1570, %r7243, 0;
	selp.f32 	%f6114, %f5042, %f5041, %p1570;
$L__BB3_1649:
	add.s32 	%r7248, %r8902, 1;
	mul.rn.f32 	%f5044, %f6114, %f6114;
	and.b32  	%r7249, %r8902, 1;
	setp.eq.b32 	%p1571, %r7249, 1;
	selp.f32 	%f5045, %f6114, 0f3F800000, %p1571;
	fma.rn.f32 	%f5046, %f5044, %f5045, 0f00000000;
	fma.rn.f32 	%f5047, %f5044, 0f37CBAC00, 0fBAB607ED;
	selp.f32 	%f5048, 0fB94D4153, %f5047, %p1571;
	selp.f32 	%f5049, 0f3C0885E4, 0f3D2AAABB, %p1571;
	fma.rn.f32 	%f5050, %f5048, %f5044, %f5049;
	selp.f32 	%f5051, 0fBE2AAAA8, 0fBEFFFFFF, %p1571;
	fma.rn.f32 	%f5052, %f5050, %f5044, %f5051;
	fma.rn.f32 	%f5053, %f5052, %f5046, %f5045;
	and.b32  	%r7250, %r7248, 2;
	setp.eq.s32 	%p1572, %r7250, 0;
	mov.f32 	%f5054, 0f00000000;
	sub.f32 	%f5055, %f5054, %f5053;
	selp.f32 	%f6116, %f5053, %f5055, %p1572;
	setp.leu.f32 	%p1573, %f1034, %f988;
	@%p1573 bra 	$L__BB3_1659;
	mul.f32 	%f5056, %f6116, 0f3F22F983;
	cvt.rni.s32.f32 	%r8906, %f5056;
	cvt.rn.f32.s32 	%f5057, %r8906;
	fma.rn.f32 	%f5058, %f5057, 0fBFC90FDA, %f6116;
	fma.rn.f32 	%f5059, %f5057, 0fB3A22168, %f5058;
	fma.rn.f32 	%f6115, %f5057, 0fA7C234C5, %f5059;
	abs.f32 	%f1210, %f6116;
	setp.ltu.f32 	%p1574, %f1210, 0f47CE4780;
	@%p1574 bra 	$L__BB3_1658;
	setp.neu.f32 	%p1575, %f1210, 0f7F800000;
	@%p1575 bra 	$L__BB3_1653;
	mov.f32 	%f5062, 0f00000000;
	mul.rn.f32 	%f6115, %f6116, %f5062;
	mov.b32 	%r8906, 0;
	bra.uni 	$L__BB3_1658;
$L__BB3_1653:
	mov.b32 	%r2635, %f6116;
	shl.b32 	%r7252, %r2635, 8;
	or.b32  	%r2636, %r7252, -2147483648;
	mov.b64 	%rd4027, 0;
	mov.b32 	%r8903, 0;
	mov.u64 	%rd4025, __cudart_i2opi_f;
	mov.u64 	%rd4026, %rd1;
$L__BB3_1654:
	.pragma "nounroll";
	ld.global.nc.u32 	%r7253, [%rd4025];
	mad.wide.u32 	%rd3124, %r7253, %r2636, %rd4027;
	shr.u64 	%rd4027, %rd3124, 32;
	st.local.u32 	[%rd4026], %rd3124;
	add.s32 	%r8903, %r8903, 1;
	add.s64 	%rd4026, %rd4026, 4;
	add.s64 	%rd4025, %rd4025, 4;
	setp.ne.s32 	%p1576, %r8903, 6;
	@%p1576 bra 	$L__BB3_1654;
	shr.u32 	%r7254, %r2635, 23;
	st.local.u32 	[%rd1+24], %rd4027;
	and.b32  	%r2639, %r7254, 31;
	and.b32  	%r7255, %r7254, 224;
	add.s32 	%r7256, %r7255, -128;
	shr.u32 	%r7257, %r7256, 5;
	mul.wide.u32 	%rd3125, %r7257, 4;
	sub.s64 	%rd1325, %rd1, %rd3125;
	ld.local.u32 	%r8904, [%rd1325+24];
	ld.local.u32 	%r8905, [%rd1325+20];
	setp.eq.s32 	%p1577, %r2639, 0;
	@%p1577 bra 	$L__BB3_1657;
	shf.l.wrap.b32 	%r8904, %r8905, %r8904, %r2639;
	ld.local.u32 	%r7258, [%rd1325+16];
	shf.l.wrap.b32 	%r8905, %r7258, %r8905, %r2639;
$L__BB3_1657:
	shr.u32 	%r7259, %r8904, 30;
	shf.l.wrap.b32 	%r7260, %r8905, %r8904, 2;
	shl.b32 	%r7261, %r8905, 2;
	shr.u32 	%r7262, %r7260, 31;
	add.s32 	%r7263, %r7262, %r7259;
	neg.s32 	%r7264, %r7263;
	setp.lt.s32 	%p1578, %r2635, 0;
	selp.b32 	%r8906, %r7264, %r7263, %p1578;
	xor.b32  	%r7265, %r7260, %r2635;
	shr.s32 	%r7266, %r7260, 31;
	xor.b32  	%r7267, %r7266, %r7260;
	xor.b32  	%r7268, %r7266, %r7261;
	cvt.u64.u32 	%rd3126, %r7267;
	shl.b64 	%rd3127, %rd3126, 32;
	cvt.u64.u32 	%rd3128, %r7268;
	or.b64  	%rd3129, %rd3127, %rd3128;
	cvt.rn.f64.s64 	%fd377, %rd3129;
	mul.f64 	%fd378, %fd377, 0d3BF921FB54442D19;
	cvt.rn.f32.f64 	%f5060, %fd378;
	neg.f32 	%f5061, %f5060;
	setp.lt.s32 	%p1579, %r7265, 0;
	selp.f32 	%f6115, %f5061, %f5060, %p1579;
$L__BB3_1658:
	add.s32 	%r7270, %r8906, 1;
	mul.rn.f32 	%f5063, %f6115, %f6115;
	and.b32  	%r7271, %r8906, 1;
	setp.eq.b32 	%p1580, %r7271, 1;
	selp.f32 	%f5064, %f6115, 0f3F800000, %p1580;
	fma.rn.f32 	%f5065, %f5063, %f5064, 0f00000000;
	fma.rn.f32 	%f5066, %f5063, 0f37CBAC00, 0fBAB607ED;
	selp.f32 	%f5067, 0fB94D4153, %f5066, %p1580;
	selp.f32 	%f5068, 0f3C0885E4, 0f3D2AAABB, %p1580;
	fma.rn.f32 	%f5069, %f5067, %f5063, %f5068;
	selp.f32 	%f5070, 0fBE2AAAA8, 0fBEFFFFFF, %p1580;
	fma.rn.f32 	%f5071, %f5069, %f5063, %f5070;
	fma.rn.f32 	%f5072, %f5071, %f5065, %f5064;
	and.b32  	%r7272, %r7270, 2;
	setp.eq.s32 	%p1581, %r7272, 0;
	mov.f32 	%f5073, 0f00000000;
	sub.f32 	%f5074, %f5073, %f5072;
	selp.f32 	%f6116, %f5072, %f5074, %p1581;
$L__BB3_1659:
	mul.f32 	%f5075, %f6116, 0f3F22F983;
	cvt.rni.s32.f32 	%r8910, %f5075;
	cvt.rn.f32.s32 	%f5076, %r8910;
	fma.rn.f32 	%f5077, %f5076, 0fBFC90FDA, %f6116;
	fma.rn.f32 	%f5078, %f5076, 0fB3A22168, %f5077;
	fma.rn.f32 	%f6117, %f5076, 0fA7C234C5, %f5078;
	abs.f32 	%f1217, %f6116;
	setp.ltu.f32 	%p1582, %f1217, 0f47CE4780;
	@%p1582 bra 	$L__BB3_1667;
	setp.neu.f32 	%p1583, %f1217, 0f7F800000;
	@%p1583 bra 	$L__BB3_1662;
	mov.f32 	%f5081, 0f00000000;
	mul.rn.f32 	%f6117, %f6116, %f5081;
	mov.b32 	%r8910, 0;
	bra.uni 	$L__BB3_1667;
$L__BB3_1662:
	mov.b32 	%r2649, %f6116;
	shl.b32 	%r7274, %r2649, 8;
	or.b32  	%r2650, %r7274, -2147483648;
	mov.b64 	%rd4030, 0;
	mov.b32 	%r8907, 0;
	mov.u64 	%rd4028, __cudart_i2opi_f;
	mov.u64 	%rd4029, %rd1;
$L__BB3_1663:
	.pragma "nounroll";
	ld.global.nc.u32 	%r7275, [%rd4028];
	mad.wide.u32 	%rd3132, %r7275, %r2650, %rd4030;
	shr.u64 	%rd4030, %rd3132, 32;
	st.local.u32 	[%rd4029], %rd3132;
	add.s32 	%r8907, %r8907, 1;
	add.s64 	%rd4029, %rd4029, 4;
	add.s64 	%rd4028, %rd4028, 4;
	setp.ne.s32 	%p1584, %r8907, 6;
	@%p1584 bra 	$L__BB3_1663;
	shr.u32 	%r7276, %r2649, 23;
	st.local.u32 	[%rd1+24], %rd4030;
	and.b32  	%r2653, %r7276, 31;
	and.b32  	%r7277, %r7276, 224;
	add.s32 	%r7278, %r7277, -128;
	shr.u32 	%r7279, %r7278, 5;
	mul.wide.u32 	%rd3133, %r7279, 4;
	sub.s64 	%rd1332, %rd1, %rd3133;
	ld.local.u32 	%r8908, [%rd1332+24];
	ld.local.u32 	%r8909, [%rd1332+20];
	setp.eq.s32 	%p1585, %r2653, 0;
	@%p1585 bra 	$L__BB3_1666;
	shf.l.wrap.b32 	%r8908, %r8909, %r8908, %r2653;
	ld.local.u32 	%r7280, [%rd1332+16];
	shf.l.wrap.b32 	%r8909, %r7280, %r8909, %r2653;
$L__BB3_1666:
	shr.u32 	%r7281, %r8908, 30;
	shf.l.wrap.b32 	%r7282, %r8909, %r8908, 2;
	shl.b32 	%r7283, %r8909, 2;
	shr.u32 	%r7284, %r7282, 31;
	add.s32 	%r7285, %r7284, %r7281;
	neg.s32 	%r7286, %r7285;
	setp.lt.s32 	%p1586, %r2649, 0;
	selp.b32 	%r8910, %r7286, %r7285, %p1586;
	xor.b32  	%r7287, %r7282, %r2649;
	shr.s32 	%r7288, %r7282, 31;
	xor.b32  	%r7289, %r7288, %r7282;
	xor.b32  	%r7290, %r7288, %r7283;
	cvt.u64.u32 	%rd3134, %r7289;
	shl.b64 	%rd3135, %rd3134, 32;
	cvt.u64.u32 	%rd3136, %r7290;
	or.b64  	%rd3137, %rd3135, %rd3136;
	cvt.rn.f64.s64 	%fd379, %rd3137;
	mul.f64 	%fd380, %fd379, 0d3BF921FB54442D19;
	cvt.rn.f32.f64 	%f5079, %fd380;
	neg.f32 	%f5080, %f5079;
	setp.lt.s32 	%p1587, %r7287, 0;
	selp.f32 	%f6117, %f5080, %f5079, %p1587;
$L__BB3_1667:
	add.s32 	%r7292, %r8910, 1;
	mul.rn.f32 	%f5082, %f6117, %f6117;
	and.b32  	%r7293, %r8910, 1;
	setp.eq.b32 	%p1588, %r7293, 1;
	selp.f32 	%f5083, %f6117, 0f3F800000, %p1588;
	fma.rn.f32 	%f5084, %f5082, %f5083, 0f00000000;
	fma.rn.f32 	%f5085, %f5082, 0f37CBAC00, 0fBAB607ED;
	selp.f32 	%f5086, 0fB94D4153, %f5085, %p1588;
	selp.f32 	%f5087, 0f3C0885E4, 0f3D2AAABB, %p1588;
	fma.rn.f32 	%f5088, %f5086, %f5082, %f5087;
	selp.f32 	%f5089, 0fBE2AAAA8, 0fBEFFFFFF, %p1588;
	fma.rn.f32 	%f5090, %f5088, %f5082, %f5089;
	fma.rn.f32 	%f5091, %f5090, %f5084, %f5083;
	and.b32  	%r7294, %r7292, 2;
	setp.eq.s32 	%p1589, %r7294, 0;
	mov.f32 	%f5092, 0f00000000;
	sub.f32 	%f5093, %f5092, %f5091;
	selp.f32 	%f6119, %f5091, %f5093, %p1589;
	setp.leu.f32 	%p1590, %f2, %f6119;
	@%p1590 bra 	$L__BB3_1677;
	mul.f32 	%f5094, %f6119, 0f3F22F983;
	cvt.rni.s32.f32 	%r8914, %f5094;
	cvt.rn.f32.s32 	%f5095, %r8914;
	fma.rn.f32 	%f5096, %f5095, 0fBFC90FDA, %f6119;
	fma.rn.f32 	%f5097, %f5095, 0fB3A22168, %f5096;
	fma.rn.f32 	%f6118, %f5095, 0fA7C234C5, %f5097;
	abs.f32 	%f1223, %f6119;
	setp.ltu.f32 	%p1591, %f1223, 0f47CE4780;
	@%p1591 bra 	$L__BB3_1676;
	setp.neu.f32 	%p1592, %f1223, 0f7F800000;
	@%p1592 bra 	$L__BB3_1671;
	mov.f32 	%f5100, 0f00000000;
	mul.rn.f32 	%f6118, %f6119, %f5100;
	mov.b32 	%r8914, 0;
	bra.uni 	$L__BB3_1676;
$L__BB3_1671:
	mov.b32 	%r2663, %f6119;
	shl.b32 	%r7296, %r2663, 8;
	or.b32  	%r2664, %r7296, -2147483648;
	mov.b64 	%rd4033, 0;
	mov.b32 	%r8911, 0;
	mov.u64 	%rd4031, __cudart_i2opi_f;
	mov.u64 	%rd4032, %rd1;
$L__BB3_1672:
	.pragma "nounroll";
	ld.global.nc.u32 	%r7297, [%rd4031];
	mad.wide.u32 	%rd3140, %r7297, %r2664, %rd4033;
	shr.u64 	%rd4033, %rd3140, 32;
	st.local.u32 	[%rd4032], %rd3140;
	add.s32 	%r8911, %r8911, 1;
	add.s64 	%rd4032, %rd4032, 4;
	add.s64 	%rd4031, %rd4031, 4;
	setp.ne.s32 	%p1593, %r8911, 6;
	@%p1593 bra 	$L__BB3_1672;
	shr.u32 	%r7298, %r2663, 23;
	st.local.u32 	[%rd1+24], %rd4033;
	and.b32  	%r2667, %r7298, 31;
	and.b32  	%r7299, %r7298, 224;
	add.s32 	%r7300, %r7299, -128;
	shr.u32 	%r7301, %r7300, 5;
	mul.wide.u32 	%rd3141, %r7301, 4;
	sub.s64 	%rd1339, %rd1, %rd3141;
	ld.local.u32 	%r8912, [%rd1339+24];
	ld.local.u32 	%r8913, [%rd1339+20];
	setp.eq.s32 	%p1594, %r2667, 0;
	@%p1594 bra 	$L__BB3_1675;
	shf.l.wrap.b32 	%r8912, %r8913, %r8912, %r2667;
	ld.local.u32 	%r7302, [%rd1339+16];
	shf.l.wrap.b32 	%r8913, %r7302, %r8913, %r2667;
$L__BB3_1675:
	shr.u32 	%r7303, %r8912, 30;
	shf.l.wrap.b32 	%r7304, %r8913, %r8912, 2;
	shl.b32 	%r7305, %r8913, 2;
	shr.u32 	%r7306, %r7304, 31;
	add.s32 	%r7307, %r7306, %r7303;
	neg.s32 	%r7308, %r7307;
	setp.lt.s32 	%p1595, %r2663, 0;
	selp.b32 	%r8914, %r7308, %r7307, %p1595;
	xor.b32  	%r7309, %r7304, %r2663;
	shr.s32 	%r7310, %r7304, 31;
	xor.b32  	%r7311, %r7310, %r7304;
	xor.b32  	%r7312, %r7310, %r7305;
	cvt.u64.u32 	%rd3142, %r7311;
	shl.b64 	%rd3143, %rd3142, 32;
	cvt.u64.u32 	%rd3144, %r7312;
	or.b64  	%rd3145, %rd3143, %rd3144;
	cvt.rn.f64.s64 	%fd381, %rd3145;
	mul.f64 	%fd382, %fd381, 0d3BF921FB54442D19;
	cvt.rn.f32.f64 	%f5098, %fd382;
	neg.f32 	%f5099, %f5098;
	setp.lt.s32 	%p1596, %r7309, 0;
	selp.f32 	%f6118, %f5099, %f5098, %p1596;
$L__BB3_1676:
	add.s32 	%r7314, %r8914, 1;
	mul.rn.f32 	%f5101, %f6118, %f6118;
	and.b32  	%r7315, %r8914, 1;
	setp.eq.b32 	%p1597, %r7315, 1;
	selp.f32 	%f5102, %f6118, 0f3F800000, %p1597;
	fma.rn.f32 	%f5103, %f5101, %f5102, 0f00000000;
	fma.rn.f32 	%f5104, %f5101, 0f37CBAC00, 0fBAB607ED;
	selp.f32 	%f5105, 0fB94D4153, %f5104, %p1597;
	selp.f32 	%f5106, 0f3C0885E4, 0f3D2AAABB, %p1597;
	fma.rn.f32 	%f5107, %f5105, %f5101, %f5106;
	selp.f32 	%f5108, 0fBE2AAAA8, 0fBEFFFFFF, %p1597;
	fma.rn.f32 	%f5109, %f5107, %f5101, %f5108;
	fma.rn.f32 	%f5110, %f5109, %f5103, %f5102;
	and.b32  	%r7316, %r7314, 2;
	setp.eq.s32 	%p1598, %r7316, 0;
	mov.f32 	%f5111, 0f00000000;
	sub.f32 	%f5112, %f5111, %f5110;
	selp.f32 	%f6119, %f5110, %f5112, %p1598;
$L__BB3_1677:
	setp.leu.f32 	%p1599, %f6119, %f1034;
	@%p1599 bra 	$L__BB3_1687;
	mul.f32 	%f5113, %f6119, 0f3F22F983;
	cvt.rni.s32.f32 	%r8918, %f5113;
	cvt.rn.f32.s32 	%f5114, %r8918;
	fma.rn.f32 	%f5115, %f5114, 0fBFC90FDA, %f6119;
	fma.rn.f32 	%f5116, %f5114, 0fB3A22168, %f5115;
	fma.rn.f32 	%f6120, %f5114, 0fA7C234C5, %f5116;
	abs.f32 	%f1230, %f6119;
	setp.ltu.f32 	%p1600, %f1230, 0f47CE4780;
	@%p1600 bra 	$L__BB3_1686;
	setp.neu.f32 	%p1601, %f1230, 0f7F800000;
	@%p1601 bra 	$L__BB3_1681;
	mov.f32 	%f5119, 0f00000000;
	mul.rn.f32 	%f6120, %f6119, %f5119;
	mov.b32 	%r8918, 0;
	bra.uni 	$L__BB3_1686;
$L__BB3_1681:
	mov.b32 	%r2677, %f6119;
	shl.b32 	%r7318, %r2677, 8;
	or.b32  	%r2678, %r7318, -2147483648;
	mov.b64 	%rd4036, 0;
	mov.b32 	%r8915, 0;
	mov.u64 	%rd4034, __cudart_i2opi_f;
	mov.u64 	%rd4035, %rd1;
$L__BB3_1682:
	.pragma "nounroll";
	ld.global.nc.u32 	%r7319, [%rd4034];
	mad.wide.u32 	%rd3148, %r7319, %r2678, %rd4036;
	shr.u64 	%rd4036, %rd3148, 32;
	st.local.u32 	[%rd4035], %rd3148;
	add.s32 	%r8915, %r8915, 1;
	add.s64 	%rd4035, %rd4035, 4;
	add.s64 	%rd4034, %rd4034, 4;
	setp.ne.s32 	%p1602, %r8915, 6;
	@%p1602 bra 	$L__BB3_1682;
	shr.u32 	%r7320, %r2677, 23;
	st.local.u32 	[%rd1+24], %rd4036;
	and.b32  	%r2681, %r7320, 31;
	and.b32  	%r7321, %r7320, 224;
	add.s32 	%r7322, %r7321, -128;
	shr.u32 	%r7323, %r7322, 5;
	mul.wide.u32 	%rd3149, %r7323, 4;
	sub.s64 	%rd1346, %rd1, %rd3149;
	ld.local.u32 	%r8916, [%rd1346+24];
	ld.local.u32 	%r8917, [%rd1346+20];
	setp.eq.s32 	%p1603, %r2681, 0;
	@%p1603 bra 	$L__BB3_1685;
	shf.l.wrap.b32 	%r8916, %r8917, %r8916, %r2681;
	ld.local.u32 	%r7324, [%rd1346+16];
	shf.l.wrap.b32 	%r8917, %r7324, %r8917, %r2681;
$L__BB3_1685:
	shr.u32 	%r7325, %r8916, 30;
	shf.l.wrap.b32 	%r7326, %r8917, %r8916, 2;
	shl.b32 	%r7327, %r8917, 2;
	shr.u32 	%r7328, %r7326, 31;
	add.s32 	%r7329, %r7328, %r7325;
	neg.s32 	%r7330, %r7329;
	setp.lt.s32 	%p1604, %r2677, 0;
	selp.b32 	%r8918, %r7330, %r7329, %p1604;
	xor.b32  	%r7331, %r7326, %r2677;
	shr.s32 	%r7332, %r7326, 31;
	xor.b32  	%r7333, %r7332, %r7326;
	xor.b32  	%r7334, %r7332, %r7327;
	cvt.u64.u32 	%rd3150, %r7333;
	shl.b64 	%rd3151, %rd3150, 32;
	cvt.u64.u32 	%rd3152, %r7334;
	or.b64  	%rd3153, %rd3151, %rd3152;
	cvt.rn.f64.s64 	%fd383, %rd3153;
	mul.f64 	%fd384, %fd383, 0d3BF921FB54442D19;
	cvt.rn.f32.f64 	%f5117, %fd384;
	neg.f32 	%f5118, %f5117;
	setp.lt.s32 	%p1605, %r7331, 0;
	selp.f32 	%f6120, %f5118, %f5117, %p1605;
$L__BB3_1686:
	add.s32 	%r7336, %r8918, 1;
	mul.rn.f32 	%f5120, %f6120, %f6120;
	and.b32  	%r7337, %r8918, 1;
	setp.eq.b32 	%p1606, %r7337, 1;
	selp.f32 	%f5121, %f6120, 0f3F800000, %p1606;
	fma.rn.f32 	%f5122, %f5120, %f5121, 0f00000000;
	fma.rn.f32 	%f5123, %f5120, 0f37CBAC00, 0fBAB607ED;
	selp.f32 	%f5124, 0fB94D4153, %f5123, %p1606;
	selp.f32 	%f5125, 0f3C0885E4, 0f3D2AAABB, %p1606;
	fma.rn.f32 	%f5126, %f5124, %f5120, %f5125;
	selp.f32 	%f5127, 0fBE2AAAA8, 0fBEFFFFFF, %p1606;
	fma.rn.f32 	%f5128, %f5126, %f5120, %f5127;
	fma.rn.f32 	%f5129, %f5128, %f5122, %f5121;
	and.b32  	%r7338, %r7336, 2;
	setp.eq.s32 	%p1607, %r7338, 0;
	mov.f32 	%f5130, 0f00000000;
	sub.f32 	%f5131, %f5130, %f5129;
	selp.f32 	%f6119, %f5129, %f5131, %p1607;
$L__BB3_1687:
	mul.f32 	%f5132, %f6119, 0f3F22F983;
	cvt.rni.s32.f32 	%r8922, %f5132;
	cvt.rn.f32.s32 	%f5133, %r8922;
	fma.rn.f32 	%f5134, %f5133, 0fBFC90FDA, %f6119;
	fma.rn.f32 	%f5135, %f5133, 0fB3A22168, %f5134;
	fma.rn.f32 	%f6122, %f5133, 0fA7C234C5, %f5135;
	abs.f32 	%f1237, %f6119;
	setp.ltu.f32 	%p1608, %f1237, 0f47CE4780;
	@%p1608 bra 	$L__BB3_1695;
	setp.neu.f32 	%p1609, %f1237, 0f7F800000;
	@%p1609 bra 	$L__BB3_1690;
	mov.f32 	%f5138, 0f00000000;
	mul.rn.f32 	%f6122, %f6119, %f5138;
	mov.b32 	%r8922, 0;
	bra.uni 	$L__BB3_1695;
$L__BB3_1690:
	mov.b32 	%r2691, %f6119;
	shl.b32 	%r7340, %r2691, 8;
	or.b32  	%r2692, %r7340, -2147483648;
	mov.b64 	%rd4039, 0;
	mov.b32 	%r8919, 0;
	mov.u64 	%rd4037, __cudart_i2opi_f;
	mov.u64 	%rd4038, %rd1;
$L__BB3_1691:
	.pragma "nounroll";
	ld.global.nc.u32 	%r7341, [%rd4037];
	mad.wide.u32 	%rd3156, %r7341, %r2692, %rd4039;
	shr.u64 	%rd4039, %rd3156, 32;
	st.local.u32 	[%rd4038], %rd3156;
	add.s32 	%r8919, %r8919, 1;
	add.s64 	%rd4038, %rd4038, 4;
	add.s64 	%rd4037, %rd4037, 4;
	setp.ne.s32 	%p1610, %r8919, 6;
	@%p1610 bra 	$L__BB3_1691;
	shr.u32 	%r7342, %r2691, 23;
	st.local.u32 	[%rd1+24], %rd4039;
	and.b32  	%r2695, %r7342, 31;
	and.b32  	%r7343, %r7342, 224;
	add.s32 	%r7344, %r7343, -128;
	shr.u32 	%r7345, %r7344, 5;
	mul.wide.u32 	%rd3157, %r7345, 4;
	sub.s64 	%rd1353, %rd1, %rd3157;
	ld.local.u32 	%r8920, [%rd1353+24];
	ld.local.u32 	%r8921, [%rd1353+20];
	setp.eq.s32 	%p1611, %r2695, 0;
	@%p1611 bra 	$L__BB3_1694;
	shf.l.wrap.b32 	%r8920, %r8921, %r8920, %r2695;
	ld.local.u32 	%r7346, [%rd1353+16];
	shf.l.wrap.b32 	%r8921, %r7346, %r8921, %r2695;
$L__BB3_1694:
	shr.u32 	%r7347, %r8920, 30;
	shf.l.wrap.b32 	%r7348, %r8921, %r8920, 2;
	shl.b32 	%r7349, %r8921, 2;
	shr.u32 	%r7350, %r7348, 31;
	add.s32 	%r7351, %r7350, %r7347;
	neg.s32 	%r7352, %r7351;
	setp.lt.s32 	%p1612, %r2691, 0;
	selp.b32 	%r8922, %r7352, %r7351, %p1612;
	xor.b32  	%r7353, %r7348, %r2691;
	shr.s32 	%r7354, %r7348, 31;
	xor.b32  	%r7355, %r7354, %r7348;
	xor.b32  	%r7356, %r7354, %r7349;
	cvt.u64.u32 	%rd3158, %r7355;
	shl.b64 	%rd3159, %rd3158, 32;
	cvt.u64.u32 	%rd3160, %r7356;
	or.b64  	%rd3161, %rd3159, %rd3160;
	cvt.rn.f64.s64 	%fd385, %rd3161;
	mul.f64 	%fd386, %fd385, 0d3BF921FB54442D19;
	cvt.rn.f32.f64 	%f5136, %fd386;
	neg.f32 	%f5137, %f5136;
	setp.lt.s32 	%p1613, %r7353, 0;
	selp.f32 	%f6122, %f5137, %f5136, %p1613;
$L__BB3_1695:
	add.s32 	%r7358, %r8922, 1;
	mul.rn.f32 	%f5139, %f6122, %f6122;
	and.b32  	%r7359, %r8922, 1;
	setp.eq.b32 	%p1614, %r7359, 1;
	selp.f32 	%f5140, %f6122, 0f3F800000, %p1614;
	fma.rn.f32 	%f5141, %f5139, %f5140, 0f00000000;
	fma.rn.f32 	%f5142, %f5139, 0f37CBAC00, 0fBAB607ED;
	selp.f32 	%f5143, 0fB94D4153, %f5142, %p1614;
	selp.f32 	%f5144, 0f3C0885E4, 0f3D2AAABB, %p1614;
	fma.rn.f32 	%f5145, %f5143, %f5139, %f5144;
	selp.f32 	%f5146, 0fBE2AAAA8, 0fBEFFFFFF, %p1614;
	fma.rn.f32 	%f5147, %f5145, %f5139, %f5146;
	fma.rn.f32 	%f5148, %f5147, %f5141, %f5140;
	and.b32  	%r7360, %r7358, 2;
	setp.eq.s32 	%p1615, %r7360, 0;
	mov.f32 	%f5149, 0f00000000;
	sub.f32 	%f5150, %f5149, %f5148;
	selp.f32 	%f6124, %f5148, %f5150, %p1615;
	setp.leu.f32 	%p1616, %f1034, %f6124;
	@%p1616 bra 	$L__BB3_1705;
	mul.f32 	%f5151, %f6124, 0f3F22F983;
	cvt.rni.s32.f32 	%r8926, %f5151;
	cvt.rn.f32.s32 	%f5152, %r8926;
	fma.rn.f32 	%f5153, %f5152, 0fBFC90FDA, %f6124;
	fma.rn.f32 	%f5154, %f5152, 0fB3A22168, %f5153;
	fma.rn.f32 	%f6123, %f5152, 0fA7C234C5, %f5154;
	abs.f32 	%f1243, %f6124;
	setp.ltu.f32 	%p1617, %f1243, 0f47CE4780;
	@%p1617 bra 	$L__BB3_1704;
	setp.neu.f32 	%p1618, %f1243, 0f7F800000;
	@%p1618 bra 	$L__BB3_1699;
	mov.f32 	%f5157, 0f00000000;
	mul.rn.f32 	%f6123, %f6124, %f5157;
	mov.b32 	%r8926, 0;
	bra.uni 	$L__BB3_1704;
$L__BB3_1699:
	mov.b32 	%r2705, %f6124;
	shl.b32 	%r7362, %r2705, 8;
	or.b32  	%r2706, %r7362, -2147483648;
	mov.b64 	%rd4042, 0;
	mov.b32 	%r8923, 0;
	mov.u64 	%rd4040, __cudart_i2opi_f;
	mov.u64 	%rd4041, %rd1;
$L__BB3_1700:
	.pragma "nounroll";
	ld.global.nc.u32 	%r7363, [%rd4040];
	mad.wide.u32 	%rd3164, %r7363, %r2706, %rd4042;
	shr.u64 	%rd4042, %rd3164, 32;
	st.local.u32 	[%rd4041], %rd3164;
	add.s32 	%r8923, %r8923, 1;
	add.s64 	%rd4041, %rd4041, 4;
	add.s64 	%rd4040, %rd4040, 4;
	setp.ne.s32 	%p1619, %r8923, 6;
	@%p1619 bra 	$L__BB3_1700;
	shr.u32 	%r7364, %r2705, 23;
	st.local.u32 	[%rd1+24], %rd4042;
	and.b32  	%r2709, %r7364, 31;
	and.b32  	%r7365, %r7364, 224;
	add.s32 	%r7366, %r7365, -128;
	shr.u32 	%r7367, %r7366, 5;
	mul.wide.u32 	%rd3165, %r7367, 4;
	sub.s64 	%rd1360, %rd1, %rd3165;
	ld.local.u32 	%r8924, [%rd1360+24];
	ld.local.u32 	%r8925, [%rd1360+20];
	setp.eq.s32 	%p1620, %r2709, 0;
	@%p1620 bra 	$L__BB3_1703;
	shf.l.wrap.b32 	%r8924, %r8925, %r8924, %r2709;
	ld.local.u32 	%r7368, [%rd1360+16];
	shf.l.wrap.b32 	%r8925, %r7368, %r8925, %r2709;
$L__BB3_1703:
	shr.u32 	%r7369, %r8924, 30;
	shf.l.wrap.b32 	%r7370, %r8925, %r8924, 2;
	shl.b32 	%r7371, %r8925, 2;
	shr.u32 	%r7372, %r7370, 31;
	add.s32 	%r7373, %r7372, %r7369;
	neg.s32 	%r7374, %r7373;
	setp.lt.s32 	%p1621, %r2705, 0;
	selp.b32 	%r8926, %r7374, %r7373, %p1621;
	xor.b32  	%r7375, %r7370, %r2705;
	shr.s32 	%r7376, %r7370, 31;
	xor.b32  	%r7377, %r7376, %r7370;
	xor.b32  	%r7378, %r7376, %r7371;
	cvt.u64.u32 	%rd3166, %r7377;
	shl.b64 	%rd3167, %rd3166, 32;
	cvt.u64.u32 	%rd3168, %r7378;
	or.b64  	%rd3169, %rd3167, %rd3168;
	cvt.rn.f64.s64 	%fd387, %rd3169;
	mul.f64 	%fd388, %fd387, 0d3BF921FB54442D19;
	cvt.rn.f32.f64 	%f5155, %fd388;
	neg.f32 	%f5156, %f5155;
	setp.lt.s32 	%p1622, %r7375, 0;
	selp.f32 	%f6123, %f5156, %f5155, %p1622;
$L__BB3_1704:
	mul.rn.f32 	%f5158, %f6123, %f6123;
	and.b32  	%r7380, %r8926, 1;
	setp.eq.b32 	%p1623, %r7380, 1;
	selp.f32 	%f5159, 0f3F800000, %f6123, %p1623;
	fma.rn.f32 	%f5160, %f5158, %f5159, 0f00000000;
	fma.rn.f32 	%f5161, %f5158, 0f37CBAC00, 0fBAB607ED;
	selp.f32 	%f5162, %f5161, 0fB94D4153, %p1623;
	selp.f32 	%f5163, 0f3D2AAABB, 0f3C0885E4, %p1623;
	fma.rn.f32 	%f5164, %f5162, %f5158, %f5163;
	selp.f32 	%f5165, 0fBEFFFFFF, 0fBE2AAAA8, %p1623;
	fma.rn.f32 	%f5166, %f5164, %f5158, %f5165;
	fma.rn.f32 	%f5167, %f5166, %f5160, %f5159;
	and.b32  	%r7381, %r8926, 2;
	setp.eq.s32 	%p1624, %r7381, 0;
	mov.f32 	%f5168, 0f00000000;
	sub.f32 	%f5169, %f5168, %f5167;
	selp.f32 	%f6124, %f5167, %f5169, %p1624;
$L__BB3_1705:
	mul.f32 	%f5170, %f6124, 0f3F22F983;
	cvt.rni.s32.f32 	%r8930, %f5170;
	cvt.rn.f32.s32 	%f5171, %r8930;
	fma.rn.f32 	%f5172, %f5171, 0fBFC90FDA, %f6124;
	fma.rn.f32 	%f5173, %f5171, 0fB3A22168, %f5172;
	fma.rn.f32 	%f6125, %f5171, 0fA7C234C5, %f5173;
	abs.f32 	%f1250, %f6124;
	setp.ltu.f32 	%p1625, %f1250, 0f47CE4780;
	@%p1625 bra 	$L__BB3_1713;
	setp.neu.f32 	%p1626, %f1250, 0f7F800000;
	@%p1626 bra 	$L__BB3_1708;
	mov.f32 	%f5176, 0f00000000;
	mul.rn.f32 	%f6125, %f6124, %f5176;
	mov.b32 	%r8930, 0;
	bra.uni 	$L__BB3_1713;
$L__BB3_1708:
	mov.b32 	%r2719, %f6124;
	shl.b32 	%r7383, %r2719, 8;
	or.b32  	%r2720, %r7383, -2147483648;
	mov.b64 	%rd4045, 0;
	mov.b32 	%r8927, 0;
	mov.u64 	%rd4043, __cudart_i2opi_f;
	mov.u64 	%rd4044, %rd1;
$L__BB3_1709:
	.pragma "nounroll";
	ld.global.nc.u32 	%r7384, [%rd4043];
	mad.wide.u32 	%rd3172, %r7384, %r2720, %rd4045;
	shr.u64 	%rd4045, %rd3172, 32;
	st.local.u32 	[%rd4044], %rd3172;
	add.s32 	%r8927, %r8927, 1;
	add.s64 	%rd4044, %rd4044, 4;
	add.s64 	%rd4043, %rd4043, 4;
	setp.ne.s32 	%p1627, %r8927, 6;
	@%p1627 bra 	$L__BB3_1709;
	shr.u32 	%r7385, %r2719, 23;
	st.local.u32 	[%rd1+24], %rd4045;
	and.b32  	%r2723, %r7385, 31;
	and.b32  	%r7386, %r7385, 224;
	add.s32 	%r7387, %r7386, -128;
	shr.u32 	%r7388, %r7387, 5;
	mul.wide.u32 	%rd3173, %r7388, 4;
	sub.s64 	%rd1367, %rd1, %rd3173;
	ld.local.u32 	%r8928, [%rd1367+24];
	ld.local.u32 	%r8929, [%rd1367+20];
	setp.eq.s32 	%p1628, %r2723, 0;
	@%p1628 bra 	$L__BB3_1712;
	shf.l.wrap.b32 	%r8928, %r8929, %r8928, %r2723;
	ld.local.u32 	%r7389, [%rd1367+16];
	shf.l.wrap.b32 	%r8929, %r7389, %r8929, %r2723;
$L__BB3_1712:
	shr.u32 	%r7390, %r8928, 30;
	shf.l.wrap.b32 	%r7391, %r8929, %r8928, 2;
	shl.b32 	%r7392, %r8929, 2;
	shr.u32 	%r7393, %r7391, 31;
	add.s32 	%r7394, %r7393, %r7390;
	neg.s32 	%r7395, %r7394;
	setp.lt.s32 	%p1629, %r2719, 0;
	selp.b32 	%r8930, %r7395, %r7394, %p1629;
	xor.b32  	%r7396, %r7391, %r2719;
	shr.s32 	%r7397, %r7391, 31;
	xor.b32  	%r7398, %r7397, %r7391;
	xor.b32  	%r7399, %r7397, %r7392;
	cvt.u64.u32 	%rd3174, %r7398;
	shl.b64 	%rd3175, %rd3174, 32;
	cvt.u64.u32 	%rd3176, %r7399;
	or.b64  	%rd3177, %rd3175, %rd3176;
	cvt.rn.f64.s64 	%fd389, %rd3177;
	mul.f64 	%fd390, %fd389, 0d3BF921FB54442D19;
	cvt.rn.f32.f64 	%f5174, %fd390;
	neg.f32 	%f5175, %f5174;
	setp.lt.s32 	%p1630, %r7396, 0;
	selp.f32 	%f6125, %f5175, %f5174, %p1630;
$L__BB3_1713:
	add.s32 	%r7401, %r8930, 1;
	mul.rn.f32 	%f5177, %f6125, %f6125;
	and.b32  	%r7402, %r8930, 1;
	setp.eq.b32 	%p1631, %r7402, 1;
	selp.f32 	%f5178, %f6125, 0f3F800000, %p1631;
	fma.rn.f32 	%f5179, %f5177, %f5178, 0f00000000;
	fma.rn.f32 	%f5180, %f5177, 0f37CBAC00, 0fBAB607ED;
	selp.f32 	%f5181, 0fB94D4153, %f5180, %p1631;
	selp.f32 	%f5182, 0f3C0885E4, 0f3D2AAABB, %p1631;
	fma.rn.f32 	%f5183, %f5181, %f5177, %f5182;
	selp.f32 	%f5184, 0fBE2AAAA8, 0fBEFFFFFF, %p1631;
	fma.rn.f32 	%f5185, %f5183, %f5177, %f5184;
	fma.rn.f32 	%f5186, %f5185, %f5179, %f5178;
	and.b32  	%r7403, %r7401, 2;
	setp.eq.s32 	%p1632, %r7403, 0;
	mov.f32 	%f5187, 0f00000000;
	sub.f32 	%f5188, %f5187, %f5186;
	selp.f32 	%f1254, %f5186, %f5188, %p1632;
	mul.f32 	%f5189, %f1254, 0f3F22F983;
	cvt.rni.s32.f32 	%r8934, %f5189;
	cvt.rn.f32.s32 	%f5190, %r8934;
	fma.rn.f32 	%f5191, %f5190, 0fBFC90FDA, %f1254;
	fma.rn.f32 	%f5192, %f5190, 0fB3A22168, %f5191;
	fma.rn.f32 	%f6126, %f5190, 0fA7C234C5, %f5192;
	abs.f32 	%f1256, %f1254;
	setp.ltu.f32 	%p1633, %f1256, 0f47CE4780;
	@%p1633 bra 	$L__BB3_1721;
	setp.neu.f32 	%p1634, %f1256, 0f7F800000;
	@%p1634 bra 	$L__BB3_1716;
	mov.f32 	%f5195, 0f00000000;
	mul.rn.f32 	%f6126, %f1254, %f5195;
	mov.b32 	%r8934, 0;
	bra.uni 	$L__BB3_1721;
$L__BB3_1716:
	mov.b32 	%r2733, %f1254;
	shl.b32 	%r7405, %r2733, 8;
	or.b32  	%r2734, %r7405, -2147483648;
	mov.b64 	%rd4048, 0;
	mov.b32 	%r8931, 0;
	mov.u64 	%rd4046, __cudart_i2opi_f;
	mov.u64 	%rd4047, %rd1;
$L__BB3_1717:
	.pragma "nounroll";
	ld.global.nc.u32 	%r7406, [%rd4046];
	mad.wide.u32 	%rd3180, %r7406, %r2734, %rd4048;
	shr.u64 	%rd4048, %rd3180, 32;
	st.local.u32 	[%rd4047], %rd3180;
	add.s32 	%r8931, %r8931, 1;
	add.s64 	%rd4047, %rd4047, 4;
	add.s64 	%rd4046, %rd4046, 4;
	setp.ne.s32 	%p1635, %r8931, 6;
	@%p1635 bra 	$L__BB3_1717;
	shr.u32 	%r7407, %r2733, 23;
	st.local.u32 	[%rd1+24], %rd4048;
	and.b32  	%r2737, %r7407, 31;
	and.b32  	%r7408, %r7407, 224;
	add.s32 	%r7409, %r7408, -128;
	shr.u32 	%r7410, %r7409, 5;
	mul.wide.u32 	%rd3181, %r7410, 4;
	sub.s64 	%rd1374, %rd1, %rd3181;
	ld.local.u32 	%r8932, [%rd1374+24];
	ld.local.u32 	%r8933, [%rd1374+20];
	setp.eq.s32 	%p1636, %r2737, 0;
	@%p1636 bra 	$L__BB3_1720;
	shf.l.wrap.b32 	%r8932, %r8933, %r8932, %r2737;
	ld.local.u32 	%r7411, [%rd1374+16];
	shf.l.wrap.b32 	%r8933, %r7411, %r8933, %r2737;
$L__BB3_1720:
	shr.u32 	%r7412, %r8932, 30;
	shf.l.wrap.b32 	%r7413, %r8933, %r8932, 2;
	shl.b32 	%r7414, %r8933, 2;
	shr.u32 	%r7415, %r7413, 31;
	add.s32 	%r7416, %r7415, %r7412;
	neg.s32 	%r7417, %r7416;
	setp.lt.s32 	%p1637, %r2733, 0;
	selp.b32 	%r8934, %r7417, %r7416, %p1637;
	xor.b32  	%r7418, %r7413, %r2733;
	shr.s32 	%r7419, %r7413, 31;
	xor.b32  	%r7420, %r7419, %r7413;
	xor.b32  	%r7421, %r7419, %r7414;
	cvt.u64.u32 	%rd3182, %r7420;
	shl.b64 	%rd3183, %rd3182, 32;
	cvt.u64.u32 	%rd3184, %r7421;
	or.b64  	%rd3185, %rd3183, %rd3184;
	cvt.rn.f64.s64 	%fd391, %rd3185;
	mul.f64 	%fd392, %fd391, 0d3BF921FB54442D19;
	cvt.rn.f32.f64 	%f5193, %fd392;
	neg.f32 	%f5194, %f5193;
	setp.lt.s32 	%p1638, %r7418, 0;
	selp.f32 	%f6126, %f5194, %f5193, %p1638;
$L__BB3_1721:
	add.s32 	%r7423, %r8934, 1;
	mul.rn.f32 	%f5196, %f6126, %f6126;
	and.b32  	%r7424, %r8934, 1;
	setp.eq.b32 	%p1639, %r7424, 1;
	selp.f32 	%f5197, %f6126, 0f3F800000, %p1639;
	fma.rn.f32 	%f5198, %f5196, %f5197, 0f00000000;
	fma.rn.f32 	%f5199, %f5196, 0f37CBAC00, 0fBAB607ED;
	selp.f32 	%f5200, 0fB94D4153, %f5199, %p1639;
	selp.f32 	%f5201, 0f3C0885E4, 0f3D2AAABB, %p1639;
	fma.rn.f32 	%f5202, %f5200, %f5196, %f5201;
	selp.f32 	%f5203, 0fBE2AAAA8, 0fBEFFFFFF, %p1639;
	fma.rn.f32 	%f5204, %f5202, %f5196, %f5203;
	fma.rn.f32 	%f5205, %f5204, %f5198, %f5197;
	and.b32  	%r7425, %r7423, 2;
	setp.eq.s32 	%p1640, %r7425, 0;
	mov.f32 	%f5206, 0f00000000;
	sub.f32 	%f5207, %f5206, %f5205;
	selp.f32 	%f6128, %f5205, %f5207, %p1640;
	setp.leu.f32 	%p1641, %f988, 0f40E00000;
	@%p1641 bra 	$L__BB3_1731;
	mul.f32 	%f5208, %f6128, 0f3F22F983;
	cvt.rni.s32.f32 	%r8938, %f5208;
	cvt.rn.f32.s32 	%f5209, %r8938;
	fma.rn.f32 	%f5210, %f5209, 0fBFC90FDA, %f6128;
	fma.rn.f32 	%f5211, %f5209, 0fB3A22168, %f5210;
	fma.rn.f32 	%f6127, %f5209, 0fA7C234C5, %f5211;
	abs.f32 	%f1262, %f6128;
	setp.ltu.f32 	%p1642, %f1262, 0f47CE4780;
	@%p1642 bra 	$L__BB3_1730;
	setp.neu.f32 	%p1643, %f1262, 0f7F800000;
	@%p1643 bra 	$L__BB3_1725;
	mov.f32 	%f5214, 0f00000000;
	mul.rn.f32 	%f6127, %f6128, %f5214;
	mov.b32 	%r8938, 0;
	bra.uni 	$L__BB3_1730;
$L__BB3_1725:
	mov.b32 	%r2747, %f6128;
	shl.b32 	%r7427, %r2747, 8;
	or.b32  	%r2748, %r7427, -2147483648;
	mov.b64 	%rd4051, 0;
	mov.b32 	%r8935, 0;
	mov.u64 	%rd4049, __cudart_i2opi_f;
	mov.u64 	%rd4050, %rd1;
$L__BB3_1726:
	.pragma "nounroll";
	ld.global.nc.u32 	%r7428, [%rd4049];
	mad.wide.u32 	%rd3188, %r7428, %r2748, %rd4051;
	shr.u64 	%rd4051, %rd3188, 32;
	st.local.u32 	[%rd4050], %rd3188;
	add.s32 	%r8935, %r8935, 1;
	add.s64 	%rd4050, %rd4050, 4;
	add.s64 	%rd4049, %rd4049, 4;
	setp.ne.s32 	%p1644, %r8935, 6;
	@%p1644 bra 	$L__BB3_1726;
	shr.u32 	%r7429, %r2747, 23;
	st.local.u32 	[%rd1+24], %rd4051;
	and.b32  	%r2751, %r7429, 31;
	and.b32  	%r7430, %r7429, 224;
	add.s32 	%r7431, %r7430, -128;
	shr.u32 	%r7432, %r7431, 5;
	mul.wide.u32 	%rd3189, %r7432, 4;
	sub.s64 	%rd1381, %rd1, %rd3189;
	ld.local.u32 	%r8936, [%rd1381+24];
	ld.local.u32 	%r8937, [%rd1381+20];
	setp.eq.s32 	%p1645, %r2751, 0;
	@%p1645 bra 	$L__BB3_1729;
	shf.l.wrap.b32 	%r8936, %r8937, %r8936, %r2751;
	ld.local.u32 	%r7433, [%rd1381+16];
	shf.l.wrap.b32 	%r8937, %r7433, %r8937, %r2751;
$L__BB3_1729:
	shr.u32 	%r7434, %r8936, 30;
	shf.l.wrap.b32 	%r7435, %r8937, %r8936, 2;
	shl.b32 	%r7436, %r8937, 2;
	shr.u32 	%r7437, %r7435, 31;
	add.s32 	%r7438, %r7437, %r7434;
	neg.s32 	%r7439, %r7438;
	setp.lt.s32 	%p1646, %r2747, 0;
	selp.b32 	%r8938, %r7439, %r7438, %p1646;
	xor.b32  	%r7440, %r7435, %r2747;
	shr.s32 	%r7441, %r7435, 31;
	xor.b32  	%r7442, %r7441, %r7435;
	xor.b32  	%r7443, %r7441, %r7436;
	cvt.u64.u32 	%rd3190, %r7442;
	shl.b64 	%rd3191, %rd3190, 32;
	cvt.u64.u32 	%rd3192, %r7443;
	or.b64  	%rd3193, %rd3191, %rd3192;
	cvt.rn.f64.s64 	%fd393, %rd3193;
	mul.f64 	%fd394, %fd393, 0d3BF921FB54442D19;
	cvt.rn.f32.f64 	%f5212, %fd394;
	neg.f32 	%f5213, %f5212;
	setp.lt.s32 	%p1647, %r7440, 0;
	selp.f32 	%f6127, %f5213, %f5212, %p1647;
$L__BB3_1730:
	mul.rn.f32 	%f5215, %f6127, %f6127;
	and.b32  	%r7445, %r8938, 1;
	setp.eq.b32 	%p1648, %r7445, 1;
	selp.f32 	%f5216, 0f3F800000, %f6127, %p1648;
	fma.rn.f32 	%f5217, %f5215, %f5216, 0f00000000;
	fma.rn.f32 	%f5218, %f5215, 0f37CBAC00, 0fBAB607ED;
	selp.f32 	%f5219, %f5218, 0fB94D4153, %p1648;
	selp.f32 	%f5220, 0f3D2AAABB, 0f3C0885E4, %p1648;
	fma.rn.f32 	%f5221, %f5219, %f5215, %f5220;
	selp.f32 	%f5222, 0fBEFFFFFF, 0fBE2AAAA8, %p1648;
	fma.rn.f32 	%f5223, %f5221, %f5215, %f5222;
	fma.rn.f32 	%f5224, %f5223, %f5217, %f5216;
	and.b32  	%r7446, %r8938, 2;
	setp.eq.s32 	%p1649, %r7446, 0;
	mov.f32 	%f5225, 0f00000000;
	sub.f32 	%f5226, %f5225, %f5224;
	selp.f32 	%f6128, %f5224, %f5226, %p1649;
$L__BB3_1731:
	mul.f32 	%f5227, %f6128, 0f3F22F983;
	cvt.rni.s32.f32 	%r8942, %f5227;
	cvt.rn.f32.s32 	%f5228, %r8942;
	fma.rn.f32 	%f5229, %f5228, 0fBFC90FDA, %f6128;
	fma.rn.f32 	%f5230, %f5228, 0fB3A22168, %f5229;
	fma.rn.f32 	%f6129, %f5228, 0fA7C234C5, %f5230;
	abs.f32 	%f1269, %f6128;
	setp.ltu.f32 	%p1650, %f1269, 0f47CE4780;
	@%p1650 bra 	$L__BB3_1739;
	setp.neu.f32 	%p1651, %f1269, 0f7F800000;
	@%p1651 bra 	$L__BB3_1734;
	mov.f32 	%f5233, 0f00000000;
	mul.rn.f32 	%f6129, %f6128, %f5233;
	mov.b32 	%r8942, 0;
	bra.uni 	$L__BB3_1739;
$L__BB3_1734:
	mov.b32 	%r2761, %f6128;
	shl.b32 	%r7448, %r2761, 8;
	or.b32  	%r2762, %r7448, -2147483648;
	mov.b64 	%rd4054, 0;
	mov.b32 	%r8939, 0;
	mov.u64 	%rd4052, __cudart_i2opi_f;
	mov.u64 	%rd4053, %rd1;
$L__BB3_1735:
	.pragma "nounroll";
	ld.global.nc.u32 	%r7449, [%rd4052];
	mad.wide.u32 	%rd3196, %r7449, %r2762, %rd4054;
	shr.u64 	%rd4054, %rd3196, 32;
	st.local.u32 	[%rd4053], %rd3196;
	add.s32 	%r8939, %r8939, 1;
	add.s64 	%rd4053, %rd4053, 4;
	add.s64 	%rd4052, %rd4052, 4;
	setp.ne.s32 	%p1652, %r8939, 6;
	@%p1652 bra 	$L__BB3_1735;
	shr.u32 	%r7450, %r2761, 23;
	st.local.u32 	[%rd1+24], %rd4054;
	and.b32  	%r2765, %r7450, 31;
	and.b32  	%r7451, %r7450, 224;
	add.s32 	%r7452, %r7451, -128;
	shr.u32 	%r7453, %r7452, 5;
	mul.wide.u32 	%rd3197, %r7453, 4;
	sub.s64 	%rd1388, %rd1, %rd3197;
	ld.local.u32 	%r8940, [%rd1388+24];
	ld.local.u32 	%r8941, [%rd1388+20];
	setp.eq.s32 	%p1653, %r2765, 0;
	@%p1653 bra 	$L__BB3_1738;
	shf.l.wrap.b32 	%r8940, %r8941, %r8940, %r2765;
	ld.local.u32 	%r7454, [%rd1388+16];
	shf.l.wrap.b32 	%r8941, %r7454, %r8941, %r2765;
$L__BB3_1738:
	shr.u32 	%r7455, %r8940, 30;
	shf.l.wrap.b32 	%r7456, %r8941, %r8940, 2;
	shl.b32 	%r7457, %r8941, 2;
	shr.u32 	%r7458, %r7456, 31;
	add.s32 	%r7459, %r7458, %r7455;
	neg.s32 	%r7460, %r7459;
	setp.lt.s32 	%p1654, %r2761, 0;
	selp.b32 	%r8942, %r7460, %r7459, %p1654;
	xor.b32  	%r7461, %r7456, %r2761;
	shr.s32 	%r7462, %r7456, 31;
	xor.b32  	%r7463, %r7462, %r7456;
	xor.b32  	%r7464, %r7462, %r7457;
	cvt.u64.u32 	%rd3198, %r7463;
	shl.b64 	%rd3199, %rd3198, 32;
	cvt.u64.u32 	%rd3200, %r7464;
	or.b64  	%rd3201, %rd3199, %rd3200;
	cvt.rn.f64.s64 	%fd395, %rd3201;
	mul.f64 	%fd396, %fd395, 0d3BF921FB54442D19;
	cvt.rn.f32.f64 	%f5231, %fd396;
	neg.f32 	%f5232, %f5231;
	setp.lt.s32 	%p1655, %r7461, 0;
	selp.f32 	%f6129, %f5232, %f5231, %p1655;
$L__BB3_1739:
	setp.geu.f32 	%p1656, %f2, 0f40800000;
	mul.rn.f32 	%f5234, %f6129, %f6129;
	and.b32  	%r7466, %r8942, 1;
	setp.eq.b32 	%p1657, %r7466, 1;
	selp.f32 	%f5235, 0f3F800000, %f6129, %p1657;
	fma.rn.f32 	%f5236, %f5234, %f5235, 0f00000000;
	fma.rn.f32 	%f5237, %f5234, 0f37CBAC00, 0fBAB607ED;
	selp.f32 	%f5238, %f5237, 0fB94D4153, %p1657;
	selp.f32 	%f5239, 0f3D2AAABB, 0f3C0885E4, %p1657;
	fma.rn.f32 	%f5240, %f5238, %f5234, %f5239;
	selp.f32 	%f5241, 0fBEFFFFFF, 0fBE2AAAA8, %p1657;
	fma.rn.f32 	%f5242, %f5240, %f5234, %f5241;
	fma.rn.f32 	%f5243, %f5242, %f5236, %f5235;
	and.b32  	%r7467, %r8942, 2;
	setp.eq.s32 	%p1658, %r7467, 0;
	mov.f32 	%f5244, 0f00000000;
	sub.f32 	%f5245, %f5244, %f5243;
	selp.f32 	%f6131, %f5243, %f5245, %p1658;
	@%p1656 bra 	$L__BB3_1749;
	mul.f32 	%f5246, %f6131, 0f3F22F983;
	cvt.rni.s32.f32 	%r8946, %f5246;
	cvt.rn.f32.s32 	%f5247, %r8946;
	fma.rn.f32 	%f5248, %f5247, 0fBFC90FDA, %f6131;
	fma.rn.f32 	%f5249, %f5247, 0fB3A22168, %f5248;
	fma.rn.f32 	%f6130, %f5247, 0fA7C234C5, %f5249;
	abs.f32 	%f1275, %f6131;
	setp.ltu.f32 	%p1659, %f1275, 0f47CE4780;
	@%p1659 bra 	$L__BB3_1748;
	setp.neu.f32 	%p1660, %f1275, 0f7F800000;
	@%p1660 bra 	$L__BB3_1743;
	mov.f32 	%f5252, 0f00000000;
	mul.rn.f32 	%f6130, %f6131, %f5252;
	mov.b32 	%r8946, 0;
	bra.uni 	$L__BB3_1748;
$L__BB3_1743:
	mov.b32 	%r2775, %f6131;
	shl.b32 	%r7469, %r2775, 8;
	or.b32  	%r2776, %r7469, -2147483648;
	mov.b64 	%rd4057, 0;
	mov.b32 	%r8943, 0;
	mov.u64 	%rd4055, __cudart_i2opi_f;
	mov.u64 	%rd4056, %rd1;
$L__BB3_1744:
	.pragma "nounroll";
	ld.global.nc.u32 	%r7470, [%rd4055];
	mad.wide.u32 	%rd3204, %r7470, %r2776, %rd4057;
	shr.u64 	%rd4057, %rd3204, 32;
	st.local.u32 	[%rd4056], %rd3204;
	add.s32 	%r8943, %r8943, 1;
	add.s64 	%rd4056, %rd4056, 4;
	add.s64 	%rd4055, %rd4055, 4;
	setp.ne.s32 	%p1661, %r8943, 6;
	@%p1661 bra 	$L__BB3_1744;
	shr.u32 	%r7471, %r2775, 23;
	st.local.u32 	[%rd1+24], %rd4057;
	and.b32  	%r2779, %r7471, 31;
	and.b32  	%r7472, %r7471, 224;
	add.s32 	%r7473, %r7472, -128;
	shr.u32 	%r7474, %r7473, 5;
	mul.wide.u32 	%rd3205, %r7474, 4;
	sub.s64 	%rd1395, %rd1, %rd3205;
	ld.local.u32 	%r8944, [%rd1395+24];
	ld.local.u32 	%r8945, [%rd1395+20];
	setp.eq.s32 	%p1662, %r2779, 0;
	@%p1662 bra 	$L__BB3_1747;
	shf.l.wrap.b32 	%r8944, %r8945, %r8944, %r2779;
	ld.local.u32 	%r7475, [%rd1395+16];
	shf.l.wrap.b32 	%r8945, %r7475, %r8945, %r2779;
$L__BB3_1747:
	shr.u32 	%r7476, %r8944, 30;
	shf.l.wrap.b32 	%r7477, %r8945, %r8944, 2;
	shl.b32 	%r7478, %r8945, 2;
	shr.u32 	%r7479, %r7477, 31;
	add.s32 	%r7480, %r7479, %r7476;
	neg.s32 	%r7481, %r7480;
	setp.lt.s32 	%p1663, %r2775, 0;
	selp.b32 	%r8946, %r7481, %r7480, %p1663;
	xor.b32  	%r7482, %r7477, %r2775;
	shr.s32 	%r7483, %r7477, 31;
	xor.b32  	%r7484, %r7483, %r7477;
	xor.b32  	%r7485, %r7483, %r7478;
	cvt.u64.u32 	%rd3206, %r7484;
	shl.b64 	%rd3207, %rd3206, 32;
	cvt.u64.u32 	%rd3208, %r7485;
	or.b64  	%rd3209, %rd3207, %rd3208;
	cvt.rn.f64.s64 	%fd397, %rd3209;
	mul.f64 	%fd398, %fd397, 0d3BF921FB54442D19;
	cvt.rn.f32.f64 	%f5250, %fd398;
	neg.f32 	%f5251, %f5250;
	setp.lt.s32 	%p1664, %r7482, 0;
	selp.f32 	%f6130, %f5251, %f5250, %p1664;
$L__BB3_1748:
	add.s32 	%r7487, %r8946, 1;
	mul.rn.f32 	%f5253, %f6130, %f6130;
	and.b32  	%r7488, %r8946, 1;
	setp.eq.b32 	%p1665, %r7488, 1;
	selp.f32 	%f5254, %f6130, 0f3F800000, %p1665;
	fma.rn.f32 	%f5255, %f5253, %f5254, 0f00000000;
	fma.rn.f32 	%f5256, %f5253, 0f37CBAC00, 0fBAB607ED;
	selp.f32 	%f5257, 0fB94D4153, %f5256, %p1665;
	selp.f32 	%f5258, 0f3C0885E4, 0f3D2AAABB, %p1665;
	fma.rn.f32 	%f5259, %f5257, %f5253, %f5258;
	selp.f32 	%f5260, 0fBE2AAAA8, 0fBEFFFFFF, %p1665;
	fma.rn.f32 	%f5261, %f5259, %f5253, %f5260;
	fma.rn.f32 	%f5262, %f5261, %f5255, %f5254;
	and.b32  	%r7489, %r7487, 2;
	setp.eq.s32 	%p1666, %r7489, 0;
	mov.f32 	%f5263, 0f00000000;
	sub.f32 	%f5264, %f5263, %f5262;
	selp.f32 	%f6131, %f5262, %f5264, %p1666;
$L__BB3_1749:
	mul.f32 	%f5265, %f6131, 0f3F22F983;
	cvt.rni.s32.f32 	%r8950, %f5265;
	cvt.rn.f32.s32 	%f5266, %r8950;
	fma.rn.f32 	%f5267, %f5266, 0fBFC90FDA, %f6131;
	fma.rn.f32 	%f5268, %f5266, 0fB3A22168, %f5267;
	fma.rn.f32 	%f6132, %f5266, 0fA7C234C5, %f5268;
	abs.f32 	%f1282, %f6131;
	setp.ltu.f32 	%p1667, %f1282, 0f47CE4780;
	@%p1667 bra 	$L__BB3_1757;
	setp.neu.f32 	%p1668, %f1282, 0f7F800000;
	@%p1668 bra 	$L__BB3_1752;
	mov.f32 	%f5271, 0f00000000;
	mul.rn.f32 	%f6132, %f6131, %f5271;
	mov.b32 	%r8950, 0;
	bra.uni 	$L__BB3_1757;
$L__BB3_1752:
	mov.b32 	%r2789, %f6131;
	shl.b32 	%r7491, %r2789, 8;
	or.b32  	%r2790, %r7491, -2147483648;
	mov.b64 	%rd4060, 0;
	mov.b32 	%r8947, 0;
	mov.u64 	%rd4058, __cudart_i2opi_f;
	mov.u64 	%rd4059, %rd1;
$L__BB3_1753:
	.pragma "nounroll";
	ld.global.nc.u32 	%r7492, [%rd4058];
	mad.wide.u32 	%rd3212, %r7492, %r2790, %rd4060;
	shr.u64 	%rd4060, %rd3212, 32;
	st.local.u32 	[%rd4059], %rd3212;
	add.s32 	%r8947, %r8947, 1;
	add.s64 	%rd4059, %rd4059, 4;
	add.s64 	%rd4058, %rd4058, 4;
	setp.ne.s32 	%p1669, %r8947, 6;
	@%p1669 bra 	$L__BB3_1753;
	shr.u32 	%r7493, %r2789, 23;
	st.local.u32 	[%rd1+24], %rd4060;
	and.b32  	%r2793, %r7493, 31;
	and.b32  	%r7494, %r7493, 224;
	add.s32 	%r7495, %r7494, -128;
	shr.u32 	%r7496, %r7495, 5;
	mul.wide.u32 	%rd3213, %r7496, 4;
	sub.s64 	%rd1402, %rd1, %rd3213;
	ld.local.u32 	%r8948, [%rd1402+24];
	ld.local.u32 	%r8949, [%rd1402+20];
	setp.eq.s32 	%p1670, %r2793, 0;
	@%p1670 bra 	$L__BB3_1756;
	shf.l.wrap.b32 	%r8948, %r8949, %r8948, %r2793;
	ld.local.u32 	%r7497, [%rd1402+16];
	shf.l.wrap.b32 	%r8949, %r7497, %r8949, %r2793;
$L__BB3_1756:
	shr.u32 	%r7498, %r8948, 30;
	shf.l.wrap.b32 	%r7499, %r8949, %r8948, 2;
	shl.b32 	%r7500, %r8949, 2;
	shr.u32 	%r7501, %r7499, 31;
	add.s32 	%r7502, %r7501, %r7498;
	neg.s32 	%r7503, %r7502;
	setp.lt.s32 	%p1671, %r2789, 0;
	selp.b32 	%r8950, %r7503, %r7502, %p1671;
	xor.b32  	%r7504, %r7499, %r2789;
	shr.s32 	%r7505, %r7499, 31;
	xor.b32  	%r7506, %r7505, %r7499;
	xor.b32  	%r7507, %r7505, %r7500;
	cvt.u64.u32 	%rd3214, %r7506;
	shl.b64 	%rd3215, %rd3214, 32;
	cvt.u64.u32 	%rd3216, %r7507;
	or.b64  	%rd3217, %rd3215, %rd3216;
	cvt.rn.f64.s64 	%fd399, %rd3217;
	mul.f64 	%fd400, %fd399, 0d3BF921FB54442D19;
	cvt.rn.f32.f64 	%f5269, %fd400;
	neg.f32 	%f5270, %f5269;
	setp.lt.s32 	%p1672, %r7504, 0;
	selp.f32 	%f6132, %f5270, %f5269, %p1672;
$L__BB3_1757:
	add.s32 	%r7509, %r8950, 1;
	mul.rn.f32 	%f5272, %f6132, %f6132;
	and.b32  	%r7510, %r8950, 1;
	setp.eq.b32 	%p1673, %r7510, 1;
	selp.f32 	%f5273, %f6132, 0f3F800000, %p1673;
	fma.rn.f32 	%f5274, %f5272, %f5273, 0f00000000;
	fma.rn.f32 	%f5275, %f5272, 0f37CBAC00, 0fBAB607ED;
	selp.f32 	%f5276, 0fB94D4153, %f5275, %p1673;
	selp.f32 	%f5277, 0f3C0885E4, 0f3D2AAABB, %p1673;
	fma.rn.f32 	%f5278, %f5276, %f5272, %f5277;
	selp.f32 	%f5279, 0fBE2AAAA8, 0fBEFFFFFF, %p1673;
	fma.rn.f32 	%f5280, %f5278, %f5272, %f5279;
	fma.rn.f32 	%f5281, %f5280, %f5274, %f5273;
	and.b32  	%r7511, %r7509, 2;
	setp.eq.s32 	%p1674, %r7511, 0;
	mov.f32 	%f5282, 0f00000000;
	sub.f32 	%f5283, %f5282, %f5281;
	selp.f32 	%f1286, %f5281, %f5283, %p1674;
	mul.f32 	%f5284, %f1286, 0f3F22F983;
	cvt.rni.s32.f32 	%r8954, %f5284;
	cvt.rn.f32.s32 	%f5285, %r8954;
	fma.rn.f32 	%f5286, %f5285, 0fBFC90FDA, %f1286;
	fma.rn.f32 	%f5287, %f5285, 0fB3A22168, %f5286;
	fma.rn.f32 	%f6133, %f5285, 0fA7C234C5, %f5287;
	abs.f32 	%f1288, %f1286;
	setp.ltu.f32 	%p1675, %f1288, 0f47CE4780;
	@%p1675 bra 	$L__BB3_1765;
	setp.neu.f32 	%p1676, %f1288, 0f7F800000;
	@%p1676 bra 	$L__BB3_1760;
	mov.f32 	%f5290, 0f00000000;
	mul.rn.f32 	%f6133, %f1286, %f5290;
	mov.b32 	%r8954, 0;
	bra.uni 	$L__BB3_1765;
$L__BB3_1760:
	mov.b32 	%r2803, %f1286;
	shl.b32 	%r7513, %r2803, 8;
	or.b32  	%r2804, %r7513, -2147483648;
	mov.b64 	%rd4063, 0;
	mov.b32 	%r8951, 0;
	mov.u64 	%rd4061, __cudart_i2opi_f;
	mov.u64 	%rd4062, %rd1;
$L__BB3_1761:
	.pragma "nounroll";
	ld.global.nc.u32 	%r7514, [%rd4061];
	mad.wide.u32 	%rd3220, %r7514, %r2804, %rd4063;
	shr.u64 	%rd4063, %rd3220, 32;
	st.local.u32 	[%rd4062], %rd3220;
	add.s32 	%r8951, %r8951, 1;
	add.s64 	%rd4062, %rd4062, 4;
	add.s64 	%rd4061, %rd4061, 4;
	setp.ne.s32 	%p1677, %r8951, 6;
	@%p1677 bra 	$L__BB3_1761;
	shr.u32 	%r7515, %r2803, 23;
	st.local.u32 	[%rd1+24], %rd4063;
	and.b32  	%r2807, %r7515, 31;
	and.b32  	%r7516, %r7515, 224;
	add.s32 	%r7517, %r7516, -128;
	shr.u32 	%r7518, %r7517, 5;
	mul.wide.u32 	%rd3221, %r7518, 4;
	sub.s64 	%rd1409, %rd1, %rd3221;
	ld.local.u32 	%r8952, [%rd1409+24];
	ld.local.u32 	%r8953, [%rd1409+20];
	setp.eq.s32 	%p1678, %r2807, 0;
	@%p1678 bra 	$L__BB3_1764;
	shf.l.wrap.b32 	%r8952, %r8953, %r8952, %r2807;
	ld.local.u32 	%r7519, [%rd1409+16];
	shf.l.wrap.b32 	%r8953, %r7519, %r8953, %r2807;
$L__BB3_1764:
	shr.u32 	%r7520, %r8952, 30;
	shf.l.wrap.b32 	%r7521, %r8953, %r8952, 2;
	shl.b32 	%r7522, %r8953, 2;
	shr.u32 	%r7523, %r7521, 31;
	add.s32 	%r7524, %r7523, %r7520;
	neg.s32 	%r7525, %r7524;
	setp.lt.s32 	%p1679, %r2803, 0;
	selp.b32 	%r8954, %r7525, %r7524, %p1679;
	xor.b32  	%r7526, %r7521, %r2803;
	shr.s32 	%r7527, %r7521, 31;
	xor.b32  	%r7528, %r7527, %r7521;
	xor.b32  	%r7529, %r7527, %r7522;
	cvt.u64.u32 	%rd3222, %r7528;
	shl.b64 	%rd3223, %rd3222, 32;
	cvt.u64.u32 	%rd3224, %r7529;
	or.b64  	%rd3225, %rd3223, %rd3224;
	cvt.rn.f64.s64 	%fd401, %rd3225;
	mul.f64 	%fd402, %fd401, 0d3BF921FB54442D19;
	cvt.rn.f32.f64 	%f5288, %fd402;
	neg.f32 	%f5289, %f5288;
	setp.lt.s32 	%p1680, %r7526, 0;
	selp.f32 	%f6133, %f5289, %f5288, %p1680;
$L__BB3_1765:
	mul.rn.f32 	%f5291, %f6133, %f6133;
	and.b32  	%r7531, %r8954, 1;
	setp.eq.b32 	%p1681, %r7531, 1;
	selp.f32 	%f5292, 0f3F800000, %f6133, %p1681;
	fma.rn.f32 	%f5293, %f5291, %f5292, 0f00000000;
	fma.rn.f32 	%f5294, %f5291, 0f37CBAC00, 0fBAB607ED;
	selp.f32 	%f5295, %f5294, 0fB94D4153, %p1681;
	selp.f32 	%f5296, 0f3D2AAABB, 0f3C0885E4, %p1681;
	fma.rn.f32 	%f5297, %f5295, %f5291, %f5296;
	selp.f32 	%f5298, 0fBEFFFFFF, 0fBE2AAAA8, %p1681;
	fma.rn.f32 	%f5299, %f5297, %f5291, %f5298;
	fma.rn.f32 	%f5300, %f5299, %f5293, %f5292;
	and.b32  	%r7532, %r8954, 2;
	setp.eq.s32 	%p1682, %r7532, 0;
	mov.f32 	%f5301, 0f00000000;
	sub.f32 	%f5302, %f5301, %f5300;
	selp.f32 	%f1292, %f5300, %f5302, %p1682;
	mul.f32 	%f5303, %f1292, 0f3F22F983;
	cvt.rni.s32.f32 	%r8958, %f5303;
	cvt.rn.f32.s32 	%f5304, %r8958;
	fma.rn.f32 	%f5305, %f5304, 0fBFC90FDA, %f1292;
	fma.rn.f32 	%f5306, %f5304, 0fB3A22168, %f5305;
	fma.rn.f32 	%f6134, %f5304, 0fA7C234C5, %f5306;
	abs.f32 	%f1294, %f1292;
	setp.ltu.f32 	%p1683, %f1294, 0f47CE4780;
	@%p1683 bra 	$L__BB3_1773;
	setp.neu.f32 	%p1684, %f1294, 0f7F800000;
	@%p1684 bra 	$L__BB3_1768;
	mov.f32 	%f5309, 0f00000000;
	mul.rn.f32 	%f6134, %f1292, %f5309;
	mov.b32 	%r8958, 0;
	bra.uni 	$L__BB3_1773;
$L__BB3_1768:
	mov.b32 	%r2817, %f1292;
	shl.b32 	%r7534, %r2817, 8;
	or.b32  	%r2818, %r7534, -2147483648;
	mov.b64 	%rd4066, 0;
	mov.b32 	%r8955, 0;
	mov.u64 	%rd4064, __cudart_i2opi_f;
	mov.u64 	%rd4065, %rd1;
$L__BB3_1769:
	.pragma "nounroll";
	ld.global.nc.u32 	%r7535, [%rd4064];
	mad.wide.u32 	%rd3228, %r7535, %r2818, %rd4066;
	shr.u64 	%rd4066, %rd3228, 32;
	st.local.u32 	[%rd4065], %rd3228;
	add.s32 	%r8955, %r8955, 1;
	add.s64 	%rd4065, %rd4065, 4;
	add.s64 	%rd4064, %rd4064, 4;
	setp.ne.s32 	%p1685, %r8955, 6;
	@%p1685 bra 	$L__BB3_1769;
	shr.u32 	%r7536, %r2817, 23;
	st.local.u32 	[%rd1+24], %rd4066;
	and.b32  	%r2821, %r7536, 31;
	and.b32  	%r7537, %r7536, 224;
	add.s32 	%r7538, %r7537, -128;
	shr.u32 	%r7539, %r7538, 5;
	mul.wide.u32 	%rd3229, %r7539, 4;
	sub.s64 	%rd1416, %rd1, %rd3229;
	ld.local.u32 	%r8956, [%rd1416+24];
	ld.local.u32 	%r8957, [%rd1416+20];
	setp.eq.s32 	%p1686, %r2821, 0;
	@%p1686 bra 	$L__BB3_1772;
	shf.l.wrap.b32 	%r8956, %r8957, %r8956, %r2821;
	ld.local.u32 	%r7540, [%rd1416+16];
	shf.l.wrap.b32 	%r8957, %r7540, %r8957, %r2821;
$L__BB3_1772:
	shr.u32 	%r7541, %r8956, 30;
	shf.l.wrap.b32 	%r7542, %r8957, %r8956, 2;
	shl.b32 	%r7543, %r8957, 2;
	shr.u32 	%r7544, %r7542, 31;
	add.s32 	%r7545, %r7544, %r7541;
	neg.s32 	%r7546, %r7545;
	setp.lt.s32 	%p1687, %r2817, 0;
	selp.b32 	%r8958, %r7546, %r7545, %p1687;
	xor.b32  	%r7547, %r7542, %r2817;
	shr.s32 	%r7548, %r7542, 31;
	xor.b32  	%r7549, %r7548, %r7542;
	xor.b32  	%r7550, %r7548, %r7543;
	cvt.u64.u32 	%rd3230, %r7549;
	shl.b64 	%rd3231, %rd3230, 32;
	cvt.u64.u32 	%rd3232, %r7550;
	or.b64  	%rd3233, %rd3231, %rd3232;
	cvt.rn.f64.s64 	%fd403, %rd3233;
	mul.f64 	%fd404, %fd403, 0d3BF921FB54442D19;
	cvt.rn.f32.f64 	%f5307, %fd404;
	neg.f32 	%f5308, %f5307;
	setp.lt.s32 	%p1688, %r7547, 0;
	selp.f32 	%f6134, %f5308, %f5307, %p1688;
$L__BB3_1773:
	mul.rn.f32 	%f5310, %f6134, %f6134;
	and.b32  	%r7552, %r8958, 1;
	setp.eq.b32 	%p1689, %r7552, 1;
	selp.f32 	%f5311, 0f3F800000, %f6134, %p1689;
	fma.rn.f32 	%f5312, %f5310, %f5311, 0f00000000;
	fma.rn.f32 	%f5313, %f5310, 0f37CBAC00, 0fBAB607ED;
	selp.f32 	%f5314, %f5313, 0fB94D4153, %p1689;
	selp.f32 	%f5315, 0f3D2AAABB, 0f3C0885E4, %p1689;
	fma.rn.f32 	%f5316, %f5314, %f5310, %f5315;
	selp.f32 	%f5317, 0fBEFFFFFF, 0fBE2AAAA8, %p1689;
	fma.rn.f32 	%f5318, %f5316, %f5310, %f5317;
	fma.rn.f32 	%f5319, %f5318, %f5312, %f5311;
	and.b32  	%r7553, %r8958, 2;
	setp.eq.s32 	%p1690, %r7553, 0;
	mov.f32 	%f5320, 0f00000000;
	sub.f32 	%f5321, %f5320, %f5319;
	selp.f32 	%f6136, %f5319, %f5321, %p1690;
	ld.global.f32 	%f1299, [%rd2+4];
	setp.leu.f32 	%p1691, %f1299, 0f40E00000;
	@%p1691 bra 	$L__BB3_1783;
	mul.f32 	%f5322, %f6136, 0f3F22F983;
	cvt.rni.s32.f32 	%r8962, %f5322;
	cvt.rn.f32.s32 	%f5323, %r8962;
	fma.rn.f32 	%f5324, %f5323, 0fBFC90FDA, %f6136;
	fma.rn.f32 	%f5325, %f5323, 0fB3A22168, %f5324;
	fma.rn.f32 	%f6135, %f5323, 0fA7C234C5, %f5325;
	abs.f32 	%f1301, %f6136;
	setp.ltu.f32 	%p1692, %f1301, 0f47CE4780;
	@%p1692 bra 	$L__BB3_1782;
	setp.neu.f32 	%p1693, %f1301, 0f7F800000;
	@%p1693 bra 	$L__BB3_1777;
	mov.f32 	%f5328, 0f00000000;
	mul.rn.f32 	%f6135, %f6136, %f5328;
	mov.b32 	%r8962, 0;
	bra.uni 	$L__BB3_1782;
$L__BB3_1777:
	mov.b32 	%r2831, %f6136;
	shl.b32 	%r7555, %r2831, 8;
	or.b32  	%r2832, %r7555, -2147483648;
	mov.b64 	%rd4069, 0;
	mov.b32 	%r8959, 0;
	mov.u64 	%rd4067, __cudart_i2opi_f;
	mov.u64 	%rd4068, %rd1;
$L__BB3_1778:
	.pragma "nounroll";
	ld.global.nc.u32 	%r7556, [%rd4067];
	mad.wide.u32 	%rd3236, %r7556, %r2832, %rd4069;
	shr.u64 	%rd4069, %rd3236, 32;
	st.local.u32 	[%rd4068], %rd3236;
	add.s32 	%r8959, %r8959, 1;
	add.s64 	%rd4068, %rd4068, 4;
	add.s64 	%rd4067, %rd4067, 4;
	setp.ne.s32 	%p1694, %r8959, 6;
	@%p1694 bra 	$L__BB3_1778;
	shr.u32 	%r7557, %r2831, 23;
	st.local.u32 	[%rd1+24], %rd4069;
	and.b32  	%r2835, %r7557, 31;
	and.b32  	%r7558, %r7557, 224;
	add.s32 	%r7559, %r7558, -128;
	shr.u32 	%r7560, %r7559, 5;
	mul.wide.u32 	%rd3237, %r7560, 4;
	sub.s64 	%rd1423, %rd1, %rd3237;
	ld.local.u32 	%r8960, [%rd1423+24];
	ld.local.u32 	%r8961, [%rd1423+20];
	setp.eq.s32 	%p1695, %r2835, 0;
	@%p1695 bra 	$L__BB3_1781;
	shf.l.wrap.b32 	%r8960, %r8961, %r8960, %r2835;
	ld.local.u32 	%r7561, [%rd1423+16];
	shf.l.wrap.b32 	%r8961, %r7561, %r8961, %r2835;
$L__BB3_1781:
	shr.u32 	%r7562, %r8960, 30;
	shf.l.wrap.b32 	%r7563, %r8961, %r8960, 2;
	shl.b32 	%r7564, %r8961, 2;
	shr.u32 	%r7565, %r7563, 31;
	add.s32 	%r7566, %r7565, %r7562;
	neg.s32 	%r7567, %r7566;
	setp.lt.s32 	%p1696, %r2831, 0;
	selp.b32 	%r8962, %r7567, %r7566, %p1696;
	xor.b32  	%r7568, %r7563, %r2831;
	shr.s32 	%r7569, %r7563, 31;
	xor.b32  	%r7570, %r7569, %r7563;
	xor.b32  	%r7571, %r7569, %r7564;
	cvt.u64.u32 	%rd3238, %r7570;
	shl.b64 	%rd3239, %rd3238, 32;
	cvt.u64.u32 	%rd3240, %r7571;
	or.b64  	%rd3241, %rd3239, %rd3240;
	cvt.rn.f64.s64 	%fd405, %rd3241;
	mul.f64 	%fd406, %fd405, 0d3BF921FB54442D19;
	cvt.rn.f32.f64 	%f5326, %fd406;
	neg.f32 	%f5327, %f5326;
	setp.lt.s32 	%p1697, %r7568, 0;
	selp.f32 	%f6135, %f5327, %f5326, %p1697;
$L__BB3_1782:
	add.s32 	%r7573, %r8962, 1;
	mul.rn.f32 	%f5329, %f6135, %f6135;
	and.b32  	%r7574, %r8962, 1;
	setp.eq.b32 	%p1698, %r7574, 1;
	selp.f32 	%f5330, %f6135, 0f3F800000, %p1698;
	fma.rn.f32 	%f5331, %f5329, %f5330, 0f00000000;
	fma.rn.f32 	%f5332, %f5329, 0f37CBAC00, 0fBAB607ED;
	selp.f32 	%f5333, 0fB94D4153, %f5332, %p1698;
	selp.f32 	%f5334, 0f3C0885E4, 0f3D2AAABB, %p1698;
	fma.rn.f32 	%f5335, %f5333, %f5329, %f5334;
	selp.f32 	%f5336, 0fBE2AAAA8, 0fBEFFFFFF, %p1698;
	fma.rn.f32 	%f5337, %f5335, %f5329, %f5336;
	fma.rn.f32 	%f5338, %f5337, %f5331, %f5330;
	and.b32  	%r7575, %r7573, 2;
	setp.eq.s32 	%p1699, %r7575, 0;
	mov.f32 	%f5339, 0f00000000;
	sub.f32 	%f5340, %f5339, %f5338;
	selp.f32 	%f6136, %f5338, %f5340, %p1699;
$L__BB3_1783:
	setp.leu.f32 	%p1700, %f1034, %f6136;
	@%p1700 bra 	$L__BB3_1793;
	mul.f32 	%f5341, %f6136, 0f3F22F983;
	cvt.rni.s32.f32 	%r8966, %f5341;
	cvt.rn.f32.s32 	%f5342, %r8966;
	fma.rn.f32 	%f5343, %f5342, 0fBFC90FDA, %f6136;
	fma.rn.f32 	%f5344, %f5342, 0fB3A22168, %f5343;
	fma.rn.f32 	%f6137, %f5342, 0fA7C234C5, %f5344;
	abs.f32 	%f1308, %f6136;
	setp.ltu.f32 	%p1701, %f1308, 0f47CE4780;
	@%p1701 bra 	$L__BB3_1792;
	setp.neu.f32 	%p1702, %f1308, 0f7F800000;
	@%p1702 bra 	$L__BB3_1787;
	mov.f32 	%f5347, 0f00000000;
	mul.rn.f32 	%f6137, %f6136, %f5347;
	mov.b32 	%r8966, 0;
	bra.uni 	$L__BB3_1792;
$L__BB3_1787:
	mov.b32 	%r2845, %f6136;
	shl.b32 	%r7577, %r2845, 8;
	or.b32  	%r2846, %r7577, -2147483648;
	mov.b64 	%rd4072, 0;
	mov.b32 	%r8963, 0;
	mov.u64 	%rd4070, __cudart_i2opi_f;
	mov.u64 	%rd4071, %rd1;
$L__BB3_1788:
	.pragma "nounroll";
	ld.global.nc.u32 	%r7578, [%rd4070];
	mad.wide.u32 	%rd3244, %r7578, %r2846, %rd4072;
	shr.u64 	%rd4072, %rd3244, 32;
	st.local.u32 	[%rd4071], %rd3244;
	add.s32 	%r8963, %r8963, 1;
	add.s64 	%rd4071, %rd4071, 4;
	add.s64 	%rd4070, %rd4070, 4;
	setp.ne.s32 	%p1703, %r8963, 6;
	@%p1703 bra 	$L__BB3_1788;
	shr.u32 	%r7579, %r2845, 23;
	st.local.u32 	[%rd1+24], %rd4072;
	and.b32  	%r2849, %r7579, 31;
	and.b32  	%r7580, %r7579, 224;
	add.s32 	%r7581, %r7580, -128;
	shr.u32 	%r7582, %r7581, 5;
	mul.wide.u32 	%rd3245, %r7582, 4;
	sub.s64 	%rd1430, %rd1, %rd3245;
	ld.local.u32 	%r8964, [%rd1430+24];
	ld.local.u32 	%r8965, [%rd1430+20];
	setp.eq.s32 	%p1704, %r2849, 0;
	@%p1704 bra 	$L__BB3_1791;
	shf.l.wrap.b32 	%r8964, %r8965, %r8964, %r2849;
	ld.local.u32 	%r7583, [%rd1430+16];
	shf.l.wrap.b32 	%r8965, %r7583, %r8965, %r2849;
$L__BB3_1791:
	shr.u32 	%r7584, %r8964, 30;
	shf.l.wrap.b32 	%r7585, %r8965, %r8964, 2;
	shl.b32 	%r7586, %r8965, 2;
	shr.u32 	%r7587, %r7585, 31;
	add.s32 	%r7588, %r7587, %r7584;
	neg.s32 	%r7589, %r7588;
	setp.lt.s32 	%p1705, %r2845, 0;
	selp.b32 	%r8966, %r7589, %r7588, %p1705;
	xor.b32  	%r7590, %r7585, %r2845;
	shr.s32 	%r7591, %r7585, 31;
	xor.b32  	%r7592, %r7591, %r7585;
	xor.b32  	%r7593, %r7591, %r7586;
	cvt.u64.u32 	%rd3246, %r7592;
	shl.b64 	%rd3247, %rd3246, 32;
	cvt.u64.u32 	%rd3248, %r7593;
	or.b64  	%rd3249, %rd3247, %rd3248;
	cvt.rn.f64.s64 	%fd407, %rd3249;
	mul.f64 	%fd408, %fd407, 0d3BF921FB54442D19;
	cvt.rn.f32.f64 	%f5345, %fd408;
	neg.f32 	%f5346, %f5345;
	setp.lt.s32 	%p1706, %r7590, 0;
	selp.f32 	%f6137, %f5346, %f5345, %p1706;
$L__BB3_1792:
	mul.rn.f32 	%f5348, %f6137, %f6137;
	and.b32  	%r7595, %r8966, 1;
	setp.eq.b32 	%p1707, %r7595, 1;
	selp.f32 	%f5349, 0f3F800000, %f6137, %p1707;
	fma.rn.f32 	%f5350, %f5348, %f5349, 0f00000000;
	fma.rn.f32 	%f5351, %f5348, 0f37CBAC00, 0fBAB607ED;
	selp.f32 	%f5352, %f5351, 0fB94D4153, %p1707;
	selp.f32 	%f5353, 0f3D2AAABB, 0f3C0885E4, %p1707;
	fma.rn.f32 	%f5354, %f5352, %f5348, %f5353;
	selp.f32 	%f5355, 0fBEFFFFFF, 0fBE2AAAA8, %p1707;
	fma.rn.f32 	%f5356, %f5354, %f5348, %f5355;
	fma.rn.f32 	%f5357, %f5356, %f5350, %f5349;
	and.b32  	%r7596, %r8966, 2;
	setp.eq.s32 	%p1708, %r7596, 0;
	mov.f32 	%f5358, 0f00000000;
	sub.f32 	%f5359, %f5358, %f5357;
	selp.f32 	%f6136, %f5357, %f5359, %p1708;
$L__BB3_1793:
	setp.geu.f32 	%p1709, %f2, 0f40800000;
	@%p1709 bra 	$L__BB3_1803;
	mul.f32 	%f5360, %f6136, 0f3F22F983;
	cvt.rni.s32.f32 	%r8970, %f5360;
	cvt.rn.f32.s32 	%f5361, %r8970;
	fma.rn.f32 	%f5362, %f5361, 0fBFC90FDA, %f6136;
	fma.rn.f32 	%f5363, %f5361, 0fB3A22168, %f5362;
	fma.rn.f32 	%f6139, %f5361, 0fA7C234C5, %f5363;
	abs.f32 	%f1315, %f6136;
	setp.ltu.f32 	%p1710, %f1315, 0f47CE4780;
	@%p1710 bra 	$L__BB3_1802;
	setp.neu.f32 	%p1711, %f1315, 0f7F800000;
	@%p1711 bra 	$L__BB3_1797;
	mov.f32 	%f5366, 0f00000000;
	mul.rn.f32 	%f6139, %f6136, %f5366;
	mov.b32 	%r8970, 0;
	bra.uni 	$L__BB3_1802;
$L__BB3_1797:
	mov.b32 	%r2859, %f6136;
	shl.b32 	%r7598, %r2859, 8;
	or.b32  	%r2860, %r7598, -2147483648;
	mov.b64 	%rd4075, 0;
	mov.b32 	%r8967, 0;
	mov.u64 	%rd4073, __cudart_i2opi_f;
	mov.u64 	%rd4074, %rd1;
$L__BB3_1798:
	.pragma "nounroll";
	ld.global.nc.u32 	%r7599, [%rd4073];
	mad.wide.u32 	%rd3252, %r7599, %r2860, %rd4075;
	shr.u64 	%rd4075, %rd3252, 32;
	st.local.u32 	[%rd4074], %rd3252;
	add.s32 	%r8967, %r8967, 1;
	add.s64 	%rd4074, %rd4074, 4;
	add.s64 	%rd4073, %rd4073, 4;
	setp.ne.s32 	%p1712, %r8967, 6;
	@%p1712 bra 	$L__BB3_1798;
	shr.u32 	%r7600, %r2859, 23;
	st.local.u32 	[%rd1+24], %rd4075;
	and.b32  	%r2863, %r7600, 31;
	and.b32  	%r7601, %r7600, 224;
	add.s32 	%r7602, %r7601, -128;
	shr.u32 	%r7603, %r7602, 5;
	mul.wide.u32 	%rd3253, %r7603, 4;
	sub.s64 	%rd1437, %rd1, %rd3253;
	ld.local.u32 	%r8968, [%rd1437+24];
	ld.local.u32 	%r8969, [%rd1437+20];
	setp.eq.s32 	%p1713, %r2863, 0;
	@%p1713 bra 	$L__BB3_1801;
	shf.l.wrap.b32 	%r8968, %r8969, %r8968, %r2863;
	ld.local.u32 	%r7604, [%rd1437+16];
	shf.l.wrap.b32 	%r8969, %r7604, %r8969, %r2863;
$L__BB3_1801:
	shr.u32 	%r7605, %r8968, 30;
	shf.l.wrap.b32 	%r7606, %r8969, %r8968, 2;
	shl.b32 	%r7607, %r8969, 2;
	shr.u32 	%r7608, %r7606, 31;
	add.s32 	%r7609, %r7608, %r7605;
	neg.s32 	%r7610, %r7609;
	setp.lt.s32 	%p1714, %r2859, 0;
	selp.b32 	%r8970, %r7610, %r7609, %p1714;
	xor.b32  	%r7611, %r7606, %r2859;
	shr.s32 	%r7612, %r7606, 31;
	xor.b32  	%r7613, %r7612, %r7606;
	xor.b32  	%r7614, %r7612, %r7607;
	cvt.u64.u32 	%rd3254, %r7613;
	shl.b64 	%rd3255, %rd3254, 32;
	cvt.u64.u32 	%rd3256, %r7614;
	or.b64  	%rd3257, %rd3255, %rd3256;
	cvt.rn.f64.s64 	%fd409, %rd3257;
	mul.f64 	%fd410, %fd409, 0d3BF921FB54442D19;
	cvt.rn.f32.f64 	%f5364, %fd410;
	neg.f32 	%f5365, %f5364;
	setp.lt.s32 	%p1715, %r7611, 0;
	selp.f32 	%f6139, %f5365, %f5364, %p1715;
$L__BB3_1802:
	mul.rn.f32 	%f5367, %f6139, %f6139;
	and.b32  	%r7616, %r8970, 1;
	setp.eq.b32 	%p1716, %r7616, 1;
	selp.f32 	%f5368, 0f3F800000, %f6139, %p1716;
	fma.rn.f32 	%f5369, %f5367, %f5368, 0f00000000;
	fma.rn.f32 	%f5370, %f5367, 0f37CBAC00, 0fBAB607ED;
	selp.f32 	%f5371, %f5370, 0fB94D4153, %p1716;
	selp.f32 	%f5372, 0f3D2AAABB, 0f3C0885E4, %p1716;
	fma.rn.f32 	%f5373, %f5371, %f5367, %f5372;
	selp.f32 	%f5374, 0fBEFFFFFF, 0fBE2AAAA8, %p1716;
	fma.rn.f32 	%f5375, %f5373, %f5367, %f5374;
	fma.rn.f32 	%f5376, %f5375, %f5369, %f5368;
	and.b32  	%r7617, %r8970, 2;
	setp.eq.s32 	%p1717, %r7617, 0;
	mov.f32 	%f5377, 0f00000000;
	sub.f32 	%f5378, %f5377, %f5376;
	selp.f32 	%f6136, %f5376, %f5378, %p1717;
$L__BB3_1803:
	setp.leu.f32 	%p1718, %f1299, 0f40E00000;
	@%p1718 bra 	$L__BB3_1813;
	mul.f32 	%f5379, %f6136, 0f3F22F983;
	cvt.rni.s32.f32 	%r8974, %f5379;
	cvt.rn.f32.s32 	%f5380, %r8974;
	fma.rn.f32 	%f5381, %f5380, 0fBFC90FDA, %f6136;
	fma.rn.f32 	%f5382, %f5380, 0fB3A22168, %f5381;
	fma.rn.f32 	%f6141, %f5380, 0fA7C234C5, %f5382;
	abs.f32 	%f1322, %f6136;
	setp.ltu.f32 	%p1719, %f1322, 0f47CE4780;
	@%p1719 bra 	$L__BB3_1812;
	setp.neu.f32 	%p1720, %f1322, 0f7F800000;
	@%p1720 bra 	$L__BB3_1807;
	mov.f32 	%f5385, 0f00000000;
	mul.rn.f32 	%f6141, %f6136, %f5385;
	mov.b32 	%r8974, 0;
	bra.uni 	$L__BB3_1812;
$L__BB3_1807:
	mov.b32 	%r2873, %f6136;
	shl.b32 	%r7619, %r2873, 8;
	or.b32  	%r2874, %r7619, -2147483648;
	mov.b64 	%rd4078, 0;
	mov.b32 	%r8971, 0;
	mov.u64 	%rd4076, __cudart_i2opi_f;
	mov.u64 	%rd4077, %rd1;
$L__BB3_1808:
	.pragma "nounroll";
	ld.global.nc.u32 	%r7620, [%rd4076];
	mad.wide.u32 	%rd3260, %r7620, %r2874, %rd4078;
	shr.u64 	%rd4078, %rd3260, 32;
	st.local.u32 	[%rd4077], %rd3260;
	add.s32 	%r8971, %r8971, 1;
	add.s64 	%rd4077, %rd4077, 4;
	add.s64 	%rd4076, %rd4076, 4;
	setp.ne.s32 	%p1721, %r8971, 6;
	@%p1721 bra 	$L__BB3_1808;
	shr.u32 	%r7621, %r2873, 23;
	st.local.u32 	[%rd1+24], %rd4078;
	and.b32  	%r2877, %r7621, 31;
	and.b32  	%r7622, %r7621, 224;
	add.s32 	%r7623, %r7622, -128;
	shr.u32 	%r7624, %r7623, 5;
	mul.wide.u32 	%rd3261, %r7624, 4;
	sub.s64 	%rd1444, %rd1, %rd3261;
	ld.local.u32 	%r8972, [%rd1444+24];
	ld.local.u32 	%r8973, [%rd1444+20];
	setp.eq.s32 	%p1722, %r2877, 0;
	@%p1722 bra 	$L__BB3_1811;
	shf.l.wrap.b32 	%r8972, %r8973, %r8972, %r2877;
	ld.local.u32 	%r7625, [%rd1444+16];
	shf.l.wrap.b32 	%r8973, %r7625, %r8973, %r2877;
$L__BB3_1811:
	shr.u32 	%r7626, %r8972, 30;
	shf.l.wrap.b32 	%r7627, %r8973, %r8972, 2;
	shl.b32 	%r7628, %r8973, 2;
	shr.u32 	%r7629, %r7627, 31;
	add.s32 	%r7630, %r7629, %r7626;
	neg.s32 	%r7631, %r7630;
	setp.lt.s32 	%p1723, %r2873, 0;
	selp.b32 	%r8974, %r7631, %r7630, %p1723;
	xor.b32  	%r7632, %r7627, %r2873;
	shr.s32 	%r7633, %r7627, 31;
	xor.b32  	%r7634, %r7633, %r7627;
	xor.b32  	%r7635, %r7633, %r7628;
	cvt.u64.u32 	%rd3262, %r7634;
	shl.b64 	%rd3263, %rd3262, 32;
	cvt.u64.u32 	%rd3264, %r7635;
	or.b64  	%rd3265, %rd3263, %rd3264;
	cvt.rn.f64.s64 	%fd411, %rd3265;
	mul.f64 	%fd412, %fd411, 0d3BF921FB54442D19;
	cvt.rn.f32.f64 	%f5383, %fd412;
	neg.f32 	%f5384, %f5383;
	setp.lt.s32 	%p1724, %r7632, 0;
	selp.f32 	%f6141, %f5384, %f5383, %p1724;
$L__BB3_1812:
	add.s32 	%r7637, %r8974, 1;
	mul.rn.f32 	%f5386, %f6141, %f6141;
	and.b32  	%r7638, %r8974, 1;
	setp.eq.b32 	%p1725, %r7638, 1;
	selp.f32 	%f5387, %f6141, 0f3F800000, %p1725;
	fma.rn.f32 	%f5388, %f5386, %f5387, 0f00000000;
	fma.rn.f32 	%f5389, %f5386, 0f37CBAC00, 0fBAB607ED;
	selp.f32 	%f5390, 0fB94D4153, %f5389, %p1725;
	selp.f32 	%f5391, 0f3C0885E4, 0f3D2AAABB, %p1725;
	fma.rn.f32 	%f5392, %f5390, %f5386, %f5391;
	selp.f32 	%f5393, 0fBE2AAAA8, 0fBEFFFFFF, %p1725;
	fma.rn.f32 	%f5394, %f5392, %f5386, %f5393;
	fma.rn.f32 	%f5395, %f5394, %f5388, %f5387;
	and.b32  	%r7639, %r7637, 2;
	setp.eq.s32 	%p1726, %r7639, 0;
	mov.f32 	%f5396, 0f00000000;
	sub.f32 	%f5397, %f5396, %f5395;
	selp.f32 	%f6136, %f5395, %f5397, %p1726;
$L__BB3_1813:
	mul.f32 	%f5398, %f6136, 0f3F22F983;
	cvt.rni.s32.f32 	%r8978, %f5398;
	cvt.rn.f32.s32 	%f5399, %r8978;
	fma.rn.f32 	%f5400, %f5399, 0fBFC90FDA, %f6136;
	fma.rn.f32 	%f5401, %f5399, 0fB3A22168, %f5400;
	fma.rn.f32 	%f6143, %f5399, 0fA7C234C5, %f5401;
	abs.f32 	%f1329, %f6136;
	setp.ltu.f32 	%p1727, %f1329, 0f47CE4780;
	@%p1727 bra 	$L__BB3_1821;
	setp.neu.f32 	%p1728, %f1329, 0f7F800000;
	@%p1728 bra 	$L__BB3_1816;
	mov.f32 	%f5404, 0f00000000;
	mul.rn.f32 	%f6143, %f6136, %f5404;
	mov.b32 	%r8978, 0;
	bra.uni 	$L__BB3_1821;
$L__BB3_1816:
	mov.b32 	%r2887, %f6136;
	shl.b32 	%r7641, %r2887, 8;
	or.b32  	%r2888, %r7641, -2147483648;
	mov.b64 	%rd4081, 0;
	mov.b32 	%r8975, 0;
	mov.u64 	%rd4079, __cudart_i2opi_f;
	mov.u64 	%rd4080, %rd1;
$L__BB3_1817:
	.pragma "nounroll";
	ld.global.nc.u32 	%r7642, [%rd4079];
	mad.wide.u32 	%rd3268, %r7642, %r2888, %rd4081;
	shr.u64 	%rd4081, %rd3268, 32;
	st.local.u32 	[%rd4080], %rd3268;
	add.s32 	%r8975, %r8975, 1;
	add.s64 	%rd4080, %rd4080, 4;
	add.s64 	%rd4079, %rd4079, 4;
	setp.ne.s32 	%p1729, %r8975, 6;
	@%p1729 bra 	$L__BB3_1817;
	shr.u32 	%r7643, %r2887, 23;
	st.local.u32 	[%rd1+24], %rd4081;
	and.b32  	%r2891, %r7643, 31;
	and.b32  	%r7644, %r7643, 224;
	add.s32 	%r7645, %r7644, -128;
	shr.u32 	%r7646, %r7645, 5;
	mul.wide.u32 	%rd3269, %r7646, 4;
	sub.s64 	%rd1451, %rd1, %rd3269;
	ld.local.u32 	%r8976, [%rd1451+24];
	ld.local.u32 	%r8977, [%rd1451+20];
	setp.eq.s32 	%p1730, %r2891, 0;
	@%p1730 bra 	$L__BB3_1820;
	shf.l.wrap.b32 	%r8976, %r8977, %r8976, %r2891;
	ld.local.u32 	%r7647, [%rd1451+16];
	shf.l.wrap.b32 	%r8977, %r7647, %r8977, %r2891;
$L__BB3_1820:
	shr.u32 	%r7648, %r8976, 30;
	shf.l.wrap.b32 	%r7649, %r8977, %r8976, 2;
	shl.b32 	%r7650, %r8977, 2;
	shr.u32 	%r7651, %r7649, 31;
	add.s32 	%r7652, %r7651, %r7648;
	neg.s32 	%r7653, %r7652;
	setp.lt.s32 	%p1731, %r2887, 0;
	selp.b32 	%r8978, %r7653, %r7652, %p1731;
	xor.b32  	%r7654, %r7649, %r2887;
	shr.s32 	%r7655, %r7649, 31;
	xor.b32  	%r7656, %r7655, %r7649;
	xor.b32  	%r7657, %r7655, %r7650;
	cvt.u64.u32 	%rd3270, %r7656;
	shl.b64 	%rd3271, %rd3270, 32;
	cvt.u64.u32 	%rd3272, %r7657;
	or.b64  	%rd3273, %rd3271, %rd3272;
	cvt.rn.f64.s64 	%fd413, %rd3273;
	mul.f64 	%fd414, %fd413, 0d3BF921FB54442D19;
	cvt.rn.f32.f64 	%f5402, %fd414;
	neg.f32 	%f5403, %f5402;
	setp.lt.s32 	%p1732, %r7654, 0;
	selp.f32 	%f6143, %f5403, %f5402, %p1732;
$L__BB3_1821:
	add.s32 	%r7659, %r8978, 1;
	mul.rn.f32 	%f5405, %f6143, %f6143;
	and.b32  	%r7660, %r8978, 1;
	setp.eq.b32 	%p1733, %r7660, 1;
	selp.f32 	%f5406, %f6143, 0f3F800000, %p1733;
	fma.rn.f32 	%f5407, %f5405, %f5406, 0f00000000;
	fma.rn.f32 	%f5408, %f5405, 0f37CBAC00, 0fBAB607ED;
	selp.f32 	%f5409, 0fB94D4153, %f5408, %p1733;
	selp.f32 	%f5410, 0f3C0885E4, 0f3D2AAABB, %p1733;
	fma.rn.f32 	%f5411, %f5409, %f5405, %f5410;
	selp.f32 	%f5412, 0fBE2AAAA8, 0fBEFFFFFF, %p1733;
	fma.rn.f32 	%f5413, %f5411, %f5405, %f5412;
	fma.rn.f32 	%f5414, %f5413, %f5407, %f5406;
	and.b32  	%r7661, %r7659, 2;
	setp.eq.s32 	%p1734, %r7661, 0;
	mov.f32 	%f5415, 0f00000000;
	sub.f32 	%f5416, %f5415, %f5414;
	selp.f32 	%f1333, %f5414, %f5416, %p1734;
	mul.f32 	%f5417, %f1333, 0f3F22F983;
	cvt.rni.s32.f32 	%r8982, %f5417;
	cvt.rn.f32.s32 	%f5418, %r8982;
	fma.rn.f32 	%f5419, %f5418, 0fBFC90FDA, %f1333;
	fma.rn.f32 	%f5420, %f5418, 0fB3A22168, %f5419;
	fma.rn.f32 	%f6144, %f5418, 0fA7C234C5, %f5420;
	abs.f32 	%f1335, %f1333;
	setp.ltu.f32 	%p1735, %f1335, 0f47CE4780;
	@%p1735 bra 	$L__BB3_1829;
	setp.neu.f32 	%p1736, %f1335, 0f7F800000;
	@%p1736 bra 	$L__BB3_1824;
	mov.f32 	%f5423, 0f00000000;
	mul.rn.f32 	%f6144, %f1333, %f5423;
	mov.b32 	%r8982, 0;
	bra.uni 	$L__BB3_1829;
$L__BB3_1824:
	mov.b32 	%r2901, %f1333;
	shl.b32 	%r7663, %r2901, 8;
	or.b32  	%r2902, %r7663, -2147483648;
	mov.b64 	%rd4084, 0;
	mov.b32 	%r8979, 0;
	mov.u64 	%rd4082, __cudart_i2opi_f;
	mov.u64 	%rd4083, %rd1;
$L__BB3_1825:
	.pragma "nounroll";
	ld.global.nc.u32 	%r7664, [%rd4082];
	mad.wide.u32 	%rd3276, %r7664, %r2902, %rd4084;
	shr.u64 	%rd4084, %rd3276, 32;
	st.local.u32 	[%rd4083], %rd3276;
	add.s32 	%r8979, %r8979, 1;
	add.s64 	%rd4083, %rd4083, 4;
	add.s64 	%rd4082, %rd4082, 4;
	setp.ne.s32 	%p1737, %r8979, 6;
	@%p1737 bra 	$L__BB3_1825;
	shr.u32 	%r7665, %r2901, 23;
	st.local.u32 	[%rd1+24], %rd4084;
	and.b32  	%r2905, %r7665, 31;
	and.b32  	%r7666, %r7665, 224;
	add.s32 	%r7667, %r7666, -128;
	shr.u32 	%r7668, %r7667, 5;
	mul.wide.u32 	%rd3277, %r7668, 4;
	sub.s64 	%rd1458, %rd1, %rd3277;
	ld.local.u32 	%r8980, [%rd1458+24];
	ld.local.u32 	%r8981, [%rd1458+20];
	setp.eq.s32 	%p1738, %r2905, 0;
	@%p1738 bra 	$L__BB3_1828;
	shf.l.wrap.b32 	%r8980, %r8981, %r8980, %r2905;
	ld.local.u32 	%r7669, [%rd1458+16];
	shf.l.wrap.b32 	%r8981, %r7669, %r8981, %r2905;
$L__BB3_1828:
	shr.u32 	%r7670, %r8980, 30;
	shf.l.wrap.b32 	%r7671, %r8981, %r8980, 2;
	shl.b32 	%r7672, %r8981, 2;
	shr.u32 	%r7673, %r7671, 31;
	add.s32 	%r7674, %r7673, %r7670;
	neg.s32 	%r7675, %r7674;
	setp.lt.s32 	%p1739, %r2901, 0;
	selp.b32 	%r8982, %r7675, %r7674, %p1739;
	xor.b32  	%r7676, %r7671, %r2901;
	shr.s32 	%r7677, %r7671, 31;
	xor.b32  	%r7678, %r7677, %r7671;
	xor.b32  	%r7679, %r7677, %r7672;
	cvt.u64.u32 	%rd3278, %r7678;
	shl.b64 	%rd3279, %rd3278, 32;
	cvt.u64.u32 	%rd3280, %r7679;
	or.b64  	%rd3281, %rd3279, %rd3280;
	cvt.rn.f64.s64 	%fd415, %rd3281;
	mul.f64 	%fd416, %fd415, 0d3BF921FB54442D19;
	cvt.rn.f32.f64 	%f5421, %fd416;
	neg.f32 	%f5422, %f5421;
	setp.lt.s32 	%p1740, %r7676, 0;
	selp.f32 	%f6144, %f5422, %f5421, %p1740;
$L__BB3_1829:
	mul.rn.f32 	%f5424, %f6144, %f6144;
	and.b32  	%r7681, %r8982, 1;
	setp.eq.b32 	%p1741, %r7681, 1;
	selp.f32 	%f5425, 0f3F800000, %f6144, %p1741;
	fma.rn.f32 	%f5426, %f5424, %f5425, 0f00000000;
	fma.rn.f32 	%f5427, %f5424, 0f37CBAC00, 0fBAB607ED;
	selp.f32 	%f5428, %f5427, 0fB94D4153, %p1741;
	selp.f32 	%f5429, 0f3D2AAABB, 0f3C0885E4, %p1741;
	fma.rn.f32 	%f5430, %f5428, %f5424, %f5429;
	selp.f32 	%f5431, 0fBEFFFFFF, 0fBE2AAAA8, %p1741;
	fma.rn.f32 	%f5432, %f5430, %f5424, %f5431;
	fma.rn.f32 	%f5433, %f5432, %f5426, %f5425;
	and.b32  	%r7682, %r8982, 2;
	setp.eq.s32 	%p1742, %r7682, 0;
	mov.f32 	%f5434, 0f00000000;
	sub.f32 	%f5435, %f5434, %f5433;
	selp.f32 	%f6146, %f5433, %f5435, %p1742;
	ld.global.f32 	%f1340, [%rd2];
	setp.leu.f32 	%p1743, %f1340, %f1299;
	@%p1743 bra 	$L__BB3_1839;
	mul.f32 	%f5436, %f6146, 0f3F22F983;
	cvt.rni.s32.f32 	%r8986, %f5436;
	cvt.rn.f32.s32 	%f5437, %r8986;
	fma.rn.f32 	%f5438, %f5437, 0fBFC90FDA, %f6146;
	fma.rn.f32 	%f5439, %f5437, 0fB3A22168, %f5438;
	fma.rn.f32 	%f6145, %f5437, 0fA7C234C5, %f5439;
	abs.f32 	%f1342, %f6146;
	setp.ltu.f32 	%p1744, %f1342, 0f47CE4780;
	@%p1744 bra 	$L__BB3_1838;
	setp.neu.f32 	%p1745, %f1342, 0f7F800000;
	@%p1745 bra 	$L__BB3_1833;
	mov.f32 	%f5442, 0f00000000;
	mul.rn.f32 	%f6145, %f6146, %f5442;
	mov.b32 	%r8986, 0;
	bra.uni 	$L__BB3_1838;
$L__BB3_1833:
	mov.b32 	%r2915, %f6146;
	shl.b32 	%r7684, %r2915, 8;
	or.b32  	%r2916, %r7684, -2147483648;
	mov.b64 	%rd4087, 0;
	mov.b32 	%r8983, 0;
	mov.u64 	%rd4085, __cudart_i2opi_f;
	mov.u64 	%rd4086, %rd1;
$L__BB3_1834:
	.pragma "nounroll";
	ld.global.nc.u32 	%r7685, [%rd4085];
	mad.wide.u32 	%rd3284, %r7685, %r2916, %rd4087;
	shr.u64 	%rd4087, %rd3284, 32;
	st.local.u32 	[%rd4086], %rd3284;
	add.s32 	%r8983, %r8983, 1;
	add.s64 	%rd4086, %rd4086, 4;
	add.s64 	%rd4085, %rd4085, 4;
	setp.ne.s32 	%p1746, %r8983, 6;
	@%p1746 bra 	$L__BB3_1834;
	shr.u32 	%r7686, %r2915, 23;
	st.local.u32 	[%rd1+24], %rd4087;
	and.b32  	%r2919, %r7686, 31;
	and.b32  	%r7687, %r7686, 224;
	add.s32 	%r7688, %r7687, -128;
	shr.u32 	%r7689, %r7688, 5;
	mul.wide.u32 	%rd3285, %r7689, 4;
	sub.s64 	%rd1465, %rd1, %rd3285;
	ld.local.u32 	%r8984, [%rd1465+24];
	ld.local.u32 	%r8985, [%rd1465+20];
	setp.eq.s32 	%p1747, %r2919, 0;
	@%p1747 bra 	$L__BB3_1837;
	shf.l.wrap.b32 	%r8984, %r8985, %r8984, %r2919;
	ld.local.u32 	%r7690, [%rd1465+16];
	shf.l.wrap.b32 	%r8985, %r7690, %r8985, %r2919;
$L__BB3_1837:
	shr.u32 	%r7691, %r8984, 30;
	shf.l.wrap.b32 	%r7692, %r8985, %r8984, 2;
	shl.b32 	%r7693, %r8985, 2;
	shr.u32 	%r7694, %r7692, 31;
	add.s32 	%r7695, %r7694, %r7691;
	neg.s32 	%r7696, %r7695;
	setp.lt.s32 	%p1748, %r2915, 0;
	selp.b32 	%r8986, %r7696, %r7695, %p1748;
	xor.b32  	%r7697, %r7692, %r2915;
	shr.s32 	%r7698, %r7692, 31;
	xor.b32  	%r7699, %r7698, %r7692;
	xor.b32  	%r7700, %r7698, %r7693;
	cvt.u64.u32 	%rd3286, %r7699;
	shl.b64 	%rd3287, %rd3286, 32;
	cvt.u64.u32 	%rd3288, %r7700;
	or.b64  	%rd3289, %rd3287, %rd3288;
	cvt.rn.f64.s64 	%fd417, %rd3289;
	mul.f64 	%fd418, %fd417, 0d3BF921FB54442D19;
	cvt.rn.f32.f64 	%f5440, %fd418;
	neg.f32 	%f5441, %f5440;
	setp.lt.s32 	%p1749, %r7697, 0;
	selp.f32 	%f6145, %f5441, %f5440, %p1749;
$L__BB3_1838:
	add.s32 	%r7702, %r8986, 1;
	mul.rn.f32 	%f5443, %f6145, %f6145;
	and.b32  	%r7703, %r8986, 1;
	setp.eq.b32 	%p1750, %r7703, 1;
	selp.f32 	%f5444, %f6145, 0f3F800000, %p1750;
	fma.rn.f32 	%f5445, %f5443, %f5444, 0f00000000;
	fma.rn.f32 	%f5446, %f5443, 0f37CBAC00, 0fBAB607ED;
	selp.f32 	%f5447, 0fB94D4153, %f5446, %p1750;
	selp.f32 	%f5448, 0f3C0885E4, 0f3D2AAABB, %p1750;
	fma.rn.f32 	%f5449, %f5447, %f5443, %f5448;
	selp.f32 	%f5450, 0fBE2AAAA8, 0fBEFFFFFF, %p1750;
	fma.rn.f32 	%f5451, %f5449, %f5443, %f5450;
	fma.rn.f32 	%f5452, %f5451, %f5445, %f5444;
	and.b32  	%r7704, %r7702, 2;
	setp.eq.s32 	%p1751, %r7704, 0;
	mov.f32 	%f5453, 0f00000000;
	sub.f32 	%f5454, %f5453, %f5452;
	selp.f32 	%f6146, %f5452, %f5454, %p1751;
$L__BB3_1839:
	setp.geu.f32 	%p1752, %f2, 0f41100000;
	@%p1752 bra 	$L__BB3_1849;
	mul.f32 	%f5455, %f6146, 0f3F22F983;
	cvt.rni.s32.f32 	%r8990, %f5455;
	cvt.rn.f32.s32 	%f5456, %r8990;
	fma.rn.f32 	%f5457, %f5456, 0fBFC90FDA, %f6146;
	fma.rn.f32 	%f5458, %f5456, 0fB3A22168, %f5457;
	fma.rn.f32 	%f6147, %f5456, 0fA7C234C5, %f5458;
	abs.f32 	%f1349, %f6146;
	setp.ltu.f32 	%p1753, %f1349, 0f47CE4780;
	@%p1753 bra 	$L__BB3_1848;
	setp.neu.f32 	%p1754, %f1349, 0f7F800000;
	@%p1754 bra 	$L__BB3_1843;
	mov.f32 	%f5461, 0f00000000;
	mul.rn.f32 	%f6147, %f6146, %f5461;
	mov.b32 	%r8990, 0;
	bra.uni 	$L__BB3_1848;
$L__BB3_1843:
	mov.b32 	%r2929, %f6146;
	shl.b32 	%r7706, %r2929, 8;
	or.b32  	%r2930, %r7706, -2147483648;
	mov.b64 	%rd4090, 0;
	mov.b32 	%r8987, 0;
	mov.u64 	%rd4088, __cudart_i2opi_f;
	mov.u64 	%rd4089, %rd1;
$L__BB3_1844:
	.pragma "nounroll";
	ld.global.nc.u32 	%r7707, [%rd4088];
	mad.wide.u32 	%rd3292, %r7707, %r2930, %rd4090;
	shr.u64 	%rd4090, %rd3292, 32;
	st.local.u32 	[%rd4089], %rd3292;
	add.s32 	%r8987, %r8987, 1;
	add.s64 	%rd4089, %rd4089, 4;
	add.s64 	%rd4088, %rd4088, 4;
	setp.ne.s32 	%p1755, %r8987, 6;
	@%p1755 bra 	$L__BB3_1844;
	shr.u32 	%r7708, %r2929, 23;
	st.local.u32 	[%rd1+24], %rd4090;
	and.b32  	%r2933, %r7708, 31;
	and.b32  	%r7709, %r7708, 224;
	add.s32 	%r7710, %r7709, -128;
	shr.u32 	%r7711, %r7710, 5;
	mul.wide.u32 	%rd3293, %r7711, 4;
	sub.s64 	%rd1472, %rd1, %rd3293;
	ld.local.u32 	%r8988, [%rd1472+24];
	ld.local.u32 	%r8989, [%rd1472+20];
	setp.eq.s32 	%p1756, %r2933, 0;
	@%p1756 bra 	$L__BB3_1847;
	shf.l.wrap.b32 	%r8988, %r8989, %r8988, %r2933;
	ld.local.u32 	%r7712, [%rd1472+16];
	shf.l.wrap.b32 	%r8989, %r7712, %r8989, %r2933;
$L__BB3_1847:
	shr.u32 	%r7713, %r8988, 30;
	shf.l.wrap.b32 	%r7714, %r8989, %r8988, 2;
	shl.b32 	%r7715, %r8989, 2;
	shr.u32 	%r7716, %r7714, 31;
	add.s32 	%r7717, %r7716, %r7713;
	neg.s32 	%r7718, %r7717;
	setp.lt.s32 	%p1757, %r2929, 0;
	selp.b32 	%r8990, %r7718, %r7717, %p1757;
	xor.b32  	%r7719, %r7714, %r2929;
	shr.s32 	%r7720, %r7714, 31;
	xor.b32  	%r7721, %r7720, %r7714;
	xor.b32  	%r7722, %r7720, %r7715;
	cvt.u64.u32 	%rd3294, %r7721;
	shl.b64 	%rd3295, %rd3294, 32;
	cvt.u64.u32 	%rd3296, %r7722;
	or.b64  	%rd3297, %rd3295, %rd3296;
	cvt.rn.f64.s64 	%fd419, %rd3297;
	mul.f64 	%fd420, %fd419, 0d3BF921FB54442D19;
	cvt.rn.f32.f64 	%f5459, %fd420;
	neg.f32 	%f5460, %f5459;
	setp.lt.s32 	%p1758, %r7719, 0;
	selp.f32 	%f6147, %f5460, %f5459, %p1758;
$L__BB3_1848:
	add.s32 	%r7724, %r8990, 1;
	mul.rn.f32 	%f5462, %f6147, %f6147;
	and.b32  	%r7725, %r8990, 1;
	setp.eq.b32 	%p1759, %r7725, 1;
	selp.f32 	%f5463, %f6147, 0f3F800000, %p1759;
	fma.rn.f32 	%f5464, %f5462, %f5463, 0f00000000;
	fma.rn.f32 	%f5465, %f5462, 0f37CBAC00, 0fBAB607ED;
	selp.f32 	%f5466, 0fB94D4153, %f5465, %p1759;
	selp.f32 	%f5467, 0f3C0885E4, 0f3D2AAABB, %p1759;
	fma.rn.f32 	%f5468, %f5466, %f5462, %f5467;
	selp.f32 	%f5469, 0fBE2AAAA8, 0fBEFFFFFF, %p1759;
	fma.rn.f32 	%f5470, %f5468, %f5462, %f5469;
	fma.rn.f32 	%f5471, %f5470, %f5464, %f5463;
	and.b32  	%r7726, %r7724, 2;
	setp.eq.s32 	%p1760, %r7726, 0;
	mov.f32 	%f5472, 0f00000000;
	sub.f32 	%f5473, %f5472, %f5471;
	selp.f32 	%f6146, %f5471, %f5473, %p1760;
$L__BB3_1849:
	mul.f32 	%f5474, %f6146, 0f3F22F983;
	cvt.rni.s32.f32 	%r8994, %f5474;
	cvt.rn.f32.s32 	%f5475, %r8994;
	fma.rn.f32 	%f5476, %f5475, 0fBFC90FDA, %f6146;
	fma.rn.f32 	%f5477, %f5475, 0fB3A22168, %f5476;
	fma.rn.f32 	%f6149, %f5475, 0fA7C234C5, %f5477;
	abs.f32 	%f1356, %f6146;
	setp.ltu.f32 	%p1761, %f1356, 0f47CE4780;
	@%p1761 bra 	$L__BB3_1857;
	setp.neu.f32 	%p1762, %f1356, 0f7F800000;
	@%p1762 bra 	$L__BB3_1852;
	mov.f32 	%f5480, 0f00000000;
	mul.rn.f32 	%f6149, %f6146, %f5480;
	mov.b32 	%r8994, 0;
	bra.uni 	$L__BB3_1857;
$L__BB3_1852:
	mov.b32 	%r2943, %f6146;
	shl.b32 	%r7728, %r2943, 8;
	or.b32  	%r2944, %r7728, -2147483648;
	mov.b64 	%rd4093, 0;
	mov.b32 	%r8991, 0;
	mov.u64 	%rd4091, __cudart_i2opi_f;
	mov.u64 	%rd4092, %rd1;
$L__BB3_1853:
	.pragma "nounroll";
	ld.global.nc.u32 	%r7729, [%rd4091];
	mad.wide.u32 	%rd3300, %r7729, %r2944, %rd4093;
	shr.u64 	%rd4093, %rd3300, 32;
	st.local.u32 	[%rd4092], %rd3300;
	add.s32 	%r8991, %r8991, 1;
	add.s64 	%rd4092, %rd4092, 4;
	add.s64 	%rd4091, %rd4091, 4;
	setp.ne.s32 	%p1763, %r8991, 6;
	@%p1763 bra 	$L__BB3_1853;
	shr.u32 	%r7730, %r2943, 23;
	st.local.u32 	[%rd1+24], %rd4093;
	and.b32  	%r2947, %r7730, 31;
	and.b32  	%r7731, %r7730, 224;
	add.s32 	%r7732, %r7731, -128;
	shr.u32 	%r7733, %r7732, 5;
	mul.wide.u32 	%rd3301, %r7733, 4;
	sub.s64 	%rd1479, %rd1, %rd3301;
	ld.local.u32 	%r8992, [%rd1479+24];
	ld.local.u32 	%r8993, [%rd1479+20];
	setp.eq.s32 	%p1764, %r2947, 0;
	@%p1764 bra 	$L__BB3_1856;
	shf.l.wrap.b32 	%r8992, %r8993, %r8992, %r2947;
	ld.local.u32 	%r7734, [%rd1479+16];
	shf.l.wrap.b32 	%r8993, %r7734, %r8993, %r2947;
$L__BB3_1856:
	shr.u32 	%r7735, %r8992, 30;
	shf.l.wrap.b32 	%r7736, %r8993, %r8992, 2;
	shl.b32 	%r7737, %r8993, 2;
	shr.u32 	%r7738, %r7736, 31;
	add.s32 	%r7739, %r7738, %r7735;
	neg.s32 	%r7740, %r7739;
	setp.lt.s32 	%p1765, %r2943, 0;
	selp.b32 	%r8994, %r7740, %r7739, %p1765;
	xor.b32  	%r7741, %r7736, %r2943;
	shr.s32 	%r7742, %r7736, 31;
	xor.b32  	%r7743, %r7742, %r7736;
	xor.b32  	%r7744, %r7742, %r7737;
	cvt.u64.u32 	%rd3302, %r7743;
	shl.b64 	%rd3303, %rd3302, 32;
	cvt.u64.u32 	%rd3304, %r7744;
	or.b64  	%rd3305, %rd3303, %rd3304;
	cvt.rn.f64.s64 	%fd421, %rd3305;
	mul.f64 	%fd422, %fd421, 0d3BF921FB54442D19;
	cvt.rn.f32.f64 	%f5478, %fd422;
	neg.f32 	%f5479, %f5478;
	setp.lt.s32 	%p1766, %r7741, 0;
	selp.f32 	%f6149, %f5479, %f5478, %p1766;
$L__BB3_1857:
	mul.rn.f32 	%f5481, %f6149, %f6149;
	and.b32  	%r7746, %r8994, 1;
	setp.eq.b32 	%p1767, %r7746, 1;
	selp.f32 	%f5482, 0f3F800000, %f6149, %p1767;
	fma.rn.f32 	%f5483, %f5481, %f5482, 0f00000000;
	fma.rn.f32 	%f5484, %f5481, 0f37CBAC00, 0fBAB607ED;
	selp.f32 	%f5485, %f5484, 0fB94D4153, %p1767;
	selp.f32 	%f5486, 0f3D2AAABB, 0f3C0885E4, %p1767;
	fma.rn.f32 	%f5487, %f5485, %f5481, %f5486;
	selp.f32 	%f5488, 0fBEFFFFFF, 0fBE2AAAA8, %p1767;
	fma.rn.f32 	%f5489, %f5487, %f5481, %f5488;
	fma.rn.f32 	%f5490, %f5489, %f5483, %f5482;
	and.b32  	%r7747, %r8994, 2;
	setp.eq.s32 	%p1768, %r7747, 0;
	mov.f32 	%f5491, 0f00000000;
	sub.f32 	%f5492, %f5491, %f5490;
	selp.f32 	%f1360, %f5490, %f5492, %p1768;
	mul.f32 	%f5493, %f1360, 0f3F22F983;
	cvt.rni.s32.f32 	%r8998, %f5493;
	cvt.rn.f32.s32 	%f5494, %r8998;
	fma.rn.f32 	%f5495, %f5494, 0fBFC90FDA, %f1360;
	fma.rn.f32 	%f5496, %f5494, 0fB3A22168, %f5495;
	fma.rn.f32 	%f6150, %f5494, 0fA7C234C5, %f5496;
	abs.f32 	%f1362, %f1360;
	setp.ltu.f32 	%p1769, %f1362, 0f47CE4780;
	@%p1769 bra 	$L__BB3_1865;
	setp.neu.f32 	%p1770, %f1362, 0f7F800000;
	@%p1770 bra 	$L__BB3_1860;
	mov.f32 	%f5499, 0f00000000;
	mul.rn.f32 	%f6150, %f1360, %f5499;
	mov.b32 	%r8998, 0;
	bra.uni 	$L__BB3_1865;
$L__BB3_1860:
	mov.b32 	%r2957, %f1360;
	shl.b32 	%r7749, %r2957, 8;
	or.b32  	%r2958, %r7749, -2147483648;
	mov.b64 	%rd4096, 0;
	mov.b32 	%r8995, 0;
	mov.u64 	%rd4094, __cudart_i2opi_f;
	mov.u64 	%rd4095, %rd1;
$L__BB3_1861:
	.pragma "nounroll";
	ld.global.nc.u32 	%r7750, [%rd4094];
	mad.wide.u32 	%rd3308, %r7750, %r2958, %rd4096;
	shr.u64 	%rd4096, %rd3308, 32;
	st.local.u32 	[%rd4095], %rd3308;
	add.s32 	%r8995, %r8995, 1;
	add.s64 	%rd4095, %rd4095, 4;
	add.s64 	%rd4094, %rd4094, 4;
	setp.ne.s32 	%p1771, %r8995, 6;
	@%p1771 bra 	$L__BB3_1861;
	shr.u32 	%r7751, %r2957, 23;
	st.local.u32 	[%rd1+24], %rd4096;
	and.b32  	%r2961, %r7751, 31;
	and.b32  	%r7752, %r7751, 224;
	add.s32 	%r7753, %r7752, -128;
	shr.u32 	%r7754, %r7753, 5;
	mul.wide.u32 	%rd3309, %r7754, 4;
	sub.s64 	%rd1486, %rd1, %rd3309;
	ld.local.u32 	%r8996, [%rd1486+24];
	ld.local.u32 	%r8997, [%rd1486+20];
	setp.eq.s32 	%p1772, %r2961, 0;
	@%p1772 bra 	$L__BB3_1864;
	shf.l.wrap.b32 	%r8996, %r8997, %r8996, %r2961;
	ld.local.u32 	%r7755, [%rd1486+16];
	shf.l.wrap.b32 	%r8997, %r7755, %r8997, %r2961;
$L__BB3_1864:
	shr.u32 	%r7756, %r8996, 30;
	shf.l.wrap.b32 	%r7757, %r8997, %r8996, 2;
	shl.b32 	%r7758, %r8997, 2;
	shr.u32 	%r7759, %r7757, 31;
	add.s32 	%r7760, %r7759, %r7756;
	neg.s32 	%r7761, %r7760;
	setp.lt.s32 	%p1773, %r2957, 0;
	selp.b32 	%r8998, %r7761, %r7760, %p1773;
	xor.b32  	%r7762, %r7757, %r2957;
	shr.s32 	%r7763, %r7757, 31;
	xor.b32  	%r7764, %r7763, %r7757;
	xor.b32  	%r7765, %r7763, %r7758;
	cvt.u64.u32 	%rd3310, %r7764;
	shl.b64 	%rd3311, %rd3310, 32;
	cvt.u64.u32 	%rd3312, %r7765;
	or.b64  	%rd3313, %rd3311, %rd3312;
	cvt.rn.f64.s64 	%fd423, %rd3313;
	mul.f64 	%fd424, %fd423, 0d3BF921FB54442D19;
	cvt.rn.f32.f64 	%f5497, %fd424;
	neg.f32 	%f5498, %f5497;
	setp.lt.s32 	%p1774, %r7762, 0;
	selp.f32 	%f6150, %f5498, %f5497, %p1774;
$L__BB3_1865:
	mul.rn.f32 	%f5500, %f6150, %f6150;
	and.b32  	%r7767, %r8998, 1;
	setp.eq.b32 	%p1775, %r7767, 1;
	selp.f32 	%f5501, 0f3F800000, %f6150, %p1775;
	fma.rn.f32 	%f5502, %f5500, %f5501, 0f00000000;
	fma.rn.f32 	%f5503, %f5500, 0f37CBAC00, 0fBAB607ED;
	selp.f32 	%f5504, %f5503, 0fB94D4153, %p1775;
	selp.f32 	%f5505, 0f3D2AAABB, 0f3C0885E4, %p1775;
	fma.rn.f32 	%f5506, %f5504, %f5500, %f5505;
	selp.f32 	%f5507, 0fBEFFFFFF, 0fBE2AAAA8, %p1775;
	fma.rn.f32 	%f5508, %f5506, %f5500, %f5507;
	fma.rn.f32 	%f5509, %f5508, %f5502, %f5501;
	and.b32  	%r7768, %r8998, 2;
	setp.eq.s32 	%p1776, %r7768, 0;
	mov.f32 	%f5510, 0f00000000;
	sub.f32 	%f5511, %f5510, %f5509;
	selp.f32 	%f6152, %f5509, %f5511, %p1776;
	setp.leu.f32 	%p1777, %f1299, %f1340;
	@%p1777 bra 	$L__BB3_1875;
	mul.f32 	%f5512, %f6152, 0f3F22F983;
	cvt.rni.s32.f32 	%r9002, %f5512;
	cvt.rn.f32.s32 	%f5513, %r9002;
	fma.rn.f32 	%f5514, %f5513, 0fBFC90FDA, %f6152;
	fma.rn.f32 	%f5515, %f5513, 0fB3A22168, %f5514;
	fma.rn.f32 	%f6151, %f5513, 0fA7C234C5, %f5515;
	abs.f32 	%f1368, %f6152;
	setp.ltu.f32 	%p1778, %f1368, 0f47CE4780;
	@%p1778 bra 	$L__BB3_1874;
	setp.neu.f32 	%p1779, %f1368, 0f7F800000;
	@%p1779 bra 	$L__BB3_1869;
	mov.f32 	%f5518, 0f00000000;
	mul.rn.f32 	%f6151, %f6152, %f5518;
	mov.b32 	%r9002, 0;
	bra.uni 	$L__BB3_1874;
$L__BB3_1869:
	mov.b32 	%r2971, %f6152;
	shl.b32 	%r7770, %r2971, 8;
	or.b32  	%r2972, %r7770, -2147483648;
	mov.b64 	%rd4099, 0;
	mov.b32 	%r8999, 0;
	mov.u64 	%rd4097, __cudart_i2opi_f;
	mov.u64 	%rd4098, %rd1;
$L__BB3_1870:
	.pragma "nounroll";
	ld.global.nc.u32 	%r7771, [%rd4097];
	mad.wide.u32 	%rd3316, %r7771, %r2972, %rd4099;
	shr.u64 	%rd4099, %rd3316, 32;
	st.local.u32 	[%rd4098], %rd3316;
	add.s32 	%r8999, %r8999, 1;
	add.s64 	%rd4098, %rd4098, 4;
	add.s64 	%rd4097, %rd4097, 4;
	setp.ne.s32 	%p1780, %r8999, 6;
	@%p1780 bra 	$L__BB3_1870;
	shr.u32 	%r7772, %r2971, 23;
	st.local.u32 	[%rd1+24], %rd4099;
	and.b32  	%r2975, %r7772, 31;
	and.b32  	%r7773, %r7772, 224;
	add.s32 	%r7774, %r7773, -128;
	shr.u32 	%r7775, %r7774, 5;
	mul.wide.u32 	%rd3317, %r7775, 4;
	sub.s64 	%rd1493, %rd1, %rd3317;
	ld.local.u32 	%r9000, [%rd1493+24];
	ld.local.u32 	%r9001, [%rd1493+20];
	setp.eq.s32 	%p1781, %r2975, 0;
	@%p1781 bra 	$L__BB3_1873;
	shf.l.wrap.b32 	%r9000, %r9001, %r9000, %r2975;
	ld.local.u32 	%r7776, [%rd1493+16];
	shf.l.wrap.b32 	%r9001, %r7776, %r9001, %r2975;
$L__BB3_1873:
	shr.u32 	%r7777, %r9000, 30;
	shf.l.wrap.b32 	%r7778, %r9001, %r9000, 2;
	shl.b32 	%r7779, %r9001, 2;
	shr.u32 	%r7780, %r7778, 31;
	add.s32 	%r7781, %r7780, %r7777;
	neg.s32 	%r7782, %r7781;
	setp.lt.s32 	%p1782, %r2971, 0;
	selp.b32 	%r9002, %r7782, %r7781, %p1782;
	xor.b32  	%r7783, %r7778, %r2971;
	shr.s32 	%r7784, %r7778, 31;
	xor.b32  	%r7785, %r7784, %r7778;
	xor.b32  	%r7786, %r7784, %r7779;
	cvt.u64.u32 	%rd3318, %r7785;
	shl.b64 	%rd3319, %rd3318, 32;
	cvt.u64.u32 	%rd3320, %r7786;
	or.b64  	%rd3321, %rd3319, %rd3320;
	cvt.rn.f64.s64 	%fd425, %rd3321;
	mul.f64 	%fd426, %fd425, 0d3BF921FB54442D19;
	cvt.rn.f32.f64 	%f5516, %fd426;
	neg.f32 	%f5517, %f5516;
	setp.lt.s32 	%p1783, %r7783, 0;
	selp.f32 	%f6151, %f5517, %f5516, %p1783;
$L__BB3_1874:
	mul.rn.f32 	%f5519, %f6151, %f6151;
	and.b32  	%r7788, %r9002, 1;
	setp.eq.b32 	%p1784, %r7788, 1;
	selp.f32 	%f5520, 0f3F800000, %f6151, %p1784;
	fma.rn.f32 	%f5521, %f5519, %f5520, 0f00000000;
	fma.rn.f32 	%f5522, %f5519, 0f37CBAC00, 0fBAB607ED;
	selp.f32 	%f5523, %f5522, 0fB94D4153, %p1784;
	selp.f32 	%f5524, 0f3D2AAABB, 0f3C0885E4, %p1784;
	fma.rn.f32 	%f5525, %f5523, %f5519, %f5524;
	selp.f32 	%f5526, 0fBEFFFFFF, 0fBE2AAAA8, %p1784;
	fma.rn.f32 	%f5527, %f5525, %f5519, %f5526;
	fma.rn.f32 	%f5528, %f5527, %f5521, %f5520;
	and.b32  	%r7789, %r9002, 2;
	setp.eq.s32 	%p1785, %r7789, 0;
	mov.f32 	%f5529, 0f00000000;
	sub.f32 	%f5530, %f5529, %f5528;
	selp.f32 	%f6152, %f5528, %f5530, %p1785;
$L__BB3_1875:
	setp.geu.f32 	%p1786, %f1299, 0f40C00000;
	@%p1786 bra 	$L__BB3_1885;
	mul.f32 	%f5531, %f6152, 0f3F22F983;
	cvt.rni.s32.f32 	%r9006, %f5531;
	cvt.rn.f32.s32 	%f5532, %r9006;
	fma.rn.f32 	%f5533, %f5532, 0fBFC90FDA, %f6152;
	fma.rn.f32 	%f5534, %f5532, 0fB3A22168, %f5533;
	fma.rn.f32 	%f6153, %f5532, 0fA7C234C5, %f5534;
	abs.f32 	%f1375, %f6152;
	setp.ltu.f32 	%p1787, %f1375, 0f47CE4780;
	@%p1787 bra 	$L__BB3_1884;
	setp.neu.f32 	%p1788, %f1375, 0f7F800000;
	@%p1788 bra 	$L__BB3_1879;
	mov.f32 	%f5537, 0f00000000;
	mul.rn.f32 	%f6153, %f6152, %f5537;
	mov.b32 	%r9006, 0;
	bra.uni 	$L__BB3_1884;
$L__BB3_1879:
	mov.b32 	%r2985, %f6152;
	shl.b32 	%r7791, %r2985, 8;
	or.b32  	%r2986, %r7791, -2147483648;
	mov.b64 	%rd4102, 0;
	mov.b32 	%r9003, 0;
	mov.u64 	%rd4100, __cudart_i2opi_f;
	mov.u64 	%rd4101, %rd1;
$L__BB3_1880:
	.pragma "nounroll";
	ld.global.nc.u32 	%r7792, [%rd4100];
	mad.wide.u32 	%rd3324, %r7792, %r2986, %rd4102;
	shr.u64 	%rd4102, %rd3324, 32;
	st.local.u32 	[%rd4101], %rd3324;
	add.s32 	%r9003, %r9003, 1;
	add.s64 	%rd4101, %rd4101, 4;
	add.s64 	%rd4100, %rd4100, 4;
	setp.ne.s32 	%p1789, %r9003, 6;
	@%p1789 bra 	$L__BB3_1880;
	shr.u32 	%r7793, %r2985, 23;
	st.local.u32 	[%rd1+24], %rd4102;
	and.b32  	%r2989, %r7793, 31;
	and.b32  	%r7794, %r7793, 224;
	add.s32 	%r7795, %r7794, -128;
	shr.u32 	%r7796, %r7795, 5;
	mul.wide.u32 	%rd3325, %r7796, 4;
	sub.s64 	%rd1500, %rd1, %rd3325;
	ld.local.u32 	%r9004, [%rd1500+24];
	ld.local.u32 	%r9005, [%rd1500+20];
	setp.eq.s32 	%p1790, %r2989, 0;
	@%p1790 bra 	$L__BB3_1883;
	shf.l.wrap.b32 	%r9004, %r9005, %r9004, %r2989;
	ld.local.u32 	%r7797, [%rd1500+16];
	shf.l.wrap.b32 	%r9005, %r7797, %r9005, %r2989;
$L__BB3_1883:
	shr.u32 	%r7798, %r9004, 30;
	shf.l.wrap.b32 	%r7799, %r9005, %r9004, 2;
	shl.b32 	%r7800, %r9005, 2;
	shr.u32 	%r7801, %r7799, 31;
	add.s32 	%r7802, %r7801, %r7798;
	neg.s32 	%r7803, %r7802;
	setp.lt.s32 	%p1791, %r2985, 0;
	selp.b32 	%r9006, %r7803, %r7802, %p1791;
	xor.b32  	%r7804, %r7799, %r2985;
	shr.s32 	%r7805, %r7799, 31;
	xor.b32  	%r7806, %r7805, %r7799;
	xor.b32  	%r7807, %r7805, %r7800;
	cvt.u64.u32 	%rd3326, %r7806;
	shl.b64 	%rd3327, %rd3326, 32;
	cvt.u64.u32 	%rd3328, %r7807;
	or.b64  	%rd3329, %rd3327, %rd3328;
	cvt.rn.f64.s64 	%fd427, %rd3329;
	mul.f64 	%fd428, %fd427, 0d3BF921FB54442D19;
	cvt.rn.f32.f64 	%f5535, %fd428;
	neg.f32 	%f5536, %f5535;
	setp.lt.s32 	%p1792, %r7804, 0;
	selp.f32 	%f6153, %f5536, %f5535, %p1792;
$L__BB3_1884:
	add.s32 	%r7809, %r9006, 1;
	mul.rn.f32 	%f5538, %f6153, %f6153;
	and.b32  	%r7810, %r9006, 1;
	setp.eq.b32 	%p1793, %r7810, 1;
	selp.f32 	%f5539, %f6153, 0f3F800000, %p1793;
	fma.rn.f32 	%f5540, %f5538, %f5539, 0f00000000;
	fma.rn.f32 	%f5541, %f5538, 0f37CBAC00, 0fBAB607ED;
	selp.f32 	%f5542, 0fB94D4153, %f5541, %p1793;
	selp.f32 	%f5543, 0f3C0885E4, 0f3D2AAABB, %p1793;
	fma.rn.f32 	%f5544, %f5542, %f5538, %f5543;
	selp.f32 	%f5545, 0fBE2AAAA8, 0fBEFFFFFF, %p1793;
	fma.rn.f32 	%f5546, %f5544, %f5538, %f5545;
	fma.rn.f32 	%f5547, %f5546, %f5540, %f5539;
	and.b32  	%r7811, %r7809, 2;
	setp.eq.s32 	%p1794, %r7811, 0;
	mov.f32 	%f5548, 0f00000000;
	sub.f32 	%f5549, %f5548, %f5547;
	selp.f32 	%f6152, %f5547, %f5549, %p1794;
$L__BB3_1885:
	mul.f32 	%f5550, %f6152, 0f3F22F983;
	cvt.rni.s32.f32 	%r9010, %f5550;
	cvt.rn.f32.s32 	%f5551, %r9010;
	fma.rn.f32 	%f5552, %f5551, 0fBFC90FDA, %f6152;
	fma.rn.f32 	%f5553, %f5551, 0fB3A22168, %f5552;
	fma.rn.f32 	%f6155, %f5551, 0fA7C234C5, %f5553;
	abs.f32 	%f1382, %f6152;
	setp.ltu.f32 	%p1795, %f1382, 0f47CE4780;
	@%p1795 bra 	$L__BB3_1893;
	setp.neu.f32 	%p1796, %f1382, 0f7F800000;
	@%p1796 bra 	$L__BB3_1888;
	mov.f32 	%f5556, 0f00000000;
	mul.rn.f32 	%f6155, %f6152, %f5556;
	mov.b32 	%r9010, 0;
	bra.uni 	$L__BB3_1893;
$L__BB3_1888:
	mov.b32 	%r2999, %f6152;
	shl.b32 	%r7813, %r2999, 8;
	or.b32  	%r3000, %r7813, -2147483648;
	mov.b64 	%rd4105, 0;
	mov.b32 	%r9007, 0;
	mov.u64 	%rd4103, __cudart_i2opi_f;
	mov.u64 	%rd4104, %rd1;
$L__BB3_1889:
	.pragma "nounroll";
	ld.global.nc.u32 	%r7814, [%rd4103];
	mad.wide.u32 	%rd3332, %r7814, %r3000, %rd4105;
	shr.u64 	%rd4105, %rd3332, 32;
	st.local.u32 	[%rd4104], %rd3332;
	add.s32 	%r9007, %r9007, 1;
	add.s64 	%rd4104, %rd4104, 4;
	add.s64 	%rd4103, %rd4103, 4;
	setp.ne.s32 	%p1797, %r9007, 6;
	@%p1797 bra 	$L__BB3_1889;
	shr.u32 	%r7815, %r2999, 23;
	st.local.u32 	[%rd1+24], %rd4105;
	and.b32  	%r3003, %r7815, 31;
	and.b32  	%r7816, %r7815, 224;
	add.s32 	%r7817, %r7816, -128;
	shr.u32 	%r7818, %r7817, 5;
	mul.wide.u32 	%rd3333, %r7818, 4;
	sub.s64 	%rd1507, %rd1, %rd3333;
	ld.local.u32 	%r9008, [%rd1507+24];
	ld.local.u32 	%r9009, [%rd1507+20];
	setp.eq.s32 	%p1798, %r3003, 0;
	@%p1798 bra 	$L__BB3_1892;
	shf.l.wrap.b32 	%r9008, %r9009, %r9008, %r3003;
	ld.local.u32 	%r7819, [%rd1507+16];
	shf.l.wrap.b32 	%r9009, %r7819, %r9009, %r3003;
$L__BB3_1892:
	shr.u32 	%r7820, %r9008, 30;
	shf.l.wrap.b32 	%r7821, %r9009, %r9008, 2;
	shl.b32 	%r7822, %r9009, 2;
	shr.u32 	%r7823, %r7821, 31;
	add.s32 	%r7824, %r7823, %r7820;
	neg.s32 	%r7825, %r7824;
	setp.lt.s32 	%p1799, %r2999, 0;
	selp.b32 	%r9010, %r7825, %r7824, %p1799;
	xor.b32  	%r7826, %r7821, %r2999;
	shr.s32 	%r7827, %r7821, 31;
	xor.b32  	%r7828, %r7827, %r7821;
	xor.b32  	%r7829, %r7827, %r7822;
	cvt.u64.u32 	%rd3334, %r7828;
	shl.b64 	%rd3335, %rd3334, 32;
	cvt.u64.u32 	%rd3336, %r7829;
	or.b64  	%rd3337, %rd3335, %rd3336;
	cvt.rn.f64.s64 	%fd429, %rd3337;
	mul.f64 	%fd430, %fd429, 0d3BF921FB54442D19;
	cvt.rn.f32.f64 	%f5554, %fd430;
	neg.f32 	%f5555, %f5554;
	setp.lt.s32 	%p1800, %r7826, 0;
	selp.f32 	%f6155, %f5555, %f5554, %p1800;
$L__BB3_1893:
	mul.rn.f32 	%f5557, %f6155, %f6155;
	and.b32  	%r7831, %r9010, 1;
	setp.eq.b32 	%p1801, %r7831, 1;
	selp.f32 	%f5558, 0f3F800000, %f6155, %p1801;
	fma.rn.f32 	%f5559, %f5557, %f5558, 0f00000000;
	fma.rn.f32 	%f5560, %f5557, 0f37CBAC00, 0fBAB607ED;
	selp.f32 	%f5561, %f5560, 0fB94D4153, %p1801;
	selp.f32 	%f5562, 0f3D2AAABB, 0f3C0885E4, %p1801;
	fma.rn.f32 	%f5563, %f5561, %f5557, %f5562;
	selp.f32 	%f5564, 0fBEFFFFFF, 0fBE2AAAA8, %p1801;
	fma.rn.f32 	%f5565, %f5563, %f5557, %f5564;
	fma.rn.f32 	%f5566, %f5565, %f5559, %f5558;
	and.b32  	%r7832, %r9010, 2;
	setp.eq.s32 	%p1802, %r7832, 0;
	mov.f32 	%f5567, 0f00000000;
	sub.f32 	%f5568, %f5567, %f5566;
	selp.f32 	%f6157, %f5566, %f5568, %p1802;
	setp.leu.f32 	%p1803, %f2, %f1299;
	@%p1803 bra 	$L__BB3_1903;
	mul.f32 	%f5569, %f6157, 0f3F22F983;
	cvt.rni.s32.f32 	%r9014, %f5569;
	cvt.rn.f32.s32 	%f5570, %r9014;
	fma.rn.f32 	%f5571, %f5570, 0fBFC90FDA, %f6157;
	fma.rn.f32 	%f5572, %f5570, 0fB3A22168, %f5571;
	fma.rn.f32 	%f6156, %f5570, 0fA7C234C5, %f5572;
	abs.f32 	%f1388, %f6157;
	setp.ltu.f32 	%p1804, %f1388, 0f47CE4780;
	@%p1804 bra 	$L__BB3_1902;
	setp.neu.f32 	%p1805, %f1388, 0f7F800000;
	@%p1805 bra 	$L__BB3_1897;
	mov.f32 	%f5575, 0f00000000;
	mul.rn.f32 	%f6156, %f6157, %f5575;
	mov.b32 	%r9014, 0;
	bra.uni 	$L__BB3_1902;
$L__BB3_1897:
	mov.b32 	%r3013, %f6157;
	shl.b32 	%r7834, %r3013, 8;
	or.b32  	%r3014, %r7834, -2147483648;
	mov.b64 	%rd4108, 0;
	mov.b32 	%r9011, 0;
	mov.u64 	%rd4106, __cudart_i2opi_f;
	mov.u64 	%rd4107, %rd1;
$L__BB3_1898:
	.pragma "nounroll";
	ld.global.nc.u32 	%r7835, [%rd4106];
	mad.wide.u32 	%rd3340, %r7835, %r3014, %rd4108;
	shr.u64 	%rd4108, %rd3340, 32;
	st.local.u32 	[%rd4107], %rd3340;
	add.s32 	%r9011, %r9011, 1;
	add.s64 	%rd4107, %rd4107, 4;
	add.s64 	%rd4106, %rd4106, 4;
	setp.ne.s32 	%p1806, %r9011, 6;
	@%p1806 bra 	$L__BB3_1898;
	shr.u32 	%r7836, %r3013, 23;
	st.local.u32 	[%rd1+24], %rd4108;
	and.b32  	%r3017, %r7836, 31;
	and.b32  	%r7837, %r7836, 224;
	add.s32 	%r7838, %r7837, -128;
	shr.u32 	%r7839, %r7838, 5;
	mul.wide.u32 	%rd3341, %r7839, 4;
	sub.s64 	%rd1514, %rd1, %rd3341;
	ld.local.u32 	%r9012, [%rd1514+24];
	ld.local.u32 	%r9013, [%rd1514+20];
	setp.eq.s32 	%p1807, %r3017, 0;
	@%p1807 bra 	$L__BB3_1901;
	shf.l.wrap.b32 	%r9012, %r9013, %r9012, %r3017;
	ld.local.u32 	%r7840, [%rd1514+16];
	shf.l.wrap.b32 	%r9013, %r7840, %r9013, %r3017;
$L__BB3_1901:
	shr.u32 	%r7841, %r9012, 30;
	shf.l.wrap.b32 	%r7842, %r9013, %r9012, 2;
	shl.b32 	%r7843, %r9013, 2;
	shr.u32 	%r7844, %r7842, 31;
	add.s32 	%r7845, %r7844, %r7841;
	neg.s32 	%r7846, %r7845;
	setp.lt.s32 	%p1808, %r3013, 0;
	selp.b32 	%r9014, %r7846, %r7845, %p1808;
	xor.b32  	%r7847, %r7842, %r3013;
	shr.s32 	%r7848, %r7842, 31;
	xor.b32  	%r7849, %r7848, %r7842;
	xor.b32  	%r7850, %r7848, %r7843;
	cvt.u64.u32 	%rd3342, %r7849;
	shl.b64 	%rd3343, %rd3342, 32;
	cvt.u64.u32 	%rd3344, %r7850;
	or.b64  	%rd3345, %rd3343, %rd3344;
	cvt.rn.f64.s64 	%fd431, %rd3345;
	mul.f64 	%fd432, %fd431, 0d3BF921FB54442D19;
	cvt.rn.f32.f64 	%f5573, %fd432;
	neg.f32 	%f5574, %f5573;
	setp.lt.s32 	%p1809, %r7847, 0;
	selp.f32 	%f6156, %f5574, %f5573, %p1809;
$L__BB3_1902:
	add.s32 	%r7852, %r9014, 1;
	mul.rn.f32 	%f5576, %f6156, %f6156;
	and.b32  	%r7853, %r9014, 1;
	setp.eq.b32 	%p1810, %r7853, 1;
	selp.f32 	%f5577, %f6156, 0f3F800000, %p1810;
	fma.rn.f32 	%f5578, %f5576, %f5577, 0f00000000;
	fma.rn.f32 	%f5579, %f5576, 0f37CBAC00, 0fBAB607ED;
	selp.f32 	%f5580, 0fB94D4153, %f5579, %p1810;
	selp.f32 	%f5581, 0f3C0885E4, 0f3D2AAABB, %p1810;
	fma.rn.f32 	%f5582, %f5580, %f5576, %f5581;
	selp.f32 	%f5583, 0fBE2AAAA8, 0fBEFFFFFF, %p1810;
	fma.rn.f32 	%f5584, %f5582, %f5576, %f5583;
	fma.rn.f32 	%f5585, %f5584, %f5578, %f5577;
	and.b32  	%r7854, %r7852, 2;
	setp.eq.s32 	%p1811, %r7854, 0;
	mov.f32 	%f5586, 0f00000000;
	sub.f32 	%f5587, %f5586, %f5585;
	selp.f32 	%f6157, %f5585, %f5587, %p1811;
$L__BB3_1903:
	setp.geu.f32 	%p1812, %f2, 0f40A00000;
	@%p1812 bra 	$L__BB3_1913;
	mul.f32 	%f5588, %f6157, 0f3F22F983;
	cvt.rni.s32.f32 	%r9018, %f5588;
	cvt.rn.f32.s32 	%f5589, %r9018;
	fma.rn.f32 	%f5590, %f5589, 0fBFC90FDA, %f6157;
	fma.rn.f32 	%f5591, %f5589, 0fB3A22168, %f5590;
	fma.rn.f32 	%f6158, %f5589, 0fA7C234C5, %f5591;
	abs.f32 	%f1395, %f6157;
	setp.ltu.f32 	%p1813, %f1395, 0f47CE4780;
	@%p1813 bra 	$L__BB3_1912;
	setp.neu.f32 	%p1814, %f1395, 0f7F800000;
	@%p1814 bra 	$L__BB3_1907;
	mov.f32 	%f5594, 0f00000000;
	mul.rn.f32 	%f6158, %f6157, %f5594;
	mov.b32 	%r9018, 0;
	bra.uni 	$L__BB3_1912;
$L__BB3_1907:
	mov.b32 	%r3027, %f6157;
	shl.b32 	%r7856, %r3027, 8;
	or.b32  	%r3028, %r7856, -2147483648;
	mov.b64 	%rd4111, 0;
	mov.b32 	%r9015, 0;
	mov.u64 	%rd4109, __cudart_i2opi_f;
	mov.u64 	%rd4110, %rd1;
$L__BB3_1908:
	.pragma "nounroll";
	ld.global.nc.u32 	%r7857, [%rd4109];
	mad.wide.u32 	%rd3348, %r7857, %r3028, %rd4111;
	shr.u64 	%rd4111, %rd3348, 32;
	st.local.u32 	[%rd4110], %rd3348;
	add.s32 	%r9015, %r9015, 1;
	add.s64 	%rd4110, %rd4110, 4;
	add.s64 	%rd4109, %rd4109, 4;
	setp.ne.s32 	%p1815, %r9015, 6;
	@%p1815 bra 	$L__BB3_1908;
	shr.u32 	%r7858, %r3027, 23;
	st.local.u32 	[%rd1+24], %rd4111;
	and.b32  	%r3031, %r7858, 31;
	and.b32  	%r7859, %r7858, 224;
	add.s32 	%r7860, %r7859, -128;
	shr.u32 	%r7861, %r7860, 5;
	mul.wide.u32 	%rd3349, %r7861, 4;
	sub.s64 	%rd1521, %rd1, %rd3349;
	ld.local.u32 	%r9016, [%rd1521+24];
	ld.local.u32 	%r9017, [%rd1521+20];
	setp.eq.s32 	%p1816, %r3031, 0;
	@%p1816 bra 	$L__BB3_1911;
	shf.l.wrap.b32 	%r9016, %r9017, %r9016, %r3031;
	ld.local.u32 	%r7862, [%rd1521+16];
	shf.l.wrap.b32 	%r9017, %r7862, %r9017, %r3031;
$L__BB3_1911:
	shr.u32 	%r7863, %r9016, 30;
	shf.l.wrap.b32 	%r7864, %r9017, %r9016, 2;
	shl.b32 	%r7865, %r9017, 2;
	shr.u32 	%r7866, %r7864, 31;
	add.s32 	%r7867, %r7866, %r7863;
	neg.s32 	%r7868, %r7867;
	setp.lt.s32 	%p1817, %r3027, 0;
	selp.b32 	%r9018, %r7868, %r7867, %p1817;
	xor.b32  	%r7869, %r7864, %r3027;
	shr.s32 	%r7870, %r7864, 31;
	xor.b32  	%r7871, %r7870, %r7864;
	xor.b32  	%r7872, %r7870, %r7865;
	cvt.u64.u32 	%rd3350, %r7871;
	shl.b64 	%rd3351, %rd3350, 32;
	cvt.u64.u32 	%rd3352, %r7872;
	or.b64  	%rd3353, %rd3351, %rd3352;
	cvt.rn.f64.s64 	%fd433, %rd3353;
	mul.f64 	%fd434, %fd433, 0d3BF921FB54442D19;
	cvt.rn.f32.f64 	%f5592, %fd434;
	neg.f32 	%f5593, %f5592;
	setp.lt.s32 	%p1818, %r7869, 0;
	selp.f32 	%f6158, %f5593, %f5592, %p1818;
$L__BB3_1912:
	mul.rn.f32 	%f5595, %f6158, %f6158;
	and.b32  	%r7874, %r9018, 1;
	setp.eq.b32 	%p1819, %r7874, 1;
	selp.f32 	%f5596, 0f3F800000, %f6158, %p1819;
	fma.rn.f32 	%f5597, %f5595, %f5596, 0f00000000;
	fma.rn.f32 	%f5598, %f5595, 0f37CBAC00, 0fBAB607ED;
	selp.f32 	%f5599, %f5598, 0fB94D4153, %p1819;
	selp.f32 	%f5600, 0f3D2AAABB, 0f3C0885E4, %p1819;
	fma.rn.f32 	%f5601, %f5599, %f5595, %f5600;
	selp.f32 	%f5602, 0fBEFFFFFF, 0fBE2AAAA8, %p1819;
	fma.rn.f32 	%f5603, %f5601, %f5595, %f5602;
	fma.rn.f32 	%f5604, %f5603, %f5597, %f5596;
	and.b32  	%r7875, %r9018, 2;
	setp.eq.s32 	%p1820, %r7875, 0;
	mov.f32 	%f5605, 0f00000000;
	sub.f32 	%f5606, %f5605, %f5604;
	selp.f32 	%f6157, %f5604, %f5606, %p1820;
$L__BB3_1913:
	mul.f32 	%f5607, %f6157, 0f3F22F983;
	cvt.rni.s32.f32 	%r9022, %f5607;
	cvt.rn.f32.s32 	%f5608, %r9022;
	fma.rn.f32 	%f5609, %f5608, 0fBFC90FDA, %f6157;
	fma.rn.f32 	%f5610, %f5608, 0fB3A22168, %f5609;
	fma.rn.f32 	%f6160, %f5608, 0fA7C234C5, %f5610;
	abs.f32 	%f1402, %f6157;
	setp.ltu.f32 	%p1821, %f1402, 0f47CE4780;
	@%p1821 bra 	$L__BB3_1921;
	setp.neu.f32 	%p1822, %f1402, 0f7F800000;
	@%p1822 bra 	$L__BB3_1916;
	mov.f32 	%f5613, 0f00000000;
	mul.rn.f32 	%f6160, %f6157, %f5613;
	mov.b32 	%r9022, 0;
	bra.uni 	$L__BB3_1921;
$L__BB3_1916:
	mov.b32 	%r3041, %f6157;
	shl.b32 	%r7877, %r3041, 8;
	or.b32  	%r3042, %r7877, -2147483648;
	mov.b64 	%rd4114, 0;
	mov.b32 	%r9019, 0;
	mov.u64 	%rd4112, __cudart_i2opi_f;
	mov.u64 	%rd4113, %rd1;
$L__BB3_1917:
	.pragma "nounroll";
	ld.global.nc.u32 	%r7878, [%rd4112];
	mad.wide.u32 	%rd3356, %r7878, %r3042, %rd4114;
	shr.u64 	%rd4114, %rd3356, 32;
	st.local.u32 	[%rd4113], %rd3356;
	add.s32 	%r9019, %r9019, 1;
	add.s64 	%rd4113, %rd4113, 4;
	add.s64 	%rd4112, %rd4112, 4;
	setp.ne.s32 	%p1823, %r9019, 6;
	@%p1823 bra 	$L__BB3_1917;
	shr.u32 	%r7879, %r3041, 23;
	st.local.u32 	[%rd1+24], %rd4114;
	and.b32  	%r3045, %r7879, 31;
	and.b32  	%r7880, %r7879, 224;
	add.s32 	%r7881, %r7880, -128;
	shr.u32 	%r7882, %r7881, 5;
	mul.wide.u32 	%rd3357, %r7882, 4;
	sub.s64 	%rd1528, %rd1, %rd3357;
	ld.local.u32 	%r9020, [%rd1528+24];
	ld.local.u32 	%r9021, [%rd1528+20];
	setp.eq.s32 	%p1824, %r3045, 0;
	@%p1824 bra 	$L__BB3_1920;
	shf.l.wrap.b32 	%r9020, %r9021, %r9020, %r3045;
	ld.local.u32 	%r7883, [%rd1528+16];
	shf.l.wrap.b32 	%r9021, %r7883, %r9021, %r3045;
$L__BB3_1920:
	shr.u32 	%r7884, %r9020, 30;
	shf.l.wrap.b32 	%r7885, %r9021, %r9020, 2;
	shl.b32 	%r7886, %r9021, 2;
	shr.u32 	%r7887, %r7885, 31;
	add.s32 	%r7888, %r7887, %r7884;
	neg.s32 	%r7889, %r7888;
	setp.lt.s32 	%p1825, %r3041, 0;
	selp.b32 	%r9022, %r7889, %r7888, %p1825;
	xor.b32  	%r7890, %r7885, %r3041;
	shr.s32 	%r7891, %r7885, 31;
	xor.b32  	%r7892, %r7891, %r7885;
	xor.b32  	%r7893, %r7891, %r7886;
	cvt.u64.u32 	%rd3358, %r7892;
	shl.b64 	%rd3359, %rd3358, 32;
	cvt.u64.u32 	%rd3360, %r7893;
	or.b64  	%rd3361, %rd3359, %rd3360;
	cvt.rn.f64.s64 	%fd435, %rd3361;
	mul.f64 	%fd436, %fd435, 0d3BF921FB54442D19;
	cvt.rn.f32.f64 	%f5611, %fd436;
	neg.f32 	%f5612, %f5611;
	setp.lt.s32 	%p1826, %r7890, 0;
	selp.f32 	%f6160, %f5612, %f5611, %p1826;
$L__BB3_1921:
	add.s32 	%r7895, %r9022, 1;
	mul.rn.f32 	%f5614, %f6160, %f6160;
	and.b32  	%r7896, %r9022, 1;
	setp.eq.b32 	%p1827, %r7896, 1;
	selp.f32 	%f5615, %f6160, 0f3F800000, %p1827;
	fma.rn.f32 	%f5616, %f5614, %f5615, 0f00000000;
	fma.rn.f32 	%f5617, %f5614, 0f37CBAC00, 0fBAB607ED;
	selp.f32 	%f5618, 0fB94D4153, %f5617, %p1827;
	selp.f32 	%f5619, 0f3C0885E4, 0f3D2AAABB, %p1827;
	fma.rn.f32 	%f5620, %f5618, %f5614, %f5619;
	selp.f32 	%f5621, 0fBE2AAAA8, 0fBEFFFFFF, %p1827;
	fma.rn.f32 	%f5622, %f5620, %f5614, %f5621;
	fma.rn.f32 	%f5623, %f5622, %f5616, %f5615;
	and.b32  	%r7897, %r7895, 2;
	setp.eq.s32 	%p1828, %r7897, 0;
	mov.f32 	%f5624, 0f00000000;
	sub.f32 	%f5625, %f5624, %f5623;
	selp.f32 	%f1406, %f5623, %f5625, %p1828;
	mul.f32 	%f5626, %f1406, 0f3F22F983;
	cvt.rni.s32.f32 	%r9026, %f5626;
	cvt.rn.f32.s32 	%f5627, %r9026;
	fma.rn.f32 	%f5628, %f5627, 0fBFC90FDA, %f1406;
	fma.rn.f32 	%f5629, %f5627, 0fB3A22168, %f5628;
	fma.rn.f32 	%f6161, %f5627, 0fA7C234C5, %f5629;
	abs.f32 	%f1408, %f1406;
	setp.ltu.f32 	%p1829, %f1408, 0f47CE4780;
	@%p1829 bra 	$L__BB3_1929;
	setp.neu.f32 	%p1830, %f1408, 0f7F800000;
	@%p1830 bra 	$L__BB3_1924;
	mov.f32 	%f5632, 0f00000000;
	mul.rn.f32 	%f6161, %f1406, %f5632;
	mov.b32 	%r9026, 0;
	bra.uni 	$L__BB3_1929;
$L__BB3_1924:
	mov.b32 	%r3055, %f1406;
	shl.b32 	%r7899, %r3055, 8;
	or.b32  	%r3056, %r7899, -2147483648;
	mov.b64 	%rd4117, 0;
	mov.b32 	%r9023, 0;
	mov.u64 	%rd4115, __cudart_i2opi_f;
	mov.u64 	%rd4116, %rd1;
$L__BB3_1925:
	.pragma "nounroll";
	ld.global.nc.u32 	%r7900, [%rd4115];
	mad.wide.u32 	%rd3364, %r7900, %r3056, %rd4117;
	shr.u64 	%rd4117, %rd3364, 32;
	st.local.u32 	[%rd4116], %rd3364;
	add.s32 	%r9023, %r9023, 1;
	add.s64 	%rd4116, %rd4116, 4;
	add.s64 	%rd4115, %rd4115, 4;
	setp.ne.s32 	%p1831, %r9023, 6;
	@%p1831 bra 	$L__BB3_1925;
	shr.u32 	%r7901, %r3055, 23;
	st.local.u32 	[%rd1+24], %rd4117;
	and.b32  	%r3059, %r7901, 31;
	and.b32  	%r7902, %r7901, 224;
	add.s32 	%r7903, %r7902, -128;
	shr.u32 	%r7904, %r7903, 5;
	mul.wide.u32 	%rd3365, %r7904, 4;
	sub.s64 	%rd1535, %rd1, %rd3365;
	ld.local.u32 	%r9024, [%rd1535+24];
	ld.local.u32 	%r9025, [%rd1535+20];
	setp.eq.s32 	%p1832, %r3059, 0;
	@%p1832 bra 	$L__BB3_1928;
	shf.l.wrap.b32 	%r9024, %r9025, %r9024, %r3059;
	ld.local.u32 	%r7905, [%rd1535+16];
	shf.l.wrap.b32 	%r9025, %r7905, %r9025, %r3059;
$L__BB3_1928:
	shr.u32 	%r7906, %r9024, 30;
	shf.l.wrap.b32 	%r7907, %r9025, %r9024, 2;
	shl.b32 	%r7908, %r9025, 2;
	shr.u32 	%r7909, %r7907, 31;
	add.s32 	%r7910, %r7909, %r7906;
	neg.s32 	%r7911, %r7910;
	setp.lt.s32 	%p1833, %r3055, 0;
	selp.b32 	%r9026, %r7911, %r7910, %p1833;
	xor.b32  	%r7912, %r7907, %r3055;
	shr.s32 	%r7913, %r7907, 31;
	xor.b32  	%r7914, %r7913, %r7907;
	xor.b32  	%r7915, %r7913, %r7908;
	cvt.u64.u32 	%rd3366, %r7914;
	shl.b64 	%rd3367, %rd3366, 32;
	cvt.u64.u32 	%rd3368, %r7915;
	or.b64  	%rd3369, %rd3367, %rd3368;
	cvt.rn.f64.s64 	%fd437, %rd3369;
	mul.f64 	%fd438, %fd437, 0d3BF921FB54442D19;
	cvt.rn.f32.f64 	%f5630, %fd438;
	neg.f32 	%f5631, %f5630;
	setp.lt.s32 	%p1834, %r7912, 0;
	selp.f32 	%f6161, %f5631, %f5630, %p1834;
$L__BB3_1929:
	mul.rn.f32 	%f5633, %f6161, %f6161;
	and.b32  	%r7917, %r9026, 1;
	setp.eq.b32 	%p1835, %r7917, 1;
	selp.f32 	%f5634, 0f3F800000, %f6161, %p1835;
	fma.rn.f32 	%f5635, %f5633, %f5634, 0f00000000;
	fma.rn.f32 	%f5636, %f5633, 0f37CBAC00, 0fBAB607ED;
	selp.f32 	%f5637, %f5636, 0fB94D4153, %p1835;
	selp.f32 	%f5638, 0f3D2AAABB, 0f3C0885E4, %p1835;
	fma.rn.f32 	%f5639, %f5637, %f5633, %f5638;
	selp.f32 	%f5640, 0fBEFFFFFF, 0fBE2AAAA8, %p1835;
	fma.rn.f32 	%f5641, %f5639, %f5633, %f5640;
	fma.rn.f32 	%f5642, %f5641, %f5635, %f5634;
	and.b32  	%r7918, %r9026, 2;
	setp.eq.s32 	%p1836, %r7918, 0;
	mov.f32 	%f5643, 0f00000000;
	sub.f32 	%f5644, %f5643, %f5642;
	selp.f32 	%f6163, %f5642, %f5644, %p1836;
	setp.leu.f32 	%p1837, %f6163, %f1340;
	@%p1837 bra 	$L__BB3_1939;
	mul.f32 	%f5645, %f6163, 0f3F22F983;
	cvt.rni.s32.f32 	%r9030, %f5645;
	cvt.rn.f32.s32 	%f5646, %r9030;
	fma.rn.f32 	%f5647, %f5646, 0fBFC90FDA, %f6163;
	fma.rn.f32 	%f5648, %f5646, 0fB3A22168, %f5647;
	fma.rn.f32 	%f6162, %f5646, 0fA7C234C5, %f5648;
	abs.f32 	%f1414, %f6163;
	setp.ltu.f32 	%p1838, %f1414, 0f47CE4780;
	@%p1838 bra 	$L__BB3_1938;
	setp.neu.f32 	%p1839, %f1414, 0f7F800000;
	@%p1839 bra 	$L__BB3_1933;
	mov.f32 	%f5651, 0f00000000;
	mul.rn.f32 	%f6162, %f6163, %f5651;
	mov.b32 	%r9030, 0;
	bra.uni 	$L__BB3_1938;
$L__BB3_1933:
	mov.b32 	%r3069, %f6163;
	shl.b32 	%r7920, %r3069, 8;
	or.b32  	%r3070, %r7920, -2147483648;
	mov.b64 	%rd4120, 0;
	mov.b32 	%r9027, 0;
	mov.u64 	%rd4118, __cudart_i2opi_f;
	mov.u64 	%rd4119, %rd1;
$L__BB3_1934:
	.pragma "nounroll";
	ld.global.nc.u32 	%r7921, [%rd4118];
	mad.wide.u32 	%rd3372, %r7921, %r3070, %rd4120;
	shr.u64 	%rd4120, %rd3372, 32;
	st.local.u32 	[%rd4119], %rd3372;
	add.s32 	%r9027, %r9027, 1;
	add.s64 	%rd4119, %rd4119, 4;
	add.s64 	%rd4118, %rd4118, 4;
	setp.ne.s32 	%p1840, %r9027, 6;
	@%p1840 bra 	$L__BB3_1934;
	shr.u32 	%r7922, %r3069, 23;
	st.local.u32 	[%rd1+24], %rd4120;
	and.b32  	%r3073, %r7922, 31;
	and.b32  	%r7923, %r7922, 224;
	add.s32 	%r7924, %r7923, -128;
	shr.u32 	%r7925, %r7924, 5;
	mul.wide.u32 	%rd3373, %r7925, 4;
	sub.s64 	%rd1542, %rd1, %rd3373;
	ld.local.u32 	%r9028, [%rd1542+24];
	ld.local.u32 	%r9029, [%rd1542+20];
	setp.eq.s32 	%p1841, %r3073, 0;
	@%p1841 bra 	$L__BB3_1937;
	shf.l.wrap.b32 	%r9028, %r9029, %r9028, %r3073;
	ld.local.u32 	%r7926, [%rd1542+16];
	shf.l.wrap.b32 	%r9029, %r7926, %r9029, %r3073;
$L__BB3_1937:
	shr.u32 	%r7927, %r9028, 30;
	shf.l.wrap.b32 	%r7928, %r9029, %r9028, 2;
	shl.b32 	%r7929, %r9029, 2;
	shr.u32 	%r7930, %r7928, 31;
	add.s32 	%r7931, %r7930, %r7927;
	neg.s32 	%r7932, %r7931;
	setp.lt.s32 	%p1842, %r3069, 0;
	selp.b32 	%r9030, %r7932, %r7931, %p1842;
	xor.b32  	%r7933, %r7928, %r3069;
	shr.s32 	%r7934, %r7928, 31;
	xor.b32  	%r7935, %r7934, %r7928;
	xor.b32  	%r7936, %r7934, %r7929;
	cvt.u64.u32 	%rd3374, %r7935;
	shl.b64 	%rd3375, %rd3374, 32;
	cvt.u64.u32 	%rd3376, %r7936;
	or.b64  	%rd3377, %rd3375, %rd3376;
	cvt.rn.f64.s64 	%fd439, %rd3377;
	mul.f64 	%fd440, %fd439, 0d3BF921FB54442D19;
	cvt.rn.f32.f64 	%f5649, %fd440;
	neg.f32 	%f5650, %f5649;
	setp.lt.s32 	%p1843, %r7933, 0;
	selp.f32 	%f6162, %f5650, %f5649, %p1843;
$L__BB3_1938:
	add.s32 	%r7938, %r9030, 1;
	mul.rn.f32 	%f5652, %f6162, %f6162;
	and.b32  	%r7939, %r9030, 1;
	setp.eq.b32 	%p1844, %r7939, 1;
	selp.f32 	%f5653, %f6162, 0f3F800000, %p1844;
	fma.rn.f32 	%f5654, %f5652, %f5653, 0f00000000;
	fma.rn.f32 	%f5655, %f5652, 0f37CBAC00, 0fBAB607ED;
	selp.f32 	%f5656, 0fB94D4153, %f5655, %p1844;
	selp.f32 	%f5657, 0f3C0885E4, 0f3D2AAABB, %p1844;
	fma.rn.f32 	%f5658, %f5656, %f5652, %f5657;
	selp.f32 	%f5659, 0fBE2AAAA8, 0fBEFFFFFF, %p1844;
	fma.rn.f32 	%f5660, %f5658, %f5652, %f5659;
	fma.rn.f32 	%f5661, %f5660, %f5654, %f5653;
	and.b32  	%r7940, %r7938, 2;
	setp.eq.s32 	%p1845, %r7940, 0;
	mov.f32 	%f5662, 0f00000000;
	sub.f32 	%f5663, %f5662, %f5661;
	selp.f32 	%f6163, %f5661, %f5663, %p1845;
$L__BB3_1939:
	mul.f32 	%f5664, %f6163, 0f3F22F983;
	cvt.rni.s32.f32 	%r9034, %f5664;
	cvt.rn.f32.s32 	%f5665, %r9034;
	fma.rn.f32 	%f5666, %f5665, 0fBFC90FDA, %f6163;
	fma.rn.f32 	%f5667, %f5665, 0fB3A22168, %f5666;
	fma.rn.f32 	%f6164, %f5665, 0fA7C234C5, %f5667;
	abs.f32 	%f1421, %f6163;
	setp.ltu.f32 	%p1846, %f1421, 0f47CE4780;
	@%p1846 bra 	$L__BB3_1947;
	setp.neu.f32 	%p1847, %f1421, 0f7F800000;
	@%p1847 bra 	$L__BB3_1942;
	mov.f32 	%f5670, 0f00000000;
	mul.rn.f32 	%f6164, %f6163, %f5670;
	mov.b32 	%r9034, 0;
	bra.uni 	$L__BB3_1947;
$L__BB3_1942:
	mov.b32 	%r3083, %f6163;
	shl.b32 	%r7942, %r3083, 8;
	or.b32  	%r3084, %r7942, -2147483648;
	mov.b64 	%rd4123, 0;
	mov.b32 	%r9031, 0;
	mov.u64 	%rd4121, __cudart_i2opi_f;
	mov.u64 	%rd4122, %rd1;
$L__BB3_1943:
	.pragma "nounroll";
	ld.global.nc.u32 	%r7943, [%rd4121];
	mad.wide.u32 	%rd3380, %r7943, %r3084, %rd4123;
	shr.u64 	%rd4123, %rd3380, 32;
	st.local.u32 	[%rd4122], %rd3380;
	add.s32 	%r9031, %r9031, 1;
	add.s64 	%rd4122, %rd4122, 4;
	add.s64 	%rd4121, %rd4121, 4;
	setp.ne.s32 	%p1848, %r9031, 6;
	@%p1848 bra 	$L__BB3_1943;
	shr.u32 	%r7944, %r3083, 23;
	st.local.u32 	[%rd1+24], %rd4123;
	and.b32  	%r3087, %r7944, 31;
	and.b32  	%r7945, %r7944, 224;
	add.s32 	%r7946, %r7945, -128;
	shr.u32 	%r7947, %r7946, 5;
	mul.wide.u32 	%rd3381, %r7947, 4;
	sub.s64 	%rd1549, %rd1, %rd3381;
	ld.local.u32 	%r9032, [%rd1549+24];
	ld.local.u32 	%r9033, [%rd1549+20];
	setp.eq.s32 	%p1849, %r3087, 0;
	@%p1849 bra 	$L__BB3_1946;
	shf.l.wrap.b32 	%r9032, %r9033, %r9032, %r3087;
	ld.local.u32 	%r7948, [%rd1549+16];
	shf.l.wrap.b32 	%r9033, %r7948, %r9033, %r3087;
$L__BB3_1946:
	shr.u32 	%r7949, %r9032, 30;
	shf.l.wrap.b32 	%r7950, %r9033, %r9032, 2;
	shl.b32 	%r7951, %r9033, 2;
	shr.u32 	%r7952, %r7950, 31;
	add.s32 	%r7953, %r7952, %r7949;
	neg.s32 	%r7954, %r7953;
	setp.lt.s32 	%p1850, %r3083, 0;
	selp.b32 	%r9034, %r7954, %r7953, %p1850;
	xor.b32  	%r7955, %r7950, %r3083;
	shr.s32 	%r7956, %r7950, 31;
	xor.b32  	%r7957, %r7956, %r7950;
	xor.b32  	%r7958, %r7956, %r7951;
	cvt.u64.u32 	%rd3382, %r7957;
	shl.b64 	%rd3383, %rd3382, 32;
	cvt.u64.u32 	%rd3384, %r7958;
	or.b64  	%rd3385, %rd3383, %rd3384;
	cvt.rn.f64.s64 	%fd441, %rd3385;
	mul.f64 	%fd442, %fd441, 0d3BF921FB54442D19;
	cvt.rn.f32.f64 	%f5668, %fd442;
	neg.f32 	%f5669, %f5668;
	setp.lt.s32 	%p1851, %r7955, 0;
	selp.f32 	%f6164, %f5669, %f5668, %p1851;
$L__BB3_1947:
	add.s32 	%r7960, %r9034, 1;
	mul.rn.f32 	%f5671, %f6164, %f6164;
	and.b32  	%r7961, %r9034, 1;
	setp.eq.b32 	%p1852, %r7961, 1;
	selp.f32 	%f5672, %f6164, 0f3F800000, %p1852;
	fma.rn.f32 	%f5673, %f5671, %f5672, 0f00000000;
	fma.rn.f32 	%f5674, %f5671, 0f37CBAC00, 0fBAB607ED;
	selp.f32 	%f5675, 0fB94D4153, %f5674, %p1852;
	selp.f32 	%f5676, 0f3C0885E4, 0f3D2AAABB, %p1852;
	fma.rn.f32 	%f5677, %f5675, %f5671, %f5676;
	selp.f32 	%f5678, 0fBE2AAAA8, 0fBEFFFFFF, %p1852;
	fma.rn.f32 	%f5679, %f5677, %f5671, %f5678;
	fma.rn.f32 	%f5680, %f5679, %f5673, %f5672;
	and.b32  	%r7962, %r7960, 2;
	setp.eq.s32 	%p1853, %r7962, 0;
	mov.f32 	%f5681, 0f00000000;
	sub.f32 	%f5682, %f5681, %f5680;
	selp.f32 	%f6166, %f5680, %f5682, %p1853;
	setp.geu.f32 	%p1854, %f6166, 0f40A00000;
	@%p1854 bra 	$L__BB3_1957;
	mul.f32 	%f5683, %f6166, 0f3F22F983;
	cvt.rni.s32.f32 	%r9038, %f5683;
	cvt.rn.f32.s32 	%f5684, %r9038;
	fma.rn.f32 	%f5685, %f5684, 0fBFC90FDA, %f6166;
	fma.rn.f32 	%f5686, %f5684, 0fB3A22168, %f5685;
	fma.rn.f32 	%f6165, %f5684, 0fA7C234C5, %f5686;
	abs.f32 	%f1427, %f6166;
	setp.ltu.f32 	%p1855, %f1427, 0f47CE4780;
	@%p1855 bra 	$L__BB3_1956;
	setp.neu.f32 	%p1856, %f1427, 0f7F800000;
	@%p1856 bra 	$L__BB3_1951;
	mov.f32 	%f5689, 0f00000000;
	mul.rn.f32 	%f6165, %f6166, %f5689;
	mov.b32 	%r9038, 0;
	bra.uni 	$L__BB3_1956;
$L__BB3_1951:
	mov.b32 	%r3097, %f6166;
	shl.b32 	%r7964, %r3097, 8;
	or.b32  	%r3098, %r7964, -2147483648;
	mov.b64 	%rd4126, 0;
	mov.b32 	%r9035, 0;
	mov.u64 	%rd4124, __cudart_i2opi_f;
	mov.u64 	%rd4125, %rd1;
$L__BB3_1952:
	.pragma "nounroll";
	ld.global.nc.u32 	%r7965, [%rd4124];
	mad.wide.u32 	%rd3388, %r7965, %r3098, %rd4126;
	shr.u64 	%rd4126, %rd3388, 32;
	st.local.u32 	[%rd4125], %rd3388;
	add.s32 	%r9035, %r9035, 1;
	add.s64 	%rd4125, %rd4125, 4;
	add.s64 	%rd4124, %rd4124, 4;
	setp.ne.s32 	%p1857, %r9035, 6;
	@%p1857 bra 	$L__BB3_1952;
	shr.u32 	%r7966, %r3097, 23;
	st.local.u32 	[%rd1+24], %rd4126;
	and.b32  	%r3101, %r7966, 31;
	and.b32  	%r7967, %r7966, 224;
	add.s32 	%r7968, %r7967, -128;
	shr.u32 	%r7969, %r7968, 5;
	mul.wide.u32 	%rd3389, %r7969, 4;
	sub.s64 	%rd1556, %rd1, %rd3389;
	ld.local.u32 	%r9036, [%rd1556+24];
	ld.local.u32 	%r9037, [%rd1556+20];
	setp.eq.s32 	%p1858, %r3101, 0;
	@%p1858 bra 	$L__BB3_1955;
	shf.l.wrap.b32 	%r9036, %r9037, %r9036, %r3101;
	ld.local.u32 	%r7970, [%rd1556+16];
	shf.l.wrap.b32 	%r9037, %r7970, %r9037, %r3101;
$L__BB3_1955:
	shr.u32 	%r7971, %r9036, 30;
	shf.l.wrap.b32 	%r7972, %r9037, %r9036, 2;
	shl.b32 	%r7973, %r9037, 2;
	shr.u32 	%r7974, %r7972, 31;
	add.s32 	%r7975, %r7974, %r7971;
	neg.s32 	%r7976, %r7975;
	setp.lt.s32 	%p1859, %r3097, 0;
	selp.b32 	%r9038, %r7976, %r7975, %p1859;
	xor.b32  	%r7977, %r7972, %r3097;
	shr.s32 	%r7978, %r7972, 31;
	xor.b32  	%r7979, %r7978, %r7972;
	xor.b32  	%r7980, %r7978, %r7973;
	cvt.u64.u32 	%rd3390, %r7979;
	shl.b64 	%rd3391, %rd3390, 32;
	cvt.u64.u32 	%rd3392, %r7980;
	or.b64  	%rd3393, %rd3391, %rd3392;
	cvt.rn.f64.s64 	%fd443, %rd3393;
	mul.f64 	%fd444, %fd443, 0d3BF921FB54442D19;
	cvt.rn.f32.f64 	%f5687, %fd444;
	neg.f32 	%f5688, %f5687;
	setp.lt.s32 	%p1860, %r7977, 0;
	selp.f32 	%f6165, %f5688, %f5687, %p1860;
$L__BB3_1956:
	mul.rn.f32 	%f5690, %f6165, %f6165;
	and.b32  	%r7982, %r9038, 1;
	setp.eq.b32 	%p1861, %r7982, 1;
	selp.f32 	%f5691, 0f3F800000, %f6165, %p1861;
	fma.rn.f32 	%f5692, %f5690, %f5691, 0f00000000;
	fma.rn.f32 	%f5693, %f5690, 0f37CBAC00, 0fBAB607ED;
	selp.f32 	%f5694, %f5693, 0fB94D4153, %p1861;
	selp.f32 	%f5695, 0f3D2AAABB, 0f3C0885E4, %p1861;
	fma.rn.f32 	%f5696, %f5694, %f5690, %f5695;
	selp.f32 	%f5697, 0fBEFFFFFF, 0fBE2AAAA8, %p1861;
	fma.rn.f32 	%f5698, %f5696, %f5690, %f5697;
	fma.rn.f32 	%f5699, %f5698, %f5692, %f5691;
	and.b32  	%r7983, %r9038, 2;
	setp.eq.s32 	%p1862, %r7983, 0;
	mov.f32 	%f5700, 0f00000000;
	sub.f32 	%f5701, %f5700, %f5699;
	selp.f32 	%f6166, %f5699, %f5701, %p1862;
$L__BB3_1957:
	mul.f32 	%f5702, %f6166, 0f3F22F983;
	cvt.rni.s32.f32 	%r9042, %f5702;
	cvt.rn.f32.s32 	%f5703, %r9042;
	fma.rn.f32 	%f5704, %f5703, 0fBFC90FDA, %f6166;
	fma.rn.f32 	%f5705, %f5703, 0fB3A22168, %f5704;
	fma.rn.f32 	%f6167, %f5703, 0fA7C234C5, %f5705;
	abs.f32 	%f1434, %f6166;
	setp.ltu.f32 	%p1863, %f1434, 0f47CE4780;
	@%p1863 bra 	$L__BB3_1965;
	setp.neu.f32 	%p1864, %f1434, 0f7F800000;
	@%p1864 bra 	$L__BB3_1960;
	mov.f32 	%f5708, 0f00000000;
	mul.rn.f32 	%f6167, %f6166, %f5708;
	mov.b32 	%r9042, 0;
	bra.uni 	$L__BB3_1965;
$L__BB3_1960:
	mov.b32 	%r3111, %f6166;
	shl.b32 	%r7985, %r3111, 8;
	or.b32  	%r3112, %r7985, -2147483648;
	mov.b64 	%rd4129, 0;
	mov.b32 	%r9039, 0;
	mov.u64 	%rd4127, __cudart_i2opi_f;
	mov.u64 	%rd4128, %rd1;
$L__BB3_1961:
	.pragma "nounroll";
	ld.global.nc.u32 	%r7986, [%rd4127];
	mad.wide.u32 	%rd3396, %r7986, %r3112, %rd4129;
	shr.u64 	%rd4129, %rd3396, 32;
	st.local.u32 	[%rd4128], %rd3396;
	add.s32 	%r9039, %r9039, 1;
	add.s64 	%rd4128, %rd4128, 4;
	add.s64 	%rd4127, %rd4127, 4;
	setp.ne.s32 	%p1865, %r9039, 6;
	@%p1865 bra 	$L__BB3_1961;
	shr.u32 	%r7987, %r3111, 23;
	st.local.u32 	[%rd1+24], %rd4129;
	and.b32  	%r3115, %r7987, 31;
	and.b32  	%r7988, %r7987, 224;
	add.s32 	%r7989, %r7988, -128;
	shr.u32 	%r7990, %r7989, 5;
	mul.wide.u32 	%rd3397, %r7990, 4;
	sub.s64 	%rd1563, %rd1, %rd3397;
	ld.local.u32 	%r9040, [%rd1563+24];
	ld.local.u32 	%r9041, [%rd1563+20];
	setp.eq.s32 	%p1866, %r3115, 0;
	@%p1866 bra 	$L__BB3_1964;
	shf.l.wrap.b32 	%r9040, %r9041, %r9040, %r3115;
	ld.local.u32 	%r7991, [%rd1563+16];
	shf.l.wrap.b32 	%r9041, %r7991, %r9041, %r3115;
$L__BB3_1964:
	shr.u32 	%r7992, %r9040, 30;
	shf.l.wrap.b32 	%r7993, %r9041, %r9040, 2;
	shl.b32 	%r7994, %r9041, 2;
	shr.u32 	%r7995, %r7993, 31;
	add.s32 	%r7996, %r7995, %r7992;
	neg.s32 	%r7997, %r7996;
	setp.lt.s32 	%p1867, %r3111, 0;
	selp.b32 	%r9042, %r7997, %r7996, %p1867;
	xor.b32  	%r7998, %r7993, %r3111;
	shr.s32 	%r7999, %r7993, 31;
	xor.b32  	%r8000, %r7999, %r7993;
	xor.b32  	%r8001, %r7999, %r7994;
	cvt.u64.u32 	%rd3398, %r8000;
	shl.b64 	%rd3399, %rd3398, 32;
	cvt.u64.u32 	%rd3400, %r8001;
	or.b64  	%rd3401, %rd3399, %rd3400;
	cvt.rn.f64.s64 	%fd445, %rd3401;
	mul.f64 	%fd446, %fd445, 0d3BF921FB54442D19;
	cvt.rn.f32.f64 	%f5706, %fd446;
	neg.f32 	%f5707, %f5706;
	setp.lt.s32 	%p1868, %r7998, 0;
	selp.f32 	%f6167, %f5707, %f5706, %p1868;
$L__BB3_1965:
	mul.rn.f32 	%f5709, %f6167, %f6167;
	and.b32  	%r8003, %r9042, 1;
	setp.eq.b32 	%p1869, %r8003, 1;
	selp.f32 	%f5710, 0f3F800000, %f6167, %p1869;
	fma.rn.f32 	%f5711, %f5709, %f5710, 0f00000000;
	fma.rn.f32 	%f5712, %f5709, 0f37CBAC00, 0fBAB607ED;
	selp.f32 	%f5713, %f5712, 0fB94D4153, %p1869;
	selp.f32 	%f5714, 0f3D2AAABB, 0f3C0885E4, %p1869;
	fma.rn.f32 	%f5715, %f5713, %f5709, %f5714;
	selp.f32 	%f5716, 0fBEFFFFFF, 0fBE2AAAA8, %p1869;
	fma.rn.f32 	%f5717, %f5715, %f5709, %f5716;
	fma.rn.f32 	%f5718, %f5717, %f5711, %f5710;
	and.b32  	%r8004, %r9042, 2;
	setp.eq.s32 	%p1870, %r8004, 0;
	mov.f32 	%f5719, 0f00000000;
	sub.f32 	%f5720, %f5719, %f5718;
	selp.f32 	%f6169, %f5718, %f5720, %p1870;
	setp.leu.f32 	%p1871, %f6169, 0f40C00000;
	@%p1871 bra 	$L__BB3_1975;
	mul.f32 	%f5721, %f6169, 0f3F22F983;
	cvt.rni.s32.f32 	%r9046, %f5721;
	cvt.rn.f32.s32 	%f5722, %r9046;
	fma.rn.f32 	%f5723, %f5722, 0fBFC90FDA, %f6169;
	fma.rn.f32 	%f5724, %f5722, 0fB3A22168, %f5723;
	fma.rn.f32 	%f6168, %f5722, 0fA7C234C5, %f5724;
	abs.f32 	%f1440, %f6169;
	setp.ltu.f32 	%p1872, %f1440, 0f47CE4780;
	@%p1872 bra 	$L__BB3_1974;
	setp.neu.f32 	%p1873, %f1440, 0f7F800000;
	@%p1873 bra 	$L__BB3_1969;
	mov.f32 	%f5727, 0f00000000;
	mul.rn.f32 	%f6168, %f6169, %f5727;
	mov.b32 	%r9046, 0;
	bra.uni 	$L__BB3_1974;
$L__BB3_1969:
	mov.b32 	%r3125, %f6169;
	shl.b32 	%r8006, %r3125, 8;
	or.b32  	%r3126, %r8006, -2147483648;
	mov.b64 	%rd4132, 0;
	mov.b32 	%r9043, 0;
	mov.u64 	%rd4130, __cudart_i2opi_f;
	mov.u64 	%rd4131, %rd1;
$L__BB3_1970:
	.pragma "nounroll";
	ld.global.nc.u32 	%r8007, [%rd4130];
	mad.wide.u32 	%rd3404, %r8007, %r3126, %rd4132;
	shr.u64 	%rd4132, %rd3404, 32;
	st.local.u32 	[%rd4131], %rd3404;
	add.s32 	%r9043, %r9043, 1;
	add.s64 	%rd4131, %rd4131, 4;
	add.s64 	%rd4130, %rd4130, 4;
	setp.ne.s32 	%p1874, %r9043, 6;
	@%p1874 bra 	$L__BB3_1970;
	shr.u32 	%r8008, %r3125, 23;
	st.local.u32 	[%rd1+24], %rd4132;
	and.b32  	%r3129, %r8008, 31;
	add.s32 	%r8009, %r8008, -128;
	shr.u32 	%r8010, %r8009, 5;
	mul.wide.u32 	%rd3405, %r8010, 4;
	sub.s64 	%rd1570, %rd1, %rd3405;
	ld.local.u32 	%r9044, [%rd1570+24];
	ld.local.u32 	%r9045, [%rd1570+20];
	setp.eq.s32 	%p1875, %r3129, 0;
	@%p1875 bra 	$L__BB3_1973;
	shf.l.wrap.b32 	%r9044, %r9045, %r9044, %r3129;
	ld.local.u32 	%r8011, [%rd1570+16];
	shf.l.wrap.b32 	%r9045, %r8011, %r9045, %r3129;
$L__BB3_1973:
	shr.u32 	%r8012, %r9044, 30;
	shf.l.wrap.b32 	%r8013, %r9045, %r9044, 2;
	shl.b32 	%r8014, %r9045, 2;
	shr.u32 	%r8015, %r8013, 31;
	add.s32 	%r9046, %r8015, %r8012;
	xor.b32  	%r8016, %r8013, %r3125;
	shr.s32 	%r8017, %r8013, 31;
	xor.b32  	%r8018, %r8017, %r8013;
	xor.b32  	%r8019, %r8017, %r8014;
	cvt.u64.u32 	%rd3406, %r8018;
	shl.b64 	%rd3407, %rd3406, 32;
	cvt.u64.u32 	%rd3408, %r8019;
	or.b64  	%rd3409, %rd3407, %rd3408;
	cvt.rn.f64.s64 	%fd447, %rd3409;
	mul.f64 	%fd448, %fd447, 0d3BF921FB54442D19;
	cvt.rn.f32.f64 	%f5725, %fd448;
	neg.f32 	%f5726, %f5725;
	setp.lt.s32 	%p1876, %r8016, 0;
	selp.f32 	%f6168, %f5726, %f5725, %p1876;
$L__BB3_1974:
	mul.rn.f32 	%f5728, %f6168, %f6168;
	and.b32  	%r8021, %r9046, 1;
	setp.eq.b32 	%p1877, %r8021, 1;
	selp.f32 	%f5729, 0f3F800000, %f6168, %p1877;
	fma.rn.f32 	%f5730, %f5728, %f5729, 0f00000000;
	fma.rn.f32 	%f5731, %f5728, 0f37CBAC00, 0fBAB607ED;
	selp.f32 	%f5732, %f5731, 0fB94D4153, %p1877;
	selp.f32 	%f5733, 0f3D2AAABB, 0f3C0885E4, %p1877;
	fma.rn.f32 	%f5734, %f5732, %f5728, %f5733;
	selp.f32 	%f5735, 0fBEFFFFFF, 0fBE2AAAA8, %p1877;
	fma.rn.f32 	%f5736, %f5734, %f5728, %f5735;
	fma.rn.f32 	%f5737, %f5736, %f5730, %f5729;
	and.b32  	%r8022, %r9046, 2;
	setp.eq.s32 	%p1878, %r8022, 0;
	mov.f32 	%f5738, 0f00000000;
	sub.f32 	%f5739, %f5738, %f5737;
	selp.f32 	%f6169, %f5737, %f5739, %p1878;
$L__BB3_1975:
	setp.geu.f32 	%p1879, %f1340, 0f40400000;
	@%p1879 bra 	$L__BB3_1985;
	mul.f32 	%f5740, %f6169, 0f3F22F983;
	cvt.rni.s32.f32 	%r9050, %f5740;
	cvt.rn.f32.s32 	%f5741, %r9050;
	fma.rn.f32 	%f5742, %f5741, 0fBFC90FDA, %f6169;
	fma.rn.f32 	%f5743, %f5741, 0fB3A22168, %f5742;
	fma.rn.f32 	%f6170, %f5741, 0fA7C234C5, %f5743;
	abs.f32 	%f1447, %f6169;
	setp.ltu.f32 	%p1880, %f1447, 0f47CE4780;
	@%p1880 bra 	$L__BB3_1984;
	setp.neu.f32 	%p1881, %f1447, 0f7F800000;
	@%p1881 bra 	$L__BB3_1979;
	mov.f32 	%f5746, 0f00000000;
	mul.rn.f32 	%f6170, %f6169, %f5746;
	mov.b32 	%r9050, 0;
	bra.uni 	$L__BB3_1984;
$L__BB3_1979:
	mov.b32 	%r3139, %f6169;
	shl.b32 	%r8024, %r3139, 8;
	or.b32  	%r3140, %r8024, -2147483648;
	mov.b64 	%rd4135, 0;
	mov.b32 	%r9047, 0;
	mov.u64 	%rd4133, __cudart_i2opi_f;
	mov.u64 	%rd4134, %rd1;
$L__BB3_1980:
	.pragma "nounroll";
	ld.global.nc.u32 	%r8025, [%rd4133];
	mad.wide.u32 	%rd3412, %r8025, %r3140, %rd4135;
	shr.u64 	%rd4135, %rd3412, 32;
	st.local.u32 	[%rd4134], %rd3412;
	add.s32 	%r9047, %r9047, 1;
	add.s64 	%rd4134, %rd4134, 4;
	add.s64 	%rd4133, %rd4133, 4;
	setp.ne.s32 	%p1882, %r9047, 6;
	@%p1882 bra 	$L__BB3_1980;
	shr.u32 	%r8026, %r3139, 23;
	st.local.u32 	[%rd1+24], %rd4135;
	and.b32  	%r3143, %r8026, 31;
	and.b32  	%r8027, %r8026, 224;
	add.s32 	%r8028, %r8027, -128;
	shr.u32 	%r8029, %r8028, 5;
	mul.wide.u32 	%rd3413, %r8029, 4;
	sub.s64 	%rd1577, %rd1, %rd3413;
	ld.local.u32 	%r9048, [%rd1577+24];
	ld.local.u32 	%r9049, [%rd1577+20];
	setp.eq.s32 	%p1883, %r3143, 0;
	@%p1883 bra 	$L__BB3_1983;
	shf.l.wrap.b32 	%r9048, %r9049, %r9048, %r3143;
	ld.local.u32 	%r8030, [%rd1577+16];
	shf.l.wrap.b32 	%r9049, %r8030, %r9049, %r3143;
$L__BB3_1983:
	shr.u32 	%r8031, %r9048, 30;
	shf.l.wrap.b32 	%r8032, %r9049, %r9048, 2;
	shl.b32 	%r8033, %r9049, 2;
	shr.u32 	%r8034, %r8032, 31;
	add.s32 	%r8035, %r8034, %r8031;
	neg.s32 	%r8036, %r8035;
	setp.lt.s32 	%p1884, %r3139, 0;
	selp.b32 	%r9050, %r8036, %r8035, %p1884;
	xor.b32  	%r8037, %r8032, %r3139;
	shr.s32 	%r8038, %r8032, 31;
	xor.b32  	%r8039, %r8038, %r8032;
	xor.b32  	%r8040, %r8038, %r8033;
	cvt.u64.u32 	%rd3414, %r8039;
	shl.b64 	%rd3415, %rd3414, 32;
	cvt.u64.u32 	%rd3416, %r8040;
	or.b64  	%rd3417, %rd3415, %rd3416;
	cvt.rn.f64.s64 	%fd449, %rd3417;
	mul.f64 	%fd450, %fd449, 0d3BF921FB54442D19;
	cvt.rn.f32.f64 	%f5744, %fd450;
	neg.f32 	%f5745, %f5744;
	setp.lt.s32 	%p1885, %r8037, 0;
	selp.f32 	%f6170, %f5745, %f5744, %p1885;
$L__BB3_1984:
	mul.rn.f32 	%f5747, %f6170, %f6170;
	and.b32  	%r8042, %r9050, 1;
	setp.eq.b32 	%p1886, %r8042, 1;
	selp.f32 	%f5748, 0f3F800000, %f6170, %p1886;
	fma.rn.f32 	%f5749, %f5747, %f5748, 0f00000000;
	fma.rn.f32 	%f5750, %f5747, 0f37CBAC00, 0fBAB607ED;
	selp.f32 	%f5751, %f5750, 0fB94D4153, %p1886;
	selp.f32 	%f5752, 0f3D2AAABB, 0f3C0885E4, %p1886;
	fma.rn.f32 	%f5753, %f5751, %f5747, %f5752;
	selp.f32 	%f5754, 0fBEFFFFFF, 0fBE2AAAA8, %p1886;
	fma.rn.f32 	%f5755, %f5753, %f5747, %f5754;
	fma.rn.f32 	%f5756, %f5755, %f5749, %f5748;
	and.b32  	%r8043, %r9050, 2;
	setp.eq.s32 	%p1887, %r8043, 0;
	mov.f32 	%f5757, 0f00000000;
	sub.f32 	%f5758, %f5757, %f5756;
	selp.f32 	%f6169, %f5756, %f5758, %p1887;
$L__BB3_1985:
	setp.leu.f32 	%p1888, %f1340, %f6169;
	@%p1888 bra 	$L__BB3_1995;
	mul.f32 	%f5759, %f6169, 0f3F22F983;
	cvt.rni.s32.f32 	%r9054, %f5759;
	cvt.rn.f32.s32 	%f5760, %r9054;
	fma.rn.f32 	%f5761, %f5760, 0fBFC90FDA, %f6169;
	fma.rn.f32 	%f5762, %f5760, 0fB3A22168, %f5761;
	fma.rn.f32 	%f6172, %f5760, 0fA7C234C5, %f5762;
	abs.f32 	%f1454, %f6169;
	setp.ltu.f32 	%p1889, %f1454, 0f47CE4780;
	@%p1889 bra 	$L__BB3_1994;
	setp.neu.f32 	%p1890, %f1454, 0f7F800000;
	@%p1890 bra 	$L__BB3_1989;
	mov.f32 	%f5765, 0f00000000;
	mul.rn.f32 	%f6172, %f6169, %f5765;
	mov.b32 	%r9054, 0;
	bra.uni 	$L__BB3_1994;
$L__BB3_1989:
	mov.b32 	%r3153, %f6169;
	shl.b32 	%r8045, %r3153, 8;
	or.b32  	%r3154, %r8045, -2147483648;
	mov.b64 	%rd4138, 0;
	mov.b32 	%r9051, 0;
	mov.u64 	%rd4136, __cudart_i2opi_f;
	mov.u64 	%rd4137, %rd1;
$L__BB3_1990:
	.pragma "nounroll";
	ld.global.nc.u32 	%r8046, [%rd4136];
	mad.wide.u32 	%rd3420, %r8046, %r3154, %rd4138;
	shr.u64 	%rd4138, %rd3420, 32;
	st.local.u32 	[%rd4137], %rd3420;
	add.s32 	%r9051, %r9051, 1;
	add.s64 	%rd4137, %rd4137, 4;
	add.s64 	%rd4136, %rd4136, 4;
	setp.ne.s32 	%p1891, %r9051, 6;
	@%p1891 bra 	$L__BB3_1990;
	shr.u32 	%r8047, %r3153, 23;
	st.local.u32 	[%rd1+24], %rd4138;
	and.b32  	%r3157, %r8047, 31;
	and.b32  	%r8048, %r8047, 224;
	add.s32 	%r8049, %r8048, -128;
	shr.u32 	%r8050, %r8049, 5;
	mul.wide.u32 	%rd3421, %r8050, 4;
	sub.s64 	%rd1584, %rd1, %rd3421;
	ld.local.u32 	%r9052, [%rd1584+24];
	ld.local.u32 	%r9053, [%rd1584+20];
	setp.eq.s32 	%p1892, %r3157, 0;
	@%p1892 bra 	$L__BB3_1993;
	shf.l.wrap.b32 	%r9052, %r9053, %r9052, %r3157;
	ld.local.u32 	%r8051, [%rd1584+16];
	shf.l.wrap.b32 	%r9053, %r8051, %r9053, %r3157;
$L__BB3_1993:
	shr.u32 	%r8052, %r9052, 30;
	shf.l.wrap.b32 	%r8053, %r9053, %r9052, 2;
	shl.b32 	%r8054, %r9053, 2;
	shr.u32 	%r8055, %r8053, 31;
	add.s32 	%r8056, %r8055, %r8052;
	neg.s32 	%r8057, %r8056;
	setp.lt.s32 	%p1893, %r3153, 0;
	selp.b32 	%r9054, %r8057, %r8056, %p1893;
	xor.b32  	%r8058, %r8053, %r3153;
	shr.s32 	%r8059, %r8053, 31;
	xor.b32  	%r8060, %r8059, %r8053;
	xor.b32  	%r8061, %r8059, %r8054;
	cvt.u64.u32 	%rd3422, %r8060;
	shl.b64 	%rd3423, %rd3422, 32;
	cvt.u64.u32 	%rd3424, %r8061;
	or.b64  	%rd3425, %rd3423, %rd3424;
	cvt.rn.f64.s64 	%fd451, %rd3425;
	mul.f64 	%fd452, %fd451, 0d3BF921FB54442D19;
	cvt.rn.f32.f64 	%f5763, %fd452;
	neg.f32 	%f5764, %f5763;
	setp.lt.s32 	%p1894, %r8058, 0;
	selp.f32 	%f6172, %f5764, %f5763, %p1894;
$L__BB3_1994:
	mul.rn.f32 	%f5766, %f6172, %f6172;
	and.b32  	%r8063, %r9054, 1;
	setp.eq.b32 	%p1895, %r8063, 1;
	selp.f32 	%f5767, 0f3F800000, %f6172, %p1895;
	fma.rn.f32 	%f5768, %f5766, %f5767, 0f00000000;
	fma.rn.f32 	%f5769, %f5766, 0f37CBAC00, 0fBAB607ED;
	selp.f32 	%f5770, %f5769, 0fB94D4153, %p1895;
	selp.f32 	%f5771, 0f3D2AAABB, 0f3C0885E4, %p1895;
	fma.rn.f32 	%f5772, %f5770, %f5766, %f5771;
	selp.f32 	%f5773, 0fBEFFFFFF, 0fBE2AAAA8, %p1895;
	fma.rn.f32 	%f5774, %f5772, %f5766, %f5773;
	fma.rn.f32 	%f5775, %f5774, %f5768, %f5767;
	and.b32  	%r8064, %r9054, 2;
	setp.eq.s32 	%p1896, %r8064, 0;
	mov.f32 	%f5776, 0f00000000;
	sub.f32 	%f5777, %f5776, %f5775;
	selp.f32 	%f6169, %f5775, %f5777, %p1896;
$L__BB3_1995:
	mul.f32 	%f5778, %f6169, 0f3F22F983;
	cvt.rni.s32.f32 	%r9058, %f5778;
	cvt.rn.f32.s32 	%f5779, %r9058;
	fma.rn.f32 	%f5780, %f5779, 0fBFC90FDA, %f6169;
	fma.rn.f32 	%f5781, %f5779, 0fB3A22168, %f5780;
	fma.rn.f32 	%f6174, %f5779, 0fA7C234C5, %f5781;
	abs.f32 	%f1461, %f6169;
	setp.ltu.f32 	%p1897, %f1461, 0f47CE4780;
	@%p1897 bra 	$L__BB3_2003;
	setp.neu.f32 	%p1898, %f1461, 0f7F800000;
	@%p1898 bra 	$L__BB3_1998;
	mov.f32 	%f5784, 0f00000000;
	mul.rn.f32 	%f6174, %f6169, %f5784;
	mov.b32 	%r9058, 0;
	bra.uni 	$L__BB3_2003;
$L__BB3_1998:
	mov.b32 	%r3167, %f6169;
	shl.b32 	%r8066, %r3167, 8;
	or.b32  	%r3168, %r8066, -2147483648;
	mov.b64 	%rd4141, 0;
	mov.b32 	%r9055, 0;
	mov.u64 	%rd4139, __cudart_i2opi_f;
	mov.u64 	%rd4140, %rd1;
$L__BB3_1999:
	.pragma "nounroll";
	ld.global.nc.u32 	%r8067, [%rd4139];
	mad.wide.u32 	%rd3428, %r8067, %r3168, %rd4141;
	shr.u64 	%rd4141, %rd3428, 32;
	st.local.u32 	[%rd4140], %rd3428;
	add.s32 	%r9055, %r9055, 1;
	add.s64 	%rd4140, %rd4140, 4;
	add.s64 	%rd4139, %rd4139, 4;
	setp.ne.s32 	%p1899, %r9055, 6;
	@%p1899 bra 	$L__BB3_1999;
	shr.u32 	%r8068, %r3167, 23;
	st.local.u32 	[%rd1+24], %rd4141;
	and.b32  	%r3171, %r8068, 31;
	and.b32  	%r8069, %r8068, 224;
	add.s32 	%r8070, %r8069, -128;
	shr.u32 	%r8071, %r8070, 5;
	mul.wide.u32 	%rd3429, %r8071, 4;
	sub.s64 	%rd1591, %rd1, %rd3429;
	ld.local.u32 	%r9056, [%rd1591+24];
	ld.local.u32 	%r9057, [%rd1591+20];
	setp.eq.s32 	%p1900, %r3171, 0;
	@%p1900 bra 	$L__BB3_2002;
	shf.l.wrap.b32 	%r9056, %r9057, %r9056, %r3171;
	ld.local.u32 	%r8072, [%rd1591+16];
	shf.l.wrap.b32 	%r9057, %r8072, %r9057, %r3171;
$L__BB3_2002:
	shr.u32 	%r8073, %r9056, 30;
	shf.l.wrap.b32 	%r8074, %r9057, %r9056, 2;
	shl.b32 	%r8075, %r9057, 2;
	shr.u32 	%r8076, %r8074, 31;
	add.s32 	%r8077, %r8076, %r8073;
	neg.s32 	%r8078, %r8077;
	setp.lt.s32 	%p1901, %r3167, 0;
	selp.b32 	%r9058, %r8078, %r8077, %p1901;
	xor.b32  	%r8079, %r8074, %r3167;
	shr.s32 	%r8080, %r8074, 31;
	xor.b32  	%r8081, %r8080, %r8074;
	xor.b32  	%r8082, %r8080, %r8075;
	cvt.u64.u32 	%rd3430, %r8081;
	shl.b64 	%rd3431, %rd3430, 32;
	cvt.u64.u32 	%rd3432, %r8082;
	or.b64  	%rd3433, %rd3431, %rd3432;
	cvt.rn.f64.s64 	%fd453, %rd3433;
	mul.f64 	%fd454, %fd453, 0d3BF921FB54442D19;
	cvt.rn.f32.f64 	%f5782, %fd454;
	neg.f32 	%f5783, %f5782;
	setp.lt.s32 	%p1902, %r8079, 0;
	selp.f32 	%f6174, %f5783, %f5782, %p1902;
$L__BB3_2003:
	add.s32 	%r8084, %r9058, 1;
	mul.rn.f32 	%f5785, %f6174, %f6174;
	and.b32  	%r8085, %r9058, 1;
	setp.eq.b32 	%p1903, %r8085, 1;
	selp.f32 	%f5786, %f6174, 0f3F800000, %p1903;
	fma.rn.f32 	%f5787, %f5785, %f5786, 0f00000000;
	fma.rn.f32 	%f5788, %f5785, 0f37CBAC00, 0fBAB607ED;
	selp.f32 	%f5789, 0fB94D4153, %f5788, %p1903;
	selp.f32 	%f5790, 0f3C0885E4, 0f3D2AAABB, %p1903;
	fma.rn.f32 	%f5791, %f5789, %f5785, %f5790;
	selp.f32 	%f5792, 0fBE2AAAA8, 0fBEFFFFFF, %p1903;
	fma.rn.f32 	%f5793, %f5791, %f5785, %f5792;
	fma.rn.f32 	%f5794, %f5793, %f5787, %f5786;
	and.b32  	%r8086, %r8084, 2;
	setp.eq.s32 	%p1904, %r8086, 0;
	mov.f32 	%f5795, 0f00000000;
	sub.f32 	%f5796, %f5795, %f5794;
	selp.f32 	%f6176, %f5794, %f5796, %p1904;
	setp.leu.f32 	%p1905, %f2, %f1340;
	@%p1905 bra 	$L__BB3_2013;
	mul.f32 	%f5797, %f6176, 0f3F22F983;
	cvt.rni.s32.f32 	%r9062, %f5797;
	cvt.rn.f32.s32 	%f5798, %r9062;
	fma.rn.f32 	%f5799, %f5798, 0fBFC90FDA, %f6176;
	fma.rn.f32 	%f5800, %f5798, 0fB3A22168, %f5799;
	fma.rn.f32 	%f6175, %f5798, 0fA7C234C5, %f5800;
	abs.f32 	%f1467, %f6176;
	setp.ltu.f32 	%p1906, %f1467, 0f47CE4780;
	@%p1906 bra 	$L__BB3_2012;
	setp.neu.f32 	%p1907, %f1467, 0f7F800000;
	@%p1907 bra 	$L__BB3_2007;
	mov.f32 	%f5803, 0f00000000;
	mul.rn.f32 	%f6175, %f6176, %f5803;
	mov.b32 	%r9062, 0;
	bra.uni 	$L__BB3_2012;
$L__BB3_2007:
	mov.b32 	%r3181, %f6176;
	shl.b32 	%r8088, %r3181, 8;
	or.b32  	%r3182, %r8088, -2147483648;
	mov.b64 	%rd4144, 0;
	mov.b32 	%r9059, 0;
	mov.u64 	%rd4142, __cudart_i2opi_f;
	mov.u64 	%rd4143, %rd1;
$L__BB3_2008:
	.pragma "nounroll";
	ld.global.nc.u32 	%r8089, [%rd4142];
	mad.wide.u32 	%rd3436, %r8089, %r3182, %rd4144;
	shr.u64 	%rd4144, %rd3436, 32;
	st.local.u32 	[%rd4143], %rd3436;
	add.s32 	%r9059, %r9059, 1;
	add.s64 	%rd4143, %rd4143, 4;
	add.s64 	%rd4142, %rd4142, 4;
	setp.ne.s32 	%p1908, %r9059, 6;
	@%p1908 bra 	$L__BB3_2008;
	shr.u32 	%r8090, %r3181, 23;
	st.local.u32 	[%rd1+24], %rd4144;
	and.b32  	%r3185, %r8090, 31;
	and.b32  	%r8091, %r8090, 224;
	add.s32 	%r8092, %r8091, -128;
	shr.u32 	%r8093, %r8092, 5;
	mul.wide.u32 	%rd3437, %r8093, 4;
	sub.s64 	%rd1598, %rd1, %rd3437;
	ld.local.u32 	%r9060, [%rd1598+24];
	ld.local.u32 	%r9061, [%rd1598+20];
	setp.eq.s32 	%p1909, %r3185, 0;
	@%p1909 bra 	$L__BB3_2011;
	shf.l.wrap.b32 	%r9060, %r9061, %r9060, %r3185;
	ld.local.u32 	%r8094, [%rd1598+16];
	shf.l.wrap.b32 	%r9061, %r8094, %r9061, %r3185;
$L__BB3_2011:
	shr.u32 	%r8095, %r9060, 30;
	shf.l.wrap.b32 	%r8096, %r9061, %r9060, 2;
	shl.b32 	%r8097, %r9061, 2;
	shr.u32 	%r8098, %r8096, 31;
	add.s32 	%r8099, %r8098, %r8095;
	neg.s32 	%r8100, %r8099;
	setp.lt.s32 	%p1910, %r3181, 0;
	selp.b32 	%r9062, %r8100, %r8099, %p1910;
	xor.b32  	%r8101, %r8096, %r3181;
	shr.s32 	%r8102, %r8096, 31;
	xor.b32  	%r8103, %r8102, %r8096;
	xor.b32  	%r8104, %r8102, %r8097;
	cvt.u64.u32 	%rd3438, %r8103;
	shl.b64 	%rd3439, %rd3438, 32;
	cvt.u64.u32 	%rd3440, %r8104;
	or.b64  	%rd3441, %rd3439, %rd3440;
	cvt.rn.f64.s64 	%fd455, %rd3441;
	mul.f64 	%fd456, %fd455, 0d3BF921FB54442D19;
	cvt.rn.f32.f64 	%f5801, %fd456;
	neg.f32 	%f5802, %f5801;
	setp.lt.s32 	%p1911, %r8101, 0;
	selp.f32 	%f6175, %f5802, %f5801, %p1911;
$L__BB3_2012:
	add.s32 	%r8106, %r9062, 1;
	mul.rn.f32 	%f5804, %f6175, %f6175;
	and.b32  	%r8107, %r9062, 1;
	setp.eq.b32 	%p1912, %r8107, 1;
	selp.f32 	%f5805, %f6175, 0f3F800000, %p1912;
	fma.rn.f32 	%f5806, %f5804, %f5805, 0f00000000;
	fma.rn.f32 	%f5807, %f5804, 0f37CBAC00, 0fBAB607ED;
	selp.f32 	%f5808, 0fB94D4153, %f5807, %p1912;
	selp.f32 	%f5809, 0f3C0885E4, 0f3D2AAABB, %p1912;
	fma.rn.f32 	%f5810, %f5808, %f5804, %f5809;
	selp.f32 	%f5811, 0fBE2AAAA8, 0fBEFFFFFF, %p1912;
	fma.rn.f32 	%f5812, %f5810, %f5804, %f5811;
	fma.rn.f32 	%f5813, %f5812, %f5806, %f5805;
	and.b32  	%r8108, %r8106, 2;
	setp.eq.s32 	%p1913, %r8108, 0;
	mov.f32 	%f5814, 0f00000000;
	sub.f32 	%f5815, %f5814, %f5813;
	selp.f32 	%f6176, %f5813, %f5815, %p1913;
$L__BB3_2013:
	mul.f32 	%f5816, %f6176, 0f3F22F983;
	cvt.rni.s32.f32 	%r9066, %f5816;
	cvt.rn.f32.s32 	%f5817, %r9066;
	fma.rn.f32 	%f5818, %f5817, 0fBFC90FDA, %f6176;
	fma.rn.f32 	%f5819, %f5817, 0fB3A22168, %f5818;
	fma.rn.f32 	%f6177, %f5817, 0fA7C234C5, %f5819;
	abs.f32 	%f1474, %f6176;
	setp.ltu.f32 	%p1914, %f1474, 0f47CE4780;
	@%p1914 bra 	$L__BB3_2021;
	setp.neu.f32 	%p1915, %f1474, 0f7F800000;
	@%p1915 bra 	$L__BB3_2016;
	mov.f32 	%f5822, 0f00000000;
	mul.rn.f32 	%f6177, %f6176, %f5822;
	mov.b32 	%r9066, 0;
	bra.uni 	$L__BB3_2021;
$L__BB3_2016:
	mov.b32 	%r3195, %f6176;
	shl.b32 	%r8110, %r3195, 8;
	or.b32  	%r3196, %r8110, -2147483648;
	mov.b64 	%rd4147, 0;
	mov.b32 	%r9063, 0;
	mov.u64 	%rd4145, __cudart_i2opi_f;
	mov.u64 	%rd4146, %rd1;
$L__BB3_2017:
	.pragma "nounroll";
	ld.global.nc.u32 	%r8111, [%rd4145];
	mad.wide.u32 	%rd3444, %r8111, %r3196, %rd4147;
	shr.u64 	%rd4147, %rd3444, 32;
	st.local.u32 	[%rd4146], %rd3444;
	add.s32 	%r9063, %r9063, 1;
	add.s64 	%rd4146, %rd4146, 4;
	add.s64 	%rd4145, %rd4145, 4;
	setp.ne.s32 	%p1916, %r9063, 6;
	@%p1916 bra 	$L__BB3_2017;
	shr.u32 	%r8112, %r3195, 23;
	st.local.u32 	[%rd1+24], %rd4147;
	and.b32  	%r3199, %r8112, 31;
	and.b32  	%r8113, %r8112, 224;
	add.s32 	%r8114, %r8113, -128;
	shr.u32 	%r8115, %r8114, 5;
	mul.wide.u32 	%rd3445, %r8115, 4;
	sub.s64 	%rd1605, %rd1, %rd3445;
	ld.local.u32 	%r9064, [%rd1605+24];
	ld.local.u32 	%r9065, [%rd1605+20];
	setp.eq.s32 	%p1917, %r3199, 0;
	@%p1917 bra 	$L__BB3_2020;
	shf.l.wrap.b32 	%r9064, %r9065, %r9064, %r3199;
	ld.local.u32 	%r8116, [%rd1605+16];
	shf.l.wrap.b32 	%r9065, %r8116, %r9065, %r3199;
$L__BB3_2020:
	shr.u32 	%r8117, %r9064, 30;
	shf.l.wrap.b32 	%r8118, %r9065, %r9064, 2;
	shl.b32 	%r8119, %r9065, 2;
	shr.u32 	%r8120, %r8118, 31;
	add.s32 	%r8121, %r8120, %r8117;
	neg.s32 	%r8122, %r8121;
	setp.lt.s32 	%p1918, %r3195, 0;
	selp.b32 	%r9066, %r8122, %r8121, %p1918;
	xor.b32  	%r8123, %r8118, %r3195;
	shr.s32 	%r8124, %r8118, 31;
	xor.b32  	%r8125, %r8124, %r8118;
	xor.b32  	%r8126, %r8124, %r8119;
	cvt.u64.u32 	%rd3446, %r8125;
	shl.b64 	%rd3447, %rd3446, 32;
	cvt.u64.u32 	%rd3448, %r8126;
	or.b64  	%rd3449, %rd3447, %rd3448;
	cvt.rn.f64.s64 	%fd457, %rd3449;
	mul.f64 	%fd458, %fd457, 0d3BF921FB54442D19;
	cvt.rn.f32.f64 	%f5820, %fd458;
	neg.f32 	%f5821, %f5820;
	setp.lt.s32 	%p1919, %r8123, 0;
	selp.f32 	%f6177, %f5821, %f5820, %p1919;
$L__BB3_2021:
	mul.rn.f32 	%f5823, %f6177, %f6177;
	and.b32  	%r8128, %r9066, 1;
	setp.eq.b32 	%p1920, %r8128, 1;
	selp.f32 	%f5824, 0f3F800000, %f6177, %p1920;
	fma.rn.f32 	%f5825, %f5823, %f5824, 0f00000000;
	fma.rn.f32 	%f5826, %f5823, 0f37CBAC00, 0fBAB607ED;
	selp.f32 	%f5827, %f5826, 0fB94D4153, %p1920;
	selp.f32 	%f5828, 0f3D2AAABB, 0f3C0885E4, %p1920;
	fma.rn.f32 	%f5829, %f5827, %f5823, %f5828;
	selp.f32 	%f5830, 0fBEFFFFFF, 0fBE2AAAA8, %p1920;
	fma.rn.f32 	%f5831, %f5829, %f5823, %f5830;
	fma.rn.f32 	%f5832, %f5831, %f5825, %f5824;
	and.b32  	%r8129, %r9066, 2;
	setp.eq.s32 	%p1921, %r8129, 0;
	mov.f32 	%f5833, 0f00000000;
	sub.f32 	%f5834, %f5833, %f5832;
	selp.f32 	%f1478, %f5832, %f5834, %p1921;
	mul.f32 	%f5835, %f1478, 0f3F22F983;
	cvt.rni.s32.f32 	%r9070, %f5835;
	cvt.rn.f32.s32 	%f5836, %r9070;
	fma.rn.f32 	%f5837, %f5836, 0fBFC90FDA, %f1478;
	fma.rn.f32 	%f5838, %f5836, 0fB3A22168, %f5837;
	fma.rn.f32 	%f6178, %f5836, 0fA7C234C5, %f5838;
	abs.f32 	%f1480, %f1478;
	setp.ltu.f32 	%p1922, %f1480, 0f47CE4780;
	@%p1922 bra 	$L__BB3_2029;
	setp.neu.f32 	%p1923, %f1480, 0f7F800000;
	@%p1923 bra 	$L__BB3_2024;
	mov.f32 	%f5841, 0f00000000;
	mul.rn.f32 	%f6178, %f1478, %f5841;
	mov.b32 	%r9070, 0;
	bra.uni 	$L__BB3_2029;
$L__BB3_2024:
	mov.b32 	%r3209, %f1478;
	shl.b32 	%r8131, %r3209, 8;
	or.b32  	%r3210, %r8131, -2147483648;
	mov.b64 	%rd4150, 0;
	mov.b32 	%r9067, 0;
	mov.u64 	%rd4148, __cudart_i2opi_f;
	mov.u64 	%rd4149, %rd1;
$L__BB3_2025:
	.pragma "nounroll";
	ld.global.nc.u32 	%r8132, [%rd4148];
	mad.wide.u32 	%rd3452, %r8132, %r3210, %rd4150;
	shr.u64 	%rd4150, %rd3452, 32;
	st.local.u32 	[%rd4149], %rd3452;
	add.s32 	%r9067, %r9067, 1;
	add.s64 	%rd4149, %rd4149, 4;
	add.s64 	%rd4148, %rd4148, 4;
	setp.ne.s32 	%p1924, %r9067, 6;
	@%p1924 bra 	$L__BB3_2025;
	shr.u32 	%r8133, %r3209, 23;
	st.local.u32 	[%rd1+24], %rd4150;
	and.b32  	%r3213, %r8133, 31;
	and.b32  	%r8134, %r8133, 224;
	add.s32 	%r8135, %r8134, -128;
	shr.u32 	%r8136, %r8135, 5;
	mul.wide.u32 	%rd3453, %r8136, 4;
	sub.s64 	%rd1612, %rd1, %rd3453;
	ld.local.u32 	%r9068, [%rd1612+24];
	ld.local.u32 	%r9069, [%rd1612+20];
	setp.eq.s32 	%p1925, %r3213, 0;
	@%p1925 bra 	$L__BB3_2028;
	shf.l.wrap.b32 	%r9068, %r9069, %r9068, %r3213;
	ld.local.u32 	%r8137, [%rd1612+16];
	shf.l.wrap.b32 	%r9069, %r8137, %r9069, %r3213;
$L__BB3_2028:
	shr.u32 	%r8138, %r9068, 30;
	shf.l.wrap.b32 	%r8139, %r9069, %r9068, 2;
	shl.b32 	%r8140, %r9069, 2;
	shr.u32 	%r8141, %r8139, 31;
	add.s32 	%r8142, %r8141, %r8138;
	neg.s32 	%r8143, %r8142;
	setp.lt.s32 	%p1926, %r3209, 0;
	selp.b32 	%r9070, %r8143, %r8142, %p1926;
	xor.b32  	%r8144, %r8139, %r3209;
	shr.s32 	%r8145, %r8139, 31;
	xor.b32  	%r8146, %r8145, %r8139;
	xor.b32  	%r8147, %r8145, %r8140;
	cvt.u64.u32 	%rd3454, %r8146;
	shl.b64 	%rd3455, %rd3454, 32;
	cvt.u64.u32 	%rd3456, %r8147;
	or.b64  	%rd3457, %rd3455, %rd3456;
	cvt.rn.f64.s64 	%fd459, %rd3457;
	mul.f64 	%fd460, %fd459, 0d3BF921FB54442D19;
	cvt.rn.f32.f64 	%f5839, %fd460;
	neg.f32 	%f5840, %f5839;
	setp.lt.s32 	%p1927, %r8144, 0;
	selp.f32 	%f6178, %f5840, %f5839, %p1927;
$L__BB3_2029:
	mul.rn.f32 	%f5842, %f6178, %f6178;
	and.b32  	%r8149, %r9070, 1;
	setp.eq.b32 	%p1928, %r8149, 1;
	selp.f32 	%f5843, 0f3F800000, %f6178, %p1928;
	fma.rn.f32 	%f5844, %f5842, %f5843, 0f00000000;
	fma.rn.f32 	%f5845, %f5842, 0f37CBAC00, 0fBAB607ED;
	selp.f32 	%f5846, %f5845, 0fB94D4153, %p1928;
	selp.f32 	%f5847, 0f3D2AAABB, 0f3C0885E4, %p1928;
	fma.rn.f32 	%f5848, %f5846, %f5842, %f5847;
	selp.f32 	%f5849, 0fBEFFFFFF, 0fBE2AAAA8, %p1928;
	fma.rn.f32 	%f5850, %f5848, %f5842, %f5849;
	fma.rn.f32 	%f5851, %f5850, %f5844, %f5843;
	and.b32  	%r8150, %r9070, 2;
	setp.eq.s32 	%p1929, %r8150, 0;
	mov.f32 	%f5852, 0f00000000;
	sub.f32 	%f5853, %f5852, %f5851;
	selp.f32 	%f5854, %f5851, %f5853, %p1929;
	cvta.to.global.u64 	%rd3458, %rd1614;
	mul.wide.s32 	%rd3459, %r1, 4;
	add.s64 	%rd3460, %rd3458, %rd3459;
	st.global.f32 	[%rd3460+120], %f5854;
$L__BB3_2030:
	ret;

}
	// .globl	_Z9evaluate4PfS_
.visible .entry _Z9evaluate4PfS_(
	.param .u64 .ptr .align 1 _Z9evaluate4PfS__param_0,
	.param .u64 .ptr .align 1 _Z9evaluate4PfS__param_1
)
{
	.local .align 4 .b8 	__local_depot4[28];
	.reg .b64 	%SP;
	.reg .b64 	%SPL;
	.reg .pred 	%p<1948>;
	.reg .b32 	%r<9157>;
	.reg .b32 	%f<6238>;
	.reg .b64 	%rd<4187>;
	.reg .b64 	%fd<465>;

	mov.u64 	%SPL, __local_depot4;
	ld.param.u64 	%rd1627, [_Z9evaluate4PfS__param_0];
	ld.param.u64 	%rd1628, [_Z9evaluate4PfS__param_1];
	add.u64 	%rd1, %SPL, 0;
	mov.u32 	%r3250, %ctaid.x;
	mov.u32 	%r3251, %ntid.x;
	mov.u32 	%r3252, %tid.x;
	mad.lo.s32 	%r1, %r3250, %r3251, %r3252;
	setp.gt.s32 	%p1, %r1, 9;
	@%p1 bra 	$L__BB4_2050;
	cvta.to.global.u64 	%rd1630, %rd1627;
	shl.b32 	%r3253, %r1, 1;
	mul.wide.s32 	%rd1631, %r3253, 4;
	add.s64 	%rd2, %rd1630, %rd1631;
	ld.global.f32 	%f1, [%rd2];
	ld.global.f32 	%f2, [%rd2+4];
	setp.leu.f32 	%p2, %f1, 0f40C00000;
	mov.f32 	%f5910, %f1;
	@%p2 bra 	$L__BB4_11;
	mul.f32 	%f1501, %f1, 0f3F22F983;
	cvt.rni.s32.f32 	%r8232, %f1501;
	cvt.rn.f32.s32 	%f1502, %r8232;
	fma.rn.f32 	%f1503, %f1502, 0fBFC90FDA, %f1;
	fma.rn.f32 	%f1504, %f1502, 0fB3A22168, %f1503;
	fma.rn.f32 	%f5909, %f1502, 0fA7C234C5, %f1504;
	abs.f32 	%f4, %f1;
	setp.ltu.f32 	%p3, %f4, 0f47CE4780;
	@%p3 bra 	$L__BB4_10;
	setp.neu.f32 	%p4, %f4, 0f7F800000;
	@%p4 bra 	$L__BB4_5;
	mov.f32 	%f1507, 0f00000000;
	mul.rn.f32 	%f5909, %f1, %f1507;
	mov.b32 	%r8232, 0;
	bra.uni 	$L__BB4_10;
$L__BB4_5:
	mov.b32 	%r3, %f1;
	shl.b32 	%r3255, %r3, 8;
	or.b32  	%r4, %r3255, -2147483648;
	mov.b64 	%rd3493, 0;
	mov.b32 	%r8229, 0;
	mov.u64 	%rd3491, __cudart_i2opi_f;
	mov.u64 	%rd3492, %rd1;
$L__BB4_6:
	.pragma "nounroll";
	ld.global.nc.u32 	%r3256, [%rd3491];
	mad.wide.u32 	%rd1634, %r3256, %r4, %rd3493;
	shr.u64 	%rd3493, %rd1634, 32;
	st.local.u32 	[%rd3492], %rd1634;
	add.s32 	%r8229, %r8229, 1;
	add.s64 	%rd3492, %rd3492, 4;
	add.s64 	%rd3491, %rd3491, 4;
	setp.ne.s32 	%p5, %r8229, 6;
	@%p5 bra 	$L__BB4_6;
	shr.u32 	%r3257, %r3, 23;
	st.local.u32 	[%rd1+24], %rd3493;
	and.b32  	%r7, %r3257, 31;
	add.s32 	%r3258, %r3257, -128;
	shr.u32 	%r3259, %r3258, 5;
	mul.wide.u32 	%rd1635, %r3259, 4;
	sub.s64 	%rd9, %rd1, %rd1635;
	ld.local.u32 	%r8230, [%rd9+24];
	ld.local.u32 	%r8231, [%rd9+20];
	setp.eq.s32 	%p6, %r7, 0;
	@%p6 bra 	$L__BB4_9;
	shf.l.wrap.b32 	%r8230, %r8231, %r8230, %r7;
	ld.local.u32 	%r3260, [%rd9+16];
	shf.l.wrap.b32 	%r8231, %r3260, %r8231, %r7;
$L__BB4_9:
	shr.u32 	%r3261, %r8230, 30;
	shf.l.wrap.b32 	%r3262, %r8231, %r8230, 2;
	shl.b32 	%r3263, %r8231, 2;
	shr.u32 	%r3264, %r3262, 31;
	add.s32 	%r8232, %r3264, %r3261;
	xor.b32  	%r3265, %r3262, %r3;
	shr.s32 	%r3266, %r3262, 31;
	xor.b32  	%r3267, %r3266, %r3262;
	xor.b32  	%r3268, %r3266, %r3263;
	cvt.u64.u32 	%rd1636, %r3267;
	shl.b64 	%rd1637, %rd1636, 32;
	cvt.u64.u32 	%rd1638, %r3268;
	or.b64  	%rd1639, %rd1637, %rd1638;
	cvt.rn.f64.s64 	%fd1, %rd1639;
	mul.f64 	%fd2, %fd1, 0d3BF921FB54442D19;
	cvt.rn.f32.f64 	%f1505, %fd2;
	neg.f32 	%f1506, %f1505;
	setp.lt.s32 	%p7, %r3265, 0;
	selp.f32 	%f5909, %f1506, %f1505, %p7;
$L__BB4_10:
	add.s32 	%r3270, %r8232, 1;
	mul.rn.f32 	%f1508, %f5909, %f5909;
	and.b32  	%r3271, %r8232, 1;
	setp.eq.b32 	%p8, %r3271, 1;
	selp.f32 	%f1509, %f5909, 0f3F800000, %p8;
	fma.rn.f32 	%f1510, %f1508, %f1509, 0f00000000;
	fma.rn.f32 	%f1511, %f1508, 0f37CBAC00, 0fBAB607ED;
	selp.f32 	%f1512, 0fB94D4153, %f1511, %p8;
	selp.f32 	%f1513, 0f3C0885E4, 0f3D2AAABB, %p8;
	fma.rn.f32 	%f1514, %f1512, %f1508, %f1513;
	selp.f32 	%f1515, 0fBE2AAAA8, 0fBEFFFFFF, %p8;
	fma.rn.f32 	%f1516, %f1514, %f1508, %f1515;
	fma.rn.f32 	%f1517, %f1516, %f1510, %f1509;
	and.b32  	%r3272, %r3270, 2;
	setp.eq.s32 	%p9, %r3272, 0;
	mov.f32 	%f1518, 0f00000000;
	sub.f32 	%f1519, %f1518, %f1517;
	selp.f32 	%f5910, %f1517, %f1519, %p9;
$L__BB4_11:
	setp.geu.f32 	%p10, %f5910, 0f40000000;
	@%p10 bra 	$L__BB4_21;
	mul.f32 	%f1520, %f5910, 0f3F22F983;
	cvt.rni.s32.f32 	%r8236, %f1520;
	cvt.rn.f32.s32 	%f1521, %r8236;
	fma.rn.f32 	%f1522, %f1521, 0fBFC90FDA, %f5910;
	fma.rn.f32 	%f1523, %f1521, 0fB3A22168, %f1522;
	fma.rn.f32 	%f5911, %f1521, 0fA7C234C5, %f1523;
	abs.f32 	%f11, %f5910;
	setp.ltu.f32 	%p11, %f11, 0f47CE4780;
	@%p11 bra 	$L__BB4_20;
	setp.neu.f32 	%p12, %f11, 0f7F800000;
	@%p12 bra 	$L__BB4_15;
	mov.f32 	%f1526, 0f00000000;
	mul.rn.f32 	%f5911, %f5910, %f1526;
	mov.b32 	%r8236, 0;
	bra.uni 	$L__BB4_20;
$L__BB4_15:
	mov.b32 	%r17, %f5910;
	shl.b32 	%r3274, %r17, 8;
	or.b32  	%r18, %r3274, -2147483648;
	mov.b64 	%rd3496, 0;
	mov.b32 	%r8233, 0;
	mov.u64 	%rd3494, __cudart_i2opi_f;
	mov.u64 	%rd3495, %rd1;
$L__BB4_16:
	.pragma "nounroll";
	ld.global.nc.u32 	%r3275, [%rd3494];
	mad.wide.u32 	%rd1642, %r3275, %r18, %rd3496;
	shr.u64 	%rd3496, %rd1642, 32;
	st.local.u32 	[%rd3495], %rd1642;
	add.s32 	%r8233, %r8233, 1;
	add.s64 	%rd3495, %rd3495, 4;
	add.s64 	%rd3494, %rd3494, 4;
	setp.ne.s32 	%p13, %r8233, 6;
	@%p13 bra 	$L__BB4_16;
	shr.u32 	%r3276, %r17, 23;
	st.local.u32 	[%rd1+24], %rd3496;
	and.b32  	%r21, %r3276, 31;
	and.b32  	%r3277, %r3276, 224;
	add.s32 	%r3278, %r3277, -128;
	shr.u32 	%r3279, %r3278, 5;
	mul.wide.u32 	%rd1643, %r3279, 4;
	sub.s64 	%rd16, %rd1, %rd1643;
	ld.local.u32 	%r8234, [%rd16+24];
	ld.local.u32 	%r8235, [%rd16+20];
	setp.eq.s32 	%p14, %r21, 0;
	@%p14 bra 	$L__BB4_19;
	shf.l.wrap.b32 	%r8234, %r8235, %r8234, %r21;
	ld.local.u32 	%r3280, [%rd16+16];
	shf.l.wrap.b32 	%r8235, %r3280, %r8235, %r21;
$L__BB4_19:
	shr.u32 	%r3281, %r8234, 30;
	shf.l.wrap.b32 	%r3282, %r8235, %r8234, 2;
	shl.b32 	%r3283, %r8235, 2;
	shr.u32 	%r3284, %r3282, 31;
	add.s32 	%r3285, %r3284, %r3281;
	neg.s32 	%r3286, %r3285;
	setp.lt.s32 	%p15, %r17, 0;
	selp.b32 	%r8236, %r3286, %r3285, %p15;
	xor.b32  	%r3287, %r3282, %r17;
	shr.s32 	%r3288, %r3282, 31;
	xor.b32  	%r3289, %r3288, %r3282;
	xor.b32  	%r3290, %r3288, %r3283;
	cvt.u64.u32 	%rd1644, %r3289;
	shl.b64 	%rd1645, %rd1644, 32;
	cvt.u64.u32 	%rd1646, %r3290;
	or.b64  	%rd1647, %rd1645, %rd1646;
	cvt.rn.f64.s64 	%fd3, %rd1647;
	mul.f64 	%fd4, %fd3, 0d3BF921FB54442D19;
	cvt.rn.f32.f64 	%f1524, %fd4;
	neg.f32 	%f1525, %f1524;
	setp.lt.s32 	%p16, %r3287, 0;
	selp.f32 	%f5911, %f1525, %f1524, %p16;
$L__BB4_20:
	mul.rn.f32 	%f1527, %f5911, %f5911;
	and.b32  	%r3292, %r8236, 1;
	setp.eq.b32 	%p17, %r3292, 1;
	selp.f32 	%f1528, 0f3F800000, %f5911, %p17;
	fma.rn.f32 	%f1529, %f1527, %f1528, 0f00000000;
	fma.rn.f32 	%f1530, %f1527, 0f37CBAC00, 0fBAB607ED;
	selp.f32 	%f1531, %f1530, 0fB94D4153, %p17;
	selp.f32 	%f1532, 0f3D2AAABB, 0f3C0885E4, %p17;
	fma.rn.f32 	%f1533, %f1531, %f1527, %f1532;
	selp.f32 	%f1534, 0fBEFFFFFF, 0fBE2AAAA8, %p17;
	fma.rn.f32 	%f1535, %f1533, %f1527, %f1534;
	fma.rn.f32 	%f1536, %f1535, %f1529, %f1528;
	and.b32  	%r3293, %r8236, 2;
	setp.eq.s32 	%p18, %r3293, 0;
	mov.f32 	%f1537, 0f00000000;
	sub.f32 	%f1538, %f1537, %f1536;
	selp.f32 	%f5910, %f1536, %f1538, %p18;
$L__BB4_21:
	setp.geu.f32 	%p19, %f2, 0f40400000;
	@%p19 bra 	$L__BB4_31;
	mul.f32 	%f1539, %f5910, 0f3F22F983;
	cvt.rni.s32.f32 	%r8240, %f1539;
	cvt.rn.f32.s32 	%f1540, %r8240;
	fma.rn.f32 	%f1541, %f1540, 0fBFC90FDA, %f5910;
	fma.rn.f32 	%f1542, %f1540, 0fB3A22168, %f1541;
	fma.rn.f32 	%f5913, %f1540, 0fA7C234C5, %f1542;
	abs.f32 	%f18, %f5910;
	setp.ltu.f32 	%p20, %f18, 0f47CE4780;
	@%p20 bra 	$L__BB4_30;
	setp.neu.f32 	%p21, %f18, 0f7F800000;
	@%p21 bra 	$L__BB4_25;
	mov.f32 	%f1545, 0f00000000;
	mul.rn.f32 	%f5913, %f5910, %f1545;
	mov.b32 	%r8240, 0;
	bra.uni 	$L__BB4_30;
$L__BB4_25:
	mov.b32 	%r31, %f5910;
	shl.b32 	%r3295, %r31, 8;
	or.b32  	%r32, %r3295, -2147483648;
	mov.b64 	%rd3499, 0;
	mov.b32 	%r8237, 0;
	mov.u64 	%rd3497, __cudart_i2opi_f;
	mov.u64 	%rd3498, %rd1;
$L__BB4_26:
	.pragma "nounroll";
	ld.global.nc.u32 	%r3296, [%rd3497];
	mad.wide.u32 	%rd1650, %r3296, %r32, %rd3499;
	shr.u64 	%rd3499, %rd1650, 32;
	st.local.u32 	[%rd3498], %rd1650;
	add.s32 	%r8237, %r8237, 1;
	add.s64 	%rd3498, %rd3498, 4;
	add.s64 	%rd3497, %rd3497, 4;
	setp.ne.s32 	%p22, %r8237, 6;
	@%p22 bra 	$L__BB4_26;
	shr.u32 	%r3297, %r31, 23;
	st.local.u32 	[%rd1+24], %rd3499;
	and.b32  	%r35, %r3297, 31;
	and.b32  	%r3298, %r3297, 224;
	add.s32 	%r3299, %r3298, -128;
	shr.u32 	%r3300, %r3299, 5;
	mul.wide.u32 	%rd1651, %r3300, 4;
	sub.s64 	%rd23, %rd1, %rd1651;
	ld.local.u32 	%r8238, [%rd23+24];
	ld.local.u32 	%r8239, [%rd23+20];
	setp.eq.s32 	%p23, %r35, 0;
	@%p23 bra 	$L__BB4_29;
	shf.l.wrap.b32 	%r8238, %r8239, %r8238, %r35;
	ld.local.u32 	%r3301, [%rd23+16];
	shf.l.wrap.b32 	%r8239, %r3301, %r8239, %r35;
$L__BB4_29:
	shr.u32 	%r3302, %r8238, 30;
	shf.l.wrap.b32 	%r3303, %r8239, %r8238, 2;
	shl.b32 	%r3304, %r8239, 2;
	shr.u32 	%r3305, %r3303, 31;
	add.s32 	%r3306, %r3305, %r3302;
	neg.s32 	%r3307, %r3306;
	setp.lt.s32 	%p24, %r31, 0;
	selp.b32 	%r8240, %r3307, %r3306, %p24;
	xor.b32  	%r3308, %r3303, %r31;
	shr.s32 	%r3309, %r3303, 31;
	xor.b32  	%r3310, %r3309, %r3303;
	xor.b32  	%r3311, %r3309, %r3304;
	cvt.u64.u32 	%rd1652, %r3310;
	shl.b64 	%rd1653, %rd1652, 32;
	cvt.u64.u32 	%rd1654, %r3311;
	or.b64  	%rd1655, %rd1653, %rd1654;
	cvt.rn.f64.s64 	%fd5, %rd1655;
	mul.f64 	%fd6, %fd5, 0d3BF921FB54442D19;
	cvt.rn.f32.f64 	%f1543, %fd6;
	neg.f32 	%f1544, %f1543;
	setp.lt.s32 	%p25, %r3308, 0;
	selp.f32 	%f5913, %f1544, %f1543, %p25;
$L__BB4_30:
	add.s32 	%r3313, %r8240, 1;
	mul.rn.f32 	%f1546, %f5913, %f5913;
	and.b32  	%r3314, %r8240, 1;
	setp.eq.b32 	%p26, %r3314, 1;
	selp.f32 	%f1547, %f5913, 0f3F800000, %p26;
	fma.rn.f32 	%f1548, %f1546, %f1547, 0f00000000;
	fma.rn.f32 	%f1549, %f1546, 0f37CBAC00, 0fBAB607ED;
	selp.f32 	%f1550, 0fB94D4153, %f1549, %p26;
	selp.f32 	%f1551, 0f3C0885E4, 0f3D2AAABB, %p26;
	fma.rn.f32 	%f1552, %f1550, %f1546, %f1551;
	selp.f32 	%f1553, 0fBE2AAAA8, 0fBEFFFFFF, %p26;
	fma.rn.f32 	%f1554, %f1552, %f1546, %f1553;
	fma.rn.f32 	%f1555, %f1554, %f1548, %f1547;
	and.b32  	%r3315, %r3313, 2;
	setp.eq.s32 	%p27, %r3315, 0;
	mov.f32 	%f1556, 0f00000000;
	sub.f32 	%f1557, %f1556, %f1555;
	selp.f32 	%f5910, %f1555, %f1557, %p27;
$L__BB4_31:
	mul.f32 	%f1558, %f5910, 0f3F22F983;
	cvt.rni.s32.f32 	%r8244, %f1558;
	cvt.rn.f32.s32 	%f1559, %r8244;
	fma.rn.f32 	%f1560, %f1559, 0fBFC90FDA, %f5910;
	fma.rn.f32 	%f1561, %f1559, 0fB3A22168, %f1560;
	fma.rn.f32 	%f5915, %f1559, 0fA7C234C5, %f1561;
	abs.f32 	%f25, %f5910;
	setp.ltu.f32 	%p28, %f25, 0f47CE4780;
	@%p28 bra 	$L__BB4_39;
	setp.neu.f32 	%p29, %f25, 0f7F800000;
	@%p29 bra 	$L__BB4_34;
	mov.f32 	%f1564, 0f00000000;
	mul.rn.f32 	%f5915, %f5910, %f1564;
	mov.b32 	%r8244, 0;
	bra.uni 	$L__BB4_39;
$L__BB4_34:
	mov.b32 	%r45, %f5910;
	shl.b32 	%r3317, %r45, 8;
	or.b32  	%r46, %r3317, -2147483648;
	mov.b64 	%rd3502, 0;
	mov.b32 	%r8241, 0;
	mov.u64 	%rd3500, __cudart_i2opi_f;
	mov.u64 	%rd3501, %rd1;
$L__BB4_35:
	.pragma "nounroll";
	ld.global.nc.u32 	%r3318, [%rd3500];
	mad.wide.u32 	%rd1658, %r3318, %r46, %rd3502;
	shr.u64 	%rd3502, %rd1658, 32;
	st.local.u32 	[%rd3501], %rd1658;
	add.s32 	%r8241, %r8241, 1;
	add.s64 	%rd3501, %rd3501, 4;
	add.s64 	%rd3500, %rd3500, 4;
	setp.ne.s32 	%p30, %r8241, 6;
	@%p30 bra 	$L__BB4_35;
	shr.u32 	%r3319, %r45, 23;
	st.local.u32 	[%rd1+24], %rd3502;
	and.b32  	%r49, %r3319, 31;
	and.b32  	%r3320, %r3319, 224;
	add.s32 	%r3321, %r3320, -128;
	shr.u32 	%r3322, %r3321, 5;
	mul.wide.u32 	%rd1659, %r3322, 4;
	sub.s64 	%rd30, %rd1, %rd1659;
	ld.local.u32 	%r8242, [%rd30+24];
	ld.local.u32 	%r8243, [%rd30+20];
	setp.eq.s32 	%p31, %r49, 0;
	@%p31 bra 	$L__BB4_38;
	shf.l.wrap.b32 	%r8242, %r8243, %r8242, %r49;
	ld.local.u32 	%r3323, [%rd30+16];
	shf.l.wrap.b32 	%r8243, %r3323, %r8243, %r49;
$L__BB4_38:
	shr.u32 	%r3324, %r8242, 30;
	shf.l.wrap.b32 	%r3325, %r8243, %r8242, 2;
	shl.b32 	%r3326, %r8243, 2;
	shr.u32 	%r3327, %r3325, 31;
	add.s32 	%r3328, %r3327, %r3324;
	neg.s32 	%r3329, %r3328;
	setp.lt.s32 	%p32, %r45, 0;
	selp.b32 	%r8244, %r3329, %r3328, %p32;
	xor.b32  	%r3330, %r3325, %r45;
	shr.s32 	%r3331, %r3325, 31;
	xor.b32  	%r3332, %r3331, %r3325;
	xor.b32  	%r3333, %r3331, %r3326;
	cvt.u64.u32 	%rd1660, %r3332;
	shl.b64 	%rd1661, %rd1660, 32;
	cvt.u64.u32 	%rd1662, %r3333;
	or.b64  	%rd1663, %rd1661, %rd1662;
	cvt.rn.f64.s64 	%fd7, %rd1663;
	mul.f64 	%fd8, %fd7, 0d3BF921FB54442D19;
	cvt.rn.f32.f64 	%f1562, %fd8;
	neg.f32 	%f1563, %f1562;
	setp.lt.s32 	%p33, %r3330, 0;
	selp.f32 	%f5915, %f1563, %f1562, %p33;
$L__BB4_39:
	mul.rn.f32 	%f1565, %f5915, %f5915;
	and.b32  	%r3335, %r8244, 1;
	setp.eq.b32 	%p34, %r3335, 1;
	selp.f32 	%f1566, 0f3F800000, %f5915, %p34;
	fma.rn.f32 	%f1567, %f1565, %f1566, 0f00000000;
	fma.rn.f32 	%f1568, %f1565, 0f37CBAC00, 0fBAB607ED;
	selp.f32 	%f1569, %f1568, 0fB94D4153, %p34;
	selp.f32 	%f1570, 0f3D2AAABB, 0f3C0885E4, %p34;
	fma.rn.f32 	%f1571, %f1569, %f1565, %f1570;
	selp.f32 	%f1572, 0fBEFFFFFF, 0fBE2AAAA8, %p34;
	fma.rn.f32 	%f1573, %f1571, %f1565, %f1572;
	fma.rn.f32 	%f1574, %f1573, %f1567, %f1566;
	and.b32  	%r3336, %r8244, 2;
	setp.eq.s32 	%p35, %r3336, 0;
	mov.f32 	%f1575, 0f00000000;
	sub.f32 	%f1576, %f1575, %f1574;
	selp.f32 	%f5917, %f1574, %f1576, %p35;
	setp.leu.f32 	%p36, %f1, 0f40800000;
	@%p36 bra 	$L__BB4_49;
	mul.f32 	%f1577, %f5917, 0f3F22F983;
	cvt.rni.s32.f32 	%r8248, %f1577;
	cvt.rn.f32.s32 	%f1578, %r8248;
	fma.rn.f32 	%f1579, %f1578, 0fBFC90FDA, %f5917;
	fma.rn.f32 	%f1580, %f1578, 0fB3A22168, %f1579;
	fma.rn.f32 	%f5916, %f1578, 0fA7C234C5, %f1580;
	abs.f32 	%f31, %f5917;
	setp.ltu.f32 	%p37, %f31, 0f47CE4780;
	@%p37 bra 	$L__BB4_48;
	setp.neu.f32 	%p38, %f31, 0f7F800000;
	@%p38 bra 	$L__BB4_43;
	mov.f32 	%f1583, 0f00000000;
	mul.rn.f32 	%f5916, %f5917, %f1583;
	mov.b32 	%r8248, 0;
	bra.uni 	$L__BB4_48;
$L__BB4_43:
	mov.b32 	%r59, %f5917;
	shl.b32 	%r3338, %r59, 8;
	or.b32  	%r60, %r3338, -2147483648;
	mov.b64 	%rd3505, 0;
	mov.b32 	%r8245, 0;
	mov.u64 	%rd3503, __cudart_i2opi_f;
	mov.u64 	%rd3504, %rd1;
$L__BB4_44:
	.pragma "nounroll";
	ld.global.nc.u32 	%r3339, [%rd3503];
	mad.wide.u32 	%rd1666, %r3339, %r60, %rd3505;
	shr.u64 	%rd3505, %rd1666, 32;
	st.local.u32 	[%rd3504], %rd1666;
	add.s32 	%r8245, %r8245, 1;
	add.s64 	%rd3504, %rd3504, 4;
	add.s64 	%rd3503, %rd3503, 4;
	setp.ne.s32 	%p39, %r8245, 6;
	@%p39 bra 	$L__BB4_44;
	shr.u32 	%r3340, %r59, 23;
	st.local.u32 	[%rd1+24], %rd3505;
	and.b32  	%r63, %r3340, 31;
	and.b32  	%r3341, %r3340, 224;
	add.s32 	%r3342, %r3341, -128;
	shr.u32 	%r3343, %r3342, 5;
	mul.wide.u32 	%rd1667, %r3343, 4;
	sub.s64 	%rd37, %rd1, %rd1667;
	ld.local.u32 	%r8246, [%rd37+24];
	ld.local.u32 	%r8247, [%rd37+20];
	setp.eq.s32 	%p40, %r63, 0;
	@%p40 bra 	$L__BB4_47;
	shf.l.wrap.b32 	%r8246, %r8247, %r8246, %r63;
	ld.local.u32 	%r3344, [%rd37+16];
	shf.l.wrap.b32 	%r8247, %r3344, %r8247, %r63;
$L__BB4_47:
	shr.u32 	%r3345, %r8246, 30;
	shf.l.wrap.b32 	%r3346, %r8247, %r8246, 2;
	shl.b32 	%r3347, %r8247, 2;
	shr.u32 	%r3348, %r3346, 31;
	add.s32 	%r3349, %r3348, %r3345;
	neg.s32 	%r3350, %r3349;
	setp.lt.s32 	%p41, %r59, 0;
	selp.b32 	%r8248, %r3350, %r3349, %p41;
	xor.b32  	%r3351, %r3346, %r59;
	shr.s32 	%r3352, %r3346, 31;
	xor.b32  	%r3353, %r3352, %r3346;
	xor.b32  	%r3354, %r3352, %r3347;
	cvt.u64.u32 	%rd1668, %r3353;
	shl.b64 	%rd1669, %rd1668, 32;
	cvt.u64.u32 	%rd1670, %r3354;
	or.b64  	%rd1671, %rd1669, %rd1670;
	cvt.rn.f64.s64 	%fd9, %rd1671;
	mul.f64 	%fd10, %fd9, 0d3BF921FB54442D19;
	cvt.rn.f32.f64 	%f1581, %fd10;
	neg.f32 	%f1582, %f1581;
	setp.lt.s32 	%p42, %r3351, 0;
	selp.f32 	%f5916, %f1582, %f1581, %p42;
$L__BB4_48:
	add.s32 	%r3356, %r8248, 1;
	mul.rn.f32 	%f1584, %f5916, %f5916;
	and.b32  	%r3357, %r8248, 1;
	setp.eq.b32 	%p43, %r3357, 1;
	selp.f32 	%f1585, %f5916, 0f3F800000, %p43;
	fma.rn.f32 	%f1586, %f1584, %f1585, 0f00000000;
	fma.rn.f32 	%f1587, %f1584, 0f37CBAC00, 0fBAB607ED;
	selp.f32 	%f1588, 0fB94D4153, %f1587, %p43;
	selp.f32 	%f1589, 0f3C0885E4, 0f3D2AAABB, %p43;
	fma.rn.f32 	%f1590, %f1588, %f1584, %f1589;
	selp.f32 	%f1591, 0fBE2AAAA8, 0fBEFFFFFF, %p43;
	fma.rn.f32 	%f1592, %f1590, %f1584, %f1591;
	fma.rn.f32 	%f1593, %f1592, %f1586, %f1585;
	and.b32  	%r3358, %r3356, 2;
	setp.eq.s32 	%p44, %r3358, 0;
	mov.f32 	%f1594, 0f00000000;
	sub.f32 	%f1595, %f1594, %f1593;
	selp.f32 	%f5917, %f1593, %f1595, %p44;
$L__BB4_49:
	mul.f32 	%f1596, %f5917, 0f3F22F983;
	cvt.rni.s32.f32 	%r8252, %f1596;
	cvt.rn.f32.s32 	%f1597, %r8252;
	fma.rn.f32 	%f1598, %f1597, 0fBFC90FDA, %f5917;
	fma.rn.f32 	%f1599, %f1597, 0fB3A22168, %f1598;
	fma.rn.f32 	%f5918, %f1597, 0fA7C234C5, %f1599;
	abs.f32 	%f38, %f5917;
	setp.ltu.f32 	%p45, %f38, 0f47CE4780;
	@%p45 bra 	$L__BB4_57;
	setp.neu.f32 	%p46, %f38, 0f7F800000;
	@%p46 bra 	$L__BB4_52;
	mov.f32 	%f1602, 0f00000000;
	mul.rn.f32 	%f5918, %f5917, %f1602;
	mov.b32 	%r8252, 0;
	bra.uni 	$L__BB4_57;
$L__BB4_52:
	mov.b32 	%r73, %f5917;
	shl.b32 	%r3360, %r73, 8;
	or.b32  	%r74, %r3360, -2147483648;
	mov.b64 	%rd3508, 0;
	mov.b32 	%r8249, 0;
	mov.u64 	%rd3506, __cudart_i2opi_f;
	mov.u64 	%rd3507, %rd1;
$L__BB4_53:
	.pragma "nounroll";
	ld.global.nc.u32 	%r3361, [%rd3506];
	mad.wide.u32 	%rd1674, %r3361, %r74, %rd3508;
	shr.u64 	%rd3508, %rd1674, 32;
	st.local.u32 	[%rd3507], %rd1674;
	add.s32 	%r8249, %r8249, 1;
	add.s64 	%rd3507, %rd3507, 4;
	add.s64 	%rd3506, %rd3506, 4;
	setp.ne.s32 	%p47, %r8249, 6;
	@%p47 bra 	$L__BB4_53;
	shr.u32 	%r3362, %r73, 23;
	st.local.u32 	[%rd1+24], %rd3508;
	and.b32  	%r77, %r3362, 31;
	and.b32  	%r3363, %r3362, 224;
	add.s32 	%r3364, %r3363, -128;
	shr.u32 	%r3365, %r3364, 5;
	mul.wide.u32 	%rd1675, %r3365, 4;
	sub.s64 	%rd44, %rd1, %rd1675;
	ld.local.u32 	%r8250, [%rd44+24];
	ld.local.u32 	%r8251, [%rd44+20];
	setp.eq.s32 	%p48, %r77, 0;
	@%p48 bra 	$L__BB4_56;
	shf.l.wrap.b32 	%r8250, %r8251, %r8250, %r77;
	ld.local.u32 	%r3366, [%rd44+16];
	shf.l.wrap.b32 	%r8251, %r3366, %r8251, %r77;
$L__BB4_56:
	shr.u32 	%r3367, %r8250, 30;
	shf.l.wrap.b32 	%r3368, %r8251, %r8250, 2;
	shl.b32 	%r3369, %r8251, 2;
	shr.u32 	%r3370, %r3368, 31;
	add.s32 	%r3371, %r3370, %r3367;
	neg.s32 	%r3372, %r3371;
	setp.lt.s32 	%p49, %r73, 0;
	selp.b32 	%r8252, %r3372, %r3371, %p49;
	xor.b32  	%r3373, %r3368, %r73;
	shr.s32 	%r3374, %r3368, 31;
	xor.b32  	%r3375, %r3374, %r3368;
	xor.b32  	%r3376, %r3374, %r3369;
	cvt.u64.u32 	%rd1676, %r3375;
	shl.b64 	%rd1677, %rd1676, 32;
	cvt.u64.u32 	%rd1678, %r3376;
	or.b64  	%rd1679, %rd1677, %rd1678;
	cvt.rn.f64.s64 	%fd11, %rd1679;
	mul.f64 	%fd12, %fd11, 0d3BF921FB54442D19;
	cvt.rn.f32.f64 	%f1600, %fd12;
	neg.f32 	%f1601, %f1600;
	setp.lt.s32 	%p50, %r3373, 0;
	selp.f32 	%f5918, %f1601, %f1600, %p50;
$L__BB4_57:
	add.s32 	%r3378, %r8252, 1;
	mul.rn.f32 	%f1603, %f5918, %f5918;
	and.b32  	%r3379, %r8252, 1;
	setp.eq.b32 	%p51, %r3379, 1;
	selp.f32 	%f1604, %f5918, 0f3F800000, %p51;
	fma.rn.f32 	%f1605, %f1603, %f1604, 0f00000000;
	fma.rn.f32 	%f1606, %f1603, 0f37CBAC00, 0fBAB607ED;
	selp.f32 	%f1607, 0fB94D4153, %f1606, %p51;
	selp.f32 	%f1608, 0f3C0885E4, 0f3D2AAABB, %p51;
	fma.rn.f32 	%f1609, %f1607, %f1603, %f1608;
	selp.f32 	%f1610, 0fBE2AAAA8, 0fBEFFFFFF, %p51;
	fma.rn.f32 	%f1611, %f1609, %f1603, %f1610;
	fma.rn.f32 	%f1612, %f1611, %f1605, %f1604;
	and.b32  	%r3380, %r3378, 2;
	setp.eq.s32 	%p52, %r3380, 0;
	mov.f32 	%f1613, 0f00000000;
	sub.f32 	%f1614, %f1613, %f1612;
	selp.f32 	%f42, %f1612, %f1614, %p52;
	mul.f32 	%f1615, %f42, 0f3F22F983;
	cvt.rni.s32.f32 	%r8256, %f1615;
	cvt.rn.f32.s32 	%f1616, %r8256;
	fma.rn.f32 	%f1617, %f1616, 0fBFC90FDA, %f42;
	fma.rn.f32 	%f1618, %f1616, 0fB3A22168, %f1617;
	fma.rn.f32 	%f5919, %f1616, 0fA7C234C5, %f1618;
	abs.f32 	%f44, %f42;
	setp.ltu.f32 	%p53, %f44, 0f47CE4780;
	@%p53 bra 	$L__BB4_65;
	setp.neu.f32 	%p54, %f44, 0f7F800000;
	@%p54 bra 	$L__BB4_60;
	mov.f32 	%f1621, 0f00000000;
	mul.rn.f32 	%f5919, %f42, %f1621;
	mov.b32 	%r8256, 0;
	bra.uni 	$L__BB4_65;
$L__BB4_60:
	mov.b32 	%r87, %f42;
	shl.b32 	%r3382, %r87, 8;
	or.b32  	%r88, %r3382, -2147483648;
	mov.b64 	%rd3511, 0;
	mov.b32 	%r8253, 0;
	mov.u64 	%rd3509, __cudart_i2opi_f;
	mov.u64 	%rd3510, %rd1;
$L__BB4_61:
	.pragma "nounroll";
	ld.global.nc.u32 	%r3383, [%rd3509];
	mad.wide.u32 	%rd1682, %r3383, %r88, %rd3511;
	shr.u64 	%rd3511, %rd1682, 32;
	st.local.u32 	[%rd3510], %rd1682;
	add.s32 	%r8253, %r8253, 1;
	add.s64 	%rd3510, %rd3510, 4;
	add.s64 	%rd3509, %rd3509, 4;
	setp.ne.s32 	%p55, %r8253, 6;
	@%p55 bra 	$L__BB4_61;
	shr.u32 	%r3384, %r87, 23;
	st.local.u32 	[%rd1+24], %rd3511;
	and.b32  	%r91, %r3384, 31;
	and.b32  	%r3385, %r3384, 224;
	add.s32 	%r3386, %r3385, -128;
	shr.u32 	%r3387, %r3386, 5;
	mul.wide.u32 	%rd1683, %r3387, 4;
	sub.s64 	%rd51, %rd1, %rd1683;
	ld.local.u32 	%r8254, [%rd51+24];
	ld.local.u32 	%r8255, [%rd51+20];
	setp.eq.s32 	%p56, %r91, 0;
	@%p56 bra 	$L__BB4_64;
	shf.l.wrap.b32 	%r8254, %r8255, %r8254, %r91;
	ld.local.u32 	%r3388, [%rd51+16];
	shf.l.wrap.b32 	%r8255, %r3388, %r8255, %r91;
$L__BB4_64:
	shr.u32 	%r3389, %r8254, 30;
	shf.l.wrap.b32 	%r3390, %r8255, %r8254, 2;
	shl.b32 	%r3391, %r8255, 2;
	shr.u32 	%r3392, %r3390, 31;
	add.s32 	%r3393, %r3392, %r3389;
	neg.s32 	%r3394, %r3393;
	setp.lt.s32 	%p57, %r87, 0;
	selp.b32 	%r8256, %r3394, %r3393, %p57;
	xor.b32  	%r3395, %r3390, %r87;
	shr.s32 	%r3396, %r3390, 31;
	xor.b32  	%r3397, %r3396, %r3390;
	xor.b32  	%r3398, %r3396, %r3391;
	cvt.u64.u32 	%rd1684, %r3397;
	shl.b64 	%rd1685, %rd1684, 32;
	cvt.u64.u32 	%rd1686, %r3398;
	or.b64  	%rd1687, %rd1685, %rd1686;
	cvt.rn.f64.s64 	%fd13, %rd1687;
	mul.f64 	%fd14, %fd13, 0d3BF921FB54442D19;
	cvt.rn.f32.f64 	%f1619, %fd14;
	neg.f32 	%f1620, %f1619;
	setp.lt.s32 	%p58, %r3395, 0;
	selp.f32 	%f5919, %f1620, %f1619, %p58;
$L__BB4_65:
	mul.rn.f32 	%f1622, %f5919, %f5919;
	and.b32  	%r3400, %r8256, 1;
	setp.eq.b32 	%p59, %r3400, 1;
	selp.f32 	%f1623, 0f3F800000, %f5919, %p59;
	fma.rn.f32 	%f1624, %f1622, %f1623, 0f00000000;
	fma.rn.f32 	%f1625, %f1622, 0f37CBAC00, 0fBAB607ED;
	selp.f32 	%f1626, %f1625, 0fB94D4153, %p59;
	selp.f32 	%f1627, 0f3D2AAABB, 0f3C0885E4, %p59;
	fma.rn.f32 	%f1628, %f1626, %f1622, %f1627;
	selp.f32 	%f1629, 0fBEFFFFFF, 0fBE2AAAA8, %p59;
	fma.rn.f32 	%f1630, %f1628, %f1622, %f1629;
	fma.rn.f32 	%f1631, %f1630, %f1624, %f1623;
	and.b32  	%r3401, %r8256, 2;
	setp.eq.s32 	%p60, %r3401, 0;
	mov.f32 	%f1632, 0f00000000;
	sub.f32 	%f1633, %f1632, %f1631;
	selp.f32 	%f48, %f1631, %f1633, %p60;
	mul.f32 	%f1634, %f48, 0f3F22F983;
	cvt.rni.s32.f32 	%r8260, %f1634;
	cvt.rn.f32.s32 	%f1635, %r8260;
	fma.rn.f32 	%f1636, %f1635, 0fBFC90FDA, %f48;
	fma.rn.f32 	%f1637, %f1635, 0fB3A22168, %f1636;
	fma.rn.f32 	%f5920, %f1635, 0fA7C234C5, %f1637;
	abs.f32 	%f50, %f48;
	setp.ltu.f32 	%p61, %f50, 0f47CE4780;
	@%p61 bra 	$L__BB4_73;
	setp.neu.f32 	%p62, %f50, 0f7F800000;
	@%p62 bra 	$L__BB4_68;
	mov.f32 	%f1640, 0f00000000;
	mul.rn.f32 	%f5920, %f48, %f1640;
	mov.b32 	%r8260, 0;
	bra.uni 	$L__BB4_73;
$L__BB4_68:
	mov.b32 	%r101, %f48;
	shl.b32 	%r3403, %r101, 8;
	or.b32  	%r102, %r3403, -2147483648;
	mov.b64 	%rd3514, 0;
	mov.b32 	%r8257, 0;
	mov.u64 	%rd3512, __cudart_i2opi_f;
	mov.u64 	%rd3513, %rd1;
$L__BB4_69:
	.pragma "nounroll";
	ld.global.nc.u32 	%r3404, [%rd3512];
	mad.wide.u32 	%rd1690, %r3404, %r102, %rd3514;
	shr.u64 	%rd3514, %rd1690, 32;
	st.local.u32 	[%rd3513], %rd1690;
	add.s32 	%r8257, %r8257, 1;
	add.s64 	%rd3513, %rd3513, 4;
	add.s64 	%rd3512, %rd3512, 4;
	setp.ne.s32 	%p63, %r8257, 6;
	@%p63 bra 	$L__BB4_69;
	shr.u32 	%r3405, %r101, 23;
	st.local.u32 	[%rd1+24], %rd3514;
	and.b32  	%r105, %r3405, 31;
	and.b32  	%r3406, %r3405, 224;
	add.s32 	%r3407, %r3406, -128;
	shr.u32 	%r3408, %r3407, 5;
	mul.wide.u32 	%rd1691, %r3408, 4;
	sub.s64 	%rd58, %rd1, %rd1691;
	ld.local.u32 	%r8258, [%rd58+24];
	ld.local.u32 	%r8259, [%rd58+20];
	setp.eq.s32 	%p64, %r105, 0;
	@%p64 bra 	$L__BB4_72;
	shf.l.wrap.b32 	%r8258, %r8259, %r8258, %r105;
	ld.local.u32 	%r3409, [%rd58+16];
	shf.l.wrap.b32 	%r8259, %r3409, %r8259, %r105;
$L__BB4_72:
	shr.u32 	%r3410, %r8258, 30;
	shf.l.wrap.b32 	%r3411, %r8259, %r8258, 2;
	shl.b32 	%r3412, %r8259, 2;
	shr.u32 	%r3413, %r3411, 31;
	add.s32 	%r3414, %r3413, %r3410;
	neg.s32 	%r3415, %r3414;
	setp.lt.s32 	%p65, %r101, 0;
	selp.b32 	%r8260, %r3415, %r3414, %p65;
	xor.b32  	%r3416, %r3411, %r101;
	shr.s32 	%r3417, %r3411, 31;
	xor.b32  	%r3418, %r3417, %r3411;
	xor.b32  	%r3419, %r3417, %r3412;
	cvt.u64.u32 	%rd1692, %r3418;
	shl.b64 	%rd1693, %rd1692, 32;
	cvt.u64.u32 	%rd1694, %r3419;
	or.b64  	%rd1695, %rd1693, %rd1694;
	cvt.rn.f64.s64 	%fd15, %rd1695;
	mul.f64 	%fd16, %fd15, 0d3BF921FB54442D19;
	cvt.rn.f32.f64 	%f1638, %fd16;
	neg.f32 	%f1639, %f1638;
	setp.lt.s32 	%p66, %r3416, 0;
	selp.f32 	%f5920, %f1639, %f1638, %p66;
$L__BB4_73:
	add.s32 	%r3421, %r8260, 1;
	mul.rn.f32 	%f1641, %f5920, %f5920;
	and.b32  	%r3422, %r8260, 1;
	setp.eq.b32 	%p67, %r3422, 1;
	selp.f32 	%f1642, %f5920, 0f3F800000, %p67;
	fma.rn.f32 	%f1643, %f1641, %f1642, 0f00000000;
	fma.rn.f32 	%f1644, %f1641, 0f37CBAC00, 0fBAB607ED;
	selp.f32 	%f1645, 0fB94D4153, %f1644, %p67;
	selp.f32 	%f1646, 0f3C0885E4, 0f3D2AAABB, %p67;
	fma.rn.f32 	%f1647, %f1645, %f1641, %f1646;
	selp.f32 	%f1648, 0fBE2AAAA8, 0fBEFFFFFF, %p67;
	fma.rn.f32 	%f1649, %f1647, %f1641, %f1648;
	fma.rn.f32 	%f1650, %f1649, %f1643, %f1642;
	and.b32  	%r3423, %r3421, 2;
	setp.eq.s32 	%p68, %r3423, 0;
	mov.f32 	%f1651, 0f00000000;
	sub.f32 	%f1652, %f1651, %f1650;
	selp.f32 	%f54, %f1650, %f1652, %p68;
	mul.f32 	%f1653, %f54, 0f3F22F983;
	cvt.rni.s32.f32 	%r8264, %f1653;
	cvt.rn.f32.s32 	%f1654, %r8264;
	fma.rn.f32 	%f1655, %f1654, 0fBFC90FDA, %f54;
	fma.rn.f32 	%f1656, %f1654, 0fB3A22168, %f1655;
	fma.rn.f32 	%f5921, %f1654, 0fA7C234C5, %f1656;
	abs.f32 	%f56, %f54;
	setp.ltu.f32 	%p69, %f56, 0f47CE4780;
	@%p69 bra 	$L__BB4_81;
	setp.neu.f32 	%p70, %f56, 0f7F800000;
	@%p70 bra 	$L__BB4_76;
	mov.f32 	%f1659, 0f00000000;
	mul.rn.f32 	%f5921, %f54, %f1659;
	mov.b32 	%r8264, 0;
	bra.uni 	$L__BB4_81;
$L__BB4_76:
	mov.b32 	%r115, %f54;
	shl.b32 	%r3425, %r115, 8;
	or.b32  	%r116, %r3425, -2147483648;
	mov.b64 	%rd3517, 0;
	mov.b32 	%r8261, 0;
	mov.u64 	%rd3515, __cudart_i2opi_f;
	mov.u64 	%rd3516, %rd1;
$L__BB4_77:
	.pragma "nounroll";
	ld.global.nc.u32 	%r3426, [%rd3515];
	mad.wide.u32 	%rd1698, %r3426, %r116, %rd3517;
	shr.u64 	%rd3517, %rd1698, 32;
	st.local.u32 	[%rd3516], %rd1698;
	add.s32 	%r8261, %r8261, 1;
	add.s64 	%rd3516, %rd3516, 4;
	add.s64 	%rd3515, %rd3515, 4;
	setp.ne.s32 	%p71, %r8261, 6;
	@%p71 bra 	$L__BB4_77;
	shr.u32 	%r3427, %r115, 23;
	st.local.u32 	[%rd1+24], %rd3517;
	and.b32  	%r119, %r3427, 31;
	and.b32  	%r3428, %r3427, 224;
	add.s32 	%r3429, %r3428, -128;
	shr.u32 	%r3430, %r3429, 5;
	mul.wide.u32 	%rd1699, %r3430, 4;
	sub.s64 	%rd65, %rd1, %rd1699;
	ld.local.u32 	%r8262, [%rd65+24];
	ld.local.u32 	%r8263, [%rd65+20];
	setp.eq.s32 	%p72, %r119, 0;
	@%p72 bra 	$L__BB4_80;
	shf.l.wrap.b32 	%r8262, %r8263, %r8262, %r119;
	ld.local.u32 	%r3431, [%rd65+16];
	shf.l.wrap.b32 	%r8263, %r3431, %r8263, %r119;
$L__BB4_80:
	shr.u32 	%r3432, %r8262, 30;
	shf.l.wrap.b32 	%r3433, %r8263, %r8262, 2;
	shl.b32 	%r3434, %r8263, 2;
	shr.u32 	%r3435, %r3433, 31;
	add.s32 	%r3436, %r3435, %r3432;
	neg.s32 	%r3437, %r3436;
	setp.lt.s32 	%p73, %r115, 0;
	selp.b32 	%r8264, %r3437, %r3436, %p73;
	xor.b32  	%r3438, %r3433, %r115;
	shr.s32 	%r3439, %r3433, 31;
	xor.b32  	%r3440, %r3439, %r3433;
	xor.b32  	%r3441, %r3439, %r3434;
	cvt.u64.u32 	%rd1700, %r3440;
	shl.b64 	%rd1701, %rd1700, 32;
	cvt.u64.u32 	%rd1702, %r3441;
	or.b64  	%rd1703, %rd1701, %rd1702;
	cvt.rn.f64.s64 	%fd17, %rd1703;
	mul.f64 	%fd18, %fd17, 0d3BF921FB54442D19;
	cvt.rn.f32.f64 	%f1657, %fd18;
	neg.f32 	%f1658, %f1657;
	setp.lt.s32 	%p74, %r3438, 0;
	selp.f32 	%f5921, %f1658, %f1657, %p74;
$L__BB4_81:
	mul.rn.f32 	%f1660, %f5921, %f5921;
	and.b32  	%r3443, %r8264, 1;
	setp.eq.b32 	%p75, %r3443, 1;
	selp.f32 	%f1661, 0f3F800000, %f5921, %p75;
	fma.rn.f32 	%f1662, %f1660, %f1661, 0f00000000;
	fma.rn.f32 	%f1663, %f1660, 0f37CBAC00, 0fBAB607ED;
	selp.f32 	%f1664, %f1663, 0fB94D4153, %p75;
	selp.f32 	%f1665, 0f3D2AAABB, 0f3C0885E4, %p75;
	fma.rn.f32 	%f1666, %f1664, %f1660, %f1665;
	selp.f32 	%f1667, 0fBEFFFFFF, 0fBE2AAAA8, %p75;
	fma.rn.f32 	%f1668, %f1666, %f1660, %f1667;
	fma.rn.f32 	%f1669, %f1668, %f1662, %f1661;
	and.b32  	%r3444, %r8264, 2;
	setp.eq.s32 	%p76, %r3444, 0;
	mov.f32 	%f1670, 0f00000000;
	sub.f32 	%f1671, %f1670, %f1669;
	selp.f32 	%f60, %f1669, %f1671, %p76;
	mul.f32 	%f1672, %f60, 0f3F22F983;
	cvt.rni.s32.f32 	%r8268, %f1672;
	cvt.rn.f32.s32 	%f1673, %r8268;
	fma.rn.f32 	%f1674, %f1673, 0fBFC90FDA, %f60;
	fma.rn.f32 	%f1675, %f1673, 0fB3A22168, %f1674;
	fma.rn.f32 	%f5922, %f1673, 0fA7C234C5, %f1675;
	abs.f32 	%f62, %f60;
	setp.ltu.f32 	%p77, %f62, 0f47CE4780;
	@%p77 bra 	$L__BB4_89;
	setp.neu.f32 	%p78, %f62, 0f7F800000;
	@%p78 bra 	$L__BB4_84;
	mov.f32 	%f1678, 0f00000000;
	mul.rn.f32 	%f5922, %f60, %f1678;
	mov.b32 	%r8268, 0;
	bra.uni 	$L__BB4_89;
$L__BB4_84:
	mov.b32 	%r129, %f60;
	shl.b32 	%r3446, %r129, 8;
	or.b32  	%r130, %r3446, -2147483648;
	mov.b64 	%rd3520, 0;
	mov.b32 	%r8265, 0;
	mov.u64 	%rd3518, __cudart_i2opi_f;
	mov.u64 	%rd3519, %rd1;
$L__BB4_85:
	.pragma "nounroll";
	ld.global.nc.u32 	%r3447, [%rd3518];
	mad.wide.u32 	%rd1706, %r3447, %r130, %rd3520;
	shr.u64 	%rd3520, %rd1706, 32;
	st.local.u32 	[%rd3519], %rd1706;
	add.s32 	%r8265, %r8265, 1;
	add.s64 	%rd3519, %rd3519, 4;
	add.s64 	%rd3518, %rd3518, 4;
	setp.ne.s32 	%p79, %r8265, 6;
	@%p79 bra 	$L__BB4_85;
	shr.u32 	%r3448, %r129, 23;
	st.local.u32 	[%rd1+24], %rd3520;
	and.b32  	%r133, %r3448, 31;
	and.b32  	%r3449, %r3448, 224;
	add.s32 	%r3450, %r3449, -128;
	shr.u32 	%r3451, %r3450, 5;
	mul.wide.u32 	%rd1707, %r3451, 4;
	sub.s64 	%rd72, %rd1, %rd1707;
	ld.local.u32 	%r8266, [%rd72+24];
	ld.local.u32 	%r8267, [%rd72+20];
	setp.eq.s32 	%p80, %r133, 0;
	@%p80 bra 	$L__BB4_88;
	shf.l.wrap.b32 	%r8266, %r8267, %r8266, %r133;
	ld.local.u32 	%r3452, [%rd72+16];
	shf.l.wrap.b32 	%r8267, %r3452, %r8267, %r133;
$L__BB4_88:
	shr.u32 	%r3453, %r8266, 30;
	shf.l.wrap.b32 	%r3454, %r8267, %r8266, 2;
	shl.b32 	%r3455, %r8267, 2;
	shr.u32 	%r3456, %r3454, 31;
	add.s32 	%r3457, %r3456, %r3453;
	neg.s32 	%r3458, %r3457;
	setp.lt.s32 	%p81, %r129, 0;
	selp.b32 	%r8268, %r3458, %r3457, %p81;
	xor.b32  	%r3459, %r3454, %r129;
	shr.s32 	%r3460, %r3454, 31;
	xor.b32  	%r3461, %r3460, %r3454;
	xor.b32  	%r3462, %r3460, %r3455;
	cvt.u64.u32 	%rd1708, %r3461;
	shl.b64 	%rd1709, %rd1708, 32;
	cvt.u64.u32 	%rd1710, %r3462;
	or.b64  	%rd1711, %rd1709, %rd1710;
	cvt.rn.f64.s64 	%fd19, %rd1711;
	mul.f64 	%fd20, %fd19, 0d3BF921FB54442D19;
	cvt.rn.f32.f64 	%f1676, %fd20;
	neg.f32 	%f1677, %f1676;
	setp.lt.s32 	%p82, %r3459, 0;
	selp.f32 	%f5922, %f1677, %f1676, %p82;
$L__BB4_89:
	add.s32 	%r3464, %r8268, 1;
	mul.rn.f32 	%f1679, %f5922, %f5922;
	and.b32  	%r3465, %r8268, 1;
	setp.eq.b32 	%p83, %r3465, 1;
	selp.f32 	%f1680, %f5922, 0f3F800000, %p83;
	fma.rn.f32 	%f1681, %f1679, %f1680, 0f00000000;
	fma.rn.f32 	%f1682, %f1679, 0f37CBAC00, 0fBAB607ED;
	selp.f32 	%f1683, 0fB94D4153, %f1682, %p83;
	selp.f32 	%f1684, 0f3C0885E4, 0f3D2AAABB, %p83;
	fma.rn.f32 	%f1685, %f1683, %f1679, %f1684;
	selp.f32 	%f1686, 0fBE2AAAA8, 0fBEFFFFFF, %p83;
	fma.rn.f32 	%f1687, %f1685, %f1679, %f1686;
	fma.rn.f32 	%f1688, %f1687, %f1681, %f1680;
	and.b32  	%r3466, %r3464, 2;
	setp.eq.s32 	%p84, %r3466, 0;
	mov.f32 	%f1689, 0f00000000;
	sub.f32 	%f1690, %f1689, %f1688;
	selp.f32 	%f5924, %f1688, %f1690, %p84;
	setp.leu.f32 	%p85, %f2, 0f41100000;
	@%p85 bra 	$L__BB4_99;
	mul.f32 	%f1691, %f5924, 0f3F22F983;
	cvt.rni.s32.f32 	%r8272, %f1691;
	cvt.rn.f32.s32 	%f1692, %r8272;
	fma.rn.f32 	%f1693, %f1692, 0fBFC90FDA, %f5924;
	fma.rn.f32 	%f1694, %f1692, 0fB3A22168, %f1693;
	fma.rn.f32 	%f5923, %f1692, 0fA7C234C5, %f1694;
	abs.f32 	%f68, %f5924;
	setp.ltu.f32 	%p86, %f68, 0f47CE4780;
	@%p86 bra 	$L__BB4_98;
	setp.neu.f32 	%p87, %f68, 0f7F800000;
	@%p87 bra 	$L__BB4_93;
	mov.f32 	%f1697, 0f00000000;
	mul.rn.f32 	%f5923, %f5924, %f1697;
	mov.b32 	%r8272, 0;
	bra.uni 	$L__BB4_98;
$L__BB4_93:
	mov.b32 	%r143, %f5924;
	shl.b32 	%r3468, %r143, 8;
	or.b32  	%r144, %r3468, -2147483648;
	mov.b64 	%rd3523, 0;
	mov.b32 	%r8269, 0;
	mov.u64 	%rd3521, __cudart_i2opi_f;
	mov.u64 	%rd3522, %rd1;
$L__BB4_94:
	.pragma "nounroll";
	ld.global.nc.u32 	%r3469, [%rd3521];
	mad.wide.u32 	%rd1714, %r3469, %r144, %rd3523;
	shr.u64 	%rd3523, %rd1714, 32;
	st.local.u32 	[%rd3522], %rd1714;
	add.s32 	%r8269, %r8269, 1;
	add.s64 	%rd3522, %rd3522, 4;
	add.s64 	%rd3521, %rd3521, 4;
	setp.ne.s32 	%p88, %r8269, 6;
	@%p88 bra 	$L__BB4_94;
	shr.u32 	%r3470, %r143, 23;
	st.local.u32 	[%rd1+24], %rd3523;
	and.b32  	%r147, %r3470, 31;
	and.b32  	%r3471, %r3470, 224;
	add.s32 	%r3472, %r3471, -128;
	shr.u32 	%r3473, %r3472, 5;
	mul.wide.u32 	%rd1715, %r3473, 4;
	sub.s64 	%rd79, %rd1, %rd1715;
	ld.local.u32 	%r8270, [%rd79+24];
	ld.local.u32 	%r8271, [%rd79+20];
	setp.eq.s32 	%p89, %r147, 0;
	@%p89 bra 	$L__BB4_97;
	shf.l.wrap.b32 	%r8270, %r8271, %r8270, %r147;
	ld.local.u32 	%r3474, [%rd79+16];
	shf.l.wrap.b32 	%r8271, %r3474, %r8271, %r147;
$L__BB4_97:
	shr.u32 	%r3475, %r8270, 30;
	shf.l.wrap.b32 	%r3476, %r8271, %r8270, 2;
	shl.b32 	%r3477, %r8271, 2;
	shr.u32 	%r3478, %r3476, 31;
	add.s32 	%r3479, %r3478, %r3475;
	neg.s32 	%r3480, %r3479;
	setp.lt.s32 	%p90, %r143, 0;
	selp.b32 	%r8272, %r3480, %r3479, %p90;
	xor.b32  	%r3481, %r3476, %r143;
	shr.s32 	%r3482, %r3476, 31;
	xor.b32  	%r3483, %r3482, %r3476;
	xor.b32  	%r3484, %r3482, %r3477;
	cvt.u64.u32 	%rd1716, %r3483;
	shl.b64 	%rd1717, %rd1716, 32;
	cvt.u64.u32 	%rd1718, %r3484;
	or.b64  	%rd1719, %rd1717, %rd1718;
	cvt.rn.f64.s64 	%fd21, %rd1719;
	mul.f64 	%fd22, %fd21, 0d3BF921FB54442D19;
	cvt.rn.f32.f64 	%f1695, %fd22;
	neg.f32 	%f1696, %f1695;
	setp.lt.s32 	%p91, %r3481, 0;
	selp.f32 	%f5923, %f1696, %f1695, %p91;
$L__BB4_98:
	mul.rn.f32 	%f1698, %f5923, %f5923;
	and.b32  	%r3486, %r8272, 1;
	setp.eq.b32 	%p92, %r3486, 1;
	selp.f32 	%f1699, 0f3F800000, %f5923, %p92;
	fma.rn.f32 	%f1700, %f1698, %f1699, 0f00000000;
	fma.rn.f32 	%f1701, %f1698, 0f37CBAC00, 0fBAB607ED;
	selp.f32 	%f1702, %f1701, 0fB94D4153, %p92;
	selp.f32 	%f1703, 0f3D2AAABB, 0f3C0885E4, %p92;
	fma.rn.f32 	%f1704, %f1702, %f1698, %f1703;
	selp.f32 	%f1705, 0fBEFFFFFF, 0fBE2AAAA8, %p92;
	fma.rn.f32 	%f1706, %f1704, %f1698, %f1705;
	fma.rn.f32 	%f1707, %f1706, %f1700, %f1699;
	and.b32  	%r3487, %r8272, 2;
	setp.eq.s32 	%p93, %r3487, 0;
	mov.f32 	%f1708, 0f00000000;
	sub.f32 	%f1709, %f1708, %f1707;
	selp.f32 	%f5924, %f1707, %f1709, %p93;
$L__BB4_99:
	mul.f32 	%f1710, %f5924, 0f3F22F983;
	cvt.rni.s32.f32 	%r8276, %f1710;
	cvt.rn.f32.s32 	%f1711, %r8276;
	fma.rn.f32 	%f1712, %f1711, 0fBFC90FDA, %f5924;
	fma.rn.f32 	%f1713, %f1711, 0fB3A22168, %f1712;
	fma.rn.f32 	%f5925, %f1711, 0fA7C234C5, %f1713;
	abs.f32 	%f75, %f5924;
	setp.ltu.f32 	%p94, %f75, 0f47CE4780;
	@%p94 bra 	$L__BB4_107;
	setp.neu.f32 	%p95, %f75, 0f7F800000;
	@%p95 bra 	$L__BB4_102;
	mov.f32 	%f1716, 0f00000000;
	mul.rn.f32 	%f5925, %f5924, %f1716;
	mov.b32 	%r8276, 0;
	bra.uni 	$L__BB4_107;
$L__BB4_102:
	mov.b32 	%r157, %f5924;
	shl.b32 	%r3489, %r157, 8;
	or.b32  	%r158, %r3489, -2147483648;
	mov.b64 	%rd3526, 0;
	mov.b32 	%r8273, 0;
	mov.u64 	%rd3524, __cudart_i2opi_f;
	mov.u64 	%rd3525, %rd1;
$L__BB4_103:
	.pragma "nounroll";
	ld.global.nc.u32 	%r3490, [%rd3524];
	mad.wide.u32 	%rd1722, %r3490, %r158, %rd3526;
	shr.u64 	%rd3526, %rd1722, 32;
	st.local.u32 	[%rd3525], %rd1722;
	add.s32 	%r8273, %r8273, 1;
	add.s64 	%rd3525, %rd3525, 4;
	add.s64 	%rd3524, %rd3524, 4;
	setp.ne.s32 	%p96, %r8273, 6;
	@%p96 bra 	$L__BB4_103;
	shr.u32 	%r3491, %r157, 23;
	st.local.u32 	[%rd1+24], %rd3526;
	and.b32  	%r161, %r3491, 31;
	and.b32  	%r3492, %r3491, 224;
	add.s32 	%r3493, %r3492, -128;
	shr.u32 	%r3494, %r3493, 5;
	mul.wide.u32 	%rd1723, %r3494, 4;
	sub.s64 	%rd86, %rd1, %rd1723;
	ld.local.u32 	%r8274, [%rd86+24];
	ld.local.u32 	%r8275, [%rd86+20];
	setp.eq.s32 	%p97, %r161, 0;
	@%p97 bra 	$L__BB4_106;
	shf.l.wrap.b32 	%r8274, %r8275, %r8274, %r161;
	ld.local.u32 	%r3495, [%rd86+16];
	shf.l.wrap.b32 	%r8275, %r3495, %r8275, %r161;
$L__BB4_106:
	shr.u32 	%r3496, %r8274, 30;
	shf.l.wrap.b32 	%r3497, %r8275, %r8274, 2;
	shl.b32 	%r3498, %r8275, 2;
	shr.u32 	%r3499, %r3497, 31;
	add.s32 	%r3500, %r3499, %r3496;
	neg.s32 	%r3501, %r3500;
	setp.lt.s32 	%p98, %r157, 0;
	selp.b32 	%r8276, %r3501, %r3500, %p98;
	xor.b32  	%r3502, %r3497, %r157;
	shr.s32 	%r3503, %r3497, 31;
	xor.b32  	%r3504, %r3503, %r3497;
	xor.b32  	%r3505, %r3503, %r3498;
	cvt.u64.u32 	%rd1724, %r3504;
	shl.b64 	%rd1725, %rd1724, 32;
	cvt.u64.u32 	%rd1726, %r3505;
	or.b64  	%rd1727, %rd1725, %rd1726;
	cvt.rn.f64.s64 	%fd23, %rd1727;
	mul.f64 	%fd24, %fd23, 0d3BF921FB54442D19;
	cvt.rn.f32.f64 	%f1714, %fd24;
	neg.f32 	%f1715, %f1714;
	setp.lt.s32 	%p99, %r3502, 0;
	selp.f32 	%f5925, %f1715, %f1714, %p99;
$L__BB4_107:
	mul.rn.f32 	%f1717, %f5925, %f5925;
	and.b32  	%r3507, %r8276, 1;
	setp.eq.b32 	%p100, %r3507, 1;
	selp.f32 	%f1718, 0f3F800000, %f5925, %p100;
	fma.rn.f32 	%f1719, %f1717, %f1718, 0f00000000;
	fma.rn.f32 	%f1720, %f1717, 0f37CBAC00, 0fBAB607ED;
	selp.f32 	%f1721, %f1720, 0fB94D4153, %p100;
	selp.f32 	%f1722, 0f3D2AAABB, 0f3C0885E4, %p100;
	fma.rn.f32 	%f1723, %f1721, %f1717, %f1722;
	selp.f32 	%f1724, 0fBEFFFFFF, 0fBE2AAAA8, %p100;
	fma.rn.f32 	%f1725, %f1723, %f1717, %f1724;
	fma.rn.f32 	%f1726, %f1725, %f1719, %f1718;
	and.b32  	%r3508, %r8276, 2;
	setp.eq.s32 	%p101, %r3508, 0;
	mov.f32 	%f1727, 0f00000000;
	sub.f32 	%f1728, %f1727, %f1726;
	selp.f32 	%f79, %f1726, %f1728, %p101;
	mul.f32 	%f1729, %f79, 0f3F22F983;
	cvt.rni.s32.f32 	%r8280, %f1729;
	cvt.rn.f32.s32 	%f1730, %r8280;
	fma.rn.f32 	%f1731, %f1730, 0fBFC90FDA, %f79;
	fma.rn.f32 	%f1732, %f1730, 0fB3A22168, %f1731;
	fma.rn.f32 	%f5926, %f1730, 0fA7C234C5, %f1732;
	abs.f32 	%f81, %f79;
	setp.ltu.f32 	%p102, %f81, 0f47CE4780;
	@%p102 bra 	$L__BB4_115;
	setp.neu.f32 	%p103, %f81, 0f7F800000;
	@%p103 bra 	$L__BB4_110;
	mov.f32 	%f1735, 0f00000000;
	mul.rn.f32 	%f5926, %f79, %f1735;
	mov.b32 	%r8280, 0;
	bra.uni 	$L__BB4_115;
$L__BB4_110:
	mov.b32 	%r171, %f79;
	shl.b32 	%r3510, %r171, 8;
	or.b32  	%r172, %r3510, -2147483648;
	mov.b64 	%rd3529, 0;
	mov.b32 	%r8277, 0;
	mov.u64 	%rd3527, __cudart_i2opi_f;
	mov.u64 	%rd3528, %rd1;
$L__BB4_111:
	.pragma "nounroll";
	ld.global.nc.u32 	%r3511, [%rd3527];
	mad.wide.u32 	%rd1730, %r3511, %r172, %rd3529;
	shr.u64 	%rd3529, %rd1730, 32;
	st.local.u32 	[%rd3528], %rd1730;
	add.s32 	%r8277, %r8277, 1;
	add.s64 	%rd3528, %rd3528, 4;
	add.s64 	%rd3527, %rd3527, 4;
	setp.ne.s32 	%p104, %r8277, 6;
	@%p104 bra 	$L__BB4_111;
	shr.u32 	%r3512, %r171, 23;
	st.local.u32 	[%rd1+24], %rd3529;
	and.b32  	%r175, %r3512, 31;
	and.b32  	%r3513, %r3512, 224;
	add.s32 	%r3514, %r3513, -128;
	shr.u32 	%r3515, %r3514, 5;
	mul.wide.u32 	%rd1731, %r3515, 4;
	sub.s64 	%rd93, %rd1, %rd1731;
	ld.local.u32 	%r8278, [%rd93+24];
	ld.local.u32 	%r8279, [%rd93+20];
	setp.eq.s32 	%p105, %r175, 0;
	@%p105 bra 	$L__BB4_114;
	shf.l.wrap.b32 	%r8278, %r8279, %r8278, %r175;
	ld.local.u32 	%r3516, [%rd93+16];
	shf.l.wrap.b32 	%r8279, %r3516, %r8279, %r175;
$L__BB4_114:
	shr.u32 	%r3517, %r8278, 30;
	shf.l.wrap.b32 	%r3518, %r8279, %r8278, 2;
	shl.b32 	%r3519, %r8279, 2;
	shr.u32 	%r3520, %r3518, 31;
	add.s32 	%r3521, %r3520, %r3517;
	neg.s32 	%r3522, %r3521;
	setp.lt.s32 	%p106, %r171, 0;
	selp.b32 	%r8280, %r3522, %r3521, %p106;
	xor.b32  	%r3523, %r3518, %r171;
	shr.s32 	%r3524, %r3518, 31;
	xor.b32  	%r3525, %r3524, %r3518;
	xor.b32  	%r3526, %r3524, %r3519;
	cvt.u64.u32 	%rd1732, %r3525;
	shl.b64 	%rd1733, %rd1732, 32;
	cvt.u64.u32 	%rd1734, %r3526;
	or.b64  	%rd1735, %rd1733, %rd1734;
	cvt.rn.f64.s64 	%fd25, %rd1735;
	mul.f64 	%fd26, %fd25, 0d3BF921FB54442D19;
	cvt.rn.f32.f64 	%f1733, %fd26;
	neg.f32 	%f1734, %f1733;
	setp.lt.s32 	%p107, %r3523, 0;
	selp.f32 	%f5926, %f1734, %f1733, %p107;
$L__BB4_115:
	add.s32 	%r3528, %r8280, 1;
	mul.rn.f32 	%f1736, %f5926, %f5926;
	and.b32  	%r3529, %r8280, 1;
	setp.eq.b32 	%p108, %r3529, 1;
	selp.f32 	%f1737, %f5926, 0f3F800000, %p108;
	fma.rn.f32 	%f1738, %f1736, %f1737, 0f00000000;
	fma.rn.f32 	%f1739, %f1736, 0f37CBAC00, 0fBAB607ED;
	selp.f32 	%f1740, 0fB94D4153, %f1739, %p108;
	selp.f32 	%f1741, 0f3C0885E4, 0f3D2AAABB, %p108;
	fma.rn.f32 	%f1742, %f1740, %f1736, %f1741;
	selp.f32 	%f1743, 0fBE2AAAA8, 0fBEFFFFFF, %p108;
	fma.rn.f32 	%f1744, %f1742, %f1736, %f1743;
	fma.rn.f32 	%f1745, %f1744, %f1738, %f1737;
	and.b32  	%r3530, %r3528, 2;
	setp.eq.s32 	%p109, %r3530, 0;
	mov.f32 	%f1746, 0f00000000;
	sub.f32 	%f1747, %f1746, %f1745;
	selp.f32 	%f5928, %f1745, %f1747, %p109;
	setp.leu.f32 	%p110, %f2, 0f40C00000;
	@%p110 bra 	$L__BB4_125;
	mul.f32 	%f1748, %f5928, 0f3F22F983;
	cvt.rni.s32.f32 	%r8284, %f1748;
	cvt.rn.f32.s32 	%f1749, %r8284;
	fma.rn.f32 	%f1750, %f1749, 0fBFC90FDA, %f5928;
	fma.rn.f32 	%f1751, %f1749, 0fB3A22168, %f1750;
	fma.rn.f32 	%f5927, %f1749, 0fA7C234C5, %f1751;
	abs.f32 	%f87, %f5928;
	setp.ltu.f32 	%p111, %f87, 0f47CE4780;
	@%p111 bra 	$L__BB4_124;
	setp.neu.f32 	%p112, %f87, 0f7F800000;
	@%p112 bra 	$L__BB4_119;
	mov.f32 	%f1754, 0f00000000;
	mul.rn.f32 	%f5927, %f5928, %f1754;
	mov.b32 	%r8284, 0;
	bra.uni 	$L__BB4_124;
$L__BB4_119:
	mov.b32 	%r185, %f5928;
	shl.b32 	%r3532, %r185, 8;
	or.b32  	%r186, %r3532, -2147483648;
	mov.b64 	%rd3532, 0;
	mov.b32 	%r8281, 0;
	mov.u64 	%rd3530, __cudart_i2opi_f;
	mov.u64 	%rd3531, %rd1;
$L__BB4_120:
	.pragma "nounroll";
	ld.global.nc.u32 	%r3533, [%rd3530];
	mad.wide.u32 	%rd1738, %r3533, %r186, %rd3532;
	shr.u64 	%rd3532, %rd1738, 32;
	st.local.u32 	[%rd3531], %rd1738;
	add.s32 	%r8281, %r8281, 1;
	add.s64 	%rd3531, %rd3531, 4;
	add.s64 	%rd3530, %rd3530, 4;
	setp.ne.s32 	%p113, %r8281, 6;
	@%p113 bra 	$L__BB4_120;
	shr.u32 	%r3534, %r185, 23;
	st.local.u32 	[%rd1+24], %rd3532;
	and.b32  	%r189, %r3534, 31;
	and.b32  	%r3535, %r3534, 224;
	add.s32 	%r3536, %r3535, -128;
	shr.u32 	%r3537, %r3536, 5;
	mul.wide.u32 	%rd1739, %r3537, 4;
	sub.s64 	%rd100, %rd1, %rd1739;
	ld.local.u32 	%r8282, [%rd100+24];
	ld.local.u32 	%r8283, [%rd100+20];
	setp.eq.s32 	%p114, %r189, 0;
	@%p114 bra 	$L__BB4_123;
	shf.l.wrap.b32 	%r8282, %r8283, %r8282, %r189;
	ld.local.u32 	%r3538, [%rd100+16];
	shf.l.wrap.b32 	%r8283, %r3538, %r8283, %r189;
$L__BB4_123:
	shr.u32 	%r3539, %r8282, 30;
	shf.l.wrap.b32 	%r3540, %r8283, %r8282, 2;
	shl.b32 	%r3541, %r8283, 2;
	shr.u32 	%r3542, %r3540, 31;
	add.s32 	%r3543, %r3542, %r3539;
	neg.s32 	%r3544, %r3543;
	setp.lt.s32 	%p115, %r185, 0;
	selp.b32 	%r8284, %r3544, %r3543, %p115;
	xor.b32  	%r3545, %r3540, %r185;
	shr.s32 	%r3546, %r3540, 31;
	xor.b32  	%r3547, %r3546, %r3540;
	xor.b32  	%r3548, %r3546, %r3541;
	cvt.u64.u32 	%rd1740, %r3547;
	shl.b64 	%rd1741, %rd1740, 32;
	cvt.u64.u32 	%rd1742, %r3548;
	or.b64  	%rd1743, %rd1741, %rd1742;
	cvt.rn.f64.s64 	%fd27, %rd1743;
	mul.f64 	%fd28, %fd27, 0d3BF921FB54442D19;
	cvt.rn.f32.f64 	%f1752, %fd28;
	neg.f32 	%f1753, %f1752;
	setp.lt.s32 	%p116, %r3545, 0;
	selp.f32 	%f5927, %f1753, %f1752, %p116;
$L__BB4_124:
	add.s32 	%r3550, %r8284, 1;
	mul.rn.f32 	%f1755, %f5927, %f5927;
	and.b32  	%r3551, %r8284, 1;
	setp.eq.b32 	%p117, %r3551, 1;
	selp.f32 	%f1756, %f5927, 0f3F800000, %p117;
	fma.rn.f32 	%f1757, %f1755, %f1756, 0f00000000;
	fma.rn.f32 	%f1758, %f1755, 0f37CBAC00, 0fBAB607ED;
	selp.f32 	%f1759, 0fB94D4153, %f1758, %p117;
	selp.f32 	%f1760, 0f3C0885E4, 0f3D2AAABB, %p117;
	fma.rn.f32 	%f1761, %f1759, %f1755, %f1760;
	selp.f32 	%f1762, 0fBE2AAAA8, 0fBEFFFFFF, %p117;
	fma.rn.f32 	%f1763, %f1761, %f1755, %f1762;
	fma.rn.f32 	%f1764, %f1763, %f1757, %f1756;
	and.b32  	%r3552, %r3550, 2;
	setp.eq.s32 	%p118, %r3552, 0;
	mov.f32 	%f1765, 0f00000000;
	sub.f32 	%f1766, %f1765, %f1764;
	selp.f32 	%f5928, %f1764, %f1766, %p118;
$L__BB4_125:
	mul.f32 	%f1767, %f5928, 0f3F22F983;
	cvt.rni.s32.f32 	%r8288, %f1767;
	cvt.rn.f32.s32 	%f1768, %r8288;
	fma.rn.f32 	%f1769, %f1768, 0fBFC90FDA, %f5928;
	fma.rn.f32 	%f1770, %f1768, 0fB3A22168, %f1769;
	fma.rn.f32 	%f5929, %f1768, 0fA7C234C5, %f1770;
	abs.f32 	%f94, %f5928;
	setp.ltu.f32 	%p119, %f94, 0f47CE4780;
	@%p119 bra 	$L__BB4_133;
	setp.neu.f32 	%p120, %f94, 0f7F800000;
	@%p120 bra 	$L__BB4_128;
	mov.f32 	%f1773, 0f00000000;
	mul.rn.f32 	%f5929, %f5928, %f1773;
	mov.b32 	%r8288, 0;
	bra.uni 	$L__BB4_133;
$L__BB4_128:
	mov.b32 	%r199, %f5928;
	shl.b32 	%r3554, %r199, 8;
	or.b32  	%r200, %r3554, -2147483648;
	mov.b64 	%rd3535, 0;
	mov.b32 	%r8285, 0;
	mov.u64 	%rd3533, __cudart_i2opi_f;
	mov.u64 	%rd3534, %rd1;
$L__BB4_129:
	.pragma "nounroll";
	ld.global.nc.u32 	%r3555, [%rd3533];
	mad.wide.u32 	%rd1746, %r3555, %r200, %rd3535;
	shr.u64 	%rd3535, %rd1746, 32;
	st.local.u32 	[%rd3534], %rd1746;
	add.s32 	%r8285, %r8285, 1;
	add.s64 	%rd3534, %rd3534, 4;
	add.s64 	%rd3533, %rd3533, 4;
	setp.ne.s32 	%p121, %r8285, 6;
	@%p121 bra 	$L__BB4_129;
	shr.u32 	%r3556, %r199, 23;
	st.local.u32 	[%rd1+24], %rd3535;
	and.b32  	%r203, %r3556, 31;
	and.b32  	%r3557, %r3556, 224;
	add.s32 	%r3558, %r3557, -128;
	shr.u32 	%r3559, %r3558, 5;
	mul.wide.u32 	%rd1747, %r3559, 4;
	sub.s64 	%rd107, %rd1, %rd1747;
	ld.local.u32 	%r8286, [%rd107+24];
	ld.local.u32 	%r8287, [%rd107+20];
	setp.eq.s32 	%p122, %r203, 0;
	@%p122 bra 	$L__BB4_132;
	shf.l.wrap.b32 	%r8286, %r8287, %r8286, %r203;
	ld.local.u32 	%r3560, [%rd107+16];
	shf.l.wrap.b32 	%r8287, %r3560, %r8287, %r203;
$L__BB4_132:
	shr.u32 	%r3561, %r8286, 30;
	shf.l.wrap.b32 	%r3562, %r8287, %r8286, 2;
	shl.b32 	%r3563, %r8287, 2;
	shr.u32 	%r3564, %r3562, 31;
	add.s32 	%r3565, %r3564, %r3561;
	neg.s32 	%r3566, %r3565;
	setp.lt.s32 	%p123, %r199, 0;
	selp.b32 	%r8288, %r3566, %r3565, %p123;
	xor.b32  	%r3567, %r3562, %r199;
	shr.s32 	%r3568, %r3562, 31;
	xor.b32  	%r3569, %r3568, %r3562;
	xor.b32  	%r3570, %r3568, %r3563;
	cvt.u64.u32 	%rd1748, %r3569;
	shl.b64 	%rd1749, %rd1748, 32;
	cvt.u64.u32 	%rd1750, %r3570;
	or.b64  	%rd1751, %rd1749, %rd1750;
	cvt.rn.f64.s64 	%fd29, %rd1751;
	mul.f64 	%fd30, %fd29, 0d3BF921FB54442D19;
	cvt.rn.f32.f64 	%f1771, %fd30;
	neg.f32 	%f1772, %f1771;
	setp.lt.s32 	%p124, %r3567, 0;
	selp.f32 	%f5929, %f1772, %f1771, %p124;
$L__BB4_133:
	add.s32 	%r3572, %r8288, 1;
	mul.rn.f32 	%f1774, %f5929, %f5929;
	and.b32  	%r3573, %r8288, 1;
	setp.eq.b32 	%p125, %r3573, 1;
	selp.f32 	%f1775, %f5929, 0f3F800000, %p125;
	fma.rn.f32 	%f1776, %f1774, %f1775, 0f00000000;
	fma.rn.f32 	%f1777, %f1774, 0f37CBAC00, 0fBAB607ED;
	selp.f32 	%f1778, 0fB94D4153, %f1777, %p125;
	selp.f32 	%f1779, 0f3C0885E4, 0f3D2AAABB, %p125;
	fma.rn.f32 	%f1780, %f1778, %f1774, %f1779;
	selp.f32 	%f1781, 0fBE2AAAA8, 0fBEFFFFFF, %p125;
	fma.rn.f32 	%f1782, %f1780, %f1774, %f1781;
	fma.rn.f32 	%f1783, %f1782, %f1776, %f1775;
	and.b32  	%r3574, %r3572, 2;
	setp.eq.s32 	%p126, %r3574, 0;
	mov.f32 	%f1784, 0f00000000;
	sub.f32 	%f1785, %f1784, %f1783;
	selp.f32 	%f5931, %f1783, %f1785, %p126;
	setp.leu.f32 	%p127, %f5931, 0f41100000;
	@%p127 bra 	$L__BB4_143;
	mul.f32 	%f1786, %f5931, 0f3F22F983;
	cvt.rni.s32.f32 	%r8292, %f1786;
	cvt.rn.f32.s32 	%f1787, %r8292;
	fma.rn.f32 	%f1788, %f1787, 0fBFC90FDA, %f5931;
	fma.rn.f32 	%f1789, %f1787, 0fB3A22168, %f1788;
	fma.rn.f32 	%f5930, %f1787, 0fA7C234C5, %f1789;
	abs.f32 	%f100, %f5931;
	setp.ltu.f32 	%p128, %f100, 0f47CE4780;
	@%p128 bra 	$L__BB4_142;
	setp.neu.f32 	%p129, %f100, 0f7F800000;
	@%p129 bra 	$L__BB4_137;
	mov.f32 	%f1792, 0f00000000;
	mul.rn.f32 	%f5930, %f5931, %f1792;
	mov.b32 	%r8292, 0;
	bra.uni 	$L__BB4_142;
$L__BB4_137:
	mov.b32 	%r213, %f5931;
	shl.b32 	%r3576, %r213, 8;
	or.b32  	%r214, %r3576, -2147483648;
	mov.b64 	%rd3538, 0;
	mov.b32 	%r8289, 0;
	mov.u64 	%rd3536, __cudart_i2opi_f;
	mov.u64 	%rd3537, %rd1;
$L__BB4_138:
	.pragma "nounroll";
	ld.global.nc.u32 	%r3577, [%rd3536];
	mad.wide.u32 	%rd1754, %r3577, %r214, %rd3538;
	shr.u64 	%rd3538, %rd1754, 32;
	st.local.u32 	[%rd3537], %rd1754;
	add.s32 	%r8289, %r8289, 1;
	add.s64 	%rd3537, %rd3537, 4;
	add.s64 	%rd3536, %rd3536, 4;
	setp.ne.s32 	%p130, %r8289, 6;
	@%p130 bra 	$L__BB4_138;
	shr.u32 	%r3578, %r213, 23;
	st.local.u32 	[%rd1+24], %rd3538;
	and.b32  	%r217, %r3578, 31;
	add.s32 	%r3579, %r3578, -128;
	shr.u32 	%r3580, %r3579, 5;
	mul.wide.u32 	%rd1755, %r3580, 4;
	sub.s64 	%rd114, %rd1, %rd1755;
	ld.local.u32 	%r8290, [%rd114+24];
	ld.local.u32 	%r8291, [%rd114+20];
	setp.eq.s32 	%p131, %r217, 0;
	@%p131 bra 	$L__BB4_141;
	shf.l.wrap.b32 	%r8290, %r8291, %r8290, %r217;
	ld.local.u32 	%r3581, [%rd114+16];
	shf.l.wrap.b32 	%r8291, %r3581, %r8291, %r217;
$L__BB4_141:
	shr.u32 	%r3582, %r8290, 30;
	shf.l.wrap.b32 	%r3583, %r8291, %r8290, 2;
	shl.b32 	%r3584, %r8291, 2;
	shr.u32 	%r3585, %r3583, 31;
	add.s32 	%r8292, %r3585, %r3582;
	xor.b32  	%r3586, %r3583, %r213;
	shr.s32 	%r3587, %r3583, 31;
	xor.b32  	%r3588, %r3587, %r3583;
	xor.b32  	%r3589, %r3587, %r3584;
	cvt.u64.u32 	%rd1756, %r3588;
	shl.b64 	%rd1757, %rd1756, 32;
	cvt.u64.u32 	%rd1758, %r3589;
	or.b64  	%rd1759, %rd1757, %rd1758;
	cvt.rn.f64.s64 	%fd31, %rd1759;
	mul.f64 	%fd32, %fd31, 0d3BF921FB54442D19;
	cvt.rn.f32.f64 	%f1790, %fd32;
	neg.f32 	%f1791, %f1790;
	setp.lt.s32 	%p132, %r3586, 0;
	selp.f32 	%f5930, %f1791, %f1790, %p132;
$L__BB4_142:
	mul.rn.f32 	%f1793, %f5930, %f5930;
	and.b32  	%r3591, %r8292, 1;
	setp.eq.b32 	%p133, %r3591, 1;
	selp.f32 	%f1794, 0f3F800000, %f5930, %p133;
	fma.rn.f32 	%f1795, %f1793, %f1794, 0f00000000;
	fma.rn.f32 	%f1796, %f1793, 0f37CBAC00, 0fBAB607ED;
	selp.f32 	%f1797, %f1796, 0fB94D4153, %p133;
	selp.f32 	%f1798, 0f3D2AAABB, 0f3C0885E4, %p133;
	fma.rn.f32 	%f1799, %f1797, %f1793, %f1798;
	selp.f32 	%f1800, 0fBEFFFFFF, 0fBE2AAAA8, %p133;
	fma.rn.f32 	%f1801, %f1799, %f1793, %f1800;
	fma.rn.f32 	%f1802, %f1801, %f1795, %f1794;
	and.b32  	%r3592, %r8292, 2;
	setp.eq.s32 	%p134, %r3592, 0;
	mov.f32 	%f1803, 0f00000000;
	sub.f32 	%f1804, %f1803, %f1802;
	selp.f32 	%f5931, %f1802, %f1804, %p134;
$L__BB4_143:
	setp.leu.f32 	%p135, %f5931, %f1;
	@%p135 bra 	$L__BB4_153;
	mul.f32 	%f1805, %f5931, 0f3F22F983;
	cvt.rni.s32.f32 	%r8296, %f1805;
	cvt.rn.f32.s32 	%f1806, %r8296;
	fma.rn.f32 	%f1807, %f1806, 0fBFC90FDA, %f5931;
	fma.rn.f32 	%f1808, %f1806, 0fB3A22168, %f1807;
	fma.rn.f32 	%f5932, %f1806, 0fA7C234C5, %f1808;
	abs.f32 	%f107, %f5931;
	setp.ltu.f32 	%p136, %f107, 0f47CE4780;
	@%p136 bra 	$L__BB4_152;
	setp.neu.f32 	%p137, %f107, 0f7F800000;
	@%p137 bra 	$L__BB4_147;
	mov.f32 	%f1811, 0f00000000;
	mul.rn.f32 	%f5932, %f5931, %f1811;
	mov.b32 	%r8296, 0;
	bra.uni 	$L__BB4_152;
$L__BB4_147:
	mov.b32 	%r227, %f5931;
	shl.b32 	%r3594, %r227, 8;
	or.b32  	%r228, %r3594, -2147483648;
	mov.b64 	%rd3541, 0;
	mov.b32 	%r8293, 0;
	mov.u64 	%rd3539, __cudart_i2opi_f;
	mov.u64 	%rd3540, %rd1;
$L__BB4_148:
	.pragma "nounroll";
	ld.global.nc.u32 	%r3595, [%rd3539];
	mad.wide.u32 	%rd1762, %r3595, %r228, %rd3541;
	shr.u64 	%rd3541, %rd1762, 32;
	st.local.u32 	[%rd3540], %rd1762;
	add.s32 	%r8293, %r8293, 1;
	add.s64 	%rd3540, %rd3540, 4;
	add.s64 	%rd3539, %rd3539, 4;
	setp.ne.s32 	%p138, %r8293, 6;
	@%p138 bra 	$L__BB4_148;
	shr.u32 	%r3596, %r227, 23;
	st.local.u32 	[%rd1+24], %rd3541;
	and.b32  	%r231, %r3596, 31;
	and.b32  	%r3597, %r3596, 224;
	add.s32 	%r3598, %r3597, -128;
	shr.u32 	%r3599, %r3598, 5;
	mul.wide.u32 	%rd1763, %r3599, 4;
	sub.s64 	%rd121, %rd1, %rd1763;
	ld.local.u32 	%r8294, [%rd121+24];
	ld.local.u32 	%r8295, [%rd121+20];
	setp.eq.s32 	%p139, %r231, 0;
	@%p139 bra 	$L__BB4_151;
	shf.l.wrap.b32 	%r8294, %r8295, %r8294, %r231;
	ld.local.u32 	%r3600, [%rd121+16];
	shf.l.wrap.b32 	%r8295, %r3600, %r8295, %r231;
$L__BB4_151:
	shr.u32 	%r3601, %r8294, 30;
	shf.l.wrap.b32 	%r3602, %r8295, %r8294, 2;
	shl.b32 	%r3603, %r8295, 2;
	shr.u32 	%r3604, %r3602, 31;
	add.s32 	%r3605, %r3604, %r3601;
	neg.s32 	%r3606, %r3605;
	setp.lt.s32 	%p140, %r227, 0;
	selp.b32 	%r8296, %r3606, %r3605, %p140;
	xor.b32  	%r3607, %r3602, %r227;
	shr.s32 	%r3608, %r3602, 31;
	xor.b32  	%r3609, %r3608, %r3602;
	xor.b32  	%r3610, %r3608, %r3603;
	cvt.u64.u32 	%rd1764, %r3609;
	shl.b64 	%rd1765, %rd1764, 32;
	cvt.u64.u32 	%rd1766, %r3610;
	or.b64  	%rd1767, %rd1765, %rd1766;
	cvt.rn.f64.s64 	%fd33, %rd1767;
	mul.f64 	%fd34, %fd33, 0d3BF921FB54442D19;
	cvt.rn.f32.f64 	%f1809, %fd34;
	neg.f32 	%f1810, %f1809;
	setp.lt.s32 	%p141, %r3607, 0;
	selp.f32 	%f5932, %f1810, %f1809, %p141;
$L__BB4_152:
	add.s32 	%r3612, %r8296, 1;
	mul.rn.f32 	%f1812, %f5932, %f5932;
	and.b32  	%r3613, %r8296, 1;
	setp.eq.b32 	%p142, %r3613, 1;
	selp.f32 	%f1813, %f5932, 0f3F800000, %p142;
	fma.rn.f32 	%f1814, %f1812, %f1813, 0f00000000;
	fma.rn.f32 	%f1815, %f1812, 0f37CBAC00, 0fBAB607ED;
	selp.f32 	%f1816, 0fB94D4153, %f1815, %p142;
	selp.f32 	%f1817, 0f3C0885E4, 0f3D2AAABB, %p142;
	fma.rn.f32 	%f1818, %f1816, %f1812, %f1817;
	selp.f32 	%f1819, 0fBE2AAAA8, 0fBEFFFFFF, %p142;
	fma.rn.f32 	%f1820, %f1818, %f1812, %f1819;
	fma.rn.f32 	%f1821, %f1820, %f1814, %f1813;
	and.b32  	%r3614, %r3612, 2;
	setp.eq.s32 	%p143, %r3614, 0;
	mov.f32 	%f1822, 0f00000000;
	sub.f32 	%f1823, %f1822, %f1821;
	selp.f32 	%f5931, %f1821, %f1823, %p143;
$L__BB4_153:
	mul.f32 	%f1824, %f5931, 0f3F22F983;
	cvt.rni.s32.f32 	%r8300, %f1824;
	cvt.rn.f32.s32 	%f1825, %r8300;
	fma.rn.f32 	%f1826, %f1825, 0fBFC90FDA, %f5931;
	fma.rn.f32 	%f1827, %f1825, 0fB3A22168, %f1826;
	fma.rn.f32 	%f5934, %f1825, 0fA7C234C5, %f1827;
	abs.f32 	%f114, %f5931;
	setp.ltu.f32 	%p144, %f114, 0f47CE4780;
	@%p144 bra 	$L__BB4_161;
	setp.neu.f32 	%p145, %f114, 0f7F800000;
	@%p145 bra 	$L__BB4_156;
	mov.f32 	%f1830, 0f00000000;
	mul.rn.f32 	%f5934, %f5931, %f1830;
	mov.b32 	%r8300, 0;
	bra.uni 	$L__BB4_161;
$L__BB4_156:
	mov.b32 	%r241, %f5931;
	shl.b32 	%r3616, %r241, 8;
	or.b32  	%r242, %r3616, -2147483648;
	mov.b64 	%rd3544, 0;
	mov.b32 	%r8297, 0;
	mov.u64 	%rd3542, __cudart_i2opi_f;
	mov.u64 	%rd3543, %rd1;
$L__BB4_157:
	.pragma "nounroll";
	ld.global.nc.u32 	%r3617, [%rd3542];
	mad.wide.u32 	%rd1770, %r3617, %r242, %rd3544;
	shr.u64 	%rd3544, %rd1770, 32;
	st.local.u32 	[%rd3543], %rd1770;
	add.s32 	%r8297, %r8297, 1;
	add.s64 	%rd3543, %rd3543, 4;
	add.s64 	%rd3542, %rd3542, 4;
	setp.ne.s32 	%p146, %r8297, 6;
	@%p146 bra 	$L__BB4_157;
	shr.u32 	%r3618, %r241, 23;
	st.local.u32 	[%rd1+24], %rd3544;
	and.b32  	%r245, %r3618, 31;
	and.b32  	%r3619, %r3618, 224;
	add.s32 	%r3620, %r3619, -128;
	shr.u32 	%r3621, %r3620, 5;
	mul.wide.u32 	%rd1771, %r3621, 4;
	sub.s64 	%rd128, %rd1, %rd1771;
	ld.local.u32 	%r8298, [%rd128+24];
	ld.local.u32 	%r8299, [%rd128+20];
	setp.eq.s32 	%p147, %r245, 0;
	@%p147 bra 	$L__BB4_160;
	shf.l.wrap.b32 	%r8298, %r8299, %r8298, %r245;
	ld.local.u32 	%r3622, [%rd128+16];
	shf.l.wrap.b32 	%r8299, %r3622, %r8299, %r245;
$L__BB4_160:
	shr.u32 	%r3623, %r8298, 30;
	shf.l.wrap.b32 	%r3624, %r8299, %r8298, 2;
	shl.b32 	%r3625, %r8299, 2;
	shr.u32 	%r3626, %r3624, 31;
	add.s32 	%r3627, %r3626, %r3623;
	neg.s32 	%r3628, %r3627;
	setp.lt.s32 	%p148, %r241, 0;
	selp.b32 	%r8300, %r3628, %r3627, %p148;
	xor.b32  	%r3629, %r3624, %r241;
	shr.s32 	%r3630, %r3624, 31;
	xor.b32  	%r3631, %r3630, %r3624;
	xor.b32  	%r3632, %r3630, %r3625;
	cvt.u64.u32 	%rd1772, %r3631;
	shl.b64 	%rd1773, %rd1772, 32;
	cvt.u64.u32 	%rd1774, %r3632;
	or.b64  	%rd1775, %rd1773, %rd1774;
	cvt.rn.f64.s64 	%fd35, %rd1775;
	mul.f64 	%fd36, %fd35, 0d3BF921FB54442D19;
	cvt.rn.f32.f64 	%f1828, %fd36;
	neg.f32 	%f1829, %f1828;
	setp.lt.s32 	%p149, %r3629, 0;
	selp.f32 	%f5934, %f1829, %f1828, %p149;
$L__BB4_161:
	add.s32 	%r3634, %r8300, 1;
	mul.rn.f32 	%f1831, %f5934, %f5934;
	and.b32  	%r3635, %r8300, 1;
	setp.eq.b32 	%p150, %r3635, 1;
	selp.f32 	%f1832, %f5934, 0f3F800000, %p150;
	fma.rn.f32 	%f1833, %f1831, %f1832, 0f00000000;
	fma.rn.f32 	%f1834, %f1831, 0f37CBAC00, 0fBAB607ED;
	selp.f32 	%f1835, 0fB94D4153, %f1834, %p150;
	selp.f32 	%f1836, 0f3C0885E4, 0f3D2AAABB, %p150;
	fma.rn.f32 	%f1837, %f1835, %f1831, %f1836;
	selp.f32 	%f1838, 0fBE2AAAA8, 0fBEFFFFFF, %p150;
	fma.rn.f32 	%f1839, %f1837, %f1831, %f1838;
	fma.rn.f32 	%f1840, %f1839, %f1833, %f1832;
	and.b32  	%r3636, %r3634, 2;
	setp.eq.s32 	%p151, %r3636, 0;
	mov.f32 	%f1841, 0f00000000;
	sub.f32 	%f1842, %f1841, %f1840;
	selp.f32 	%f118, %f1840, %f1842, %p151;
	mul.f32 	%f1843, %f118, 0f3F22F983;
	cvt.rni.s32.f32 	%r8304, %f1843;
	cvt.rn.f32.s32 	%f1844, %r8304;
	fma.rn.f32 	%f1845, %f1844, 0fBFC90FDA, %f118;
	fma.rn.f32 	%f1846, %f1844, 0fB3A22168, %f1845;
	fma.rn.f32 	%f5935, %f1844, 0fA7C234C5, %f1846;
	abs.f32 	%f120, %f118;
	setp.ltu.f32 	%p152, %f120, 0f47CE4780;
	@%p152 bra 	$L__BB4_169;
	setp.neu.f32 	%p153, %f120, 0f7F800000;
	@%p153 bra 	$L__BB4_164;
	mov.f32 	%f1849, 0f00000000;
	mul.rn.f32 	%f5935, %f118, %f1849;
	mov.b32 	%r8304, 0;
	bra.uni 	$L__BB4_169;
$L__BB4_164:
	mov.b32 	%r255, %f118;
	shl.b32 	%r3638, %r255, 8;
	or.b32  	%r256, %r3638, -2147483648;
	mov.b64 	%rd3547, 0;
	mov.b32 	%r8301, 0;
	mov.u64 	%rd3545, __cudart_i2opi_f;
	mov.u64 	%rd3546, %rd1;
$L__BB4_165:
	.pragma "nounroll";
	ld.global.nc.u32 	%r3639, [%rd3545];
	mad.wide.u32 	%rd1778, %r3639, %r256, %rd3547;
	shr.u64 	%rd3547, %rd1778, 32;
	st.local.u32 	[%rd3546], %rd1778;
	add.s32 	%r8301, %r8301, 1;
	add.s64 	%rd3546, %rd3546, 4;
	add.s64 	%rd3545, %rd3545, 4;
	setp.ne.s32 	%p154, %r8301, 6;
	@%p154 bra 	$L__BB4_165;
	shr.u32 	%r3640, %r255, 23;
	st.local.u32 	[%rd1+24], %rd3547;
	and.b32  	%r259, %r3640, 31;
	and.b32  	%r3641, %r3640, 224;
	add.s32 	%r3642, %r3641, -128;
	shr.u32 	%r3643, %r3642, 5;
	mul.wide.u32 	%rd1779, %r3643, 4;
	sub.s64 	%rd135, %rd1, %rd1779;
	ld.local.u32 	%r8302, [%rd135+24];
	ld.local.u32 	%r8303, [%rd135+20];
	setp.eq.s32 	%p155, %r259, 0;
	@%p155 bra 	$L__BB4_168;
	shf.l.wrap.b32 	%r8302, %r8303, %r8302, %r259;
	ld.local.u32 	%r3644, [%rd135+16];
	shf.l.wrap.b32 	%r8303, %r3644, %r8303, %r259;
$L__BB4_168:
	shr.u32 	%r3645, %r8302, 30;
	shf.l.wrap.b32 	%r3646, %r8303, %r8302, 2;
	shl.b32 	%r3647, %r8303, 2;
	shr.u32 	%r3648, %r3646, 31;
	add.s32 	%r3649, %r3648, %r3645;
	neg.s32 	%r3650, %r3649;
	setp.lt.s32 	%p156, %r255, 0;
	selp.b32 	%r8304, %r3650, %r3649, %p156;
	xor.b32  	%r3651, %r3646, %r255;
	shr.s32 	%r3652, %r3646, 31;
	xor.b32  	%r3653, %r3652, %r3646;
	xor.b32  	%r3654, %r3652, %r3647;
	cvt.u64.u32 	%rd1780, %r3653;
	shl.b64 	%rd1781, %rd1780, 32;
	cvt.u64.u32 	%rd1782, %r3654;
	or.b64  	%rd1783, %rd1781, %rd1782;
	cvt.rn.f64.s64 	%fd37, %rd1783;
	mul.f64 	%fd38, %fd37, 0d3BF921FB54442D19;
	cvt.rn.f32.f64 	%f1847, %fd38;
	neg.f32 	%f1848, %f1847;
	setp.lt.s32 	%p157, %r3651, 0;
	selp.f32 	%f5935, %f1848, %f1847, %p157;
$L__BB4_169:
	add.s32 	%r3656, %r8304, 1;
	mul.rn.f32 	%f1850, %f5935, %f5935;
	and.b32  	%r3657, %r8304, 1;
	setp.eq.b32 	%p158, %r3657, 1;
	selp.f32 	%f1851, %f5935, 0f3F800000, %p158;
	fma.rn.f32 	%f1852, %f1850, %f1851, 0f00000000;
	fma.rn.f32 	%f1853, %f1850, 0f37CBAC00, 0fBAB607ED;
	selp.f32 	%f1854, 0fB94D4153, %f1853, %p158;
	selp.f32 	%f1855, 0f3C0885E4, 0f3D2AAABB, %p158;
	fma.rn.f32 	%f1856, %f1854, %f1850, %f1855;
	selp.f32 	%f1857, 0fBE2AAAA8, 0fBEFFFFFF, %p158;
	fma.rn.f32 	%f1858, %f1856, %f1850, %f1857;
	fma.rn.f32 	%f1859, %f1858, %f1852, %f1851;
	and.b32  	%r3658, %r3656, 2;
	setp.eq.s32 	%p159, %r3658, 0;
	mov.f32 	%f1860, 0f00000000;
	sub.f32 	%f1861, %f1860, %f1859;
	selp.f32 	%f5937, %f1859, %f1861, %p159;
	setp.leu.f32 	%p160, %f5937, %f2;
	@%p160 bra 	$L__BB4_179;
	mul.f32 	%f1862, %f5937, 0f3F22F983;
	cvt.rni.s32.f32 	%r8308, %f1862;
	cvt.rn.f32.s32 	%f1863, %r8308;
	fma.rn.f32 	%f1864, %f1863, 0fBFC90FDA, %f5937;
	fma.rn.f32 	%f1865, %f1863, 0fB3A22168, %f1864;
	fma.rn.f32 	%f5936, %f1863, 0fA7C234C5, %f1865;
	abs.f32 	%f126, %f5937;
	setp.ltu.f32 	%p161, %f126, 0f47CE4780;
	@%p161 bra 	$L__BB4_178;
	setp.neu.f32 	%p162, %f126, 0f7F800000;
	@%p162 bra 	$L__BB4_173;
	mov.f32 	%f1868, 0f00000000;
	mul.rn.f32 	%f5936, %f5937, %f1868;
	mov.b32 	%r8308, 0;
	bra.uni 	$L__BB4_178;
$L__BB4_173:
	mov.b32 	%r269, %f5937;
	shl.b32 	%r3660, %r269, 8;
	or.b32  	%r270, %r3660, -2147483648;
	mov.b64 	%rd3550, 0;
	mov.b32 	%r8305, 0;
	mov.u64 	%rd3548, __cudart_i2opi_f;
	mov.u64 	%rd3549, %rd1;
$L__BB4_174:
	.pragma "nounroll";
	ld.global.nc.u32 	%r3661, [%rd3548];
	mad.wide.u32 	%rd1786, %r3661, %r270, %rd3550;
	shr.u64 	%rd3550, %rd1786, 32;
	st.local.u32 	[%rd3549], %rd1786;
	add.s32 	%r8305, %r8305, 1;
	add.s64 	%rd3549, %rd3549, 4;
	add.s64 	%rd3548, %rd3548, 4;
	setp.ne.s32 	%p163, %r8305, 6;
	@%p163 bra 	$L__BB4_174;
	shr.u32 	%r3662, %r269, 23;
	st.local.u32 	[%rd1+24], %rd3550;
	and.b32  	%r273, %r3662, 31;
	and.b32  	%r3663, %r3662, 224;
	add.s32 	%r3664, %r3663, -128;
	shr.u32 	%r3665, %r3664, 5;
	mul.wide.u32 	%rd1787, %r3665, 4;
	sub.s64 	%rd142, %rd1, %rd1787;
	ld.local.u32 	%r8306, [%rd142+24];
	ld.local.u32 	%r8307, [%rd142+20];
	setp.eq.s32 	%p164, %r273, 0;
	@%p164 bra 	$L__BB4_177;
	shf.l.wrap.b32 	%r8306, %r8307, %r8306, %r273;
	ld.local.u32 	%r3666, [%rd142+16];
	shf.l.wrap.b32 	%r8307, %r3666, %r8307, %r273;
$L__BB4_177:
	shr.u32 	%r3667, %r8306, 30;
	shf.l.wrap.b32 	%r3668, %r8307, %r8306, 2;
	shl.b32 	%r3669, %r8307, 2;
	shr.u32 	%r3670, %r3668, 31;
	add.s32 	%r3671, %r3670, %r3667;
	neg.s32 	%r3672, %r3671;
	setp.lt.s32 	%p165, %r269, 0;
	selp.b32 	%r8308, %r3672, %r3671, %p165;
	xor.b32  	%r3673, %r3668, %r269;
	shr.s32 	%r3674, %r3668, 31;
	xor.b32  	%r3675, %r3674, %r3668;
	xor.b32  	%r3676, %r3674, %r3669;
	cvt.u64.u32 	%rd1788, %r3675;
	shl.b64 	%rd1789, %rd1788, 32;
	cvt.u64.u32 	%rd1790, %r3676;
	or.b64  	%rd1791, %rd1789, %rd1790;
	cvt.rn.f64.s64 	%fd39, %rd1791;
	mul.f64 	%fd40, %fd39, 0d3BF921FB54442D19;
	cvt.rn.f32.f64 	%f1866, %fd40;
	neg.f32 	%f1867, %f1866;
	setp.lt.s32 	%p166, %r3673, 0;
	selp.f32 	%f5936, %f1867, %f1866, %p166;
$L__BB4_178:
	add.s32 	%r3678, %r8308, 1;
	mul.rn.f32 	%f1869, %f5936, %f5936;
	and.b32  	%r3679, %r8308, 1;
	setp.eq.b32 	%p167, %r3679, 1;
	selp.f32 	%f1870, %f5936, 0f3F800000, %p167;
	fma.rn.f32 	%f1871, %f1869, %f1870, 0f00000000;
	fma.rn.f32 	%f1872, %f1869, 0f37CBAC00, 0fBAB607ED;
	selp.f32 	%f1873, 0fB94D4153, %f1872, %p167;
	selp.f32 	%f1874, 0f3C0885E4, 0f3D2AAABB, %p167;
	fma.rn.f32 	%f1875, %f1873, %f1869, %f1874;
	selp.f32 	%f1876, 0fBE2AAAA8, 0fBEFFFFFF, %p167;
	fma.rn.f32 	%f1877, %f1875, %f1869, %f1876;
	fma.rn.f32 	%f1878, %f1877, %f1871, %f1870;
	and.b32  	%r3680, %r3678, 2;
	setp.eq.s32 	%p168, %r3680, 0;
	mov.f32 	%f1879, 0f00000000;
	sub.f32 	%f1880, %f1879, %f1878;
	selp.f32 	%f5937, %f1878, %f1880, %p168;
$L__BB4_179:
	setp.leu.f32 	%p169, %f5937, %f1;
	@%p169 bra 	$L__BB4_189;
	mul.f32 	%f1881, %f5937, 0f3F22F983;
	cvt.rni.s32.f32 	%r8312, %f1881;
	cvt.rn.f32.s32 	%f1882, %r8312;
	fma.rn.f32 	%f1883, %f1882, 0fBFC90FDA, %f5937;
	fma.rn.f32 	%f1884, %f1882, 0fB3A22168, %f1883;
	fma.rn.f32 	%f5938, %f1882, 0fA7C234C5, %f1884;
	abs.f32 	%f133, %f5937;
	setp.ltu.f32 	%p170, %f133, 0f47CE4780;
	@%p170 bra 	$L__BB4_188;
	setp.neu.f32 	%p171, %f133, 0f7F800000;
	@%p171 bra 	$L__BB4_183;
	mov.f32 	%f1887, 0f00000000;
	mul.rn.f32 	%f5938, %f5937, %f1887;
	mov.b32 	%r8312, 0;
	bra.uni 	$L__BB4_188;
$L__BB4_183:
	mov.b32 	%r283, %f5937;
	shl.b32 	%r3682, %r283, 8;
	or.b32  	%r284, %r3682, -2147483648;
	mov.b64 	%rd3553, 0;
	mov.b32 	%r8309, 0;
	mov.u64 	%rd3551, __cudart_i2opi_f;
	mov.u64 	%rd3552, %rd1;
$L__BB4_184:
	.pragma "nounroll";
	ld.global.nc.u32 	%r3683, [%rd3551];
	mad.wide.u32 	%rd1794, %r3683, %r284, %rd3553;
	shr.u64 	%rd3553, %rd1794, 32;
	st.local.u32 	[%rd3552], %rd1794;
	add.s32 	%r8309, %r8309, 1;
	add.s64 	%rd3552, %rd3552, 4;
	add.s64 	%rd3551, %rd3551, 4;
	setp.ne.s32 	%p172, %r8309, 6;
	@%p172 bra 	$L__BB4_184;
	shr.u32 	%r3684, %r283, 23;
	st.local.u32 	[%rd1+24], %rd3553;
	and.b32  	%r287, %r3684, 31;
	and.b32  	%r3685, %r3684, 224;
	add.s32 	%r3686, %r3685, -128;
	shr.u32 	%r3687, %r3686, 5;
	mul.wide.u32 	%rd1795, %r3687, 4;
	sub.s64 	%rd149, %rd1, %rd1795;
	ld.local.u32 	%r8310, [%rd149+24];
	ld.local.u32 	%r8311, [%rd149+20];
	setp.eq.s32 	%p173, %r287, 0;
	@%p173 bra 	$L__BB4_187;
	shf.l.wrap.b32 	%r8310, %r8311, %r8310, %r287;
	ld.local.u32 	%r3688, [%rd149+16];
	shf.l.wrap.b32 	%r8311, %r3688, %r8311, %r287;
$L__BB4_187:
	shr.u32 	%r3689, %r8310, 30;
	shf.l.wrap.b32 	%r3690, %r8311, %r8310, 2;
	shl.b32 	%r3691, %r8311, 2;
	shr.u32 	%r3692, %r3690, 31;
	add.s32 	%r3693, %r3692, %r3689;
	neg.s32 	%r3694, %r3693;
	setp.lt.s32 	%p174, %r283, 0;
	selp.b32 	%r8312, %r3694, %r3693, %p174;
	xor.b32  	%r3695, %r3690, %r283;
	shr.s32 	%r3696, %r3690, 31;
	xor.b32  	%r3697, %r3696, %r3690;
	xor.b32  	%r3698, %r3696, %r3691;
	cvt.u64.u32 	%rd1796, %r3697;
	shl.b64 	%rd1797, %rd1796, 32;
	cvt.u64.u32 	%rd1798, %r3698;
	or.b64  	%rd1799, %rd1797, %rd1798;
	cvt.rn.f64.s64 	%fd41, %rd1799;
	mul.f64 	%fd42, %fd41, 0d3BF921FB54442D19;
	cvt.rn.f32.f64 	%f1885, %fd42;
	neg.f32 	%f1886, %f1885;
	setp.lt.s32 	%p175, %r3695, 0;
	selp.f32 	%f5938, %f1886, %f1885, %p175;
$L__BB4_188:
	add.s32 	%r3700, %r8312, 1;
	mul.rn.f32 	%f1888, %f5938, %f5938;
	and.b32  	%r3701, %r8312, 1;
	setp.eq.b32 	%p176, %r3701, 1;
	selp.f32 	%f1889, %f5938, 0f3F800000, %p176;
	fma.rn.f32 	%f1890, %f1888, %f1889, 0f00000000;
	fma.rn.f32 	%f1891, %f1888, 0f37CBAC00, 0fBAB607ED;
	selp.f32 	%f1892, 0fB94D4153, %f1891, %p176;
	selp.f32 	%f1893, 0f3C0885E4, 0f3D2AAABB, %p176;
	fma.rn.f32 	%f1894, %f1892, %f1888, %f1893;
	selp.f32 	%f1895, 0fBE2AAAA8, 0fBEFFFFFF, %p176;
	fma.rn.f32 	%f1896, %f1894, %f1888, %f1895;
	fma.rn.f32 	%f1897, %f1896, %f1890, %f1889;
	and.b32  	%r3702, %r3700, 2;
	setp.eq.s32 	%p177, %r3702, 0;
	mov.f32 	%f1898, 0f00000000;
	sub.f32 	%f1899, %f1898, %f1897;
	selp.f32 	%f5937, %f1897, %f1899, %p177;
$L__BB4_189:
	setp.geu.f32 	%p178, %f5937, 0f40400000;
	@%p178 bra 	$L__BB4_199;
	mul.f32 	%f1900, %f5937, 0f3F22F983;
	cvt.rni.s32.f32 	%r8316, %f1900;
	cvt.rn.f32.s32 	%f1901, %r8316;
	fma.rn.f32 	%f1902, %f1901, 0fBFC90FDA, %f5937;
	fma.rn.f32 	%f1903, %f1901, 0fB3A22168, %f1902;
	fma.rn.f32 	%f5940, %f1901, 0fA7C234C5, %f1903;
	abs.f32 	%f140, %f5937;
	setp.ltu.f32 	%p179, %f140, 0f47CE4780;
	@%p179 bra 	$L__BB4_198;
	setp.neu.f32 	%p180, %f140, 0f7F800000;
	@%p180 bra 	$L__BB4_193;
	mov.f32 	%f1906, 0f00000000;
	mul.rn.f32 	%f5940, %f5937, %f1906;
	mov.b32 	%r8316, 0;
	bra.uni 	$L__BB4_198;
$L__BB4_193:
	mov.b32 	%r297, %f5937;
	shl.b32 	%r3704, %r297, 8;
	or.b32  	%r298, %r3704, -2147483648;
	mov.b64 	%rd3556, 0;
	mov.b32 	%r8313, 0;
	mov.u64 	%rd3554, __cudart_i2opi_f;
	mov.u64 	%rd3555, %rd1;
$L__BB4_194:
	.pragma "nounroll";
	ld.global.nc.u32 	%r3705, [%rd3554];
	mad.wide.u32 	%rd1802, %r3705, %r298, %rd3556;
	shr.u64 	%rd3556, %rd1802, 32;
	st.local.u32 	[%rd3555], %rd1802;
	add.s32 	%r8313, %r8313, 1;
	add.s64 	%rd3555, %rd3555, 4;
	add.s64 	%rd3554, %rd3554, 4;
	setp.ne.s32 	%p181, %r8313, 6;
	@%p181 bra 	$L__BB4_194;
	shr.u32 	%r3706, %r297, 23;
	st.local.u32 	[%rd1+24], %rd3556;
	and.b32  	%r301, %r3706, 31;
	and.b32  	%r3707, %r3706, 224;
	add.s32 	%r3708, %r3707, -128;
	shr.u32 	%r3709, %r3708, 5;
	mul.wide.u32 	%rd1803, %r3709, 4;
	sub.s64 	%rd156, %rd1, %rd1803;
	ld.local.u32 	%r8314, [%rd156+24];
	ld.local.u32 	%r8315, [%rd156+20];
	setp.eq.s32 	%p182, %r301, 0;
	@%p182 bra 	$L__BB4_197;
	shf.l.wrap.b32 	%r8314, %r8315, %r8314, %r301;
	ld.local.u32 	%r3710, [%rd156+16];
	shf.l.wrap.b32 	%r8315, %r3710, %r8315, %r301;
$L__BB4_197:
	shr.u32 	%r3711, %r8314, 30;
	shf.l.wrap.b32 	%r3712, %r8315, %r8314, 2;
	shl.b32 	%r3713, %r8315, 2;
	shr.u32 	%r3714, %r3712, 31;
	add.s32 	%r3715, %r3714, %r3711;
	neg.s32 	%r3716, %r3715;
	setp.lt.s32 	%p183, %r297, 0;
	selp.b32 	%r8316, %r3716, %r3715, %p183;
	xor.b32  	%r3717, %r3712, %r297;
	shr.s32 	%r3718, %r3712, 31;
	xor.b32  	%r3719, %r3718, %r3712;
	xor.b32  	%r3720, %r3718, %r3713;
	cvt.u64.u32 	%rd1804, %r3719;
	shl.b64 	%rd1805, %rd1804, 32;
	cvt.u64.u32 	%rd1806, %r3720;
	or.b64  	%rd1807, %rd1805, %rd1806;
	cvt.rn.f64.s64 	%fd43, %rd1807;
	mul.f64 	%fd44, %fd43, 0d3BF921FB54442D19;
	cvt.rn.f32.f64 	%f1904, %fd44;
	neg.f32 	%f1905, %f1904;
	setp.lt.s32 	%p184, %r3717, 0;
	selp.f32 	%f5940, %f1905, %f1904, %p184;
$L__BB4_198:
	mul.rn.f32 	%f1907, %f5940, %f5940;
	and.b32  	%r3722, %r8316, 1;
	setp.eq.b32 	%p185, %r3722, 1;
	selp.f32 	%f1908, 0f3F800000, %f5940, %p185;
	fma.rn.f32 	%f1909, %f1907, %f1908, 0f00000000;
	fma.rn.f32 	%f1910, %f1907, 0f37CBAC00, 0fBAB607ED;
	selp.f32 	%f1911, %f1910, 0fB94D4153, %p185;
	selp.f32 	%f1912, 0f3D2AAABB, 0f3C0885E4, %p185;
	fma.rn.f32 	%f1913, %f1911, %f1907, %f1912;
	selp.f32 	%f1914, 0fBEFFFFFF, 0fBE2AAAA8, %p185;
	fma.rn.f32 	%f1915, %f1913, %f1907, %f1914;
	fma.rn.f32 	%f1916, %f1915, %f1909, %f1908;
	and.b32  	%r3723, %r8316, 2;
	setp.eq.s32 	%p186, %r3723, 0;
	mov.f32 	%f1917, 0f00000000;
	sub.f32 	%f1918, %f1917, %f1916;
	selp.f32 	%f5937, %f1916, %f1918, %p186;
$L__BB4_199:
	setp.leu.f32 	%p187, %f5937, %f2;
	@%p187 bra 	$L__BB4_209;
	mul.f32 	%f1919, %f5937, 0f3F22F983;
	cvt.rni.s32.f32 	%r8320, %f1919;
	cvt.rn.f32.s32 	%f1920, %r8320;
	fma.rn.f32 	%f1921, %f1920, 0fBFC90FDA, %f5937;
	fma.rn.f32 	%f1922, %f1920, 0fB3A22168, %f1921;
	fma.rn.f32 	%f5942, %f1920, 0fA7C234C5, %f1922;
	abs.f32 	%f147, %f5937;
	setp.ltu.f32 	%p188, %f147, 0f47CE4780;
	@%p188 bra 	$L__BB4_208;
	setp.neu.f32 	%p189, %f147, 0f7F800000;
	@%p189 bra 	$L__BB4_203;
	mov.f32 	%f1925, 0f00000000;
	mul.rn.f32 	%f5942, %f5937, %f1925;
	mov.b32 	%r8320, 0;
	bra.uni 	$L__BB4_208;
$L__BB4_203:
	mov.b32 	%r311, %f5937;
	shl.b32 	%r3725, %r311, 8;
	or.b32  	%r312, %r3725, -2147483648;
	mov.b64 	%rd3559, 0;
	mov.b32 	%r8317, 0;
	mov.u64 	%rd3557, __cudart_i2opi_f;
	mov.u64 	%rd3558, %rd1;
$L__BB4_204:
	.pragma "nounroll";
	ld.global.nc.u32 	%r3726, [%rd3557];
	mad.wide.u32 	%rd1810, %r3726, %r312, %rd3559;
	shr.u64 	%rd3559, %rd1810, 32;
	st.local.u32 	[%rd3558], %rd1810;
	add.s32 	%r8317, %r8317, 1;
	add.s64 	%rd3558, %rd3558, 4;
	add.s64 	%rd3557, %rd3557, 4;
	setp.ne.s32 	%p190, %r8317, 6;
	@%p190 bra 	$L__BB4_204;
	shr.u32 	%r3727, %r311, 23;
	st.local.u32 	[%rd1+24], %rd3559;
	and.b32  	%r315, %r3727, 31;
	and.b32  	%r3728, %r3727, 224;
	add.s32 	%r3729, %r3728, -128;
	shr.u32 	%r3730, %r3729, 5;
	mul.wide.u32 	%rd1811, %r3730, 4;
	sub.s64 	%rd163, %rd1, %rd1811;
	ld.local.u32 	%r8318, [%rd163+24];
	ld.local.u32 	%r8319, [%rd163+20];
	setp.eq.s32 	%p191, %r315, 0;
	@%p191 bra 	$L__BB4_207;
	shf.l.wrap.b32 	%r8318, %r8319, %r8318, %r315;
	ld.local.u32 	%r3731, [%rd163+16];
	shf.l.wrap.b32 	%r8319, %r3731, %r8319, %r315;
$L__BB4_207:
	shr.u32 	%r3732, %r8318, 30;
	shf.l.wrap.b32 	%r3733, %r8319, %r8318, 2;
	shl.b32 	%r3734, %r8319, 2;
	shr.u32 	%r3735, %r3733, 31;
	add.s32 	%r3736, %r3735, %r3732;
	neg.s32 	%r3737, %r3736;
	setp.lt.s32 	%p192, %r311, 0;
	selp.b32 	%r8320, %r3737, %r3736, %p192;
	xor.b32  	%r3738, %r3733, %r311;
	shr.s32 	%r3739, %r3733, 31;
	xor.b32  	%r3740, %r3739, %r3733;
	xor.b32  	%r3741, %r3739, %r3734;
	cvt.u64.u32 	%rd1812, %r3740;
	shl.b64 	%rd1813, %rd1812, 32;
	cvt.u64.u32 	%rd1814, %r3741;
	or.b64  	%rd1815, %rd1813, %rd1814;
	cvt.rn.f64.s64 	%fd45, %rd1815;
	mul.f64 	%fd46, %fd45, 0d3BF921FB54442D19;
	cvt.rn.f32.f64 	%f1923, %fd46;
	neg.f32 	%f1924, %f1923;
	setp.lt.s32 	%p193, %r3738, 0;
	selp.f32 	%f5942, %f1924, %f1923, %p193;
$L__BB4_208:
	add.s32 	%r3743, %r8320, 1;
	mul.rn.f32 	%f1926, %f5942, %f5942;
	and.b32  	%r3744, %r8320, 1;
	setp.eq.b32 	%p194, %r3744, 1;
	selp.f32 	%f1927, %f5942, 0f3F800000, %p194;
	fma.rn.f32 	%f1928, %f1926, %f1927, 0f00000000;
	fma.rn.f32 	%f1929, %f1926, 0f37CBAC00, 0fBAB607ED;
	selp.f32 	%f1930, 0fB94D4153, %f1929, %p194;
	selp.f32 	%f1931, 0f3C0885E4, 0f3D2AAABB, %p194;
	fma.rn.f32 	%f1932, %f1930, %f1926, %f1931;
	selp.f32 	%f1933, 0fBE2AAAA8, 0fBEFFFFFF, %p194;
	fma.rn.f32 	%f1934, %f1932, %f1926, %f1933;
	fma.rn.f32 	%f1935, %f1934, %f1928, %f1927;
	and.b32  	%r3745, %r3743, 2;
	setp.eq.s32 	%p195, %r3745, 0;
	mov.f32 	%f1936, 0f00000000;
	sub.f32 	%f1937, %f1936, %f1935;
	selp.f32 	%f5937, %f1935, %f1937, %p195;
$L__BB4_209:
	setp.leu.f32 	%p196, %f2, %f5937;
	@%p196 bra 	$L__BB4_219;
	mul.f32 	%f1938, %f5937, 0f3F22F983;
	cvt.rni.s32.f32 	%r8324, %f1938;
	cvt.rn.f32.s32 	%f1939, %r8324;
	fma.rn.f32 	%f1940, %f1939, 0fBFC90FDA, %f5937;
	fma.rn.f32 	%f1941, %f1939, 0fB3A22168, %f1940;
	fma.rn.f32 	%f5944, %f1939, 0fA7C234C5, %f1941;
	abs.f32 	%f154, %f5937;
	setp.ltu.f32 	%p197, %f154, 0f47CE4780;
	@%p197 bra 	$L__BB4_218;
	setp.neu.f32 	%p198, %f154, 0f7F800000;
	@%p198 bra 	$L__BB4_213;
	mov.f32 	%f1944, 0f00000000;
	mul.rn.f32 	%f5944, %f5937, %f1944;
	mov.b32 	%r8324, 0;
	bra.uni 	$L__BB4_218;
$L__BB4_213:
	mov.b32 	%r325, %f5937;
	shl.b32 	%r3747, %r325, 8;
	or.b32  	%r326, %r3747, -2147483648;
	mov.b64 	%rd3562, 0;
	mov.b32 	%r8321, 0;
	mov.u64 	%rd3560, __cudart_i2opi_f;
	mov.u64 	%rd3561, %rd1;
$L__BB4_214:
	.pragma "nounroll";
	ld.global.nc.u32 	%r3748, [%rd3560];
	mad.wide.u32 	%rd1818, %r3748, %r326, %rd3562;
	shr.u64 	%rd3562, %rd1818, 32;
	st.local.u32 	[%rd3561], %rd1818;
	add.s32 	%r8321, %r8321, 1;
	add.s64 	%rd3561, %rd3561, 4;
	add.s64 	%rd3560, %rd3560, 4;
	setp.ne.s32 	%p199, %r8321, 6;
	@%p199 bra 	$L__BB4_214;
	shr.u32 	%r3749, %r325, 23;
	st.local.u32 	[%rd1+24], %rd3562;
	and.b32  	%r329, %r3749, 31;
	and.b32  	%r3750, %r3749, 224;
	add.s32 	%r3751, %r3750, -128;
	shr.u32 	%r3752, %r3751, 5;
	mul.wide.u32 	%rd1819, %r3752, 4;
	sub.s64 	%rd170, %rd1, %rd1819;
	ld.local.u32 	%r8322, [%rd170+24];
	ld.local.u32 	%r8323, [%rd170+20];
	setp.eq.s32 	%p200, %r329, 0;
	@%p200 bra 	$L__BB4_217;
	shf.l.wrap.b32 	%r8322, %r8323, %r8322, %r329;
	ld.local.u32 	%r3753, [%rd170+16];
	shf.l.wrap.b32 	%r8323, %r3753, %r8323, %r329;
$L__BB4_217:
	shr.u32 	%r3754, %r8322, 30;
	shf.l.wrap.b32 	%r3755, %r8323, %r8322, 2;
	shl.b32 	%r3756, %r8323, 2;
	shr.u32 	%r3757, %r3755, 31;
	add.s32 	%r3758, %r3757, %r3754;
	neg.s32 	%r3759, %r3758;
	setp.lt.s32 	%p201, %r325, 0;
	selp.b32 	%r8324, %r3759, %r3758, %p201;
	xor.b32  	%r3760, %r3755, %r325;
	shr.s32 	%r3761, %r3755, 31;
	xor.b32  	%r3762, %r3761, %r3755;
	xor.b32  	%r3763, %r3761, %r3756;
	cvt.u64.u32 	%rd1820, %r3762;
	shl.b64 	%rd1821, %rd1820, 32;
	cvt.u64.u32 	%rd1822, %r3763;
	or.b64  	%rd1823, %rd1821, %rd1822;
	cvt.rn.f64.s64 	%fd47, %rd1823;
	mul.f64 	%fd48, %fd47, 0d3BF921FB54442D19;
	cvt.rn.f32.f64 	%f1942, %fd48;
	neg.f32 	%f1943, %f1942;
	setp.lt.s32 	%p202, %r3760, 0;
	selp.f32 	%f5944, %f1943, %f1942, %p202;
$L__BB4_218:
	mul.rn.f32 	%f1945, %f5944, %f5944;
	and.b32  	%r3765, %r8324, 1;
	setp.eq.b32 	%p203, %r3765, 1;
	selp.f32 	%f1946, 0f3F800000, %f5944, %p203;
	fma.rn.f32 	%f1947, %f1945, %f1946, 0f00000000;
	fma.rn.f32 	%f1948, %f1945, 0f37CBAC00, 0fBAB607ED;
	selp.f32 	%f1949, %f1948, 0fB94D4153, %p203;
	selp.f32 	%f1950, 0f3D2AAABB, 0f3C0885E4, %p203;
	fma.rn.f32 	%f1951, %f1949, %f1945, %f1950;
	selp.f32 	%f1952, 0fBEFFFFFF, 0fBE2AAAA8, %p203;
	fma.rn.f32 	%f1953, %f1951, %f1945, %f1952;
	fma.rn.f32 	%f1954, %f1953, %f1947, %f1946;
	and.b32  	%r3766, %r8324, 2;
	setp.eq.s32 	%p204, %r3766, 0;
	mov.f32 	%f1955, 0f00000000;
	sub.f32 	%f1956, %f1955, %f1954;
	selp.f32 	%f5937, %f1954, %f1956, %p204;
$L__BB4_219:
	mul.f32 	%f1957, %f5937, 0f3F22F983;
	cvt.rni.s32.f32 	%r8328, %f1957;
	cvt.rn.f32.s32 	%f1958, %r8328;
	fma.rn.f32 	%f1959, %f1958, 0fBFC90FDA, %f5937;
	fma.rn.f32 	%f1960, %f1958, 0fB3A22168, %f1959;
	fma.rn.f32 	%f5946, %f1958, 0fA7C234C5, %f1960;
	abs.f32 	%f161, %f5937;
	setp.ltu.f32 	%p205, %f161, 0f47CE4780;
	@%p205 bra 	$L__BB4_227;
	setp.neu.f32 	%p206, %f161, 0f7F800000;
	@%p206 bra 	$L__BB4_222;
	mov.f32 	%f1963, 0f00000000;
	mul.rn.f32 	%f5946, %f5937, %f1963;
	mov.b32 	%r8328, 0;
	bra.uni 	$L__BB4_227;
$L__BB4_222:
	mov.b32 	%r339, %f5937;
	shl.b32 	%r3768, %r339, 8;
	or.b32  	%r340, %r3768, -2147483648;
	mov.b64 	%rd3565, 0;
	mov.b32 	%r8325, 0;
	mov.u64 	%rd3563, __cudart_i2opi_f;
	mov.u64 	%rd3564, %rd1;
$L__BB4_223:
	.pragma "nounroll";
	ld.global.nc.u32 	%r3769, [%rd3563];
	mad.wide.u32 	%rd1826, %r3769, %r340, %rd3565;
	shr.u64 	%rd3565, %rd1826, 32;
	st.local.u32 	[%rd3564], %rd1826;
	add.s32 	%r8325, %r8325, 1;
	add.s64 	%rd3564, %rd3564, 4;
	add.s64 	%rd3563, %rd3563, 4;
	setp.ne.s32 	%p207, %r8325, 6;
	@%p207 bra 	$L__BB4_223;
	shr.u32 	%r3770, %r339, 23;
	st.local.u32 	[%rd1+24], %rd3565;
	and.b32  	%r343, %r3770, 31;
	and.b32  	%r3771, %r3770, 224;
	add.s32 	%r3772, %r3771, -128;
	shr.u32 	%r3773, %r3772, 5;
	mul.wide.u32 	%rd1827, %r3773, 4;
	sub.s64 	%rd177, %rd1, %rd1827;
	ld.local.u32 	%r8326, [%rd177+24];
	ld.local.u32 	%r8327, [%rd177+20];
	setp.eq.s32 	%p208, %r343, 0;
	@%p208 bra 	$L__BB4_226;
	shf.l.wrap.b32 	%r8326, %r8327, %r8326, %r343;
	ld.local.u32 	%r3774, [%rd177+16];
	shf.l.wrap.b32 	%r8327, %r3774, %r8327, %r343;
$L__BB4_226:
	shr.u32 	%r3775, %r8326, 30;
	shf.l.wrap.b32 	%r3776, %r8327, %r8326, 2;
	shl.b32 	%r3777, %r8327, 2;
	shr.u32 	%r3778, %r3776, 31;
	add.s32 	%r3779, %r3778, %r3775;
	neg.s32 	%r3780, %r3779;
	setp.lt.s32 	%p209, %r339, 0;
	selp.b32 	%r8328, %r3780, %r3779, %p209;
	xor.b32  	%r3781, %r3776, %r339;
	shr.s32 	%r3782, %r3776, 31;
	xor.b32  	%r3783, %r3782, %r3776;
	xor.b32  	%r3784, %r3782, %r3777;
	cvt.u64.u32 	%rd1828, %r3783;
	shl.b64 	%rd1829, %rd1828, 32;
	cvt.u64.u32 	%rd1830, %r3784;
	or.b64  	%rd1831, %rd1829, %rd1830;
	cvt.rn.f64.s64 	%fd49, %rd1831;
	mul.f64 	%fd50, %fd49, 0d3BF921FB54442D19;
	cvt.rn.f32.f64 	%f1961, %fd50;
	neg.f32 	%f1962, %f1961;
	setp.lt.s32 	%p210, %r3781, 0;
	selp.f32 	%f5946, %f1962, %f1961, %p210;
$L__BB4_227:
	add.s32 	%r3786, %r8328, 1;
	mul.rn.f32 	%f1964, %f5946, %f5946;
	and.b32  	%r3787, %r8328, 1;
	setp.eq.b32 	%p211, %r3787, 1;
	selp.f32 	%f1965, %f5946, 0f3F800000, %p211;
	fma.rn.f32 	%f1966, %f1964, %f1965, 0f00000000;
	fma.rn.f32 	%f1967, %f1964, 0f37CBAC00, 0fBAB607ED;
	selp.f32 	%f1968, 0fB94D4153, %f1967, %p211;
	selp.f32 	%f1969, 0f3C0885E4, 0f3D2AAABB, %p211;
	fma.rn.f32 	%f1970, %f1968, %f1964, %f1969;
	selp.f32 	%f1971, 0fBE2AAAA8, 0fBEFFFFFF, %p211;
	fma.rn.f32 	%f1972, %f1970, %f1964, %f1971;
	fma.rn.f32 	%f1973, %f1972, %f1966, %f1965;
	and.b32  	%r3788, %r3786, 2;
	setp.eq.s32 	%p212, %r3788, 0;
	mov.f32 	%f1974, 0f00000000;
	sub.f32 	%f1975, %f1974, %f1973;
	selp.f32 	%f5948, %f1973, %f1975, %p212;
	setp.leu.f32 	%p213, %f2, %f5948;
	@%p213 bra 	$L__BB4_237;
	mul.f32 	%f1976, %f5948, 0f3F22F983;
	cvt.rni.s32.f32 	%r8332, %f1976;
	cvt.rn.f32.s32 	%f1977, %r8332;
	fma.rn.f32 	%f1978, %f1977, 0fBFC90FDA, %f5948;
	fma.rn.f32 	%f1979, %f1977, 0fB3A22168, %f1978;
	fma.rn.f32 	%f5947, %f1977, 0fA7C234C5, %f1979;
	abs.f32 	%f167, %f5948;
	setp.ltu.f32 	%p214, %f167, 0f47CE4780;
	@%p214 bra 	$L__BB4_236;
	setp.neu.f32 	%p215, %f167, 0f7F800000;
	@%p215 bra 	$L__BB4_231;
	mov.f32 	%f1982, 0f00000000;
	mul.rn.f32 	%f5947, %f5948, %f1982;
	mov.b32 	%r8332, 0;
	bra.uni 	$L__BB4_236;
$L__BB4_231:
	mov.b32 	%r353, %f5948;
	shl.b32 	%r3790, %r353, 8;
	or.b32  	%r354, %r3790, -2147483648;
	mov.b64 	%rd3568, 0;
	mov.b32 	%r8329, 0;
	mov.u64 	%rd3566, __cudart_i2opi_f;
	mov.u64 	%rd3567, %rd1;
$L__BB4_232:
	.pragma "nounroll";
	ld.global.nc.u32 	%r3791, [%rd3566];
	mad.wide.u32 	%rd1834, %r3791, %r354, %rd3568;
	shr.u64 	%rd3568, %rd1834, 32;
	st.local.u32 	[%rd3567], %rd1834;
	add.s32 	%r8329, %r8329, 1;
	add.s64 	%rd3567, %rd3567, 4;
	add.s64 	%rd3566, %rd3566, 4;
	setp.ne.s32 	%p216, %r8329, 6;
	@%p216 bra 	$L__BB4_232;
	shr.u32 	%r3792, %r353, 23;
	st.local.u32 	[%rd1+24], %rd3568;
	and.b32  	%r357, %r3792, 31;
	and.b32  	%r3793, %r3792, 224;
	add.s32 	%r3794, %r3793, -128;
	shr.u32 	%r3795, %r3794, 5;
	mul.wide.u32 	%rd1835, %r3795, 4;
	sub.s64 	%rd184, %rd1, %rd1835;
	ld.local.u32 	%r8330, [%rd184+24];
	ld.local.u32 	%r8331, [%rd184+20];
	setp.eq.s32 	%p217, %r357, 0;
	@%p217 bra 	$L__BB4_235;
	shf.l.wrap.b32 	%r8330, %r8331, %r8330, %r357;
	ld.local.u32 	%r3796, [%rd184+16];
	shf.l.wrap.b32 	%r8331, %r3796, %r8331, %r357;
$L__BB4_235:
	shr.u32 	%r3797, %r8330, 30;
	shf.l.wrap.b32 	%r3798, %r8331, %r8330, 2;
	shl.b32 	%r3799, %r8331, 2;
	shr.u32 	%r3800, %r3798, 31;
	add.s32 	%r3801, %r3800, %r3797;
	neg.s32 	%r3802, %r3801;
	setp.lt.s32 	%p218, %r353, 0;
	selp.b32 	%r8332, %r3802, %r3801, %p218;
	xor.b32  	%r3803, %r3798, %r353;
	shr.s32 	%r3804, %r3798, 31;
	xor.b32  	%r3805, %r3804, %r3798;
	xor.b32  	%r3806, %r3804, %r3799;
	cvt.u64.u32 	%rd1836, %r3805;
	shl.b64 	%rd1837, %rd1836, 32;
	cvt.u64.u32 	%rd1838, %r3806;
	or.b64  	%rd1839, %rd1837, %rd1838;
	cvt.rn.f64.s64 	%fd51, %rd1839;
	mul.f64 	%fd52, %fd51, 0d3BF921FB54442D19;
	cvt.rn.f32.f64 	%f1980, %fd52;
	neg.f32 	%f1981, %f1980;
	setp.lt.s32 	%p219, %r3803, 0;
	selp.f32 	%f5947, %f1981, %f1980, %p219;
$L__BB4_236:
	mul.rn.f32 	%f1983, %f5947, %f5947;
	and.b32  	%r3808, %r8332, 1;
	setp.eq.b32 	%p220, %r3808, 1;
	selp.f32 	%f1984, 0f3F800000, %f5947, %p220;
	fma.rn.f32 	%f1985, %f1983, %f1984, 0f00000000;
	fma.rn.f32 	%f1986, %f1983, 0f37CBAC00, 0fBAB607ED;
	selp.f32 	%f1987, %f1986, 0fB94D4153, %p220;
	selp.f32 	%f1988, 0f3D2AAABB, 0f3C0885E4, %p220;
	fma.rn.f32 	%f1989, %f1987, %f1983, %f1988;
	selp.f32 	%f1990, 0fBEFFFFFF, 0fBE2AAAA8, %p220;
	fma.rn.f32 	%f1991, %f1989, %f1983, %f1990;
	fma.rn.f32 	%f1992, %f1991, %f1985, %f1984;
	and.b32  	%r3809, %r8332, 2;
	setp.eq.s32 	%p221, %r3809, 0;
	mov.f32 	%f1993, 0f00000000;
	sub.f32 	%f1994, %f1993, %f1992;
	selp.f32 	%f5948, %f1992, %f1994, %p221;
$L__BB4_237:
	mul.f32 	%f1995, %f5948, 0f3F22F983;
	cvt.rni.s32.f32 	%r8336, %f1995;
	cvt.rn.f32.s32 	%f1996, %r8336;
	fma.rn.f32 	%f1997, %f1996, 0fBFC90FDA, %f5948;
	fma.rn.f32 	%f1998, %f1996, 0fB3A22168, %f1997;
	fma.rn.f32 	%f5949, %f1996, 0fA7C234C5, %f1998;
	abs.f32 	%f174, %f5948;
	setp.ltu.f32 	%p222, %f174, 0f47CE4780;
	@%p222 bra 	$L__BB4_245;
	setp.neu.f32 	%p223, %f174, 0f7F800000;
	@%p223 bra 	$L__BB4_240;
	mov.f32 	%f2001, 0f00000000;
	mul.rn.f32 	%f5949, %f5948, %f2001;
	mov.b32 	%r8336, 0;
	bra.uni 	$L__BB4_245;
$L__BB4_240:
	mov.b32 	%r367, %f5948;
	shl.b32 	%r3811, %r367, 8;
	or.b32  	%r368, %r3811, -2147483648;
	mov.b64 	%rd3571, 0;
	mov.b32 	%r8333, 0;
	mov.u64 	%rd3569, __cudart_i2opi_f;
	mov.u64 	%rd3570, %rd1;
$L__BB4_241:
	.pragma "nounroll";
	ld.global.nc.u32 	%r3812, [%rd3569];
	mad.wide.u32 	%rd1842, %r3812, %r368, %rd3571;
	shr.u64 	%rd3571, %rd1842, 32;
	st.local.u32 	[%rd3570], %rd1842;
	add.s32 	%r8333, %r8333, 1;
	add.s64 	%rd3570, %rd3570, 4;
	add.s64 	%rd3569, %rd3569, 4;
	setp.ne.s32 	%p224, %r8333, 6;
	@%p224 bra 	$L__BB4_241;
	shr.u32 	%r3813, %r367, 23;
	st.local.u32 	[%rd1+24], %rd3571;
	and.b32  	%r371, %r3813, 31;
	and.b32  	%r3814, %r3813, 224;
	add.s32 	%r3815, %r3814, -128;
	shr.u32 	%r3816, %r3815, 5;
	mul.wide.u32 	%rd1843, %r3816, 4;
	sub.s64 	%rd191, %rd1, %rd1843;
	ld.local.u32 	%r8334, [%rd191+24];
	ld.local.u32 	%r8335, [%rd191+20];
	setp.eq.s32 	%p225, %r371, 0;
	@%p225 bra 	$L__BB4_244;
	shf.l.wrap.b32 	%r8334, %r8335, %r8334, %r371;
	ld.local.u32 	%r3817, [%rd191+16];
	shf.l.wrap.b32 	%r8335, %r3817, %r8335, %r371;
$L__BB4_244:
	shr.u32 	%r3818, %r8334, 30;
	shf.l.wrap.b32 	%r3819, %r8335, %r8334, 2;
	shl.b32 	%r3820, %r8335, 2;
	shr.u32 	%r3821, %r3819, 31;
	add.s32 	%r3822, %r3821, %r3818;
	neg.s32 	%r3823, %r3822;
	setp.lt.s32 	%p226, %r367, 0;
	selp.b32 	%r8336, %r3823, %r3822, %p226;
	xor.b32  	%r3824, %r3819, %r367;
	shr.s32 	%r3825, %r3819, 31;
	xor.b32  	%r3826, %r3825, %r3819;
	xor.b32  	%r3827, %r3825, %r3820;
	cvt.u64.u32 	%rd1844, %r3826;
	shl.b64 	%rd1845, %rd1844, 32;
	cvt.u64.u32 	%rd1846, %r3827;
	or.b64  	%rd1847, %rd1845, %rd1846;
	cvt.rn.f64.s64 	%fd53, %rd1847;
	mul.f64 	%fd54, %fd53, 0d3BF921FB54442D19;
	cvt.rn.f32.f64 	%f1999, %fd54;
	neg.f32 	%f2000, %f1999;
	setp.lt.s32 	%p227, %r3824, 0;
	selp.f32 	%f5949, %f2000, %f1999, %p227;
$L__BB4_245:
	add.s32 	%r3829, %r8336, 1;
	mul.rn.f32 	%f2002, %f5949, %f5949;
	and.b32  	%r3830, %r8336, 1;
	setp.eq.b32 	%p228, %r3830, 1;
	selp.f32 	%f2003, %f5949, 0f3F800000, %p228;
	fma.rn.f32 	%f2004, %f2002, %f2003, 0f00000000;
	fma.rn.f32 	%f2005, %f2002, 0f37CBAC00, 0fBAB607ED;
	selp.f32 	%f2006, 0fB94D4153, %f2005, %p228;
	selp.f32 	%f2007, 0f3C0885E4, 0f3D2AAABB, %p228;
	fma.rn.f32 	%f2008, %f2006, %f2002, %f2007;
	selp.f32 	%f2009, 0fBE2AAAA8, 0fBEFFFFFF, %p228;
	fma.rn.f32 	%f2010, %f2008, %f2002, %f2009;
	fma.rn.f32 	%f2011, %f2010, %f2004, %f2003;
	and.b32  	%r3831, %r3829, 2;
	setp.eq.s32 	%p229, %r3831, 0;
	mov.f32 	%f2012, 0f00000000;
	sub.f32 	%f2013, %f2012, %f2011;
	selp.f32 	%f178, %f2011, %f2013, %p229;
	mul.f32 	%f2014, %f178, 0f3F22F983;
	cvt.rni.s32.f32 	%r8340, %f2014;
	cvt.rn.f32.s32 	%f2015, %r8340;
	fma.rn.f32 	%f2016, %f2015, 0fBFC90FDA, %f178;
	fma.rn.f32 	%f2017, %f2015, 0fB3A22168, %f2016;
	fma.rn.f32 	%f5950, %f2015, 0fA7C234C5, %f2017;
	abs.f32 	%f180, %f178;
	setp.ltu.f32 	%p230, %f180, 0f47CE4780;
	@%p230 bra 	$L__BB4_253;
	setp.neu.f32 	%p231, %f180, 0f7F800000;
	@%p231 bra 	$L__BB4_248;
	mov.f32 	%f2020, 0f00000000;
	mul.rn.f32 	%f5950, %f178, %f2020;
	mov.b32 	%r8340, 0;
	bra.uni 	$L__BB4_253;
$L__BB4_248:
	mov.b32 	%r381, %f178;
	shl.b32 	%r3833, %r381, 8;
	or.b32  	%r382, %r3833, -2147483648;
	mov.b64 	%rd3574, 0;
	mov.b32 	%r8337, 0;
	mov.u64 	%rd3572, __cudart_i2opi_f;
	mov.u64 	%rd3573, %rd1;
$L__BB4_249:
	.pragma "nounroll";
	ld.global.nc.u32 	%r3834, [%rd3572];
	mad.wide.u32 	%rd1850, %r3834, %r382, %rd3574;
	shr.u64 	%rd3574, %rd1850, 32;
	st.local.u32 	[%rd3573], %rd1850;
	add.s32 	%r8337, %r8337, 1;
	add.s64 	%rd3573, %rd3573, 4;
	add.s64 	%rd3572, %rd3572, 4;
	setp.ne.s32 	%p232, %r8337, 6;
	@%p232 bra 	$L__BB4_249;
	shr.u32 	%r3835, %r381, 23;
	st.local.u32 	[%rd1+24], %rd3574;
	and.b32  	%r385, %r3835, 31;
	and.b32  	%r3836, %r3835, 224;
	add.s32 	%r3837, %r3836, -128;
	shr.u32 	%r3838, %r3837, 5;
	mul.wide.u32 	%rd1851, %r3838, 4;
	sub.s64 	%rd198, %rd1, %rd1851;
	ld.local.u32 	%r8338, [%rd198+24];
	ld.local.u32 	%r8339, [%rd198+20];
	setp.eq.s32 	%p233, %r385, 0;
	@%p233 bra 	$L__BB4_252;
	shf.l.wrap.b32 	%r8338, %r8339, %r8338, %r385;
	ld.local.u32 	%r3839, [%rd198+16];
	shf.l.wrap.b32 	%r8339, %r3839, %r8339, %r385;
$L__BB4_252:
	shr.u32 	%r3840, %r8338, 30;
	shf.l.wrap.b32 	%r3841, %r8339, %r8338, 2;
	shl.b32 	%r3842, %r8339, 2;
	shr.u32 	%r3843, %r3841, 31;
	add.s32 	%r3844, %r3843, %r3840;
	neg.s32 	%r3845, %r3844;
	setp.lt.s32 	%p234, %r381, 0;
	selp.b32 	%r8340, %r3845, %r3844, %p234;
	xor.b32  	%r3846, %r3841, %r381;
	shr.s32 	%r3847, %r3841, 31;
	xor.b32  	%r3848, %r3847, %r3841;
	xor.b32  	%r3849, %r3847, %r3842;
	cvt.u64.u32 	%rd1852, %r3848;
	shl.b64 	%rd1853, %rd1852, 32;
	cvt.u64.u32 	%rd1854, %r3849;
	or.b64  	%rd1855, %rd1853, %rd1854;
	cvt.rn.f64.s64 	%fd55, %rd1855;
	mul.f64 	%fd56, %fd55, 0d3BF921FB54442D19;
	cvt.rn.f32.f64 	%f2018, %fd56;
	neg.f32 	%f2019, %f2018;
	setp.lt.s32 	%p235, %r3846, 0;
	selp.f32 	%f5950, %f2019, %f2018, %p235;
$L__BB4_253:
	mul.rn.f32 	%f2021, %f5950, %f5950;
	and.b32  	%r3851, %r8340, 1;
	setp.eq.b32 	%p236, %r3851, 1;
	selp.f32 	%f2022, 0f3F800000, %f5950, %p236;
	fma.rn.f32 	%f2023, %f2021, %f2022, 0f00000000;
	fma.rn.f32 	%f2024, %f2021, 0f37CBAC00, 0fBAB607ED;
	selp.f32 	%f2025, %f2024, 0fB94D4153, %p236;
	selp.f32 	%f2026, 0f3D2AAABB, 0f3C0885E4, %p236;
	fma.rn.f32 	%f2027, %f2025, %f2021, %f2026;
	selp.f32 	%f2028, 0fBEFFFFFF, 0fBE2AAAA8, %p236;
	fma.rn.f32 	%f2029, %f2027, %f2021, %f2028;
	fma.rn.f32 	%f2030, %f2029, %f2023, %f2022;
	and.b32  	%r3852, %r8340, 2;
	setp.eq.s32 	%p237, %r3852, 0;
	mov.f32 	%f2031, 0f00000000;
	sub.f32 	%f2032, %f2031, %f2030;
	selp.f32 	%f184, %f2030, %f2032, %p237;
	mul.f32 	%f2033, %f184, 0f3F22F983;
	cvt.rni.s32.f32 	%r8344, %f2033;
	cvt.rn.f32.s32 	%f2034, %r8344;
	fma.rn.f32 	%f2035, %f2034, 0fBFC90FDA, %f184;
	fma.rn.f32 	%f2036, %f2034, 0fB3A22168, %f2035;
	fma.rn.f32 	%f5951, %f2034, 0fA7C234C5, %f2036;
	abs.f32 	%f186, %f184;
	setp.ltu.f32 	%p238, %f186, 0f47CE4780;
	@%p238 bra 	$L__BB4_261;
	setp.neu.f32 	%p239, %f186, 0f7F800000;
	@%p239 bra 	$L__BB4_256;
	mov.f32 	%f2039, 0f00000000;
	mul.rn.f32 	%f5951, %f184, %f2039;
	mov.b32 	%r8344, 0;
	bra.uni 	$L__BB4_261;
$L__BB4_256:
	mov.b32 	%r395, %f184;
	shl.b32 	%r3854, %r395, 8;
	or.b32  	%r396, %r3854, -2147483648;
	mov.b64 	%rd3577, 0;
	mov.b32 	%r8341, 0;
	mov.u64 	%rd3575, __cudart_i2opi_f;
	mov.u64 	%rd3576, %rd1;
$L__BB4_257:
	.pragma "nounroll";
	ld.global.nc.u32 	%r3855, [%rd3575];
	mad.wide.u32 	%rd1858, %r3855, %r396, %rd3577;
	shr.u64 	%rd3577, %rd1858, 32;
	st.local.u32 	[%rd3576], %rd1858;
	add.s32 	%r8341, %r8341, 1;
	add.s64 	%rd3576, %rd3576, 4;
	add.s64 	%rd3575, %rd3575, 4;
	setp.ne.s32 	%p240, %r8341, 6;
	@%p240 bra 	$L__BB4_257;
	shr.u32 	%r3856, %r395, 23;
	st.local.u32 	[%rd1+24], %rd3577;
	and.b32  	%r399, %r3856, 31;
	and.b32  	%r3857, %r3856, 224;
	add.s32 	%r3858, %r3857, -128;
	shr.u32 	%r3859, %r3858, 5;
	mul.wide.u32 	%rd1859, %r3859, 4;
	sub.s64 	%rd205, %rd1, %rd1859;
	ld.local.u32 	%r8342, [%rd205+24];
	ld.local.u32 	%r8343, [%rd205+20];
	setp.eq.s32 	%p241, %r399, 0;
	@%p241 bra 	$L__BB4_260;
	shf.l.wrap.b32 	%r8342, %r8343, %r8342, %r399;
	ld.local.u32 	%r3860, [%rd205+16];
	shf.l.wrap.b32 	%r8343, %r3860, %r8343, %r399;
$L__BB4_260:
	shr.u32 	%r3861, %r8342, 30;
	shf.l.wrap.b32 	%r3862, %r8343, %r8342, 2;
	shl.b32 	%r3863, %r8343, 2;
	shr.u32 	%r3864, %r3862, 31;
	add.s32 	%r3865, %r3864, %r3861;
	neg.s32 	%r3866, %r3865;
	setp.lt.s32 	%p242, %r395, 0;
	selp.b32 	%r8344, %r3866, %r3865, %p242;
	xor.b32  	%r3867, %r3862, %r395;
	shr.s32 	%r3868, %r3862, 31;
	xor.b32  	%r3869, %r3868, %r3862;
	xor.b32  	%r3870, %r3868, %r3863;
	cvt.u64.u32 	%rd1860, %r3869;
	shl.b64 	%rd1861, %rd1860, 32;
	cvt.u64.u32 	%rd1862, %r3870;
	or.b64  	%rd1863, %rd1861, %rd1862;
	cvt.rn.f64.s64 	%fd57, %rd1863;
	mul.f64 	%fd58, %fd57, 0d3BF921FB54442D19;
	cvt.rn.f32.f64 	%f2037, %fd58;
	neg.f32 	%f2038, %f2037;
	setp.lt.s32 	%p243, %r3867, 0;
	selp.f32 	%f5951, %f2038, %f2037, %p243;
$L__BB4_261:
	add.s32 	%r3872, %r8344, 1;
	mul.rn.f32 	%f2040, %f5951, %f5951;
	and.b32  	%r3873, %r8344, 1;
	setp.eq.b32 	%p244, %r3873, 1;
	selp.f32 	%f2041, %f5951, 0f3F800000, %p244;
	fma.rn.f32 	%f2042, %f2040, %f2041, 0f00000000;
	fma.rn.f32 	%f2043, %f2040, 0f37CBAC00, 0fBAB607ED;
	selp.f32 	%f2044, 0fB94D4153, %f2043, %p244;
	selp.f32 	%f2045, 0f3C0885E4, 0f3D2AAABB, %p244;
	fma.rn.f32 	%f2046, %f2044, %f2040, %f2045;
	selp.f32 	%f2047, 0fBE2AAAA8, 0fBEFFFFFF, %p244;
	fma.rn.f32 	%f2048, %f2046, %f2040, %f2047;
	fma.rn.f32 	%f2049, %f2048, %f2042, %f2041;
	and.b32  	%r3874, %r3872, 2;
	setp.eq.s32 	%p245, %r3874, 0;
	mov.f32 	%f2050, 0f00000000;
	sub.f32 	%f2051, %f2050, %f2049;
	selp.f32 	%f190, %f2049, %f2051, %p245;
	mul.f32 	%f2052, %f190, 0f3F22F983;
	cvt.rni.s32.f32 	%r8348, %f2052;
	cvt.rn.f32.s32 	%f2053, %r8348;
	fma.rn.f32 	%f2054, %f2053, 0fBFC90FDA, %f190;
	fma.rn.f32 	%f2055, %f2053, 0fB3A22168, %f2054;
	fma.rn.f32 	%f5952, %f2053, 0fA7C234C5, %f2055;
	abs.f32 	%f192, %f190;
	setp.ltu.f32 	%p246, %f192, 0f47CE4780;
	@%p246 bra 	$L__BB4_269;
	setp.neu.f32 	%p247, %f192, 0f7F800000;
	@%p247 bra 	$L__BB4_264;
	mov.f32 	%f2058, 0f00000000;
	mul.rn.f32 	%f5952, %f190, %f2058;
	mov.b32 	%r8348, 0;
	bra.uni 	$L__BB4_269;
$L__BB4_264:
	mov.b32 	%r409, %f190;
	shl.b32 	%r3876, %r409, 8;
	or.b32  	%r410, %r3876, -2147483648;
	mov.b64 	%rd3580, 0;
	mov.b32 	%r8345, 0;
	mov.u64 	%rd3578, __cudart_i2opi_f;
	mov.u64 	%rd3579, %rd1;
$L__BB4_265:
	.pragma "nounroll";
	ld.global.nc.u32 	%r3877, [%rd3578];
	mad.wide.u32 	%rd1866, %r3877, %r410, %rd3580;
	shr.u64 	%rd3580, %rd1866, 32;
	st.local.u32 	[%rd3579], %rd1866;
	add.s32 	%r8345, %r8345, 1;
	add.s64 	%rd3579, %rd3579, 4;
	add.s64 	%rd3578, %rd3578, 4;
	setp.ne.s32 	%p248, %r8345, 6;
	@%p248 bra 	$L__BB4_265;
	shr.u32 	%r3878, %r409, 23;
	st.local.u32 	[%rd1+24], %rd3580;
	and.b32  	%r413, %r3878, 31;
	and.b32  	%r3879, %r3878, 224;
	add.s32 	%r3880, %r3879, -128;
	shr.u32 	%r3881, %r3880, 5;
	mul.wide.u32 	%rd1867, %r3881, 4;
	sub.s64 	%rd212, %rd1, %rd1867;
	ld.local.u32 	%r8346, [%rd212+24];
	ld.local.u32 	%r8347, [%rd212+20];
	setp.eq.s32 	%p249, %r413, 0;
	@%p249 bra 	$L__BB4_268;
	shf.l.wrap.b32 	%r8346, %r8347, %r8346, %r413;
	ld.local.u32 	%r3882, [%rd212+16];
	shf.l.wrap.b32 	%r8347, %r3882, %r8347, %r413;
$L__BB4_268:
	shr.u32 	%r3883, %r8346, 30;
	shf.l.wrap.b32 	%r3884, %r8347, %r8346, 2;
	shl.b32 	%r3885, %r8347, 2;
	shr.u32 	%r3886, %r3884, 31;
	add.s32 	%r3887, %r3886, %r3883;
	neg.s32 	%r3888, %r3887;
	setp.lt.s32 	%p250, %r409, 0;
	selp.b32 	%r8348, %r3888, %r3887, %p250;
	xor.b32  	%r3889, %r3884, %r409;
	shr.s32 	%r3890, %r3884, 31;
	xor.b32  	%r3891, %r3890, %r3884;
	xor.b32  	%r3892, %r3890, %r3885;
	cvt.u64.u32 	%rd1868, %r3891;
	shl.b64 	%rd1869, %rd1868, 32;
	cvt.u64.u32 	%rd1870, %r3892;
	or.b64  	%rd1871, %rd1869, %rd1870;
	cvt.rn.f64.s64 	%fd59, %rd1871;
	mul.f64 	%fd60, %fd59, 0d3BF921FB54442D19;
	cvt.rn.f32.f64 	%f2056, %fd60;
	neg.f32 	%f2057, %f2056;
	setp.lt.s32 	%p251, %r3889, 0;
	selp.f32 	%f5952, %f2057, %f2056, %p251;
$L__BB4_269:
	mul.rn.f32 	%f2059, %f5952, %f5952;
	and.b32  	%r3894, %r8348, 1;
	setp.eq.b32 	%p252, %r3894, 1;
	selp.f32 	%f2060, 0f3F800000, %f5952, %p252;
	fma.rn.f32 	%f2061, %f2059, %f2060, 0f00000000;
	fma.rn.f32 	%f2062, %f2059, 0f37CBAC00, 0fBAB607ED;
	selp.f32 	%f2063, %f2062, 0fB94D4153, %p252;
	selp.f32 	%f2064, 0f3D2AAABB, 0f3C0885E4, %p252;
	fma.rn.f32 	%f2065, %f2063, %f2059, %f2064;
	selp.f32 	%f2066, 0fBEFFFFFF, 0fBE2AAAA8, %p252;
	fma.rn.f32 	%f2067, %f2065, %f2059, %f2066;
	fma.rn.f32 	%f2068, %f2067, %f2061, %f2060;
	and.b32  	%r3895, %r8348, 2;
	setp.eq.s32 	%p253, %r3895, 0;
	mov.f32 	%f2069, 0f00000000;
	sub.f32 	%f2070, %f2069, %f2068;
	selp.f32 	%f196, %f2068, %f2070, %p253;
	mul.f32 	%f2071, %f196, 0f3F22F983;
	cvt.rni.s32.f32 	%r8352, %f2071;
	cvt.rn.f32.s32 	%f2072, %r8352;
	fma.rn.f32 	%f2073, %f2072, 0fBFC90FDA, %f196;
	fma.rn.f32 	%f2074, %f2072, 0fB3A22168, %f2073;
	fma.rn.f32 	%f5953, %f2072, 0fA7C234C5, %f2074;
	abs.f32 	%f198, %f196;
	setp.ltu.f32 	%p254, %f198, 0f47CE4780;
	@%p254 bra 	$L__BB4_277;
	setp.neu.f32 	%p255, %f198, 0f7F800000;
	@%p255 bra 	$L__BB4_272;
	mov.f32 	%f2077, 0f00000000;
	mul.rn.f32 	%f5953, %f196, %f2077;
	mov.b32 	%r8352, 0;
	bra.uni 	$L__BB4_277;
$L__BB4_272:
	mov.b32 	%r423, %f196;
	shl.b32 	%r3897, %r423, 8;
	or.b32  	%r424, %r3897, -2147483648;
	mov.b64 	%rd3583, 0;
	mov.b32 	%r8349, 0;
	mov.u64 	%rd3581, __cudart_i2opi_f;
	mov.u64 	%rd3582, %rd1;
$L__BB4_273:
	.pragma "nounroll";
	ld.global.nc.u32 	%r3898, [%rd3581];
	mad.wide.u32 	%rd1874, %r3898, %r424, %rd3583;
	shr.u64 	%rd3583, %rd1874, 32;
	st.local.u32 	[%rd3582], %rd1874;
	add.s32 	%r8349, %r8349, 1;
	add.s64 	%rd3582, %rd3582, 4;
	add.s64 	%rd3581, %rd3581, 4;
	setp.ne.s32 	%p256, %r8349, 6;
	@%p256 bra 	$L__BB4_273;
	shr.u32 	%r3899, %r423, 23;
	st.local.u32 	[%rd1+24], %rd3583;
	and.b32  	%r427, %r3899, 31;
	and.b32  	%r3900, %r3899, 224;
	add.s32 	%r3901, %r3900, -128;
	shr.u32 	%r3902, %r3901, 5;
	mul.wide.u32 	%rd1875, %r3902, 4;
	sub.s64 	%rd219, %rd1, %rd1875;
	ld.local.u32 	%r8350, [%rd219+24];
	ld.local.u32 	%r8351, [%rd219+20];
	setp.eq.s32 	%p257, %r427, 0;
	@%p257 bra 	$L__BB4_276;
	shf.l.wrap.b32 	%r8350, %r8351, %r8350, %r427;
	ld.local.u32 	%r3903, [%rd219+16];
	shf.l.wrap.b32 	%r8351, %r3903, %r8351, %r427;
$L__BB4_276:
	shr.u32 	%r3904, %r8350, 30;
	shf.l.wrap.b32 	%r3905, %r8351, %r8350, 2;
	shl.b32 	%r3906, %r8351, 2;
	shr.u32 	%r3907, %r3905, 31;
	add.s32 	%r3908, %r3907, %r3904;
	neg.s32 	%r3909, %r3908;
	setp.lt.s32 	%p258, %r423, 0;
	selp.b32 	%r8352, %r3909, %r3908, %p258;
	xor.b32  	%r3910, %r3905, %r423;
	shr.s32 	%r3911, %r3905, 31;
	xor.b32  	%r3912, %r3911, %r3905;
	xor.b32  	%r3913, %r3911, %r3906;
	cvt.u64.u32 	%rd1876, %r3912;
	shl.b64 	%rd1877, %rd1876, 32;
	cvt.u64.u32 	%rd1878, %r3913;
	or.b64  	%rd1879, %rd1877, %rd1878;
	cvt.rn.f64.s64 	%fd61, %rd1879;
	mul.f64 	%fd62, %fd61, 0d3BF921FB54442D19;
	cvt.rn.f32.f64 	%f2075, %fd62;
	neg.f32 	%f2076, %f2075;
	setp.lt.s32 	%p259, %r3910, 0;
	selp.f32 	%f5953, %f2076, %f2075, %p259;
$L__BB4_277:
	add.s32 	%r3915, %r8352, 1;
	mul.rn.f32 	%f2078, %f5953, %f5953;
	and.b32  	%r3916, %r8352, 1;
	setp.eq.b32 	%p260, %r3916, 1;
	selp.f32 	%f2079, %f5953, 0f3F800000, %p260;
	fma.rn.f32 	%f2080, %f2078, %f2079, 0f00000000;
	fma.rn.f32 	%f2081, %f2078, 0f37CBAC00, 0fBAB607ED;
	selp.f32 	%f2082, 0fB94D4153, %f2081, %p260;
	selp.f32 	%f2083, 0f3C0885E4, 0f3D2AAABB, %p260;
	fma.rn.f32 	%f2084, %f2082, %f2078, %f2083;
	selp.f32 	%f2085, 0fBE2AAAA8, 0fBEFFFFFF, %p260;
	fma.rn.f32 	%f2086, %f2084, %f2078, %f2085;
	fma.rn.f32 	%f2087, %f2086, %f2080, %f2079;
	and.b32  	%r3917, %r3915, 2;
	setp.eq.s32 	%p261, %r3917, 0;
	mov.f32 	%f2088, 0f00000000;
	sub.f32 	%f2089, %f2088, %f2087;
	selp.f32 	%f5955, %f2087, %f2089, %p261;
	setp.leu.f32 	%p262, %f1, %f2;
	@%p262 bra 	$L__BB4_287;
	mul.f32 	%f2090, %f5955, 0f3F22F983;
	cvt.rni.s32.f32 	%r8356, %f2090;
	cvt.rn.f32.s32 	%f2091, %r8356;
	fma.rn.f32 	%f2092, %f2091, 0fBFC90FDA, %f5955;
	fma.rn.f32 	%f2093, %f2091, 0fB3A22168, %f2092;
	fma.rn.f32 	%f5954, %f2091, 0fA7C234C5, %f2093;
	abs.f32 	%f204, %f5955;
	setp.ltu.f32 	%p263, %f204, 0f47CE4780;
	@%p263 bra 	$L__BB4_286;
	setp.neu.f32 	%p264, %f204, 0f7F800000;
	@%p264 bra 	$L__BB4_281;
	mov.f32 	%f2096, 0f00000000;
	mul.rn.f32 	%f5954, %f5955, %f2096;
	mov.b32 	%r8356, 0;
	bra.uni 	$L__BB4_286;
$L__BB4_281:
	mov.b32 	%r437, %f5955;
	shl.b32 	%r3919, %r437, 8;
	or.b32  	%r438, %r3919, -2147483648;
	mov.b64 	%rd3586, 0;
	mov.b32 	%r8353, 0;
	mov.u64 	%rd3584, __cudart_i2opi_f;
	mov.u64 	%rd3585, %rd1;
$L__BB4_282:
	.pragma "nounroll";
	ld.global.nc.u32 	%r3920, [%rd3584];
	mad.wide.u32 	%rd1882, %r3920, %r438, %rd3586;
	shr.u64 	%rd3586, %rd1882, 32;
	st.local.u32 	[%rd3585], %rd1882;
	add.s32 	%r8353, %r8353, 1;
	add.s64 	%rd3585, %rd3585, 4;
	add.s64 	%rd3584, %rd3584, 4;
	setp.ne.s32 	%p265, %r8353, 6;
	@%p265 bra 	$L__BB4_282;
	shr.u32 	%r3921, %r437, 23;
	st.local.u32 	[%rd1+24], %rd3586;
	and.b32  	%r441, %r3921, 31;
	and.b32  	%r3922, %r3921, 224;
	add.s32 	%r3923, %r3922, -128;
	shr.u32 	%r3924, %r3923, 5;
	mul.wide.u32 	%rd1883, %r3924, 4;
	sub.s64 	%rd226, %rd1, %rd1883;
	ld.local.u32 	%r8354, [%rd226+24];
	ld.local.u32 	%r8355, [%rd226+20];
	setp.eq.s32 	%p266, %r441, 0;
	@%p266 bra 	$L__BB4_285;
	shf.l.wrap.b32 	%r8354, %r8355, %r8354, %r441;
	ld.local.u32 	%r3925, [%rd226+16];
	shf.l.wrap.b32 	%r8355, %r3925, %r8355, %r441;
$L__BB4_285:
	shr.u32 	%r3926, %r8354, 30;
	shf.l.wrap.b32 	%r3927, %r8355, %r8354, 2;
	shl.b32 	%r3928, %r8355, 2;
	shr.u32 	%r3929, %r3927, 31;
	add.s32 	%r3930, %r3929, %r3926;
	neg.s32 	%r3931, %r3930;
	setp.lt.s32 	%p267, %r437, 0;
	selp.b32 	%r8356, %r3931, %r3930, %p267;
	xor.b32  	%r3932, %r3927, %r437;
	shr.s32 	%r3933, %r3927, 31;
	xor.b32  	%r3934, %r3933, %r3927;
	xor.b32  	%r3935, %r3933, %r3928;
	cvt.u64.u32 	%rd1884, %r3934;
	shl.b64 	%rd1885, %rd1884, 32;
	cvt.u64.u32 	%rd1886, %r3935;
	or.b64  	%rd1887, %rd1885, %rd1886;
	cvt.rn.f64.s64 	%fd63, %rd1887;
	mul.f64 	%fd64, %fd63, 0d3BF921FB54442D19;
	cvt.rn.f32.f64 	%f2094, %fd64;
	neg.f32 	%f2095, %f2094;
	setp.lt.s32 	%p268, %r3932, 0;
	selp.f32 	%f5954, %f2095, %f2094, %p268;
$L__BB4_286:
	add.s32 	%r3937, %r8356, 1;
	mul.rn.f32 	%f2097, %f5954, %f5954;
	and.b32  	%r3938, %r8356, 1;
	setp.eq.b32 	%p269, %r3938, 1;
	selp.f32 	%f2098, %f5954, 0f3F800000, %p269;
	fma.rn.f32 	%f2099, %f2097, %f2098, 0f00000000;
	fma.rn.f32 	%f2100, %f2097, 0f37CBAC00, 0fBAB607ED;
	selp.f32 	%f2101, 0fB94D4153, %f2100, %p269;
	selp.f32 	%f2102, 0f3C0885E4, 0f3D2AAABB, %p269;
	fma.rn.f32 	%f2103, %f2101, %f2097, %f2102;
	selp.f32 	%f2104, 0fBE2AAAA8, 0fBEFFFFFF, %p269;
	fma.rn.f32 	%f2105, %f2103, %f2097, %f2104;
	fma.rn.f32 	%f2106, %f2105, %f2099, %f2098;
	and.b32  	%r3939, %r3937, 2;
	setp.eq.s32 	%p270, %r3939, 0;
	mov.f32 	%f2107, 0f00000000;
	sub.f32 	%f2108, %f2107, %f2106;
	selp.f32 	%f5955, %f2106, %f2108, %p270;
$L__BB4_287:
	setp.leu.f32 	%p271, %f2, %f5955;
	@%p271 bra 	$L__BB4_297;
	mul.f32 	%f2109, %f5955, 0f3F22F983;
	cvt.rni.s32.f32 	%r8360, %f2109;
	cvt.rn.f32.s32 	%f2110, %r8360;
	fma.rn.f32 	%f2111, %f2110, 0fBFC90FDA, %f5955;
	fma.rn.f32 	%f2112, %f2110, 0fB3A22168, %f2111;
	fma.rn.f32 	%f5956, %f2110, 0fA7C234C5, %f2112;
	abs.f32 	%f211, %f5955;
	setp.ltu.f32 	%p272, %f211, 0f47CE4780;
	@%p272 bra 	$L__BB4_296;
	setp.neu.f32 	%p273, %f211, 0f7F800000;
	@%p273 bra 	$L__BB4_291;
	mov.f32 	%f2115, 0f00000000;
	mul.rn.f32 	%f5956, %f5955, %f2115;
	mov.b32 	%r8360, 0;
	bra.uni 	$L__BB4_296;
$L__BB4_291:
	mov.b32 	%r451, %f5955;
	shl.b32 	%r3941, %r451, 8;
	or.b32  	%r452, %r3941, -2147483648;
	mov.b64 	%rd3589, 0;
	mov.b32 	%r8357, 0;
	mov.u64 	%rd3587, __cudart_i2opi_f;
	mov.u64 	%rd3588, %rd1;
$L__BB4_292:
	.pragma "nounroll";
	ld.global.nc.u32 	%r3942, [%rd3587];
	mad.wide.u32 	%rd1890, %r3942, %r452, %rd3589;
	shr.u64 	%rd3589, %rd1890, 32;
	st.local.u32 	[%rd3588], %rd1890;
	add.s32 	%r8357, %r8357, 1;
	add.s64 	%rd3588, %rd3588, 4;
	add.s64 	%rd3587, %rd3587, 4;
	setp.ne.s32 	%p274, %r8357, 6;
	@%p274 bra 	$L__BB4_292;
	shr.u32 	%r3943, %r451, 23;
	st.local.u32 	[%rd1+24], %rd3589;
	and.b32  	%r455, %r3943, 31;
	and.b32  	%r3944, %r3943, 224;
	add.s32 	%r3945, %r3944, -128;
	shr.u32 	%r3946, %r3945, 5;
	mul.wide.u32 	%rd1891, %r3946, 4;
	sub.s64 	%rd233, %rd1, %rd1891;
	ld.local.u32 	%r8358, [%rd233+24];
	ld.local.u32 	%r8359, [%rd233+20];
	setp.eq.s32 	%p275, %r455, 0;
	@%p275 bra 	$L__BB4_295;
	shf.l.wrap.b32 	%r8358, %r8359, %r8358, %r455;
	ld.local.u32 	%r3947, [%rd233+16];
	shf.l.wrap.b32 	%r8359, %r3947, %r8359, %r455;
$L__BB4_295:
	shr.u32 	%r3948, %r8358, 30;
	shf.l.wrap.b32 	%r3949, %r8359, %r8358, 2;
	shl.b32 	%r3950, %r8359, 2;
	shr.u32 	%r3951, %r3949, 31;
	add.s32 	%r3952, %r3951, %r3948;
	neg.s32 	%r3953, %r3952;
	setp.lt.s32 	%p276, %r451, 0;
	selp.b32 	%r8360, %r3953, %r3952, %p276;
	xor.b32  	%r3954, %r3949, %r451;
	shr.s32 	%r3955, %r3949, 31;
	xor.b32  	%r3956, %r3955, %r3949;
	xor.b32  	%r3957, %r3955, %r3950;
	cvt.u64.u32 	%rd1892, %r3956;
	shl.b64 	%rd1893, %rd1892, 32;
	cvt.u64.u32 	%rd1894, %r3957;
	or.b64  	%rd1895, %rd1893, %rd1894;
	cvt.rn.f64.s64 	%fd65, %rd1895;
	mul.f64 	%fd66, %fd65, 0d3BF921FB54442D19;
	cvt.rn.f32.f64 	%f2113, %fd66;
	neg.f32 	%f2114, %f2113;
	setp.lt.s32 	%p277, %r3954, 0;
	selp.f32 	%f5956, %f2114, %f2113, %p277;
$L__BB4_296:
	mul.rn.f32 	%f2116, %f5956, %f5956;
	and.b32  	%r3959, %r8360, 1;
	setp.eq.b32 	%p278, %r3959, 1;
	selp.f32 	%f2117, 0f3F800000, %f5956, %p278;
	fma.rn.f32 	%f2118, %f2116, %f2117, 0f00000000;
	fma.rn.f32 	%f2119, %f2116, 0f37CBAC00, 0fBAB607ED;
	selp.f32 	%f2120, %f2119, 0fB94D4153, %p278;
	selp.f32 	%f2121, 0f3D2AAABB, 0f3C0885E4, %p278;
	fma.rn.f32 	%f2122, %f2120, %f2116, %f2121;
	selp.f32 	%f2123, 0fBEFFFFFF, 0fBE2AAAA8, %p278;
	fma.rn.f32 	%f2124, %f2122, %f2116, %f2123;
	fma.rn.f32 	%f2125, %f2124, %f2118, %f2117;
	and.b32  	%r3960, %r8360, 2;
	setp.eq.s32 	%p279, %r3960, 0;
	mov.f32 	%f2126, 0f00000000;
	sub.f32 	%f2127, %f2126, %f2125;
	selp.f32 	%f5955, %f2125, %f2127, %p279;
$L__BB4_297:
	mul.f32 	%f2128, %f5955, 0f3F22F983;
	cvt.rni.s32.f32 	%r8364, %f2128;
	cvt.rn.f32.s32 	%f2129, %r8364;
	fma.rn.f32 	%f2130, %f2129, 0fBFC90FDA, %f5955;
	fma.rn.f32 	%f2131, %f2129, 0fB3A22168, %f2130;
	fma.rn.f32 	%f5958, %f2129, 0fA7C234C5, %f2131;
	abs.f32 	%f218, %f5955;
	setp.ltu.f32 	%p280, %f218, 0f47CE4780;
	@%p280 bra 	$L__BB4_305;
	setp.neu.f32 	%p281, %f218, 0f7F800000;
	@%p281 bra 	$L__BB4_300;
	mov.f32 	%f2134, 0f00000000;
	mul.rn.f32 	%f5958, %f5955, %f2134;
	mov.b32 	%r8364, 0;
	bra.uni 	$L__BB4_305;
$L__BB4_300:
	mov.b32 	%r465, %f5955;
	shl.b32 	%r3962, %r465, 8;
	or.b32  	%r466, %r3962, -2147483648;
	mov.b64 	%rd3592, 0;
	mov.b32 	%r8361, 0;
	mov.u64 	%rd3590, __cudart_i2opi_f;
	mov.u64 	%rd3591, %rd1;
$L__BB4_301:
	.pragma "nounroll";
	ld.global.nc.u32 	%r3963, [%rd3590];
	mad.wide.u32 	%rd1898, %r3963, %r466, %rd3592;
	shr.u64 	%rd3592, %rd1898, 32;
	st.local.u32 	[%rd3591], %rd1898;
	add.s32 	%r8361, %r8361, 1;
	add.s64 	%rd3591, %rd3591, 4;
	add.s64 	%rd3590, %rd3590, 4;
	setp.ne.s32 	%p282, %r8361, 6;
	@%p282 bra 	$L__BB4_301;
	shr.u32 	%r3964, %r465, 23;
	st.local.u32 	[%rd1+24], %rd3592;
	and.b32  	%r469, %r3964, 31;
	and.b32  	%r3965, %r3964, 224;
	add.s32 	%r3966, %r3965, -128;
	shr.u32 	%r3967, %r3966, 5;
	mul.wide.u32 	%rd1899, %r3967, 4;
	sub.s64 	%rd240, %rd1, %rd1899;
	ld.local.u32 	%r8362, [%rd240+24];
	ld.local.u32 	%r8363, [%rd240+20];
	setp.eq.s32 	%p283, %r469, 0;
	@%p283 bra 	$L__BB4_304;
	shf.l.wrap.b32 	%r8362, %r8363, %r8362, %r469;
	ld.local.u32 	%r3968, [%rd240+16];
	shf.l.wrap.b32 	%r8363, %r3968, %r8363, %r469;
$L__BB4_304:
	shr.u32 	%r3969, %r8362, 30;
	shf.l.wrap.b32 	%r3970, %r8363, %r8362, 2;
	shl.b32 	%r3971, %r8363, 2;
	shr.u32 	%r3972, %r3970, 31;
	add.s32 	%r3973, %r3972, %r3969;
	neg.s32 	%r3974, %r3973;
	setp.lt.s32 	%p284, %r465, 0;
	selp.b32 	%r8364, %r3974, %r3973, %p284;
	xor.b32  	%r3975, %r3970, %r465;
	shr.s32 	%r3976, %r3970, 31;
	xor.b32  	%r3977, %r3976, %r3970;
	xor.b32  	%r3978, %r3976, %r3971;
	cvt.u64.u32 	%rd1900, %r3977;
	shl.b64 	%rd1901, %rd1900, 32;
	cvt.u64.u32 	%rd1902, %r3978;
	or.b64  	%rd1903, %rd1901, %rd1902;
	cvt.rn.f64.s64 	%fd67, %rd1903;
	mul.f64 	%fd68, %fd67, 0d3BF921FB54442D19;
	cvt.rn.f32.f64 	%f2132, %fd68;
	neg.f32 	%f2133, %f2132;
	setp.lt.s32 	%p285, %r3975, 0;
	selp.f32 	%f5958, %f2133, %f2132, %p285;
$L__BB4_305:
	mul.rn.f32 	%f2135, %f5958, %f5958;
	and.b32  	%r3980, %r8364, 1;
	setp.eq.b32 	%p286, %r3980, 1;
	selp.f32 	%f2136, 0f3F800000, %f5958, %p286;
	fma.rn.f32 	%f2137, %f2135, %f2136, 0f00000000;
	fma.rn.f32 	%f2138, %f2135, 0f37CBAC00, 0fBAB607ED;
	selp.f32 	%f2139, %f2138, 0fB94D4153, %p286;
	selp.f32 	%f2140, 0f3D2AAABB, 0f3C0885E4, %p286;
	fma.rn.f32 	%f2141, %f2139, %f2135, %f2140;
	selp.f32 	%f2142, 0fBEFFFFFF, 0fBE2AAAA8, %p286;
	fma.rn.f32 	%f2143, %f2141, %f2135, %f2142;
	fma.rn.f32 	%f2144, %f2143, %f2137, %f2136;
	and.b32  	%r3981, %r8364, 2;
	setp.eq.s32 	%p287, %r3981, 0;
	mov.f32 	%f2145, 0f00000000;
	sub.f32 	%f2146, %f2145, %f2144;
	selp.f32 	%f5960, %f2144, %f2146, %p287;
	setp.leu.f32 	%p288, %f5960, %f2;
	@%p288 bra 	$L__BB4_315;
	mul.f32 	%f2147, %f5960, 0f3F22F983;
	cvt.rni.s32.f32 	%r8368, %f2147;
	cvt.rn.f32.s32 	%f2148, %r8368;
	fma.rn.f32 	%f2149, %f2148, 0fBFC90FDA, %f5960;
	fma.rn.f32 	%f2150, %f2148, 0fB3A22168, %f2149;
	fma.rn.f32 	%f5959, %f2148, 0fA7C234C5, %f2150;
	abs.f32 	%f224, %f5960;
	setp.ltu.f32 	%p289, %f224, 0f47CE4780;
	@%p289 bra 	$L__BB4_314;
	setp.neu.f32 	%p290, %f224, 0f7F800000;
	@%p290 bra 	$L__BB4_309;
	mov.f32 	%f2153, 0f00000000;
	mul.rn.f32 	%f5959, %f5960, %f2153;
	mov.b32 	%r8368, 0;
	bra.uni 	$L__BB4_314;
$L__BB4_309:
	mov.b32 	%r479, %f5960;
	shl.b32 	%r3983, %r479, 8;
	or.b32  	%r480, %r3983, -2147483648;
	mov.b64 	%rd3595, 0;
	mov.b32 	%r8365, 0;
	mov.u64 	%rd3593, __cudart_i2opi_f;
	mov.u64 	%rd3594, %rd1;
$L__BB4_310:
	.pragma "nounroll";
	ld.global.nc.u32 	%r3984, [%rd3593];
	mad.wide.u32 	%rd1906, %r3984, %r480, %rd3595;
	shr.u64 	%rd3595, %rd1906, 32;
	st.local.u32 	[%rd3594], %rd1906;
	add.s32 	%r8365, %r8365, 1;
	add.s64 	%rd3594, %rd3594, 4;
	add.s64 	%rd3593, %rd3593, 4;
	setp.ne.s32 	%p291, %r8365, 6;
	@%p291 bra 	$L__BB4_310;
	shr.u32 	%r3985, %r479, 23;
	st.local.u32 	[%rd1+24], %rd3595;
	and.b32  	%r483, %r3985, 31;
	and.b32  	%r3986, %r3985, 224;
	add.s32 	%r3987, %r3986, -128;
	shr.u32 	%r3988, %r3987, 5;
	mul.wide.u32 	%rd1907, %r3988, 4;
	sub.s64 	%rd247, %rd1, %rd1907;
	ld.local.u32 	%r8366, [%rd247+24];
	ld.local.u32 	%r8367, [%rd247+20];
	setp.eq.s32 	%p292, %r483, 0;
	@%p292 bra 	$L__BB4_313;
	shf.l.wrap.b32 	%r8366, %r8367, %r8366, %r483;
	ld.local.u32 	%r3989, [%rd247+16];
	shf.l.wrap.b32 	%r8367, %r3989, %r8367, %r483;
$L__BB4_313:
	shr.u32 	%r3990, %r8366, 30;
	shf.l.wrap.b32 	%r3991, %r8367, %r8366, 2;
	shl.b32 	%r3992, %r8367, 2;
	shr.u32 	%r3993, %r3991, 31;
	add.s32 	%r3994, %r3993, %r3990;
	neg.s32 	%r3995, %r3994;
	setp.lt.s32 	%p293, %r479, 0;
	selp.b32 	%r8368, %r3995, %r3994, %p293;
	xor.b32  	%r3996, %r3991, %r479;
	shr.s32 	%r3997, %r3991, 31;
	xor.b32  	%r3998, %r3997, %r3991;
	xor.b32  	%r3999, %r3997, %r3992;
	cvt.u64.u32 	%rd1908, %r3998;
	shl.b64 	%rd1909, %rd1908, 32;
	cvt.u64.u32 	%rd1910, %r3999;
	or.b64  	%rd1911, %rd1909, %rd1910;
	cvt.rn.f64.s64 	%fd69, %rd1911;
	mul.f64 	%fd70, %fd69, 0d3BF921FB54442D19;
	cvt.rn.f32.f64 	%f2151, %fd70;
	neg.f32 	%f2152, %f2151;
	setp.lt.s32 	%p294, %r3996, 0;
	selp.f32 	%f5959, %f2152, %f2151, %p294;
$L__BB4_314:
	add.s32 	%r4001, %r8368, 1;
	mul.rn.f32 	%f2154, %f5959, %f5959;
	and.b32  	%r4002, %r8368, 1;
	setp.eq.b32 	%p295, %r4002, 1;
	selp.f32 	%f2155, %f5959, 0f3F800000, %p295;
	fma.rn.f32 	%f2156, %f2154, %f2155, 0f00000000;
	fma.rn.f32 	%f2157, %f2154, 0f37CBAC00, 0fBAB607ED;
	selp.f32 	%f2158, 0fB94D4153, %f2157, %p295;
	selp.f32 	%f2159, 0f3C0885E4, 0f3D2AAABB, %p295;
	fma.rn.f32 	%f2160, %f2158, %f2154, %f2159;
	selp.f32 	%f2161, 0fBE2AAAA8, 0fBEFFFFFF, %p295;
	fma.rn.f32 	%f2162, %f2160, %f2154, %f2161;
	fma.rn.f32 	%f2163, %f2162, %f2156, %f2155;
	and.b32  	%r4003, %r4001, 2;
	setp.eq.s32 	%p296, %r4003, 0;
	mov.f32 	%f2164, 0f00000000;
	sub.f32 	%f2165, %f2164, %f2163;
	selp.f32 	%f5960, %f2163, %f2165, %p296;
$L__BB4_315:
	mul.f32 	%f2166, %f5960, 0f3F22F983;
	cvt.rni.s32.f32 	%r8372, %f2166;
	cvt.rn.f32.s32 	%f2167, %r8372;
	fma.rn.f32 	%f2168, %f2167, 0fBFC90FDA, %f5960;
	fma.rn.f32 	%f2169, %f2167, 0fB3A22168, %f2168;
	fma.rn.f32 	%f5961, %f2167, 0fA7C234C5, %f2169;
	abs.f32 	%f231, %f5960;
	setp.ltu.f32 	%p297, %f231, 0f47CE4780;
	@%p297 bra 	$L__BB4_323;
	setp.neu.f32 	%p298, %f231, 0f7F800000;
	@%p298 bra 	$L__BB4_318;
	mov.f32 	%f2172, 0f00000000;
	mul.rn.f32 	%f5961, %f5960, %f2172;
	mov.b32 	%r8372, 0;
	bra.uni 	$L__BB4_323;
$L__BB4_318:
	mov.b32 	%r493, %f5960;
	shl.b32 	%r4005, %r493, 8;
	or.b32  	%r494, %r4005, -2147483648;
	mov.b64 	%rd3598, 0;
	mov.b32 	%r8369, 0;
	mov.u64 	%rd3596, __cudart_i2opi_f;
	mov.u64 	%rd3597, %rd1;
$L__BB4_319:
	.pragma "nounroll";
	ld.global.nc.u32 	%r4006, [%rd3596];
	mad.wide.u32 	%rd1914, %r4006, %r494, %rd3598;
	shr.u64 	%rd3598, %rd1914, 32;
	st.local.u32 	[%rd3597], %rd1914;
	add.s32 	%r8369, %r8369, 1;
	add.s64 	%rd3597, %rd3597, 4;
	add.s64 	%rd3596, %rd3596, 4;
	setp.ne.s32 	%p299, %r8369, 6;
	@%p299 bra 	$L__BB4_319;
	shr.u32 	%r4007, %r493, 23;
	st.local.u32 	[%rd1+24], %rd3598;
	and.b32  	%r497, %r4007, 31;
	and.b32  	%r4008, %r4007, 224;
	add.s32 	%r4009, %r4008, -128;
	shr.u32 	%r4010, %r4009, 5;
	mul.wide.u32 	%rd1915, %r4010, 4;
	sub.s64 	%rd254, %rd1, %rd1915;
	ld.local.u32 	%r8370, [%rd254+24];
	ld.local.u32 	%r8371, [%rd254+20];
	setp.eq.s32 	%p300, %r497, 0;
	@%p300 bra 	$L__BB4_322;
	shf.l.wrap.b32 	%r8370, %r8371, %r8370, %r497;
	ld.local.u32 	%r4011, [%rd254+16];
	shf.l.wrap.b32 	%r8371, %r4011, %r8371, %r497;
$L__BB4_322:
	shr.u32 	%r4012, %r8370, 30;
	shf.l.wrap.b32 	%r4013, %r8371, %r8370, 2;
	shl.b32 	%r4014, %r8371, 2;
	shr.u32 	%r4015, %r4013, 31;
	add.s32 	%r4016, %r4015, %r4012;
	neg.s32 	%r4017, %r4016;
	setp.lt.s32 	%p301, %r493, 0;
	selp.b32 	%r8372, %r4017, %r4016, %p301;
	xor.b32  	%r4018, %r4013, %r493;
	shr.s32 	%r4019, %r4013, 31;
	xor.b32  	%r4020, %r4019, %r4013;
	xor.b32  	%r4021, %r4019, %r4014;
	cvt.u64.u32 	%rd1916, %r4020;
	shl.b64 	%rd1917, %rd1916, 32;
	cvt.u64.u32 	%rd1918, %r4021;
	or.b64  	%rd1919, %rd1917, %rd1918;
	cvt.rn.f64.s64 	%fd71, %rd1919;
	mul.f64 	%fd72, %fd71, 0d3BF921FB54442D19;
	cvt.rn.f32.f64 	%f2170, %fd72;
	neg.f32 	%f2171, %f2170;
	setp.lt.s32 	%p302, %r4018, 0;
	selp.f32 	%f5961, %f2171, %f2170, %p302;
$L__BB4_323:
	mul.rn.f32 	%f2173, %f5961, %f5961;
	and.b32  	%r4023, %r8372, 1;
	setp.eq.b32 	%p303, %r4023, 1;
	selp.f32 	%f2174, 0f3F800000, %f5961, %p303;
	fma.rn.f32 	%f2175, %f2173, %f2174, 0f00000000;
	fma.rn.f32 	%f2176, %f2173, 0f37CBAC00, 0fBAB607ED;
	selp.f32 	%f2177, %f2176, 0fB94D4153, %p303;
	selp.f32 	%f2178, 0f3D2AAABB, 0f3C0885E4, %p303;
	fma.rn.f32 	%f2179, %f2177, %f2173, %f2178;
	selp.f32 	%f2180, 0fBEFFFFFF, 0fBE2AAAA8, %p303;
	fma.rn.f32 	%f2181, %f2179, %f2173, %f2180;
	fma.rn.f32 	%f2182, %f2181, %f2175, %f2174;
	and.b32  	%r4024, %r8372, 2;
	setp.eq.s32 	%p304, %r4024, 0;
	mov.f32 	%f2183, 0f00000000;
	sub.f32 	%f2184, %f2183, %f2182;
	selp.f32 	%f235, %f2182, %f2184, %p304;
	mul.f32 	%f2185, %f235, 0f3F22F983;
	cvt.rni.s32.f32 	%r8376, %f2185;
	cvt.rn.f32.s32 	%f2186, %r8376;
	fma.rn.f32 	%f2187, %f2186, 0fBFC90FDA, %f235;
	fma.rn.f32 	%f2188, %f2186, 0fB3A22168, %f2187;
	fma.rn.f32 	%f5962, %f2186, 0fA7C234C5, %f2188;
	abs.f32 	%f237, %f235;
	setp.ltu.f32 	%p305, %f237, 0f47CE4780;
	@%p305 bra 	$L__BB4_331;
	setp.neu.f32 	%p306, %f237, 0f7F800000;
	@%p306 bra 	$L__BB4_326;
	mov.f32 	%f2191, 0f00000000;
	mul.rn.f32 	%f5962, %f235, %f2191;
	mov.b32 	%r8376, 0;
	bra.uni 	$L__BB4_331;
$L__BB4_326:
	mov.b32 	%r507, %f235;
	shl.b32 	%r4026, %r507, 8;
	or.b32  	%r508, %r4026, -2147483648;
	mov.b64 	%rd3601, 0;
	mov.b32 	%r8373, 0;
	mov.u64 	%rd3599, __cudart_i2opi_f;
	mov.u64 	%rd3600, %rd1;
$L__BB4_327:
	.pragma "nounroll";
	ld.global.nc.u32 	%r4027, [%rd3599];
	mad.wide.u32 	%rd1922, %r4027, %r508, %rd3601;
	shr.u64 	%rd3601, %rd1922, 32;
	st.local.u32 	[%rd3600], %rd1922;
	add.s32 	%r8373, %r8373, 1;
	add.s64 	%rd3600, %rd3600, 4;
	add.s64 	%rd3599, %rd3599, 4;
	setp.ne.s32 	%p307, %r8373, 6;
	@%p307 bra 	$L__BB4_327;
	shr.u32 	%r4028, %r507, 23;
	st.local.u32 	[%rd1+24], %rd3601;
	and.b32  	%r511, %r4028, 31;
	and.b32  	%r4029, %r4028, 224;
	add.s32 	%r4030, %r4029, -128;
	shr.u32 	%r4031, %r4030, 5;
	mul.wide.u32 	%rd1923, %r4031, 4;
	sub.s64 	%rd261, %rd1, %rd1923;
	ld.local.u32 	%r8374, [%rd261+24];
	ld.local.u32 	%r8375, [%rd261+20];
	setp.eq.s32 	%p308, %r511, 0;
	@%p308 bra 	$L__BB4_330;
	shf.l.wrap.b32 	%r8374, %r8375, %r8374, %r511;
	ld.local.u32 	%r4032, [%rd261+16];
	shf.l.wrap.b32 	%r8375, %r4032, %r8375, %r511;
$L__BB4_330:
	shr.u32 	%r4033, %r8374, 30;
	shf.l.wrap.b32 	%r4034, %r8375, %r8374, 2;
	shl.b32 	%r4035, %r8375, 2;
	shr.u32 	%r4036, %r4034, 31;
	add.s32 	%r4037, %r4036, %r4033;
	neg.s32 	%r4038, %r4037;
	setp.lt.s32 	%p309, %r507, 0;
	selp.b32 	%r8376, %r4038, %r4037, %p309;
	xor.b32  	%r4039, %r4034, %r507;
	shr.s32 	%r4040, %r4034, 31;
	xor.b32  	%r4041, %r4040, %r4034;
	xor.b32  	%r4042, %r4040, %r4035;
	cvt.u64.u32 	%rd1924, %r4041;
	shl.b64 	%rd1925, %rd1924, 32;
	cvt.u64.u32 	%rd1926, %r4042;
	or.b64  	%rd1927, %rd1925, %rd1926;
	cvt.rn.f64.s64 	%fd73, %rd1927;
	mul.f64 	%fd74, %fd73, 0d3BF921FB54442D19;
	cvt.rn.f32.f64 	%f2189, %fd74;
	neg.f32 	%f2190, %f2189;
	setp.lt.s32 	%p310, %r4039, 0;
	selp.f32 	%f5962, %f2190, %f2189, %p310;
$L__BB4_331:
	mul.rn.f32 	%f2192, %f5962, %f5962;
	and.b32  	%r4044, %r8376, 1;
	setp.eq.b32 	%p311, %r4044, 1;
	selp.f32 	%f2193, 0f3F800000, %f5962, %p311;
	fma.rn.f32 	%f2194, %f2192, %f2193, 0f00000000;
	fma.rn.f32 	%f2195, %f2192, 0f37CBAC00, 0fBAB607ED;
	selp.f32 	%f2196, %f2195, 0fB94D4153, %p311;
	selp.f32 	%f2197, 0f3D2AAABB, 0f3C0885E4, %p311;
	fma.rn.f32 	%f2198, %f2196, %f2192, %f2197;
	selp.f32 	%f2199, 0fBEFFFFFF, 0fBE2AAAA8, %p311;
	fma.rn.f32 	%f2200, %f2198, %f2192, %f2199;
	fma.rn.f32 	%f2201, %f2200, %f2194, %f2193;
	and.b32  	%r4045, %r8376, 2;
	setp.eq.s32 	%p312, %r4045, 0;
	mov.f32 	%f2202, 0f00000000;
	sub.f32 	%f2203, %f2202, %f2201;
	selp.f32 	%f5964, %f2201, %f2203, %p312;
	setp.leu.f32 	%p313, %f5964, 0f41100000;
	@%p313 bra 	$L__BB4_341;
	mul.f32 	%f2204, %f5964, 0f3F22F983;
	cvt.rni.s32.f32 	%r8380, %f2204;
	cvt.rn.f32.s32 	%f2205, %r8380;
	fma.rn.f32 	%f2206, %f2205, 0fBFC90FDA, %f5964;
	fma.rn.f32 	%f2207, %f2205, 0fB3A22168, %f2206;
	fma.rn.f32 	%f5963, %f2205, 0fA7C234C5, %f2207;
	abs.f32 	%f243, %f5964;
	setp.ltu.f32 	%p314, %f243, 0f47CE4780;
	@%p314 bra 	$L__BB4_340;
	setp.neu.f32 	%p315, %f243, 0f7F800000;
	@%p315 bra 	$L__BB4_335;
	mov.f32 	%f2210, 0f00000000;
	mul.rn.f32 	%f5963, %f5964, %f2210;
	mov.b32 	%r8380, 0;
	bra.uni 	$L__BB4_340;
$L__BB4_335:
	mov.b32 	%r521, %f5964;
	shl.b32 	%r4047, %r521, 8;
	or.b32  	%r522, %r4047, -2147483648;
	mov.b64 	%rd3604, 0;
	mov.b32 	%r8377, 0;
	mov.u64 	%rd3602, __cudart_i2opi_f;
	mov.u64 	%rd3603, %rd1;
$L__BB4_336:
	.pragma "nounroll";
	ld.global.nc.u32 	%r4048, [%rd3602];
	mad.wide.u32 	%rd1930, %r4048, %r522, %rd3604;
	shr.u64 	%rd3604, %rd1930, 32;
	st.local.u32 	[%rd3603], %rd1930;
	add.s32 	%r8377, %r8377, 1;
	add.s64 	%rd3603, %rd3603, 4;
	add.s64 	%rd3602, %rd3602, 4;
	setp.ne.s32 	%p316, %r8377, 6;
	@%p316 bra 	$L__BB4_336;
	shr.u32 	%r4049, %r521, 23;
	st.local.u32 	[%rd1+24], %rd3604;
	and.b32  	%r525, %r4049, 31;
	add.s32 	%r4050, %r4049, -128;
	shr.u32 	%r4051, %r4050, 5;
	mul.wide.u32 	%rd1931, %r4051, 4;
	sub.s64 	%rd268, %rd1, %rd1931;
	ld.local.u32 	%r8378, [%rd268+24];
	ld.local.u32 	%r8379, [%rd268+20];
	setp.eq.s32 	%p317, %r525, 0;
	@%p317 bra 	$L__BB4_339;
	shf.l.wrap.b32 	%r8378, %r8379, %r8378, %r525;
	ld.local.u32 	%r4052, [%rd268+16];
	shf.l.wrap.b32 	%r8379, %r4052, %r8379, %r525;
$L__BB4_339:
	shr.u32 	%r4053, %r8378, 30;
	shf.l.wrap.b32 	%r4054, %r8379, %r8378, 2;
	shl.b32 	%r4055, %r8379, 2;
	shr.u32 	%r4056, %r4054, 31;
	add.s32 	%r8380, %r4056, %r4053;
	xor.b32  	%r4057, %r4054, %r521;
	shr.s32 	%r4058, %r4054, 31;
	xor.b32  	%r4059, %r4058, %r4054;
	xor.b32  	%r4060, %r4058, %r4055;
	cvt.u64.u32 	%rd1932, %r4059;
	shl.b64 	%rd1933, %rd1932, 32;
	cvt.u64.u32 	%rd1934, %r4060;
	or.b64  	%rd1935, %rd1933, %rd1934;
	cvt.rn.f64.s64 	%fd75, %rd1935;
	mul.f64 	%fd76, %fd75, 0d3BF921FB54442D19;
	cvt.rn.f32.f64 	%f2208, %fd76;
	neg.f32 	%f2209, %f2208;
	setp.lt.s32 	%p318, %r4057, 0;
	selp.f32 	%f5963, %f2209, %f2208, %p318;
$L__BB4_340:
	add.s32 	%r4062, %r8380, 1;
	mul.rn.f32 	%f2211, %f5963, %f5963;
	and.b32  	%r4063, %r8380, 1;
	setp.eq.b32 	%p319, %r4063, 1;
	selp.f32 	%f2212, %f5963, 0f3F800000, %p319;
	fma.rn.f32 	%f2213, %f2211, %f2212, 0f00000000;
	fma.rn.f32 	%f2214, %f2211, 0f37CBAC00, 0fBAB607ED;
	selp.f32 	%f2215, 0fB94D4153, %f2214, %p319;
	selp.f32 	%f2216, 0f3C0885E4, 0f3D2AAABB, %p319;
	fma.rn.f32 	%f2217, %f2215, %f2211, %f2216;
	selp.f32 	%f2218, 0fBE2AAAA8, 0fBEFFFFFF, %p319;
	fma.rn.f32 	%f2219, %f2217, %f2211, %f2218;
	fma.rn.f32 	%f2220, %f2219, %f2213, %f2212;
	and.b32  	%r4064, %r4062, 2;
	setp.eq.s32 	%p320, %r4064, 0;
	mov.f32 	%f2221, 0f00000000;
	sub.f32 	%f2222, %f2221, %f2220;
	selp.f32 	%f5964, %f2220, %f2222, %p320;
$L__BB4_341:
	mul.f32 	%f2223, %f5964, 0f3F22F983;
	cvt.rni.s32.f32 	%r8384, %f2223;
	cvt.rn.f32.s32 	%f2224, %r8384;
	fma.rn.f32 	%f2225, %f2224, 0fBFC90FDA, %f5964;
	fma.rn.f32 	%f2226, %f2224, 0fB3A22168, %f2225;
	fma.rn.f32 	%f5965, %f2224, 0fA7C234C5, %f2226;
	abs.f32 	%f250, %f5964;
	setp.ltu.f32 	%p321, %f250, 0f47CE4780;
	@%p321 bra 	$L__BB4_349;
	setp.neu.f32 	%p322, %f250, 0f7F800000;
	@%p322 bra 	$L__BB4_344;
	mov.f32 	%f2229, 0f00000000;
	mul.rn.f32 	%f5965, %f5964, %f2229;
	mov.b32 	%r8384, 0;
	bra.uni 	$L__BB4_349;
$L__BB4_344:
	mov.b32 	%r535, %f5964;
	shl.b32 	%r4066, %r535, 8;
	or.b32  	%r536, %r4066, -2147483648;
	mov.b64 	%rd3607, 0;
	mov.b32 	%r8381, 0;
	mov.u64 	%rd3605, __cudart_i2opi_f;
	mov.u64 	%rd3606, %rd1;
$L__BB4_345:
	.pragma "nounroll";
	ld.global.nc.u32 	%r4067, [%rd3605];
	mad.wide.u32 	%rd1938, %r4067, %r536, %rd3607;
	shr.u64 	%rd3607, %rd1938, 32;
	st.local.u32 	[%rd3606], %rd1938;
	add.s32 	%r8381, %r8381, 1;
	add.s64 	%rd3606, %rd3606, 4;
	add.s64 	%rd3605, %rd3605, 4;
	setp.ne.s32 	%p323, %r8381, 6;
	@%p323 bra 	$L__BB4_345;
	shr.u32 	%r4068, %r535, 23;
	st.local.u32 	[%rd1+24], %rd3607;
	and.b32  	%r539, %r4068, 31;
	and.b32  	%r4069, %r4068, 224;
	add.s32 	%r4070, %r4069, -128;
	shr.u32 	%r4071, %r4070, 5;
	mul.wide.u32 	%rd1939, %r4071, 4;
	sub.s64 	%rd275, %rd1, %rd1939;
	ld.local.u32 	%r8382, [%rd275+24];
	ld.local.u32 	%r8383, [%rd275+20];
	setp.eq.s32 	%p324, %r539, 0;
	@%p324 bra 	$L__BB4_348;
	shf.l.wrap.b32 	%r8382, %r8383, %r8382, %r539;
	ld.local.u32 	%r4072, [%rd275+16];
	shf.l.wrap.b32 	%r8383, %r4072, %r8383, %r539;
$L__BB4_348:
	shr.u32 	%r4073, %r8382, 30;
	shf.l.wrap.b32 	%r4074, %r8383, %r8382, 2;
	shl.b32 	%r4075, %r8383, 2;
	shr.u32 	%r4076, %r4074, 31;
	add.s32 	%r4077, %r4076, %r4073;
	neg.s32 	%r4078, %r4077;
	setp.lt.s32 	%p325, %r535, 0;
	selp.b32 	%r8384, %r4078, %r4077, %p325;
	xor.b32  	%r4079, %r4074, %r535;
	shr.s32 	%r4080, %r4074, 31;
	xor.b32  	%r4081, %r4080, %r4074;
	xor.b32  	%r4082, %r4080, %r4075;
	cvt.u64.u32 	%rd1940, %r4081;
	shl.b64 	%rd1941, %rd1940, 32;
	cvt.u64.u32 	%rd1942, %r4082;
	or.b64  	%rd1943, %rd1941, %rd1942;
	cvt.rn.f64.s64 	%fd77, %rd1943;
	mul.f64 	%fd78, %fd77, 0d3BF921FB54442D19;
	cvt.rn.f32.f64 	%f2227, %fd78;
	neg.f32 	%f2228, %f2227;
	setp.lt.s32 	%p326, %r4079, 0;
	selp.f32 	%f5965, %f2228, %f2227, %p326;
$L__BB4_349:
	add.s32 	%r4084, %r8384, 1;
	mul.rn.f32 	%f2230, %f5965, %f5965;
	and.b32  	%r4085, %r8384, 1;
	setp.eq.b32 	%p327, %r4085, 1;
	selp.f32 	%f2231, %f5965, 0f3F800000, %p327;
	fma.rn.f32 	%f2232, %f2230, %f2231, 0f00000000;
	fma.rn.f32 	%f2233, %f2230, 0f37CBAC00, 0fBAB607ED;
	selp.f32 	%f2234, 0fB94D4153, %f2233, %p327;
	selp.f32 	%f2235, 0f3C0885E4, 0f3D2AAABB, %p327;
	fma.rn.f32 	%f2236, %f2234, %f2230, %f2235;
	selp.f32 	%f2237, 0fBE2AAAA8, 0fBEFFFFFF, %p327;
	fma.rn.f32 	%f2238, %f2236, %f2230, %f2237;
	fma.rn.f32 	%f2239, %f2238, %f2232, %f2231;
	and.b32  	%r4086, %r4084, 2;
	setp.eq.s32 	%p328, %r4086, 0;
	mov.f32 	%f2240, 0f00000000;
	sub.f32 	%f2241, %f2240, %f2239;
	selp.f32 	%f5967, %f2239, %f2241, %p328;
	setp.geu.f32 	%p329, %f5967, 0f41100000;
	@%p329 bra 	$L__BB4_359;
	mul.f32 	%f2242, %f5967, 0f3F22F983;
	cvt.rni.s32.f32 	%r8388, %f2242;
	cvt.rn.f32.s32 	%f2243, %r8388;
	fma.rn.f32 	%f2244, %f2243, 0fBFC90FDA, %f5967;
	fma.rn.f32 	%f2245, %f2243, 0fB3A22168, %f2244;
	fma.rn.f32 	%f5966, %f2243, 0fA7C234C5, %f2245;
	abs.f32 	%f256, %f5967;
	setp.ltu.f32 	%p330, %f256, 0f47CE4780;
	@%p330 bra 	$L__BB4_358;
	setp.neu.f32 	%p331, %f256, 0f7F800000;
	@%p331 bra 	$L__BB4_353;
	mov.f32 	%f2248, 0f00000000;
	mul.rn.f32 	%f5966, %f5967, %f2248;
	mov.b32 	%r8388, 0;
	bra.uni 	$L__BB4_358;
$L__BB4_353:
	mov.b32 	%r549, %f5967;
	shl.b32 	%r4088, %r549, 8;
	or.b32  	%r550, %r4088, -2147483648;
	mov.b64 	%rd3610, 0;
	mov.b32 	%r8385, 0;
	mov.u64 	%rd3608, __cudart_i2opi_f;
	mov.u64 	%rd3609, %rd1;
$L__BB4_354:
	.pragma "nounroll";
	ld.global.nc.u32 	%r4089, [%rd3608];
	mad.wide.u32 	%rd1946, %r4089, %r550, %rd3610;
	shr.u64 	%rd3610, %rd1946, 32;
	st.local.u32 	[%rd3609], %rd1946;
	add.s32 	%r8385, %r8385, 1;
	add.s64 	%rd3609, %rd3609, 4;
	add.s64 	%rd3608, %rd3608, 4;
	setp.ne.s32 	%p332, %r8385, 6;
	@%p332 bra 	$L__BB4_354;
	shr.u32 	%r4090, %r549, 23;
	st.local.u32 	[%rd1+24], %rd3610;
	and.b32  	%r553, %r4090, 31;
	and.b32  	%r4091, %r4090, 224;
	add.s32 	%r4092, %r4091, -128;
	shr.u32 	%r4093, %r4092, 5;
	mul.wide.u32 	%rd1947, %r4093, 4;
	sub.s64 	%rd282, %rd1, %rd1947;
	ld.local.u32 	%r8386, [%rd282+24];
	ld.local.u32 	%r8387, [%rd282+20];
	setp.eq.s32 	%p333, %r553, 0;
	@%p333 bra 	$L__BB4_357;
	shf.l.wrap.b32 	%r8386, %r8387, %r8386, %r553;
	ld.local.u32 	%r4094, [%rd282+16];
	shf.l.wrap.b32 	%r8387, %r4094, %r8387, %r553;
$L__BB4_357:
	shr.u32 	%r4095, %r8386, 30;
	shf.l.wrap.b32 	%r4096, %r8387, %r8386, 2;
	shl.b32 	%r4097, %r8387, 2;
	shr.u32 	%r4098, %r4096, 31;
	add.s32 	%r4099, %r4098, %r4095;
	neg.s32 	%r4100, %r4099;
	setp.lt.s32 	%p334, %r549, 0;
	selp.b32 	%r8388, %r4100, %r4099, %p334;
	xor.b32  	%r4101, %r4096, %r549;
	shr.s32 	%r4102, %r4096, 31;
	xor.b32  	%r4103, %r4102, %r4096;
	xor.b32  	%r4104, %r4102, %r4097;
	cvt.u64.u32 	%rd1948, %r4103;
	shl.b64 	%rd1949, %rd1948, 32;
	cvt.u64.u32 	%rd1950, %r4104;
	or.b64  	%rd1951, %rd1949, %rd1950;
	cvt.rn.f64.s64 	%fd79, %rd1951;
	mul.f64 	%fd80, %fd79, 0d3BF921FB54442D19;
	cvt.rn.f32.f64 	%f2246, %fd80;
	neg.f32 	%f2247, %f2246;
	setp.lt.s32 	%p335, %r4101, 0;
	selp.f32 	%f5966, %f2247, %f2246, %p335;
$L__BB4_358:
	add.s32 	%r4106, %r8388, 1;
	mul.rn.f32 	%f2249, %f5966, %f5966;
	and.b32  	%r4107, %r8388, 1;
	setp.eq.b32 	%p336, %r4107, 1;
	selp.f32 	%f2250, %f5966, 0f3F800000, %p336;
	fma.rn.f32 	%f2251, %f2249, %f2250, 0f00000000;
	fma.rn.f32 	%f2252, %f2249, 0f37CBAC00, 0fBAB607ED;
	selp.f32 	%f2253, 0fB94D4153, %f2252, %p336;
	selp.f32 	%f2254, 0f3C0885E4, 0f3D2AAABB, %p336;
	fma.rn.f32 	%f2255, %f2253, %f2249, %f2254;
	selp.f32 	%f2256, 0fBE2AAAA8, 0fBEFFFFFF, %p336;
	fma.rn.f32 	%f2257, %f2255, %f2249, %f2256;
	fma.rn.f32 	%f2258, %f2257, %f2251, %f2250;
	and.b32  	%r4108, %r4106, 2;
	setp.eq.s32 	%p337, %r4108, 0;
	mov.f32 	%f2259, 0f00000000;
	sub.f32 	%f2260, %f2259, %f2258;
	selp.f32 	%f5967, %f2258, %f2260, %p337;
$L__BB4_359:
	mul.f32 	%f2261, %f5967, 0f3F22F983;
	cvt.rni.s32.f32 	%r8392, %f2261;
	cvt.rn.f32.s32 	%f2262, %r8392;
	fma.rn.f32 	%f2263, %f2262, 0fBFC90FDA, %f5967;
	fma.rn.f32 	%f2264, %f2262, 0fB3A22168, %f2263;
	fma.rn.f32 	%f5968, %f2262, 0fA7C234C5, %f2264;
	abs.f32 	%f263, %f5967;
	setp.ltu.f32 	%p338, %f263, 0f47CE4780;
	@%p338 bra 	$L__BB4_367;
	setp.neu.f32 	%p339, %f263, 0f7F800000;
	@%p339 bra 	$L__BB4_362;
	mov.f32 	%f2267, 0f00000000;
	mul.rn.f32 	%f5968, %f5967, %f2267;
	mov.b32 	%r8392, 0;
	bra.uni 	$L__BB4_367;
$L__BB4_362:
	mov.b32 	%r563, %f5967;
	shl.b32 	%r4110, %r563, 8;
	or.b32  	%r564, %r4110, -2147483648;
	mov.b64 	%rd3613, 0;
	mov.b32 	%r8389, 0;
	mov.u64 	%rd3611, __cudart_i2opi_f;
	mov.u64 	%rd3612, %rd1;
$L__BB4_363:
	.pragma "nounroll";
	ld.global.nc.u32 	%r4111, [%rd3611];
	mad.wide.u32 	%rd1954, %r4111, %r564, %rd3613;
	shr.u64 	%rd3613, %rd1954, 32;
	st.local.u32 	[%rd3612], %rd1954;
	add.s32 	%r8389, %r8389, 1;
	add.s64 	%rd3612, %rd3612, 4;
	add.s64 	%rd3611, %rd3611, 4;
	setp.ne.s32 	%p340, %r8389, 6;
	@%p340 bra 	$L__BB4_363;
	shr.u32 	%r4112, %r563, 23;
	st.local.u32 	[%rd1+24], %rd3613;
	and.b32  	%r567, %r4112, 31;
	and.b32  	%r4113, %r4112, 224;
	add.s32 	%r4114, %r4113, -128;
	shr.u32 	%r4115, %r4114, 5;
	mul.wide.u32 	%rd1955, %r4115, 4;
	sub.s64 	%rd289, %rd1, %rd1955;
	ld.local.u32 	%r8390, [%rd289+24];
	ld.local.u32 	%r8391, [%rd289+20];
	setp.eq.s32 	%p341, %r567, 0;
	@%p341 bra 	$L__BB4_366;
	shf.l.wrap.b32 	%r8390, %r8391, %r8390, %r567;
	ld.local.u32 	%r4116, [%rd289+16];
	shf.l.wrap.b32 	%r8391, %r4116, %r8391, %r567;
$L__BB4_366:
	shr.u32 	%r4117, %r8390, 30;
	shf.l.wrap.b32 	%r4118, %r8391, %r8390, 2;
	shl.b32 	%r4119, %r8391, 2;
	shr.u32 	%r4120, %r4118, 31;
	add.s32 	%r4121, %r4120, %r4117;
	neg.s32 	%r4122, %r4121;
	setp.lt.s32 	%p342, %r563, 0;
	selp.b32 	%r8392, %r4122, %r4121, %p342;
	xor.b32  	%r4123, %r4118, %r563;
	shr.s32 	%r4124, %r4118, 31;
	xor.b32  	%r4125, %r4124, %r4118;
	xor.b32  	%r4126, %r4124, %r4119;
	cvt.u64.u32 	%rd1956, %r4125;
	shl.b64 	%rd1957, %rd1956, 32;
	cvt.u64.u32 	%rd1958, %r4126;
	or.b64  	%rd1959, %rd1957, %rd1958;
	cvt.rn.f64.s64 	%fd81, %rd1959;
	mul.f64 	%fd82, %fd81, 0d3BF921FB54442D19;
	cvt.rn.f32.f64 	%f2265, %fd82;
	neg.f32 	%f2266, %f2265;
	setp.lt.s32 	%p343, %r4123, 0;
	selp.f32 	%f5968, %f2266, %f2265, %p343;
$L__BB4_367:
	mul.rn.f32 	%f2268, %f5968, %f5968;
	and.b32  	%r4128, %r8392, 1;
	setp.eq.b32 	%p344, %r4128, 1;
	selp.f32 	%f2269, 0f3F800000, %f5968, %p344;
	fma.rn.f32 	%f2270, %f2268, %f2269, 0f00000000;
	fma.rn.f32 	%f2271, %f2268, 0f37CBAC00, 0fBAB607ED;
	selp.f32 	%f2272, %f2271, 0fB94D4153, %p344;
	selp.f32 	%f2273, 0f3D2AAABB, 0f3C0885E4, %p344;
	fma.rn.f32 	%f2274, %f2272, %f2268, %f2273;
	selp.f32 	%f2275, 0fBEFFFFFF, 0fBE2AAAA8, %p344;
	fma.rn.f32 	%f2276, %f2274, %f2268, %f2275;
	fma.rn.f32 	%f2277, %f2276, %f2270, %f2269;
	and.b32  	%r4129, %r8392, 2;
	setp.eq.s32 	%p345, %r4129, 0;
	mov.f32 	%f2278, 0f00000000;
	sub.f32 	%f2279, %f2278, %f2277;
	selp.f32 	%f267, %f2277, %f2279, %p345;
	mul.f32 	%f2280, %f267, 0f3F22F983;
	cvt.rni.s32.f32 	%r8396, %f2280;
	cvt.rn.f32.s32 	%f2281, %r8396;
	fma.rn.f32 	%f2282, %f2281, 0fBFC90FDA, %f267;
	fma.rn.f32 	%f2283, %f2281, 0fB3A22168, %f2282;
	fma.rn.f32 	%f5969, %f2281, 0fA7C234C5, %f2283;
	abs.f32 	%f269, %f267;
	setp.ltu.f32 	%p346, %f269, 0f47CE4780;
	@%p346 bra 	$L__BB4_375;
	setp.neu.f32 	%p347, %f269, 0f7F800000;
	@%p347 bra 	$L__BB4_370;
	mov.f32 	%f2286, 0f00000000;
	mul.rn.f32 	%f5969, %f267, %f2286;
	mov.b32 	%r8396, 0;
	bra.uni 	$L__BB4_375;
$L__BB4_370:
	mov.b32 	%r577, %f267;
	shl.b32 	%r4131, %r577, 8;
	or.b32  	%r578, %r4131, -2147483648;
	mov.b64 	%rd3616, 0;
	mov.b32 	%r8393, 0;
	mov.u64 	%rd3614, __cudart_i2opi_f;
	mov.u64 	%rd3615, %rd1;
$L__BB4_371:
	.pragma "nounroll";
	ld.global.nc.u32 	%r4132, [%rd3614];
	mad.wide.u32 	%rd1962, %r4132, %r578, %rd3616;
	shr.u64 	%rd3616, %rd1962, 32;
	st.local.u32 	[%rd3615], %rd1962;
	add.s32 	%r8393, %r8393, 1;
	add.s64 	%rd3615, %rd3615, 4;
	add.s64 	%rd3614, %rd3614, 4;
	setp.ne.s32 	%p348, %r8393, 6;
	@%p348 bra 	$L__BB4_371;
	shr.u32 	%r4133, %r577, 23;
	st.local.u32 	[%rd1+24], %rd3616;
	and.b32  	%r581, %r4133, 31;
	and.b32  	%r4134, %r4133, 224;
	add.s32 	%r4135, %r4134, -128;
	shr.u32 	%r4136, %r4135, 5;
	mul.wide.u32 	%rd1963, %r4136, 4;
	sub.s64 	%rd296, %rd1, %rd1963;
	ld.local.u32 	%r8394, [%rd296+24];
	ld.local.u32 	%r8395, [%rd296+20];
	setp.eq.s32 	%p349, %r581, 0;
	@%p349 bra 	$L__BB4_374;
	shf.l.wrap.b32 	%r8394, %r8395, %r8394, %r581;
	ld.local.u32 	%r4137, [%rd296+16];
	shf.l.wrap.b32 	%r8395, %r4137, %r8395, %r581;
$L__BB4_374:
	shr.u32 	%r4138, %r8394, 30;
	shf.l.wrap.b32 	%r4139, %r8395, %r8394, 2;
	shl.b32 	%r4140, %r8395, 2;
	shr.u32 	%r4141, %r4139, 31;
	add.s32 	%r4142, %r4141, %r4138;
	neg.s32 	%r4143, %r4142;
	setp.lt.s32 	%p350, %r577, 0;
	selp.b32 	%r8396, %r4143, %r4142, %p350;
	xor.b32  	%r4144, %r4139, %r577;
	shr.s32 	%r4145, %r4139, 31;
	xor.b32  	%r4146, %r4145, %r4139;
	xor.b32  	%r4147, %r4145, %r4140;
	cvt.u64.u32 	%rd1964, %r4146;
	shl.b64 	%rd1965, %rd1964, 32;
	cvt.u64.u32 	%rd1966, %r4147;
	or.b64  	%rd1967, %rd1965, %rd1966;
	cvt.rn.f64.s64 	%fd83, %rd1967;
	mul.f64 	%fd84, %fd83, 0d3BF921FB54442D19;
	cvt.rn.f32.f64 	%f2284, %fd84;
	neg.f32 	%f2285, %f2284;
	setp.lt.s32 	%p351, %r4144, 0;
	selp.f32 	%f5969, %f2285, %f2284, %p351;
$L__BB4_375:
	mul.rn.f32 	%f2287, %f5969, %f5969;
	and.b32  	%r4149, %r8396, 1;
	setp.eq.b32 	%p352, %r4149, 1;
	selp.f32 	%f2288, 0f3F800000, %f5969, %p352;
	fma.rn.f32 	%f2289, %f2287, %f2288, 0f00000000;
	fma.rn.f32 	%f2290, %f2287, 0f37CBAC00, 0fBAB607ED;
	selp.f32 	%f2291, %f2290, 0fB94D4153, %p352;
	selp.f32 	%f2292, 0f3D2AAABB, 0f3C0885E4, %p352;
	fma.rn.f32 	%f2293, %f2291, %f2287, %f2292;
	selp.f32 	%f2294, 0fBEFFFFFF, 0fBE2AAAA8, %p352;
	fma.rn.f32 	%f2295, %f2293, %f2287, %f2294;
	fma.rn.f32 	%f2296, %f2295, %f2289, %f2288;
	and.b32  	%r4150, %r8396, 2;
	setp.eq.s32 	%p353, %r4150, 0;
	mov.f32 	%f2297, 0f00000000;
	sub.f32 	%f2298, %f2297, %f2296;
	selp.f32 	%f273, %f2296, %f2298, %p353;
	mul.f32 	%f2299, %f273, 0f3F22F983;
	cvt.rni.s32.f32 	%r8400, %f2299;
	cvt.rn.f32.s32 	%f2300, %r8400;
	fma.rn.f32 	%f2301, %f2300, 0fBFC90FDA, %f273;
	fma.rn.f32 	%f2302, %f2300, 0fB3A22168, %f2301;
	fma.rn.f32 	%f5970, %f2300, 0fA7C234C5, %f2302;
	abs.f32 	%f275, %f273;
	setp.ltu.f32 	%p354, %f275, 0f47CE4780;
	@%p354 bra 	$L__BB4_383;
	setp.neu.f32 	%p355, %f275, 0f7F800000;
	@%p355 bra 	$L__BB4_378;
	mov.f32 	%f2305, 0f00000000;
	mul.rn.f32 	%f5970, %f273, %f2305;
	mov.b32 	%r8400, 0;
	bra.uni 	$L__BB4_383;
$L__BB4_378:
	mov.b32 	%r591, %f273;
	shl.b32 	%r4152, %r591, 8;
	or.b32  	%r592, %r4152, -2147483648;
	mov.b64 	%rd3619, 0;
	mov.b32 	%r8397, 0;
	mov.u64 	%rd3617, __cudart_i2opi_f;
	mov.u64 	%rd3618, %rd1;
$L__BB4_379:
	.pragma "nounroll";
	ld.global.nc.u32 	%r4153, [%rd3617];
	mad.wide.u32 	%rd1970, %r4153, %r592, %rd3619;
	shr.u64 	%rd3619, %rd1970, 32;
	st.local.u32 	[%rd3618], %rd1970;
	add.s32 	%r8397, %r8397, 1;
	add.s64 	%rd3618, %rd3618, 4;
	add.s64 	%rd3617, %rd3617, 4;
	setp.ne.s32 	%p356, %r8397, 6;
	@%p356 bra 	$L__BB4_379;
	shr.u32 	%r4154, %r591, 23;
	st.local.u32 	[%rd1+24], %rd3619;
	and.b32  	%r595, %r4154, 31;
	and.b32  	%r4155, %r4154, 224;
	add.s32 	%r4156, %r4155, -128;
	shr.u32 	%r4157, %r4156, 5;
	mul.wide.u32 	%rd1971, %r4157, 4;
	sub.s64 	%rd303, %rd1, %rd1971;
	ld.local.u32 	%r8398, [%rd303+24];
	ld.local.u32 	%r8399, [%rd303+20];
	setp.eq.s32 	%p357, %r595, 0;
	@%p357 bra 	$L__BB4_382;
	shf.l.wrap.b32 	%r8398, %r8399, %r8398, %r595;
	ld.local.u32 	%r4158, [%rd303+16];
	shf.l.wrap.b32 	%r8399, %r4158, %r8399, %r595;
$L__BB4_382:
	shr.u32 	%r4159, %r8398, 30;
	shf.l.wrap.b32 	%r4160, %r8399, %r8398, 2;
	shl.b32 	%r4161, %r8399, 2;
	shr.u32 	%r4162, %r4160, 31;
	add.s32 	%r4163, %r4162, %r4159;
	neg.s32 	%r4164, %r4163;
	setp.lt.s32 	%p358, %r591, 0;
	selp.b32 	%r8400, %r4164, %r4163, %p358;
	xor.b32  	%r4165, %r4160, %r591;
	shr.s32 	%r4166, %r4160, 31;
	xor.b32  	%r4167, %r4166, %r4160;
	xor.b32  	%r4168, %r4166, %r4161;
	cvt.u64.u32 	%rd1972, %r4167;
	shl.b64 	%rd1973, %rd1972, 32;
	cvt.u64.u32 	%rd1974, %r4168;
	or.b64  	%rd1975, %rd1973, %rd1974;
	cvt.rn.f64.s64 	%fd85, %rd1975;
	mul.f64 	%fd86, %fd85, 0d3BF921FB54442D19;
	cvt.rn.f32.f64 	%f2303, %fd86;
	neg.f32 	%f2304, %f2303;
	setp.lt.s32 	%p359, %r4165, 0;
	selp.f32 	%f5970, %f2304, %f2303, %p359;
$L__BB4_383:
	mul.rn.f32 	%f2306, %f5970, %f5970;
	and.b32  	%r4170, %r8400, 1;
	setp.eq.b32 	%p360, %r4170, 1;
	selp.f32 	%f2307, 0f3F800000, %f5970, %p360;
	fma.rn.f32 	%f2308, %f2306, %f2307, 0f00000000;
	fma.rn.f32 	%f2309, %f2306, 0f37CBAC00, 0fBAB607ED;
	selp.f32 	%f2310, %f2309, 0fB94D4153, %p360;
	selp.f32 	%f2311, 0f3D2AAABB, 0f3C0885E4, %p360;
	fma.rn.f32 	%f2312, %f2310, %f2306, %f2311;
	selp.f32 	%f2313, 0fBEFFFFFF, 0fBE2AAAA8, %p360;
	fma.rn.f32 	%f2314, %f2312, %f2306, %f2313;
	fma.rn.f32 	%f2315, %f2314, %f2308, %f2307;
	and.b32  	%r4171, %r8400, 2;
	setp.eq.s32 	%p361, %r4171, 0;
	mov.f32 	%f2316, 0f00000000;
	sub.f32 	%f2317, %f2316, %f2315;
	selp.f32 	%f279, %f2315, %f2317, %p361;
	mul.f32 	%f2318, %f279, 0f3F22F983;
	cvt.rni.s32.f32 	%r8404, %f2318;
	cvt.rn.f32.s32 	%f2319, %r8404;
	fma.rn.f32 	%f2320, %f2319, 0fBFC90FDA, %f279;
	fma.rn.f32 	%f2321, %f2319, 0fB3A22168, %f2320;
	fma.rn.f32 	%f5971, %f2319, 0fA7C234C5, %f2321;
	abs.f32 	%f281, %f279;
	setp.ltu.f32 	%p362, %f281, 0f47CE4780;
	@%p362 bra 	$L__BB4_391;
	setp.neu.f32 	%p363, %f281, 0f7F800000;
	@%p363 bra 	$L__BB4_386;
	mov.f32 	%f2324, 0f00000000;
	mul.rn.f32 	%f5971, %f279, %f2324;
	mov.b32 	%r8404, 0;
	bra.uni 	$L__BB4_391;
$L__BB4_386:
	mov.b32 	%r605, %f279;
	shl.b32 	%r4173, %r605, 8;
	or.b32  	%r606, %r4173, -2147483648;
	mov.b64 	%rd3622, 0;
	mov.b32 	%r8401, 0;
	mov.u64 	%rd3620, __cudart_i2opi_f;
	mov.u64 	%rd3621, %rd1;
$L__BB4_387:
	.pragma "nounroll";
	ld.global.nc.u32 	%r4174, [%rd3620];
	mad.wide.u32 	%rd1978, %r4174, %r606, %rd3622;
	shr.u64 	%rd3622, %rd1978, 32;
	st.local.u32 	[%rd3621], %rd1978;
	add.s32 	%r8401, %r8401, 1;
	add.s64 	%rd3621, %rd3621, 4;
	add.s64 	%rd3620, %rd3620, 4;
	setp.ne.s32 	%p364, %r8401, 6;
	@%p364 bra 	$L__BB4_387;
	shr.u32 	%r4175, %r605, 23;
	st.local.u32 	[%rd1+24], %rd3622;
	and.b32  	%r609, %r4175, 31;
	and.b32  	%r4176, %r4175, 224;
	add.s32 	%r4177, %r4176, -128;
	shr.u32 	%r4178, %r4177, 5;
	mul.wide.u32 	%rd1979, %r4178, 4;
	sub.s64 	%rd310, %rd1, %rd1979;
	ld.local.u32 	%r8402, [%rd310+24];
	ld.local.u32 	%r8403, [%rd310+20];
	setp.eq.s32 	%p365, %r609, 0;
	@%p365 bra 	$L__BB4_390;
	shf.l.wrap.b32 	%r8402, %r8403, %r8402, %r609;
	ld.local.u32 	%r4179, [%rd310+16];
	shf.l.wrap.b32 	%r8403, %r4179, %r8403, %r609;
$L__BB4_390:
	shr.u32 	%r4180, %r8402, 30;
	shf.l.wrap.b32 	%r4181, %r8403, %r8402, 2;
	shl.b32 	%r4182, %r8403, 2;
	shr.u32 	%r4183, %r4181, 31;
	add.s32 	%r4184, %r4183, %r4180;
	neg.s32 	%r4185, %r4184;
	setp.lt.s32 	%p366, %r605, 0;
	selp.b32 	%r8404, %r4185, %r4184, %p366;
	xor.b32  	%r4186, %r4181, %r605;
	shr.s32 	%r4187, %r4181, 31;
	xor.b32  	%r4188, %r4187, %r4181;
	xor.b32  	%r4189, %r4187, %r4182;
	cvt.u64.u32 	%rd1980, %r4188;
	shl.b64 	%rd1981, %rd1980, 32;
	cvt.u64.u32 	%rd1982, %r4189;
	or.b64  	%rd1983, %rd1981, %rd1982;
	cvt.rn.f64.s64 	%fd87, %rd1983;
	mul.f64 	%fd88, %fd87, 0d3BF921FB54442D19;
	cvt.rn.f32.f64 	%f2322, %fd88;
	neg.f32 	%f2323, %f2322;
	setp.lt.s32 	%p367, %r4186, 0;
	selp.f32 	%f5971, %f2323, %f2322, %p367;
$L__BB4_391:
	mul.rn.f32 	%f2325, %f5971, %f5971;
	and.b32  	%r4191, %r8404, 1;
	setp.eq.b32 	%p368, %r4191, 1;
	selp.f32 	%f2326, 0f3F800000, %f5971, %p368;
	fma.rn.f32 	%f2327, %f2325, %f2326, 0f00000000;
	fma.rn.f32 	%f2328, %f2325, 0f37CBAC00, 0fBAB607ED;
	selp.f32 	%f2329, %f2328, 0fB94D4153, %p368;
	selp.f32 	%f2330, 0f3D2AAABB, 0f3C0885E4, %p368;
	fma.rn.f32 	%f2331, %f2329, %f2325, %f2330;
	selp.f32 	%f2332, 0fBEFFFFFF, 0fBE2AAAA8, %p368;
	fma.rn.f32 	%f2333, %f2331, %f2325, %f2332;
	fma.rn.f32 	%f2334, %f2333, %f2327, %f2326;
	and.b32  	%r4192, %r8404, 2;
	setp.eq.s32 	%p369, %r4192, 0;
	mov.f32 	%f2335, 0f00000000;
	sub.f32 	%f2336, %f2335, %f2334;
	selp.f32 	%f285, %f2334, %f2336, %p369;
	mul.f32 	%f2337, %f285, 0f3F22F983;
	cvt.rni.s32.f32 	%r8408, %f2337;
	cvt.rn.f32.s32 	%f2338, %r8408;
	fma.rn.f32 	%f2339, %f2338, 0fBFC90FDA, %f285;
	fma.rn.f32 	%f2340, %f2338, 0fB3A22168, %f2339;
	fma.rn.f32 	%f5972, %f2338, 0fA7C234C5, %f2340;
	abs.f32 	%f287, %f285;
	setp.ltu.f32 	%p370, %f287, 0f47CE4780;
	@%p370 bra 	$L__BB4_399;
	setp.neu.f32 	%p371, %f287, 0f7F800000;
	@%p371 bra 	$L__BB4_394;
	mov.f32 	%f2343, 0f00000000;
	mul.rn.f32 	%f5972, %f285, %f2343;
	mov.b32 	%r8408, 0;
	bra.uni 	$L__BB4_399;
$L__BB4_394:
	mov.b32 	%r619, %f285;
	shl.b32 	%r4194, %r619, 8;
	or.b32  	%r620, %r4194, -2147483648;
	mov.b64 	%rd3625, 0;
	mov.b32 	%r8405, 0;
	mov.u64 	%rd3623, __cudart_i2opi_f;
	mov.u64 	%rd3624, %rd1;
$L__BB4_395:
	.pragma "nounroll";
	ld.global.nc.u32 	%r4195, [%rd3623];
	mad.wide.u32 	%rd1986, %r4195, %r620, %rd3625;
	shr.u64 	%rd3625, %rd1986, 32;
	st.local.u32 	[%rd3624], %rd1986;
	add.s32 	%r8405, %r8405, 1;
	add.s64 	%rd3624, %rd3624, 4;
	add.s64 	%rd3623, %rd3623, 4;
	setp.ne.s32 	%p372, %r8405, 6;
	@%p372 bra 	$L__BB4_395;
	shr.u32 	%r4196, %r619, 23;
	st.local.u32 	[%rd1+24], %rd3625;
	and.b32  	%r623, %r4196, 31;
	and.b32  	%r4197, %r4196, 224;
	add.s32 	%r4198, %r4197, -128;
	shr.u32 	%r4199, %r4198, 5;
	mul.wide.u32 	%rd1987, %r4199, 4;
	sub.s64 	%rd317, %rd1, %rd1987;
	ld.local.u32 	%r8406, [%rd317+24];
	ld.local.u32 	%r8407, [%rd317+20];
	setp.eq.s32 	%p373, %r623, 0;
	@%p373 bra 	$L__BB4_398;
	shf.l.wrap.b32 	%r8406, %r8407, %r8406, %r623;
	ld.local.u32 	%r4200, [%rd317+16];
	shf.l.wrap.b32 	%r8407, %r4200, %r8407, %r623;
$L__BB4_398:
	shr.u32 	%r4201, %r8406, 30;
	shf.l.wrap.b32 	%r4202, %r8407, %r8406, 2;
	shl.b32 	%r4203, %r8407, 2;
	shr.u32 	%r4204, %r4202, 31;
	add.s32 	%r4205, %r4204, %r4201;
	neg.s32 	%r4206, %r4205;
	setp.lt.s32 	%p374, %r619, 0;
	selp.b32 	%r8408, %r4206, %r4205, %p374;
	xor.b32  	%r4207, %r4202, %r619;
	shr.s32 	%r4208, %r4202, 31;
	xor.b32  	%r4209, %r4208, %r4202;
	xor.b32  	%r4210, %r4208, %r4203;
	cvt.u64.u32 	%rd1988, %r4209;
	shl.b64 	%rd1989, %rd1988, 32;
	cvt.u64.u32 	%rd1990, %r4210;
	or.b64  	%rd1991, %rd1989, %rd1990;
	cvt.rn.f64.s64 	%fd89, %rd1991;
	mul.f64 	%fd90, %fd89, 0d3BF921FB54442D19;
	cvt.rn.f32.f64 	%f2341, %fd90;
	neg.f32 	%f2342, %f2341;
	setp.lt.s32 	%p375, %r4207, 0;
	selp.f32 	%f5972, %f2342, %f2341, %p375;
$L__BB4_399:
	mul.rn.f32 	%f2344, %f5972, %f5972;
	and.b32  	%r4212, %r8408, 1;
	setp.eq.b32 	%p376, %r4212, 1;
	selp.f32 	%f2345, 0f3F800000, %f5972, %p376;
	fma.rn.f32 	%f2346, %f2344, %f2345, 0f00000000;
	fma.rn.f32 	%f2347, %f2344, 0f37CBAC00, 0fBAB607ED;
	selp.f32 	%f2348, %f2347, 0fB94D4153, %p376;
	selp.f32 	%f2349, 0f3D2AAABB, 0f3C0885E4, %p376;
	fma.rn.f32 	%f2350, %f2348, %f2344, %f2349;
	selp.f32 	%f2351, 0fBEFFFFFF, 0fBE2AAAA8, %p376;
	fma.rn.f32 	%f2352, %f2350, %f2344, %f2351;
	fma.rn.f32 	%f2353, %f2352, %f2346, %f2345;
	and.b32  	%r4213, %r8408, 2;
	setp.eq.s32 	%p377, %r4213, 0;
	mov.f32 	%f2354, 0f00000000;
	sub.f32 	%f2355, %f2354, %f2353;
	selp.f32 	%f291, %f2353, %f2355, %p377;
	mul.f32 	%f2356, %f291, 0f3F22F983;
	cvt.rni.s32.f32 	%r8412, %f2356;
	cvt.rn.f32.s32 	%f2357, %r8412;
	fma.rn.f32 	%f2358, %f2357, 0fBFC90FDA, %f291;
	fma.rn.f32 	%f2359, %f2357, 0fB3A22168, %f2358;
	fma.rn.f32 	%f5973, %f2357, 0fA7C234C5, %f2359;
	abs.f32 	%f293, %f291;
	setp.ltu.f32 	%p378, %f293, 0f47CE4780;
	@%p378 bra 	$L__BB4_407;
	setp.neu.f32 	%p379, %f293, 0f7F800000;
	@%p379 bra 	$L__BB4_402;
	mov.f32 	%f2362, 0f00000000;
	mul.rn.f32 	%f5973, %f291, %f2362;
	mov.b32 	%r8412, 0;
	bra.uni 	$L__BB4_407;
$L__BB4_402:
	mov.b32 	%r633, %f291;
	shl.b32 	%r4215, %r633, 8;
	or.b32  	%r634, %r4215, -2147483648;
	mov.b64 	%rd3628, 0;
	mov.b32 	%r8409, 0;
	mov.u64 	%rd3626, __cudart_i2opi_f;
	mov.u64 	%rd3627, %rd1;
$L__BB4_403:
	.pragma "nounroll";
	ld.global.nc.u32 	%r4216, [%rd3626];
	mad.wide.u32 	%rd1994, %r4216, %r634, %rd3628;
	shr.u64 	%rd3628, %rd1994, 32;
	st.local.u32 	[%rd3627], %rd1994;
	add.s32 	%r8409, %r8409, 1;
	add.s64 	%rd3627, %rd3627, 4;
	add.s64 	%rd3626, %rd3626, 4;
	setp.ne.s32 	%p380, %r8409, 6;
	@%p380 bra 	$L__BB4_403;
	shr.u32 	%r4217, %r633, 23;
	st.local.u32 	[%rd1+24], %rd3628;
	and.b32  	%r637, %r4217, 31;
	and.b32  	%r4218, %r4217, 224;
	add.s32 	%r4219, %r4218, -128;
	shr.u32 	%r4220, %r4219, 5;
	mul.wide.u32 	%rd1995, %r4220, 4;
	sub.s64 	%rd324, %rd1, %rd1995;
	ld.local.u32 	%r8410, [%rd324+24];
	ld.local.u32 	%r8411, [%rd324+20];
	setp.eq.s32 	%p381, %r637, 0;
	@%p381 bra 	$L__BB4_406;
	shf.l.wrap.b32 	%r8410, %r8411, %r8410, %r637;
	ld.local.u32 	%r4221, [%rd324+16];
	shf.l.wrap.b32 	%r8411, %r4221, %r8411, %r637;
$L__BB4_406:
	shr.u32 	%r4222, %r8410, 30;
	shf.l.wrap.b32 	%r4223, %r8411, %r8410, 2;
	shl.b32 	%r4224, %r8411, 2;
	shr.u32 	%r4225, %r4223, 31;
	add.s32 	%r4226, %r4225, %r4222;
	neg.s32 	%r4227, %r4226;
	setp.lt.s32 	%p382, %r633, 0;
	selp.b32 	%r8412, %r4227, %r4226, %p382;
	xor.b32  	%r4228, %r4223, %r633;
	shr.s32 	%r4229, %r4223, 31;
	xor.b32  	%r4230, %r4229, %r4223;
	xor.b32  	%r4231, %r4229, %r4224;
	cvt.u64.u32 	%rd1996, %r4230;
	shl.b64 	%rd1997, %rd1996, 32;
	cvt.u64.u32 	%rd1998, %r4231;
	or.b64  	%rd1999, %rd1997, %rd1998;
	cvt.rn.f64.s64 	%fd91, %rd1999;
	mul.f64 	%fd92, %fd91, 0d3BF921FB54442D19;
	cvt.rn.f32.f64 	%f2360, %fd92;
	neg.f32 	%f2361, %f2360;
	setp.lt.s32 	%p383, %r4228, 0;
	selp.f32 	%f5973, %f2361, %f2360, %p383;
$L__BB4_407:
	mul.rn.f32 	%f2363, %f5973, %f5973;
	and.b32  	%r4233, %r8412, 1;
	setp.eq.b32 	%p384, %r4233, 1;
	selp.f32 	%f2364, 0f3F800000, %f5973, %p384;
	fma.rn.f32 	%f2365, %f2363, %f2364, 0f00000000;
	fma.rn.f32 	%f2366, %f2363, 0f37CBAC00, 0fBAB607ED;
	selp.f32 	%f2367, %f2366, 0fB94D4153, %p384;
	selp.f32 	%f2368, 0f3D2AAABB, 0f3C0885E4, %p384;
	fma.rn.f32 	%f2369, %f2367, %f2363, %f2368;
	selp.f32 	%f2370, 0fBEFFFFFF, 0fBE2AAAA8, %p384;
	fma.rn.f32 	%f2371, %f2369, %f2363, %f2370;
	fma.rn.f32 	%f2372, %f2371, %f2365, %f2364;
	and.b32  	%r4234, %r8412, 2;
	setp.eq.s32 	%p385, %r4234, 0;
	mov.f32 	%f2373, 0f00000000;
	sub.f32 	%f2374, %f2373, %f2372;
	selp.f32 	%f297, %f2372, %f2374, %p385;
	mul.f32 	%f2375, %f297, 0f3F22F983;
	cvt.rni.s32.f32 	%r8416, %f2375;
	cvt.rn.f32.s32 	%f2376, %r8416;
	fma.rn.f32 	%f2377, %f2376, 0fBFC90FDA, %f297;
	fma.rn.f32 	%f2378, %f2376, 0fB3A22168, %f2377;
	fma.rn.f32 	%f5974, %f2376, 0fA7C234C5, %f2378;
	abs.f32 	%f299, %f297;
	setp.ltu.f32 	%p386, %f299, 0f47CE4780;
	@%p386 bra 	$L__BB4_415;
	setp.neu.f32 	%p387, %f299, 0f7F800000;
	@%p387 bra 	$L__BB4_410;
	mov.f32 	%f2381, 0f00000000;
	mul.rn.f32 	%f5974, %f297, %f2381;
	mov.b32 	%r8416, 0;
	bra.uni 	$L__BB4_415;
$L__BB4_410:
	mov.b32 	%r647, %f297;
	shl.b32 	%r4236, %r647, 8;
	or.b32  	%r648, %r4236, -2147483648;
	mov.b64 	%rd3631, 0;
	mov.b32 	%r8413, 0;
	mov.u64 	%rd3629, __cudart_i2opi_f;
	mov.u64 	%rd3630, %rd1;
$L__BB4_411:
	.pragma "nounroll";
	ld.global.nc.u32 	%r4237, [%rd3629];
	mad.wide.u32 	%rd2002, %r4237, %r648, %rd3631;
	shr.u64 	%rd3631, %rd2002, 32;
	st.local.u32 	[%rd3630], %rd2002;
	add.s32 	%r8413, %r8413, 1;
	add.s64 	%rd3630, %rd3630, 4;
	add.s64 	%rd3629, %rd3629, 4;
	setp.ne.s32 	%p388, %r8413, 6;
	@%p388 bra 	$L__BB4_411;
	shr.u32 	%r4238, %r647, 23;
	st.local.u32 	[%rd1+24], %rd3631;
	and.b32  	%r651, %r4238, 31;
	and.b32  	%r4239, %r4238, 224;
	add.s32 	%r4240, %r4239, -128;
	shr.u32 	%r4241, %r4240, 5;
	mul.wide.u32 	%rd2003, %r4241, 4;
	sub.s64 	%rd331, %rd1, %rd2003;
	ld.local.u32 	%r8414, [%rd331+24];
	ld.local.u32 	%r8415, [%rd331+20];
	setp.eq.s32 	%p389, %r651, 0;
	@%p389 bra 	$L__BB4_414;
	shf.l.wrap.b32 	%r8414, %r8415, %r8414, %r651;
	ld.local.u32 	%r4242, [%rd331+16];
	shf.l.wrap.b32 	%r8415, %r4242, %r8415, %r651;
$L__BB4_414:
	shr.u32 	%r4243, %r8414, 30;
	shf.l.wrap.b32 	%r4244, %r8415, %r8414, 2;
	shl.b32 	%r4245, %r8415, 2;
	shr.u32 	%r4246, %r4244, 31;
	add.s32 	%r4247, %r4246, %r4243;
	neg.s32 	%r4248, %r4247;
	setp.lt.s32 	%p390, %r647, 0;
	selp.b32 	%r8416, %r4248, %r4247, %p390;
	xor.b32  	%r4249, %r4244, %r647;
	shr.s32 	%r4250, %r4244, 31;
	xor.b32  	%r4251, %r4250, %r4244;
	xor.b32  	%r4252, %r4250, %r4245;
	cvt.u64.u32 	%rd2004, %r4251;
	shl.b64 	%rd2005, %rd2004, 32;
	cvt.u64.u32 	%rd2006, %r4252;
	or.b64  	%rd2007, %rd2005, %rd2006;
	cvt.rn.f64.s64 	%fd93, %rd2007;
	mul.f64 	%fd94, %fd93, 0d3BF921FB54442D19;
	cvt.rn.f32.f64 	%f2379, %fd94;
	neg.f32 	%f2380, %f2379;
	setp.lt.s32 	%p391, %r4249, 0;
	selp.f32 	%f5974, %f2380, %f2379, %p391;
$L__BB4_415:
	add.s32 	%r4254, %r8416, 1;
	mul.rn.f32 	%f2382, %f5974, %f5974;
	and.b32  	%r4255, %r8416, 1;
	setp.eq.b32 	%p392, %r4255, 1;
	selp.f32 	%f2383, %f5974, 0f3F800000, %p392;
	fma.rn.f32 	%f2384, %f2382, %f2383, 0f00000000;
	fma.rn.f32 	%f2385, %f2382, 0f37CBAC00, 0fBAB607ED;
	selp.f32 	%f2386, 0fB94D4153, %f2385, %p392;
	selp.f32 	%f2387, 0f3C0885E4, 0f3D2AAABB, %p392;
	fma.rn.f32 	%f2388, %f2386, %f2382, %f2387;
	selp.f32 	%f2389, 0fBE2AAAA8, 0fBEFFFFFF, %p392;
	fma.rn.f32 	%f2390, %f2388, %f2382, %f2389;
	fma.rn.f32 	%f2391, %f2390, %f2384, %f2383;
	and.b32  	%r4256, %r4254, 2;
	setp.eq.s32 	%p393, %r4256, 0;
	mov.f32 	%f2392, 0f00000000;
	sub.f32 	%f2393, %f2392, %f2391;
	selp.f32 	%f303, %f2391, %f2393, %p393;
	mul.f32 	%f2394, %f303, 0f3F22F983;
	cvt.rni.s32.f32 	%r8420, %f2394;
	cvt.rn.f32.s32 	%f2395, %r8420;
	fma.rn.f32 	%f2396, %f2395, 0fBFC90FDA, %f303;
	fma.rn.f32 	%f2397, %f2395, 0fB3A22168, %f2396;
	fma.rn.f32 	%f5975, %f2395, 0fA7C234C5, %f2397;
	abs.f32 	%f305, %f303;
	setp.ltu.f32 	%p394, %f305, 0f47CE4780;
	@%p394 bra 	$L__BB4_423;
	setp.neu.f32 	%p395, %f305, 0f7F800000;
	@%p395 bra 	$L__BB4_418;
	mov.f32 	%f2400, 0f00000000;
	mul.rn.f32 	%f5975, %f303, %f2400;
	mov.b32 	%r8420, 0;
	bra.uni 	$L__BB4_423;
$L__BB4_418:
	mov.b32 	%r661, %f303;
	shl.b32 	%r4258, %r661, 8;
	or.b32  	%r662, %r4258, -2147483648;
	mov.b64 	%rd3634, 0;
	mov.b32 	%r8417, 0;
	mov.u64 	%rd3632, __cudart_i2opi_f;
	mov.u64 	%rd3633, %rd1;
$L__BB4_419:
	.pragma "nounroll";
	ld.global.nc.u32 	%r4259, [%rd3632];
	mad.wide.u32 	%rd2010, %r4259, %r662, %rd3634;
	shr.u64 	%rd3634, %rd2010, 32;
	st.local.u32 	[%rd3633], %rd2010;
	add.s32 	%r8417, %r8417, 1;
	add.s64 	%rd3633, %rd3633, 4;
	add.s64 	%rd3632, %rd3632, 4;
	setp.ne.s32 	%p396, %r8417, 6;
	@%p396 bra 	$L__BB4_419;
	shr.u32 	%r4260, %r661, 23;
	st.local.u32 	[%rd1+24], %rd3634;
	and.b32  	%r665, %r4260, 31;
	and.b32  	%r4261, %r4260, 224;
	add.s32 	%r4262, %r4261, -128;
	shr.u32 	%r4263, %r4262, 5;
	mul.wide.u32 	%rd2011, %r4263, 4;
	sub.s64 	%rd338, %rd1, %rd2011;
	ld.local.u32 	%r8418, [%rd338+24];
	ld.local.u32 	%r8419, [%rd338+20];
	setp.eq.s32 	%p397, %r665, 0;
	@%p397 bra 	$L__BB4_422;
	shf.l.wrap.b32 	%r8418, %r8419, %r8418, %r665;
	ld.local.u32 	%r4264, [%rd338+16];
	shf.l.wrap.b32 	%r8419, %r4264, %r8419, %r665;
$L__BB4_422:
	shr.u32 	%r4265, %r8418, 30;
	shf.l.wrap.b32 	%r4266, %r8419, %r8418, 2;
	shl.b32 	%r4267, %r8419, 2;
	shr.u32 	%r4268, %r4266, 31;
	add.s32 	%r4269, %r4268, %r4265;
	neg.s32 	%r4270, %r4269;
	setp.lt.s32 	%p398, %r661, 0;
	selp.b32 	%r8420, %r4270, %r4269, %p398;
	xor.b32  	%r4271, %r4266, %r661;
	shr.s32 	%r4272, %r4266, 31;
	xor.b32  	%r4273, %r4272, %r4266;
	xor.b32  	%r4274, %r4272, %r4267;
	cvt.u64.u32 	%rd2012, %r4273;
	shl.b64 	%rd2013, %rd2012, 32;
	cvt.u64.u32 	%rd2014, %r4274;
	or.b64  	%rd2015, %rd2013, %rd2014;
	cvt.rn.f64.s64 	%fd95, %rd2015;
	mul.f64 	%fd96, %fd95, 0d3BF921FB54442D19;
	cvt.rn.f32.f64 	%f2398, %fd96;
	neg.f32 	%f2399, %f2398;
	setp.lt.s32 	%p399, %r4271, 0;
	selp.f32 	%f5975, %f2399, %f2398, %p399;
$L__BB4_423:
	mul.rn.f32 	%f2401, %f5975, %f5975;
	and.b32  	%r4276, %r8420, 1;
	setp.eq.b32 	%p400, %r4276, 1;
	selp.f32 	%f2402, 0f3F800000, %f5975, %p400;
	fma.rn.f32 	%f2403, %f2401, %f2402, 0f00000000;
	fma.rn.f32 	%f2404, %f2401, 0f37CBAC00, 0fBAB607ED;
	selp.f32 	%f2405, %f2404, 0fB94D4153, %p400;
	selp.f32 	%f2406, 0f3D2AAABB, 0f3C0885E4, %p400;
	fma.rn.f32 	%f2407, %f2405, %f2401, %f2406;
	selp.f32 	%f2408, 0fBEFFFFFF, 0fBE2AAAA8, %p400;
	fma.rn.f32 	%f2409, %f2407, %f2401, %f2408;
	fma.rn.f32 	%f2410, %f2409, %f2403, %f2402;
	and.b32  	%r4277, %r8420, 2;
	setp.eq.s32 	%p401, %r4277, 0;
	mov.f32 	%f2411, 0f00000000;
	sub.f32 	%f2412, %f2411, %f2410;
	selp.f32 	%f5977, %f2410, %f2412, %p401;
	ld.global.f32 	%f310, [%rd2+4];
	setp.leu.f32 	%p402, %f5977, %f310;
	@%p402 bra 	$L__BB4_433;
	mul.f32 	%f2413, %f5977, 0f3F22F983;
	cvt.rni.s32.f32 	%r8424, %f2413;
	cvt.rn.f32.s32 	%f2414, %r8424;
	fma.rn.f32 	%f2415, %f2414, 0fBFC90FDA, %f5977;
	fma.rn.f32 	%f2416, %f2414, 0fB3A22168, %f2415;
	fma.rn.f32 	%f5976, %f2414, 0fA7C234C5, %f2416;
	abs.f32 	%f312, %f5977;
	setp.ltu.f32 	%p403, %f312, 0f47CE4780;
	@%p403 bra 	$L__BB4_432;
	setp.neu.f32 	%p404, %f312, 0f7F800000;
	@%p404 bra 	$L__BB4_427;
	mov.f32 	%f2419, 0f00000000;
	mul.rn.f32 	%f5976, %f5977, %f2419;
	mov.b32 	%r8424, 0;
	bra.uni 	$L__BB4_432;
$L__BB4_427:
	mov.b32 	%r675, %f5977;
	shl.b32 	%r4279, %r675, 8;
	or.b32  	%r676, %r4279, -2147483648;
	mov.b64 	%rd3637, 0;
	mov.b32 	%r8421, 0;
	mov.u64 	%rd3635, __cudart_i2opi_f;
	mov.u64 	%rd3636, %rd1;
$L__BB4_428:
	.pragma "nounroll";
	ld.global.nc.u32 	%r4280, [%rd3635];
	mad.wide.u32 	%rd2018, %r4280, %r676, %rd3637;
	shr.u64 	%rd3637, %rd2018, 32;
	st.local.u32 	[%rd3636], %rd2018;
	add.s32 	%r8421, %r8421, 1;
	add.s64 	%rd3636, %rd3636, 4;
	add.s64 	%rd3635, %rd3635, 4;
	setp.ne.s32 	%p405, %r8421, 6;
	@%p405 bra 	$L__BB4_428;
	shr.u32 	%r4281, %r675, 23;
	st.local.u32 	[%rd1+24], %rd3637;
	and.b32  	%r679, %r4281, 31;
	and.b32  	%r4282, %r4281, 224;
	add.s32 	%r4283, %r4282, -128;
	shr.u32 	%r4284, %r4283, 5;
	mul.wide.u32 	%rd2019, %r4284, 4;
	sub.s64 	%rd345, %rd1, %rd2019;
	ld.local.u32 	%r8422, [%rd345+24];
	ld.local.u32 	%r8423, [%rd345+20];
	setp.eq.s32 	%p406, %r679, 0;
	@%p406 bra 	$L__BB4_431;
	shf.l.wrap.b32 	%r8422, %r8423, %r8422, %r679;
	ld.local.u32 	%r4285, [%rd345+16];
	shf.l.wrap.b32 	%r8423, %r4285, %r8423, %r679;
$L__BB4_431:
	shr.u32 	%r4286, %r8422, 30;
	shf.l.wrap.b32 	%r4287, %r8423, %r8422, 2;
	shl.b32 	%r4288, %r8423, 2;
	shr.u32 	%r4289, %r4287, 31;
	add.s32 	%r4290, %r4289, %r4286;
	neg.s32 	%r4291, %r4290;
	setp.lt.s32 	%p407, %r675, 0;
	selp.b32 	%r8424, %r4291, %r4290, %p407;
	xor.b32  	%r4292, %r4287, %r675;
	shr.s32 	%r4293, %r4287, 31;
	xor.b32  	%r4294, %r4293, %r4287;
	xor.b32  	%r4295, %r4293, %r4288;
	cvt.u64.u32 	%rd2020, %r4294;
	shl.b64 	%rd2021, %rd2020, 32;
	cvt.u64.u32 	%rd2022, %r4295;
	or.b64  	%rd2023, %rd2021, %rd2022;
	cvt.rn.f64.s64 	%fd97, %rd2023;
	mul.f64 	%fd98, %fd97, 0d3BF921FB54442D19;
	cvt.rn.f32.f64 	%f2417, %fd98;
	neg.f32 	%f2418, %f2417;
	setp.lt.s32 	%p408, %r4292, 0;
	selp.f32 	%f5976, %f2418, %f2417, %p408;
$L__BB4_432:
	mul.rn.f32 	%f2420, %f5976, %f5976;
	and.b32  	%r4297, %r8424, 1;
	setp.eq.b32 	%p409, %r4297, 1;
	selp.f32 	%f2421, 0f3F800000, %f5976, %p409;
	fma.rn.f32 	%f2422, %f2420, %f2421, 0f00000000;
	fma.rn.f32 	%f2423, %f2420, 0f37CBAC00, 0fBAB607ED;
	selp.f32 	%f2424, %f2423, 0fB94D4153, %p409;
	selp.f32 	%f2425, 0f3D2AAABB, 0f3C0885E4, %p409;
	fma.rn.f32 	%f2426, %f2424, %f2420, %f2425;
	selp.f32 	%f2427, 0fBEFFFFFF, 0fBE2AAAA8, %p409;
	fma.rn.f32 	%f2428, %f2426, %f2420, %f2427;
	fma.rn.f32 	%f2429, %f2428, %f2422, %f2421;
	and.b32  	%r4298, %r8424, 2;
	setp.eq.s32 	%p410, %r4298, 0;
	mov.f32 	%f2430, 0f00000000;
	sub.f32 	%f2431, %f2430, %f2429;
	selp.f32 	%f5977, %f2429, %f2431, %p410;
$L__BB4_433:
	mul.f32 	%f2432, %f5977, 0f3F22F983;
	cvt.rni.s32.f32 	%r8428, %f2432;
	cvt.rn.f32.s32 	%f2433, %r8428;
	fma.rn.f32 	%f2434, %f2433, 0fBFC90FDA, %f5977;
	fma.rn.f32 	%f2435, %f2433, 0fB3A22168, %f2434;
	fma.rn.f32 	%f5978, %f2433, 0fA7C234C5, %f2435;
	abs.f32 	%f319, %f5977;
	setp.ltu.f32 	%p411, %f319, 0f47CE4780;
	@%p411 bra 	$L__BB4_441;
	setp.neu.f32 	%p412, %f319, 0f7F800000;
	@%p412 bra 	$L__BB4_436;
	mov.f32 	%f2438, 0f00000000;
	mul.rn.f32 	%f5978, %f5977, %f2438;
	mov.b32 	%r8428, 0;
	bra.uni 	$L__BB4_441;
$L__BB4_436:
	mov.b32 	%r689, %f5977;
	shl.b32 	%r4300, %r689, 8;
	or.b32  	%r690, %r4300, -2147483648;
	mov.b64 	%rd3640, 0;
	mov.b32 	%r8425, 0;
	mov.u64 	%rd3638, __cudart_i2opi_f;
	mov.u64 	%rd3639, %rd1;
$L__BB4_437:
	.pragma "nounroll";
	ld.global.nc.u32 	%r4301, [%rd3638];
	mad.wide.u32 	%rd2026, %r4301, %r690, %rd3640;
	shr.u64 	%rd3640, %rd2026, 32;
	st.local.u32 	[%rd3639], %rd2026;
	add.s32 	%r8425, %r8425, 1;
	add.s64 	%rd3639, %rd3639, 4;
	add.s64 	%rd3638, %rd3638, 4;
	setp.ne.s32 	%p413, %r8425, 6;
	@%p413 bra 	$L__BB4_437;
	shr.u32 	%r4302, %r689, 23;
	st.local.u32 	[%rd1+24], %rd3640;
	and.b32  	%r693, %r4302, 31;
	and.b32  	%r4303, %r4302, 224;
	add.s32 	%r4304, %r4303, -128;
	shr.u32 	%r4305, %r4304, 5;
	mul.wide.u32 	%rd2027, %r4305, 4;
	sub.s64 	%rd352, %rd1, %rd2027;
	ld.local.u32 	%r8426, [%rd352+24];
	ld.local.u32 	%r8427, [%rd352+20];
	setp.eq.s32 	%p414, %r693, 0;
	@%p414 bra 	$L__BB4_440;
	shf.l.wrap.b32 	%r8426, %r8427, %r8426, %r693;
	ld.local.u32 	%r4306, [%rd352+16];
	shf.l.wrap.b32 	%r8427, %r4306, %r8427, %r693;
$L__BB4_440:
	shr.u32 	%r4307, %r8426, 30;
	shf.l.wrap.b32 	%r4308, %r8427, %r8426, 2;
	shl.b32 	%r4309, %r8427, 2;
	shr.u32 	%r4310, %r4308, 31;
	add.s32 	%r4311, %r4310, %r4307;
	neg.s32 	%r4312, %r4311;
	setp.lt.s32 	%p415, %r689, 0;
	selp.b32 	%r8428, %r4312, %r4311, %p415;
	xor.b32  	%r4313, %r4308, %r689;
	shr.s32 	%r4314, %r4308, 31;
	xor.b32  	%r4315, %r4314, %r4308;
	xor.b32  	%r4316, %r4314, %r4309;
	cvt.u64.u32 	%rd2028, %r4315;
	shl.b64 	%rd2029, %rd2028, 32;
	cvt.u64.u32 	%rd2030, %r4316;
	or.b64  	%rd2031, %rd2029, %rd2030;
	cvt.rn.f64.s64 	%fd99, %rd2031;
	mul.f64 	%fd100, %fd99, 0d3BF921FB54442D19;
	cvt.rn.f32.f64 	%f2436, %fd100;
	neg.f32 	%f2437, %f2436;
	setp.lt.s32 	%p416, %r4313, 0;
	selp.f32 	%f5978, %f2437, %f2436, %p416;
$L__BB4_441:
	mul.rn.f32 	%f2439, %f5978, %f5978;
	and.b32  	%r4318, %r8428, 1;
	setp.eq.b32 	%p417, %r4318, 1;
	selp.f32 	%f2440, 0f3F800000, %f5978, %p417;
	fma.rn.f32 	%f2441, %f2439, %f2440, 0f00000000;
	fma.rn.f32 	%f2442, %f2439, 0f37CBAC00, 0fBAB607ED;
	selp.f32 	%f2443, %f2442, 0fB94D4153, %p417;
	selp.f32 	%f2444, 0f3D2AAABB, 0f3C0885E4, %p417;
	fma.rn.f32 	%f2445, %f2443, %f2439, %f2444;
	selp.f32 	%f2446, 0fBEFFFFFF, 0fBE2AAAA8, %p417;
	fma.rn.f32 	%f2447, %f2445, %f2439, %f2446;
	fma.rn.f32 	%f2448, %f2447, %f2441, %f2440;
	and.b32  	%r4319, %r8428, 2;
	setp.eq.s32 	%p418, %r4319, 0;
	mov.f32 	%f2449, 0f00000000;
	sub.f32 	%f2450, %f2449, %f2448;
	selp.f32 	%f323, %f2448, %f2450, %p418;
	mul.f32 	%f2451, %f323, 0f3F22F983;
	cvt.rni.s32.f32 	%r8432, %f2451;
	cvt.rn.f32.s32 	%f2452, %r8432;
	fma.rn.f32 	%f2453, %f2452, 0fBFC90FDA, %f323;
	fma.rn.f32 	%f2454, %f2452, 0fB3A22168, %f2453;
	fma.rn.f32 	%f5979, %f2452, 0fA7C234C5, %f2454;
	abs.f32 	%f325, %f323;
	setp.ltu.f32 	%p419, %f325, 0f47CE4780;
	@%p419 bra 	$L__BB4_449;
	setp.neu.f32 	%p420, %f325, 0f7F800000;
	@%p420 bra 	$L__BB4_444;
	mov.f32 	%f2457, 0f00000000;
	mul.rn.f32 	%f5979, %f323, %f2457;
	mov.b32 	%r8432, 0;
	bra.uni 	$L__BB4_449;
$L__BB4_444:
	mov.b32 	%r703, %f323;
	shl.b32 	%r4321, %r703, 8;
	or.b32  	%r704, %r4321, -2147483648;
	mov.b64 	%rd3643, 0;
	mov.b32 	%r8429, 0;
	mov.u64 	%rd3641, __cudart_i2opi_f;
	mov.u64 	%rd3642, %rd1;
$L__BB4_445:
	.pragma "nounroll";
	ld.global.nc.u32 	%r4322, [%rd3641];
	mad.wide.u32 	%rd2034, %r4322, %r704, %rd3643;
	shr.u64 	%rd3643, %rd2034, 32;
	st.local.u32 	[%rd3642], %rd2034;
	add.s32 	%r8429, %r8429, 1;
	add.s64 	%rd3642, %rd3642, 4;
	add.s64 	%rd3641, %rd3641, 4;
	setp.ne.s32 	%p421, %r8429, 6;
	@%p421 bra 	$L__BB4_445;
	shr.u32 	%r4323, %r703, 23;
	st.local.u32 	[%rd1+24], %rd3643;
	and.b32  	%r707, %r4323, 31;
	and.b32  	%r4324, %r4323, 224;
	add.s32 	%r4325, %r4324, -128;
	shr.u32 	%r4326, %r4325, 5;
	mul.wide.u32 	%rd2035, %r4326, 4;
	sub.s64 	%rd359, %rd1, %rd2035;
	ld.local.u32 	%r8430, [%rd359+24];
	ld.local.u32 	%r8431, [%rd359+20];
	setp.eq.s32 	%p422, %r707, 0;
	@%p422 bra 	$L__BB4_448;
	shf.l.wrap.b32 	%r8430, %r8431, %r8430, %r707;
	ld.local.u32 	%r4327, [%rd359+16];
	shf.l.wrap.b32 	%r8431, %r4327, %r8431, %r707;
$L__BB4_448:
	shr.u32 	%r4328, %r8430, 30;
	shf.l.wrap.b32 	%r4329, %r8431, %r8430, 2;
	shl.b32 	%r4330, %r8431, 2;
	shr.u32 	%r4331, %r4329, 31;
	add.s32 	%r4332, %r4331, %r4328;
	neg.s32 	%r4333, %r4332;
	setp.lt.s32 	%p423, %r703, 0;
	selp.b32 	%r8432, %r4333, %r4332, %p423;
	xor.b32  	%r4334, %r4329, %r703;
	shr.s32 	%r4335, %r4329, 31;
	xor.b32  	%r4336, %r4335, %r4329;
	xor.b32  	%r4337, %r4335, %r4330;
	cvt.u64.u32 	%rd2036, %r4336;
	shl.b64 	%rd2037, %rd2036, 32;
	cvt.u64.u32 	%rd2038, %r4337;
	or.b64  	%rd2039, %rd2037, %rd2038;
	cvt.rn.f64.s64 	%fd101, %rd2039;
	mul.f64 	%fd102, %fd101, 0d3BF921FB54442D19;
	cvt.rn.f32.f64 	%f2455, %fd102;
	neg.f32 	%f2456, %f2455;
	setp.lt.s32 	%p424, %r4334, 0;
	selp.f32 	%f5979, %f2456, %f2455, %p424;
$L__BB4_449:
	add.s32 	%r4339, %r8432, 1;
	mul.rn.f32 	%f2458, %f5979, %f5979;
	and.b32  	%r4340, %r8432, 1;
	setp.eq.b32 	%p425, %r4340, 1;
	selp.f32 	%f2459, %f5979, 0f3F800000, %p425;
	fma.rn.f32 	%f2460, %f2458, %f2459, 0f00000000;
	fma.rn.f32 	%f2461, %f2458, 0f37CBAC00, 0fBAB607ED;
	selp.f32 	%f2462, 0fB94D4153, %f2461, %p425;
	selp.f32 	%f2463, 0f3C0885E4, 0f3D2AAABB, %p425;
	fma.rn.f32 	%f2464, %f2462, %f2458, %f2463;
	selp.f32 	%f2465, 0fBE2AAAA8, 0fBEFFFFFF, %p425;
	fma.rn.f32 	%f2466, %f2464, %f2458, %f2465;
	fma.rn.f32 	%f2467, %f2466, %f2460, %f2459;
	and.b32  	%r4341, %r4339, 2;
	setp.eq.s32 	%p426, %r4341, 0;
	mov.f32 	%f2468, 0f00000000;
	sub.f32 	%f2469, %f2468, %f2467;
	selp.f32 	%f329, %f2467, %f2469, %p426;
	mul.f32 	%f2470, %f329, 0f3F22F983;
	cvt.rni.s32.f32 	%r8436, %f2470;
	cvt.rn.f32.s32 	%f2471, %r8436;
	fma.rn.f32 	%f2472, %f2471, 0fBFC90FDA, %f329;
	fma.rn.f32 	%f2473, %f2471, 0fB3A22168, %f2472;
	fma.rn.f32 	%f5980, %f2471, 0fA7C234C5, %f2473;
	abs.f32 	%f331, %f329;
	setp.ltu.f32 	%p427, %f331, 0f47CE4780;
	@%p427 bra 	$L__BB4_457;
	setp.neu.f32 	%p428, %f331, 0f7F800000;
	@%p428 bra 	$L__BB4_452;
	mov.f32 	%f2476, 0f00000000;
	mul.rn.f32 	%f5980, %f329, %f2476;
	mov.b32 	%r8436, 0;
	bra.uni 	$L__BB4_457;
$L__BB4_452:
	mov.b32 	%r717, %f329;
	shl.b32 	%r4343, %r717, 8;
	or.b32  	%r718, %r4343, -2147483648;
	mov.b64 	%rd3646, 0;
	mov.b32 	%r8433, 0;
	mov.u64 	%rd3644, __cudart_i2opi_f;
	mov.u64 	%rd3645, %rd1;
$L__BB4_453:
	.pragma "nounroll";
	ld.global.nc.u32 	%r4344, [%rd3644];
	mad.wide.u32 	%rd2042, %r4344, %r718, %rd3646;
	shr.u64 	%rd3646, %rd2042, 32;
	st.local.u32 	[%rd3645], %rd2042;
	add.s32 	%r8433, %r8433, 1;
	add.s64 	%rd3645, %rd3645, 4;
	add.s64 	%rd3644, %rd3644, 4;
	setp.ne.s32 	%p429, %r8433, 6;
	@%p429 bra 	$L__BB4_453;
	shr.u32 	%r4345, %r717, 23;
	st.local.u32 	[%rd1+24], %rd3646;
	and.b32  	%r721, %r4345, 31;
	and.b32  	%r4346, %r4345, 224;
	add.s32 	%r4347, %r4346, -128;
	shr.u32 	%r4348, %r4347, 5;
	mul.wide.u32 	%rd2043, %r4348, 4;
	sub.s64 	%rd366, %rd1, %rd2043;
	ld.local.u32 	%r8434, [%rd366+24];
	ld.local.u32 	%r8435, [%rd366+20];
	setp.eq.s32 	%p430, %r721, 0;
	@%p430 bra 	$L__BB4_456;
	shf.l.wrap.b32 	%r8434, %r8435, %r8434, %r721;
	ld.local.u32 	%r4349, [%rd366+16];
	shf.l.wrap.b32 	%r8435, %r4349, %r8435, %r721;
$L__BB4_456:
	shr.u32 	%r4350, %r8434, 30;
	shf.l.wrap.b32 	%r4351, %r8435, %r8434, 2;
	shl.b32 	%r4352, %r8435, 2;
	shr.u32 	%r4353, %r4351, 31;
	add.s32 	%r4354, %r4353, %r4350;
	neg.s32 	%r4355, %r4354;
	setp.lt.s32 	%p431, %r717, 0;
	selp.b32 	%r8436, %r4355, %r4354, %p431;
	xor.b32  	%r4356, %r4351, %r717;
	shr.s32 	%r4357, %r4351, 31;
	xor.b32  	%r4358, %r4357, %r4351;
	xor.b32  	%r4359, %r4357, %r4352;
	cvt.u64.u32 	%rd2044, %r4358;
	shl.b64 	%rd2045, %rd2044, 32;
	cvt.u64.u32 	%rd2046, %r4359;
	or.b64  	%rd2047, %rd2045, %rd2046;
	cvt.rn.f64.s64 	%fd103, %rd2047;
	mul.f64 	%fd104, %fd103, 0d3BF921FB54442D19;
	cvt.rn.f32.f64 	%f2474, %fd104;
	neg.f32 	%f2475, %f2474;
	setp.lt.s32 	%p432, %r4356, 0;
	selp.f32 	%f5980, %f2475, %f2474, %p432;
$L__BB4_457:
	mul.rn.f32 	%f2477, %f5980, %f5980;
	and.b32  	%r4361, %r8436, 1;
	setp.eq.b32 	%p433, %r4361, 1;
	selp.f32 	%f2478, 0f3F800000, %f5980, %p433;
	fma.rn.f32 	%f2479, %f2477, %f2478, 0f00000000;
	fma.rn.f32 	%f2480, %f2477, 0f37CBAC00, 0fBAB607ED;
	selp.f32 	%f2481, %f2480, 0fB94D4153, %p433;
	selp.f32 	%f2482, 0f3D2AAABB, 0f3C0885E4, %p433;
	fma.rn.f32 	%f2483, %f2481, %f2477, %f2482;
	selp.f32 	%f2484, 0fBEFFFFFF, 0fBE2AAAA8, %p433;
	fma.rn.f32 	%f2485, %f2483, %f2477, %f2484;
	fma.rn.f32 	%f2486, %f2485, %f2479, %f2478;
	and.b32  	%r4362, %r8436, 2;
	setp.eq.s32 	%p434, %r4362, 0;
	mov.f32 	%f2487, 0f00000000;
	sub.f32 	%f2488, %f2487, %f2486;
	selp.f32 	%f335, %f2486, %f2488, %p434;
	mul.f32 	%f2489, %f335, 0f3F22F983;
	cvt.rni.s32.f32 	%r8440, %f2489;
	cvt.rn.f32.s32 	%f2490, %r8440;
	fma.rn.f32 	%f2491, %f2490, 0fBFC90FDA, %f335;
	fma.rn.f32 	%f2492, %f2490, 0fB3A22168, %f2491;
	fma.rn.f32 	%f5981, %f2490, 0fA7C234C5, %f2492;
	abs.f32 	%f337, %f335;
	setp.ltu.f32 	%p435, %f337, 0f47CE4780;
	@%p435 bra 	$L__BB4_465;
	setp.neu.f32 	%p436, %f337, 0f7F800000;
	@%p436 bra 	$L__BB4_460;
	mov.f32 	%f2495, 0f00000000;
	mul.rn.f32 	%f5981, %f335, %f2495;
	mov.b32 	%r8440, 0;
	bra.uni 	$L__BB4_465;
$L__BB4_460:
	mov.b32 	%r731, %f335;
	shl.b32 	%r4364, %r731, 8;
	or.b32  	%r732, %r4364, -2147483648;
	mov.b64 	%rd3649, 0;
	mov.b32 	%r8437, 0;
	mov.u64 	%rd3647, __cudart_i2opi_f;
	mov.u64 	%rd3648, %rd1;
$L__BB4_461:
	.pragma "nounroll";
	ld.global.nc.u32 	%r4365, [%rd3647];
	mad.wide.u32 	%rd2050, %r4365, %r732, %rd3649;
	shr.u64 	%rd3649, %rd2050, 32;
	st.local.u32 	[%rd3648], %rd2050;
	add.s32 	%r8437, %r8437, 1;
	add.s64 	%rd3648, %rd3648, 4;
	add.s64 	%rd3647, %rd3647, 4;
	setp.ne.s32 	%p437, %r8437, 6;
	@%p437 bra 	$L__BB4_461;
	shr.u32 	%r4366, %r731, 23;
	st.local.u32 	[%rd1+24], %rd3649;
	and.b32  	%r735, %r4366, 31;
	and.b32  	%r4367, %r4366, 224;
	add.s32 	%r4368, %r4367, -128;
	shr.u32 	%r4369, %r4368, 5;
	mul.wide.u32 	%rd2051, %r4369, 4;
	sub.s64 	%rd373, %rd1, %rd2051;
	ld.local.u32 	%r8438, [%rd373+24];
	ld.local.u32 	%r8439, [%rd373+20];
	setp.eq.s32 	%p438, %r735, 0;
	@%p438 bra 	$L__BB4_464;
	shf.l.wrap.b32 	%r8438, %r8439, %r8438, %r735;
	ld.local.u32 	%r4370, [%rd373+16];
	shf.l.wrap.b32 	%r8439, %r4370, %r8439, %r735;
$L__BB4_464:
	shr.u32 	%r4371, %r8438, 30;
	shf.l.wrap.b32 	%r4372, %r8439, %r8438, 2;
	shl.b32 	%r4373, %r8439, 2;
	shr.u32 	%r4374, %r4372, 31;
	add.s32 	%r4375, %r4374, %r4371;
	neg.s32 	%r4376, %r4375;
	setp.lt.s32 	%p439, %r731, 0;
	selp.b32 	%r8440, %r4376, %r4375, %p439;
	xor.b32  	%r4377, %r4372, %r731;
	shr.s32 	%r4378, %r4372, 31;
	xor.b32  	%r4379, %r4378, %r4372;
	xor.b32  	%r4380, %r4378, %r4373;
	cvt.u64.u32 	%rd2052, %r4379;
	shl.b64 	%rd2053, %rd2052, 32;
	cvt.u64.u32 	%rd2054, %r4380;
	or.b64  	%rd2055, %rd2053, %rd2054;
	cvt.rn.f64.s64 	%fd105, %rd2055;
	mul.f64 	%fd106, %fd105, 0d3BF921FB54442D19;
	cvt.rn.f32.f64 	%f2493, %fd106;
	neg.f32 	%f2494, %f2493;
	setp.lt.s32 	%p440, %r4377, 0;
	selp.f32 	%f5981, %f2494, %f2493, %p440;
$L__BB4_465:
	add.s32 	%r4382, %r8440, 1;
	mul.rn.f32 	%f2496, %f5981, %f5981;
	and.b32  	%r4383, %r8440, 1;
	setp.eq.b32 	%p441, %r4383, 1;
	selp.f32 	%f2497, %f5981, 0f3F800000, %p441;
	fma.rn.f32 	%f2498, %f2496, %f2497, 0f00000000;
	fma.rn.f32 	%f2499, %f2496, 0f37CBAC00, 0fBAB607ED;
	selp.f32 	%f2500, 0fB94D4153, %f2499, %p441;
	selp.f32 	%f2501, 0f3C0885E4, 0f3D2AAABB, %p441;
	fma.rn.f32 	%f2502, %f2500, %f2496, %f2501;
	selp.f32 	%f2503, 0fBE2AAAA8, 0fBEFFFFFF, %p441;
	fma.rn.f32 	%f2504, %f2502, %f2496, %f2503;
	fma.rn.f32 	%f2505, %f2504, %f2498, %f2497;
	and.b32  	%r4384, %r4382, 2;
	setp.eq.s32 	%p442, %r4384, 0;
	mov.f32 	%f2506, 0f00000000;
	sub.f32 	%f2507, %f2506, %f2505;
	selp.f32 	%f341, %f2505, %f2507, %p442;
	mul.f32 	%f2508, %f341, 0f3F22F983;
	cvt.rni.s32.f32 	%r8444, %f2508;
	cvt.rn.f32.s32 	%f2509, %r8444;
	fma.rn.f32 	%f2510, %f2509, 0fBFC90FDA, %f341;
	fma.rn.f32 	%f2511, %f2509, 0fB3A22168, %f2510;
	fma.rn.f32 	%f5982, %f2509, 0fA7C234C5, %f2511;
	abs.f32 	%f343, %f341;
	setp.ltu.f32 	%p443, %f343, 0f47CE4780;
	@%p443 bra 	$L__BB4_473;
	setp.neu.f32 	%p444, %f343, 0f7F800000;
	@%p444 bra 	$L__BB4_468;
	mov.f32 	%f2514, 0f00000000;
	mul.rn.f32 	%f5982, %f341, %f2514;
	mov.b32 	%r8444, 0;
	bra.uni 	$L__BB4_473;
$L__BB4_468:
	mov.b32 	%r745, %f341;
	shl.b32 	%r4386, %r745, 8;
	or.b32  	%r746, %r4386, -2147483648;
	mov.b64 	%rd3652, 0;
	mov.b32 	%r8441, 0;
	mov.u64 	%rd3650, __cudart_i2opi_f;
	mov.u64 	%rd3651, %rd1;
$L__BB4_469:
	.pragma "nounroll";
	ld.global.nc.u32 	%r4387, [%rd3650];
	mad.wide.u32 	%rd2058, %r4387, %r746, %rd3652;
	shr.u64 	%rd3652, %rd2058, 32;
	st.local.u32 	[%rd3651], %rd2058;
	add.s32 	%r8441, %r8441, 1;
	add.s64 	%rd3651, %rd3651, 4;
	add.s64 	%rd3650, %rd3650, 4;
	setp.ne.s32 	%p445, %r8441, 6;
	@%p445 bra 	$L__BB4_469;
	shr.u32 	%r4388, %r745, 23;
	st.local.u32 	[%rd1+24], %rd3652;
	and.b32  	%r749, %r4388, 31;
	and.b32  	%r4389, %r4388, 224;
	add.s32 	%r4390, %r4389, -128;
	shr.u32 	%r4391, %r4390, 5;
	mul.wide.u32 	%rd2059, %r4391, 4;
	sub.s64 	%rd380, %rd1, %rd2059;
	ld.local.u32 	%r8442, [%rd380+24];
	ld.local.u32 	%r8443, [%rd380+20];
	setp.eq.s32 	%p446, %r749, 0;
	@%p446 bra 	$L__BB4_472;
	shf.l.wrap.b32 	%r8442, %r8443, %r8442, %r749;
	ld.local.u32 	%r4392, [%rd380+16];
	shf.l.wrap.b32 	%r8443, %r4392, %r8443, %r749;
$L__BB4_472:
	shr.u32 	%r4393, %r8442, 30;
	shf.l.wrap.b32 	%r4394, %r8443, %r8442, 2;
	shl.b32 	%r4395, %r8443, 2;
	shr.u32 	%r4396, %r4394, 31;
	add.s32 	%r4397, %r4396, %r4393;
	neg.s32 	%r4398, %r4397;
	setp.lt.s32 	%p447, %r745, 0;
	selp.b32 	%r8444, %r4398, %r4397, %p447;
	xor.b32  	%r4399, %r4394, %r745;
	shr.s32 	%r4400, %r4394, 31;
	xor.b32  	%r4401, %r4400, %r4394;
	xor.b32  	%r4402, %r4400, %r4395;
	cvt.u64.u32 	%rd2060, %r4401;
	shl.b64 	%rd2061, %rd2060, 32;
	cvt.u64.u32 	%rd2062, %r4402;
	or.b64  	%rd2063, %rd2061, %rd2062;
	cvt.rn.f64.s64 	%fd107, %rd2063;
	mul.f64 	%fd108, %fd107, 0d3BF921FB54442D19;
	cvt.rn.f32.f64 	%f2512, %fd108;
	neg.f32 	%f2513, %f2512;
	setp.lt.s32 	%p448, %r4399, 0;
	selp.f32 	%f5982, %f2513, %f2512, %p448;
$L__BB4_473:
	add.s32 	%r4404, %r8444, 1;
	mul.rn.f32 	%f2515, %f5982, %f5982;
	and.b32  	%r4405, %r8444, 1;
	setp.eq.b32 	%p449, %r4405, 1;
	selp.f32 	%f2516, %f5982, 0f3F800000, %p449;
	fma.rn.f32 	%f2517, %f2515, %f2516, 0f00000000;
	fma.rn.f32 	%f2518, %f2515, 0f37CBAC00, 0fBAB607ED;
	selp.f32 	%f2519, 0fB94D4153, %f2518, %p449;
	selp.f32 	%f2520, 0f3C0885E4, 0f3D2AAABB, %p449;
	fma.rn.f32 	%f2521, %f2519, %f2515, %f2520;
	selp.f32 	%f2522, 0fBE2AAAA8, 0fBEFFFFFF, %p449;
	fma.rn.f32 	%f2523, %f2521, %f2515, %f2522;
	fma.rn.f32 	%f2524, %f2523, %f2517, %f2516;
	and.b32  	%r4406, %r4404, 2;
	setp.eq.s32 	%p450, %r4406, 0;
	mov.f32 	%f2525, 0f00000000;
	sub.f32 	%f2526, %f2525, %f2524;
	selp.f32 	%f5984, %f2524, %f2526, %p450;
	setp.geu.f32 	%p451, %f5984, 0f40800000;
	@%p451 bra 	$L__BB4_483;
	mul.f32 	%f2527, %f5984, 0f3F22F983;
	cvt.rni.s32.f32 	%r8448, %f2527;
	cvt.rn.f32.s32 	%f2528, %r8448;
	fma.rn.f32 	%f2529, %f2528, 0fBFC90FDA, %f5984;
	fma.rn.f32 	%f2530, %f2528, 0fB3A22168, %f2529;
	fma.rn.f32 	%f5983, %f2528, 0fA7C234C5, %f2530;
	abs.f32 	%f349, %f5984;
	setp.ltu.f32 	%p452, %f349, 0f47CE4780;
	@%p452 bra 	$L__BB4_482;
	setp.neu.f32 	%p453, %f349, 0f7F800000;
	@%p453 bra 	$L__BB4_477;
	mov.f32 	%f2533, 0f00000000;
	mul.rn.f32 	%f5983, %f5984, %f2533;
	mov.b32 	%r8448, 0;
	bra.uni 	$L__BB4_482;
$L__BB4_477:
	mov.b32 	%r759, %f5984;
	shl.b32 	%r4408, %r759, 8;
	or.b32  	%r760, %r4408, -2147483648;
	mov.b64 	%rd3655, 0;
	mov.b32 	%r8445, 0;
	mov.u64 	%rd3653, __cudart_i2opi_f;
	mov.u64 	%rd3654, %rd1;
$L__BB4_478:
	.pragma "nounroll";
	ld.global.nc.u32 	%r4409, [%rd3653];
	mad.wide.u32 	%rd2066, %r4409, %r760, %rd3655;
	shr.u64 	%rd3655, %rd2066, 32;
	st.local.u32 	[%rd3654], %rd2066;
	add.s32 	%r8445, %r8445, 1;
	add.s64 	%rd3654, %rd3654, 4;
	add.s64 	%rd3653, %rd3653, 4;
	setp.ne.s32 	%p454, %r8445, 6;
	@%p454 bra 	$L__BB4_478;
	shr.u32 	%r4410, %r759, 23;
	st.local.u32 	[%rd1+24], %rd3655;
	and.b32  	%r763, %r4410, 31;
	and.b32  	%r4411, %r4410, 224;
	add.s32 	%r4412, %r4411, -128;
	shr.u32 	%r4413, %r4412, 5;
	mul.wide.u32 	%rd2067, %r4413, 4;
	sub.s64 	%rd387, %rd1, %rd2067;
	ld.local.u32 	%r8446, [%rd387+24];
	ld.local.u32 	%r8447, [%rd387+20];
	setp.eq.s32 	%p455, %r763, 0;
	@%p455 bra 	$L__BB4_481;
	shf.l.wrap.b32 	%r8446, %r8447, %r8446, %r763;
	ld.local.u32 	%r4414, [%rd387+16];
	shf.l.wrap.b32 	%r8447, %r4414, %r8447, %r763;
$L__BB4_481:
	shr.u32 	%r4415, %r8446, 30;
	shf.l.wrap.b32 	%r4416, %r8447, %r8446, 2;
	shl.b32 	%r4417, %r8447, 2;
	shr.u32 	%r4418, %r4416, 31;
	add.s32 	%r4419, %r4418, %r4415;
	neg.s32 	%r4420, %r4419;
	setp.lt.s32 	%p456, %r759, 0;
	selp.b32 	%r8448, %r4420, %r4419, %p456;
	xor.b32  	%r4421, %r4416, %r759;
	shr.s32 	%r4422, %r4416, 31;
	xor.b32  	%r4423, %r4422, %r4416;
	xor.b32  	%r4424, %r4422, %r4417;
	cvt.u64.u32 	%rd2068, %r4423;
	shl.b64 	%rd2069, %rd2068, 32;
	cvt.u64.u32 	%rd2070, %r4424;
	or.b64  	%rd2071, %rd2069, %rd2070;
	cvt.rn.f64.s64 	%fd109, %rd2071;
	mul.f64 	%fd110, %fd109, 0d3BF921FB54442D19;
	cvt.rn.f32.f64 	%f2531, %fd110;
	neg.f32 	%f2532, %f2531;
	setp.lt.s32 	%p457, %r4421, 0;
	selp.f32 	%f5983, %f2532, %f2531, %p457;
$L__BB4_482:
	mul.rn.f32 	%f2534, %f5983, %f5983;
	and.b32  	%r4426, %r8448, 1;
	setp.eq.b32 	%p458, %r4426, 1;
	selp.f32 	%f2535, 0f3F800000, %f5983, %p458;
	fma.rn.f32 	%f2536, %f2534, %f2535, 0f00000000;
	fma.rn.f32 	%f2537, %f2534, 0f37CBAC00, 0fBAB607ED;
	selp.f32 	%f2538, %f2537, 0fB94D4153, %p458;
	selp.f32 	%f2539, 0f3D2AAABB, 0f3C0885E4, %p458;
	fma.rn.f32 	%f2540, %f2538, %f2534, %f2539;
	selp.f32 	%f2541, 0fBEFFFFFF, 0fBE2AAAA8, %p458;
	fma.rn.f32 	%f2542, %f2540, %f2534, %f2541;
	fma.rn.f32 	%f2543, %f2542, %f2536, %f2535;
	and.b32  	%r4427, %r8448, 2;
	setp.eq.s32 	%p459, %r4427, 0;
	mov.f32 	%f2544, 0f00000000;
	sub.f32 	%f2545, %f2544, %f2543;
	selp.f32 	%f5984, %f2543, %f2545, %p459;
$L__BB4_483:
	mul.f32 	%f2546, %f5984, 0f3F22F983;
	cvt.rni.s32.f32 	%r8452, %f2546;
	cvt.rn.f32.s32 	%f2547, %r8452;
	fma.rn.f32 	%f2548, %f2547, 0fBFC90FDA, %f5984;
	fma.rn.f32 	%f2549, %f2547, 0fB3A22168, %f2548;
	fma.rn.f32 	%f5985, %f2547, 0fA7C234C5, %f2549;
	abs.f32 	%f356, %f5984;
	setp.ltu.f32 	%p460, %f356, 0f47CE4780;
	@%p460 bra 	$L__BB4_491;
	setp.neu.f32 	%p461, %f356, 0f7F800000;
	@%p461 bra 	$L__BB4_486;
	mov.f32 	%f2552, 0f00000000;
	mul.rn.f32 	%f5985, %f5984, %f2552;
	mov.b32 	%r8452, 0;
	bra.uni 	$L__BB4_491;
$L__BB4_486:
	mov.b32 	%r773, %f5984;
	shl.b32 	%r4429, %r773, 8;
	or.b32  	%r774, %r4429, -2147483648;
	mov.b64 	%rd3658, 0;
	mov.b32 	%r8449, 0;
	mov.u64 	%rd3656, __cudart_i2opi_f;
	mov.u64 	%rd3657, %rd1;
$L__BB4_487:
	.pragma "nounroll";
	ld.global.nc.u32 	%r4430, [%rd3656];
	mad.wide.u32 	%rd2074, %r4430, %r774, %rd3658;
	shr.u64 	%rd3658, %rd2074, 32;
	st.local.u32 	[%rd3657], %rd2074;
	add.s32 	%r8449, %r8449, 1;
	add.s64 	%rd3657, %rd3657, 4;
	add.s64 	%rd3656, %rd3656, 4;
	setp.ne.s32 	%p462, %r8449, 6;
	@%p462 bra 	$L__BB4_487;
	shr.u32 	%r4431, %r773, 23;
	st.local.u32 	[%rd1+24], %rd3658;
	and.b32  	%r777, %r4431, 31;
	and.b32  	%r4432, %r4431, 224;
	add.s32 	%r4433, %r4432, -128;
	shr.u32 	%r4434, %r4433, 5;
	mul.wide.u32 	%rd2075, %r4434, 4;
	sub.s64 	%rd394, %rd1, %rd2075;
	ld.local.u32 	%r8450, [%rd394+24];
	ld.local.u32 	%r8451, [%rd394+20];
	setp.eq.s32 	%p463, %r777, 0;
	@%p463 bra 	$L__BB4_490;
	shf.l.wrap.b32 	%r8450, %r8451, %r8450, %r777;
	ld.local.u32 	%r4435, [%rd394+16];
	shf.l.wrap.b32 	%r8451, %r4435, %r8451, %r777;
$L__BB4_490:
	shr.u32 	%r4436, %r8450, 30;
	shf.l.wrap.b32 	%r4437, %r8451, %r8450, 2;
	shl.b32 	%r4438, %r8451, 2;
	shr.u32 	%r4439, %r4437, 31;
	add.s32 	%r4440, %r4439, %r4436;
	neg.s32 	%r4441, %r4440;
	setp.lt.s32 	%p464, %r773, 0;
	selp.b32 	%r8452, %r4441, %r4440, %p464;
	xor.b32  	%r4442, %r4437, %r773;
	shr.s32 	%r4443, %r4437, 31;
	xor.b32  	%r4444, %r4443, %r4437;
	xor.b32  	%r4445, %r4443, %r4438;
	cvt.u64.u32 	%rd2076, %r4444;
	shl.b64 	%rd2077, %rd2076, 32;
	cvt.u64.u32 	%rd2078, %r4445;
	or.b64  	%rd2079, %rd2077, %rd2078;
	cvt.rn.f64.s64 	%fd111, %rd2079;
	mul.f64 	%fd112, %fd111, 0d3BF921FB54442D19;
	cvt.rn.f32.f64 	%f2550, %fd112;
	neg.f32 	%f2551, %f2550;
	setp.lt.s32 	%p465, %r4442, 0;
	selp.f32 	%f5985, %f2551, %f2550, %p465;
$L__BB4_491:
	mul.rn.f32 	%f2553, %f5985, %f5985;
	and.b32  	%r4447, %r8452, 1;
	setp.eq.b32 	%p466, %r4447, 1;
	selp.f32 	%f2554, 0f3F800000, %f5985, %p466;
	fma.rn.f32 	%f2555, %f2553, %f2554, 0f00000000;
	fma.rn.f32 	%f2556, %f2553, 0f37CBAC00, 0fBAB607ED;
	selp.f32 	%f2557, %f2556, 0fB94D4153, %p466;
	selp.f32 	%f2558, 0f3D2AAABB, 0f3C0885E4, %p466;
	fma.rn.f32 	%f2559, %f2557, %f2553, %f2558;
	selp.f32 	%f2560, 0fBEFFFFFF, 0fBE2AAAA8, %p466;
	fma.rn.f32 	%f2561, %f2559, %f2553, %f2560;
	fma.rn.f32 	%f2562, %f2561, %f2555, %f2554;
	and.b32  	%r4448, %r8452, 2;
	setp.eq.s32 	%p467, %r4448, 0;
	mov.f32 	%f2563, 0f00000000;
	sub.f32 	%f2564, %f2563, %f2562;
	selp.f32 	%f360, %f2562, %f2564, %p467;
	mul.f32 	%f2565, %f360, 0f3F22F983;
	cvt.rni.s32.f32 	%r8456, %f2565;
	cvt.rn.f32.s32 	%f2566, %r8456;
	fma.rn.f32 	%f2567, %f2566, 0fBFC90FDA, %f360;
	fma.rn.f32 	%f2568, %f2566, 0fB3A22168, %f2567;
	fma.rn.f32 	%f5986, %f2566, 0fA7C234C5, %f2568;
	abs.f32 	%f362, %f360;
	setp.ltu.f32 	%p468, %f362, 0f47CE4780;
	@%p468 bra 	$L__BB4_499;
	setp.neu.f32 	%p469, %f362, 0f7F800000;
	@%p469 bra 	$L__BB4_494;
	mov.f32 	%f2571, 0f00000000;
	mul.rn.f32 	%f5986, %f360, %f2571;
	mov.b32 	%r8456, 0;
	bra.uni 	$L__BB4_499;
$L__BB4_494:
	mov.b32 	%r787, %f360;
	shl.b32 	%r4450, %r787, 8;
	or.b32  	%r788, %r4450, -2147483648;
	mov.b64 	%rd3661, 0;
	mov.b32 	%r8453, 0;
	mov.u64 	%rd3659, __cudart_i2opi_f;
	mov.u64 	%rd3660, %rd1;
$L__BB4_495:
	.pragma "nounroll";
	ld.global.nc.u32 	%r4451, [%rd3659];
	mad.wide.u32 	%rd2082, %r4451, %r788, %rd3661;
	shr.u64 	%rd3661, %rd2082, 32;
	st.local.u32 	[%rd3660], %rd2082;
	add.s32 	%r8453, %r8453, 1;
	add.s64 	%rd3660, %rd3660, 4;
	add.s64 	%rd3659, %rd3659, 4;
	setp.ne.s32 	%p470, %r8453, 6;
	@%p470 bra 	$L__BB4_495;
	shr.u32 	%r4452, %r787, 23;
	st.local.u32 	[%rd1+24], %rd3661;
	and.b32  	%r791, %r4452, 31;
	and.b32  	%r4453, %r4452, 224;
	add.s32 	%r4454, %r4453, -128;
	shr.u32 	%r4455, %r4454, 5;
	mul.wide.u32 	%rd2083, %r4455, 4;
	sub.s64 	%rd401, %rd1, %rd2083;
	ld.local.u32 	%r8454, [%rd401+24];
	ld.local.u32 	%r8455, [%rd401+20];
	setp.eq.s32 	%p471, %r791, 0;
	@%p471 bra 	$L__BB4_498;
	shf.l.wrap.b32 	%r8454, %r8455, %r8454, %r791;
	ld.local.u32 	%r4456, [%rd401+16];
	shf.l.wrap.b32 	%r8455, %r4456, %r8455, %r791;
$L__BB4_498:
	shr.u32 	%r4457, %r8454, 30;
	shf.l.wrap.b32 	%r4458, %r8455, %r8454, 2;
	shl.b32 	%r4459, %r8455, 2;
	shr.u32 	%r4460, %r4458, 31;
	add.s32 	%r4461, %r4460, %r4457;
	neg.s32 	%r4462, %r4461;
	setp.lt.s32 	%p472, %r787, 0;
	selp.b32 	%r8456, %r4462, %r4461, %p472;
	xor.b32  	%r4463, %r4458, %r787;
	shr.s32 	%r4464, %r4458, 31;
	xor.b32  	%r4465, %r4464, %r4458;
	xor.b32  	%r4466, %r4464, %r4459;
	cvt.u64.u32 	%rd2084, %r4465;
	shl.b64 	%rd2085, %rd2084, 32;
	cvt.u64.u32 	%rd2086, %r4466;
	or.b64  	%rd2087, %rd2085, %rd2086;
	cvt.rn.f64.s64 	%fd113, %rd2087;
	mul.f64 	%fd114, %fd113, 0d3BF921FB54442D19;
	cvt.rn.f32.f64 	%f2569, %fd114;
	neg.f32 	%f2570, %f2569;
	setp.lt.s32 	%p473, %r4463, 0;
	selp.f32 	%f5986, %f2570, %f2569, %p473;
$L__BB4_499:
	add.s32 	%r4468, %r8456, 1;
	mul.rn.f32 	%f2572, %f5986, %f5986;
	and.b32  	%r4469, %r8456, 1;
	setp.eq.b32 	%p474, %r4469, 1;
	selp.f32 	%f2573, %f5986, 0f3F800000, %p474;
	fma.rn.f32 	%f2574, %f2572, %f2573, 0f00000000;
	fma.rn.f32 	%f2575, %f2572, 0f37CBAC00, 0fBAB607ED;
	selp.f32 	%f2576, 0fB94D4153, %f2575, %p474;
	selp.f32 	%f2577, 0f3C0885E4, 0f3D2AAABB, %p474;
	fma.rn.f32 	%f2578, %f2576, %f2572, %f2577;
	selp.f32 	%f2579, 0fBE2AAAA8, 0fBEFFFFFF, %p474;
	fma.rn.f32 	%f2580, %f2578, %f2572, %f2579;
	fma.rn.f32 	%f2581, %f2580, %f2574, %f2573;
	and.b32  	%r4470, %r4468, 2;
	setp.eq.s32 	%p475, %r4470, 0;
	mov.f32 	%f2582, 0f00000000;
	sub.f32 	%f2583, %f2582, %f2581;
	selp.f32 	%f366, %f2581, %f2583, %p475;
	mul.f32 	%f2584, %f366, 0f3F22F983;
	cvt.rni.s32.f32 	%r8460, %f2584;
	cvt.rn.f32.s32 	%f2585, %r8460;
	fma.rn.f32 	%f2586, %f2585, 0fBFC90FDA, %f366;
	fma.rn.f32 	%f2587, %f2585, 0fB3A22168, %f2586;
	fma.rn.f32 	%f5987, %f2585, 0fA7C234C5, %f2587;
	abs.f32 	%f368, %f366;
	setp.ltu.f32 	%p476, %f368, 0f47CE4780;
	@%p476 bra 	$L__BB4_507;
	setp.neu.f32 	%p477, %f368, 0f7F800000;
	@%p477 bra 	$L__BB4_502;
	mov.f32 	%f2590, 0f00000000;
	mul.rn.f32 	%f5987, %f366, %f2590;
	mov.b32 	%r8460, 0;
	bra.uni 	$L__BB4_507;
$L__BB4_502:
	mov.b32 	%r801, %f366;
	shl.b32 	%r4472, %r801, 8;
	or.b32  	%r802, %r4472, -2147483648;
	mov.b64 	%rd3664, 0;
	mov.b32 	%r8457, 0;
	mov.u64 	%rd3662, __cudart_i2opi_f;
	mov.u64 	%rd3663, %rd1;
$L__BB4_503:
	.pragma "nounroll";
	ld.global.nc.u32 	%r4473, [%rd3662];
	mad.wide.u32 	%rd2090, %r4473, %r802, %rd3664;
	shr.u64 	%rd3664, %rd2090, 32;
	st.local.u32 	[%rd3663], %rd2090;
	add.s32 	%r8457, %r8457, 1;
	add.s64 	%rd3663, %rd3663, 4;
	add.s64 	%rd3662, %rd3662, 4;
	setp.ne.s32 	%p478, %r8457, 6;
	@%p478 bra 	$L__BB4_503;
	shr.u32 	%r4474, %r801, 23;
	st.local.u32 	[%rd1+24], %rd3664;
	and.b32  	%r805, %r4474, 31;
	and.b32  	%r4475, %r4474, 224;
	add.s32 	%r4476, %r4475, -128;
	shr.u32 	%r4477, %r4476, 5;
	mul.wide.u32 	%rd2091, %r4477, 4;
	sub.s64 	%rd408, %rd1, %rd2091;
	ld.local.u32 	%r8458, [%rd408+24];
	ld.local.u32 	%r8459, [%rd408+20];
	setp.eq.s32 	%p479, %r805, 0;
	@%p479 bra 	$L__BB4_506;
	shf.l.wrap.b32 	%r8458, %r8459, %r8458, %r805;
	ld.local.u32 	%r4478, [%rd408+16];
	shf.l.wrap.b32 	%r8459, %r4478, %r8459, %r805;
$L__BB4_506:
	shr.u32 	%r4479, %r8458, 30;
	shf.l.wrap.b32 	%r4480, %r8459, %r8458, 2;
	shl.b32 	%r4481, %r8459, 2;
	shr.u32 	%r4482, %r4480, 31;
	add.s32 	%r4483, %r4482, %r4479;
	neg.s32 	%r4484, %r4483;
	setp.lt.s32 	%p480, %r801, 0;
	selp.b32 	%r8460, %r4484, %r4483, %p480;
	xor.b32  	%r4485, %r4480, %r801;
	shr.s32 	%r4486, %r4480, 31;
	xor.b32  	%r4487, %r4486, %r4480;
	xor.b32  	%r4488, %r4486, %r4481;
	cvt.u64.u32 	%rd2092, %r4487;
	shl.b64 	%rd2093, %rd2092, 32;
	cvt.u64.u32 	%rd2094, %r4488;
	or.b64  	%rd2095, %rd2093, %rd2094;
	cvt.rn.f64.s64 	%fd115, %rd2095;
	mul.f64 	%fd116, %fd115, 0d3BF921FB54442D19;
	cvt.rn.f32.f64 	%f2588, %fd116;
	neg.f32 	%f2589, %f2588;
	setp.lt.s32 	%p481, %r4485, 0;
	selp.f32 	%f5987, %f2589, %f2588, %p481;
$L__BB4_507:
	mul.rn.f32 	%f2591, %f5987, %f5987;
	and.b32  	%r4490, %r8460, 1;
	setp.eq.b32 	%p482, %r4490, 1;
	selp.f32 	%f2592, 0f3F800000, %f5987, %p482;
	fma.rn.f32 	%f2593, %f2591, %f2592, 0f00000000;
	fma.rn.f32 	%f2594, %f2591, 0f37CBAC00, 0fBAB607ED;
	selp.f32 	%f2595, %f2594, 0fB94D4153, %p482;
	selp.f32 	%f2596, 0f3D2AAABB, 0f3C0885E4, %p482;
	fma.rn.f32 	%f2597, %f2595, %f2591, %f2596;
	selp.f32 	%f2598, 0fBEFFFFFF, 0fBE2AAAA8, %p482;
	fma.rn.f32 	%f2599, %f2597, %f2591, %f2598;
	fma.rn.f32 	%f2600, %f2599, %f2593, %f2592;
	and.b32  	%r4491, %r8460, 2;
	setp.eq.s32 	%p483, %r4491, 0;
	mov.f32 	%f2601, 0f00000000;
	sub.f32 	%f2602, %f2601, %f2600;
	selp.f32 	%f372, %f2600, %f2602, %p483;
	mul.f32 	%f2603, %f372, 0f3F22F983;
	cvt.rni.s32.f32 	%r8464, %f2603;
	cvt.rn.f32.s32 	%f2604, %r8464;
	fma.rn.f32 	%f2605, %f2604, 0fBFC90FDA, %f372;
	fma.rn.f32 	%f2606, %f2604, 0fB3A22168, %f2605;
	fma.rn.f32 	%f5988, %f2604, 0fA7C234C5, %f2606;
	abs.f32 	%f374, %f372;
	setp.ltu.f32 	%p484, %f374, 0f47CE4780;
	@%p484 bra 	$L__BB4_515;
	setp.neu.f32 	%p485, %f374, 0f7F800000;
	@%p485 bra 	$L__BB4_510;
	mov.f32 	%f2609, 0f00000000;
	mul.rn.f32 	%f5988, %f372, %f2609;
	mov.b32 	%r8464, 0;
	bra.uni 	$L__BB4_515;
$L__BB4_510:
	mov.b32 	%r815, %f372;
	shl.b32 	%r4493, %r815, 8;
	or.b32  	%r816, %r4493, -2147483648;
	mov.b64 	%rd3667, 0;
	mov.b32 	%r8461, 0;
	mov.u64 	%rd3665, __cudart_i2opi_f;
	mov.u64 	%rd3666, %rd1;
$L__BB4_511:
	.pragma "nounroll";
	ld.global.nc.u32 	%r4494, [%rd3665];
	mad.wide.u32 	%rd2098, %r4494, %r816, %rd3667;
	shr.u64 	%rd3667, %rd2098, 32;
	st.local.u32 	[%rd3666], %rd2098;
	add.s32 	%r8461, %r8461, 1;
	add.s64 	%rd3666, %rd3666, 4;
	add.s64 	%rd3665, %rd3665, 4;
	setp.ne.s32 	%p486, %r8461, 6;
	@%p486 bra 	$L__BB4_511;
	shr.u32 	%r4495, %r815, 23;
	st.local.u32 	[%rd1+24], %rd3667;
	and.b32  	%r819, %r4495, 31;
	and.b32  	%r4496, %r4495, 224;
	add.s32 	%r4497, %r4496, -128;
	shr.u32 	%r4498, %r4497, 5;
	mul.wide.u32 	%rd2099, %r4498, 4;
	sub.s64 	%rd415, %rd1, %rd2099;
	ld.local.u32 	%r8462, [%rd415+24];
	ld.local.u32 	%r8463, [%rd415+20];
	setp.eq.s32 	%p487, %r819, 0;
	@%p487 bra 	$L__BB4_514;
	shf.l.wrap.b32 	%r8462, %r8463, %r8462, %r819;
	ld.local.u32 	%r4499, [%rd415+16];
	shf.l.wrap.b32 	%r8463, %r4499, %r8463, %r819;
$L__BB4_514:
	shr.u32 	%r4500, %r8462, 30;
	shf.l.wrap.b32 	%r4501, %r8463, %r8462, 2;
	shl.b32 	%r4502, %r8463, 2;
	shr.u32 	%r4503, %r4501, 31;
	add.s32 	%r4504, %r4503, %r4500;
	neg.s32 	%r4505, %r4504;
	setp.lt.s32 	%p488, %r815, 0;
	selp.b32 	%r8464, %r4505, %r4504, %p488;
	xor.b32  	%r4506, %r4501, %r815;
	shr.s32 	%r4507, %r4501, 31;
	xor.b32  	%r4508, %r4507, %r4501;
	xor.b32  	%r4509, %r4507, %r4502;
	cvt.u64.u32 	%rd2100, %r4508;
	shl.b64 	%rd2101, %rd2100, 32;
	cvt.u64.u32 	%rd2102, %r4509;
	or.b64  	%rd2103, %rd2101, %rd2102;
	cvt.rn.f64.s64 	%fd117, %rd2103;
	mul.f64 	%fd118, %fd117, 0d3BF921FB54442D19;
	cvt.rn.f32.f64 	%f2607, %fd118;
	neg.f32 	%f2608, %f2607;
	setp.lt.s32 	%p489, %r4506, 0;
	selp.f32 	%f5988, %f2608, %f2607, %p489;
$L__BB4_515:
	mul.rn.f32 	%f2610, %f5988, %f5988;
	and.b32  	%r4511, %r8464, 1;
	setp.eq.b32 	%p490, %r4511, 1;
	selp.f32 	%f2611, 0f3F800000, %f5988, %p490;
	fma.rn.f32 	%f2612, %f2610, %f2611, 0f00000000;
	fma.rn.f32 	%f2613, %f2610, 0f37CBAC00, 0fBAB607ED;
	selp.f32 	%f2614, %f2613, 0fB94D4153, %p490;
	selp.f32 	%f2615, 0f3D2AAABB, 0f3C0885E4, %p490;
	fma.rn.f32 	%f2616, %f2614, %f2610, %f2615;
	selp.f32 	%f2617, 0fBEFFFFFF, 0fBE2AAAA8, %p490;
	fma.rn.f32 	%f2618, %f2616, %f2610, %f2617;
	fma.rn.f32 	%f2619, %f2618, %f2612, %f2611;
	and.b32  	%r4512, %r8464, 2;
	setp.eq.s32 	%p491, %r4512, 0;
	mov.f32 	%f2620, 0f00000000;
	sub.f32 	%f2621, %f2620, %f2619;
	selp.f32 	%f378, %f2619, %f2621, %p491;
	mul.f32 	%f2622, %f378, 0f3F22F983;
	cvt.rni.s32.f32 	%r8468, %f2622;
	cvt.rn.f32.s32 	%f2623, %r8468;
	fma.rn.f32 	%f2624, %f2623, 0fBFC90FDA, %f378;
	fma.rn.f32 	%f2625, %f2623, 0fB3A22168, %f2624;
	fma.rn.f32 	%f5989, %f2623, 0fA7C234C5, %f2625;
	abs.f32 	%f380, %f378;
	setp.ltu.f32 	%p492, %f380, 0f47CE4780;
	@%p492 bra 	$L__BB4_523;
	setp.neu.f32 	%p493, %f380, 0f7F800000;
	@%p493 bra 	$L__BB4_518;
	mov.f32 	%f2628, 0f00000000;
	mul.rn.f32 	%f5989, %f378, %f2628;
	mov.b32 	%r8468, 0;
	bra.uni 	$L__BB4_523;
$L__BB4_518:
	mov.b32 	%r829, %f378;
	shl.b32 	%r4514, %r829, 8;
	or.b32  	%r830, %r4514, -2147483648;
	mov.b64 	%rd3670, 0;
	mov.b32 	%r8465, 0;
	mov.u64 	%rd3668, __cudart_i2opi_f;
	mov.u64 	%rd3669, %rd1;
$L__BB4_519:
	.pragma "nounroll";
	ld.global.nc.u32 	%r4515, [%rd3668];
	mad.wide.u32 	%rd2106, %r4515, %r830, %rd3670;
	shr.u64 	%rd3670, %rd2106, 32;
	st.local.u32 	[%rd3669], %rd2106;
	add.s32 	%r8465, %r8465, 1;
	add.s64 	%rd3669, %rd3669, 4;
	add.s64 	%rd3668, %rd3668, 4;
	setp.ne.s32 	%p494, %r8465, 6;
	@%p494 bra 	$L__BB4_519;
	shr.u32 	%r4516, %r829, 23;
	st.local.u32 	[%rd1+24], %rd3670;
	and.b32  	%r833, %r4516, 31;
	and.b32  	%r4517, %r4516, 224;
	add.s32 	%r4518, %r4517, -128;
	shr.u32 	%r4519, %r4518, 5;
	mul.wide.u32 	%rd2107, %r4519, 4;
	sub.s64 	%rd422, %rd1, %rd2107;
	ld.local.u32 	%r8466, [%rd422+24];
	ld.local.u32 	%r8467, [%rd422+20];
	setp.eq.s32 	%p495, %r833, 0;
	@%p495 bra 	$L__BB4_522;
	shf.l.wrap.b32 	%r8466, %r8467, %r8466, %r833;
	ld.local.u32 	%r4520, [%rd422+16];
	shf.l.wrap.b32 	%r8467, %r4520, %r8467, %r833;
$L__BB4_522:
	shr.u32 	%r4521, %r8466, 30;
	shf.l.wrap.b32 	%r4522, %r8467, %r8466, 2;
	shl.b32 	%r4523, %r8467, 2;
	shr.u32 	%r4524, %r4522, 31;
	add.s32 	%r4525, %r4524, %r4521;
	neg.s32 	%r4526, %r4525;
	setp.lt.s32 	%p496, %r829, 0;
	selp.b32 	%r8468, %r4526, %r4525, %p496;
	xor.b32  	%r4527, %r4522, %r829;
	shr.s32 	%r4528, %r4522, 31;
	xor.b32  	%r4529, %r4528, %r4522;
	xor.b32  	%r4530, %r4528, %r4523;
	cvt.u64.u32 	%rd2108, %r4529;
	shl.b64 	%rd2109, %rd2108, 32;
	cvt.u64.u32 	%rd2110, %r4530;
	or.b64  	%rd2111, %rd2109, %rd2110;
	cvt.rn.f64.s64 	%fd119, %rd2111;
	mul.f64 	%fd120, %fd119, 0d3BF921FB54442D19;
	cvt.rn.f32.f64 	%f2626, %fd120;
	neg.f32 	%f2627, %f2626;
	setp.lt.s32 	%p497, %r4527, 0;
	selp.f32 	%f5989, %f2627, %f2626, %p497;
$L__BB4_523:
	add.s32 	%r4532, %r8468, 1;
	mul.rn.f32 	%f2629, %f5989, %f5989;
	and.b32  	%r4533, %r8468, 1;
	setp.eq.b32 	%p498, %r4533, 1;
	selp.f32 	%f2630, %f5989, 0f3F800000, %p498;
	fma.rn.f32 	%f2631, %f2629, %f2630, 0f00000000;
	fma.rn.f32 	%f2632, %f2629, 0f37CBAC00, 0fBAB607ED;
	selp.f32 	%f2633, 0fB94D4153, %f2632, %p498;
	selp.f32 	%f2634, 0f3C0885E4, 0f3D2AAABB, %p498;
	fma.rn.f32 	%f2635, %f2633, %f2629, %f2634;
	selp.f32 	%f2636, 0fBE2AAAA8, 0fBEFFFFFF, %p498;
	fma.rn.f32 	%f2637, %f2635, %f2629, %f2636;
	fma.rn.f32 	%f2638, %f2637, %f2631, %f2630;
	and.b32  	%r4534, %r4532, 2;
	setp.eq.s32 	%p499, %r4534, 0;
	mov.f32 	%f2639, 0f00000000;
	sub.f32 	%f2640, %f2639, %f2638;
	selp.f32 	%f5991, %f2638, %f2640, %p499;
	setp.leu.f32 	%p500, %f310, 0f40C00000;
	@%p500 bra 	$L__BB4_533;
	mul.f32 	%f2641, %f5991, 0f3F22F983;
	cvt.rni.s32.f32 	%r8472, %f2641;
	cvt.rn.f32.s32 	%f2642, %r8472;
	fma.rn.f32 	%f2643, %f2642, 0fBFC90FDA, %f5991;
	fma.rn.f32 	%f2644, %f2642, 0fB3A22168, %f2643;
	fma.rn.f32 	%f5990, %f2642, 0fA7C234C5, %f2644;
	abs.f32 	%f386, %f5991;
	setp.ltu.f32 	%p501, %f386, 0f47CE4780;
	@%p501 bra 	$L__BB4_532;
	setp.neu.f32 	%p502, %f386, 0f7F800000;
	@%p502 bra 	$L__BB4_527;
	mov.f32 	%f2647, 0f00000000;
	mul.rn.f32 	%f5990, %f5991, %f2647;
	mov.b32 	%r8472, 0;
	bra.uni 	$L__BB4_532;
$L__BB4_527:
	mov.b32 	%r843, %f5991;
	shl.b32 	%r4536, %r843, 8;
	or.b32  	%r844, %r4536, -2147483648;
	mov.b64 	%rd3673, 0;
	mov.b32 	%r8469, 0;
	mov.u64 	%rd3671, __cudart_i2opi_f;
	mov.u64 	%rd3672, %rd1;
$L__BB4_528:
	.pragma "nounroll";
	ld.global.nc.u32 	%r4537, [%rd3671];
	mad.wide.u32 	%rd2114, %r4537, %r844, %rd3673;
	shr.u64 	%rd3673, %rd2114, 32;
	st.local.u32 	[%rd3672], %rd2114;
	add.s32 	%r8469, %r8469, 1;
	add.s64 	%rd3672, %rd3672, 4;
	add.s64 	%rd3671, %rd3671, 4;
	setp.ne.s32 	%p503, %r8469, 6;
	@%p503 bra 	$L__BB4_528;
	shr.u32 	%r4538, %r843, 23;
	st.local.u32 	[%rd1+24], %rd3673;
	and.b32  	%r847, %r4538, 31;
	and.b32  	%r4539, %r4538, 224;
	add.s32 	%r4540, %r4539, -128;
	shr.u32 	%r4541, %r4540, 5;
	mul.wide.u32 	%rd2115, %r4541, 4;
	sub.s64 	%rd429, %rd1, %rd2115;
	ld.local.u32 	%r8470, [%rd429+24];
	ld.local.u32 	%r8471, [%rd429+20];
	setp.eq.s32 	%p504, %r847, 0;
	@%p504 bra 	$L__BB4_531;
	shf.l.wrap.b32 	%r8470, %r8471, %r8470, %r847;
	ld.local.u32 	%r4542, [%rd429+16];
	shf.l.wrap.b32 	%r8471, %r4542, %r8471, %r847;
$L__BB4_531:
	shr.u32 	%r4543, %r8470, 30;
	shf.l.wrap.b32 	%r4544, %r8471, %r8470, 2;
	shl.b32 	%r4545, %r8471, 2;
	shr.u32 	%r4546, %r4544, 31;
	add.s32 	%r4547, %r4546, %r4543;
	neg.s32 	%r4548, %r4547;
	setp.lt.s32 	%p505, %r843, 0;
	selp.b32 	%r8472, %r4548, %r4547, %p505;
	xor.b32  	%r4549, %r4544, %r843;
	shr.s32 	%r4550, %r4544, 31;
	xor.b32  	%r4551, %r4550, %r4544;
	xor.b32  	%r4552, %r4550, %r4545;
	cvt.u64.u32 	%rd2116, %r4551;
	shl.b64 	%rd2117, %rd2116, 32;
	cvt.u64.u32 	%rd2118, %r4552;
	or.b64  	%rd2119, %rd2117, %rd2118;
	cvt.rn.f64.s64 	%fd121, %rd2119;
	mul.f64 	%fd122, %fd121, 0d3BF921FB54442D19;
	cvt.rn.f32.f64 	%f2645, %fd122;
	neg.f32 	%f2646, %f2645;
	setp.lt.s32 	%p506, %r4549, 0;
	selp.f32 	%f5990, %f2646, %f2645, %p506;
$L__BB4_532:
	add.s32 	%r4554, %r8472, 1;
	mul.rn.f32 	%f2648, %f5990, %f5990;
	and.b32  	%r4555, %r8472, 1;
	setp.eq.b32 	%p507, %r4555, 1;
	selp.f32 	%f2649, %f5990, 0f3F800000, %p507;
	fma.rn.f32 	%f2650, %f2648, %f2649, 0f00000000;
	fma.rn.f32 	%f2651, %f2648, 0f37CBAC00, 0fBAB607ED;
	selp.f32 	%f2652, 0fB94D4153, %f2651, %p507;
	selp.f32 	%f2653, 0f3C0885E4, 0f3D2AAABB, %p507;
	fma.rn.f32 	%f2654, %f2652, %f2648, %f2653;
	selp.f32 	%f2655, 0fBE2AAAA8, 0fBEFFFFFF, %p507;
	fma.rn.f32 	%f2656, %f2654, %f2648, %f2655;
	fma.rn.f32 	%f2657, %f2656, %f2650, %f2649;
	and.b32  	%r4556, %r4554, 2;
	setp.eq.s32 	%p508, %r4556, 0;
	mov.f32 	%f2658, 0f00000000;
	sub.f32 	%f2659, %f2658, %f2657;
	selp.f32 	%f5991, %f2657, %f2659, %p508;
$L__BB4_533:
	mul.f32 	%f2660, %f5991, 0f3F22F983;
	cvt.rni.s32.f32 	%r8476, %f2660;
	cvt.rn.f32.s32 	%f2661, %r8476;
	fma.rn.f32 	%f2662, %f2661, 0fBFC90FDA, %f5991;
	fma.rn.f32 	%f2663, %f2661, 0fB3A22168, %f2662;
	fma.rn.f32 	%f5992, %f2661, 0fA7C234C5, %f2663;
	abs.f32 	%f393, %f5991;
	setp.ltu.f32 	%p509, %f393, 0f47CE4780;
	@%p509 bra 	$L__BB4_541;
	setp.neu.f32 	%p510, %f393, 0f7F800000;
	@%p510 bra 	$L__BB4_536;
	mov.f32 	%f2666, 0f00000000;
	mul.rn.f32 	%f5992, %f5991, %f2666;
	mov.b32 	%r8476, 0;
	bra.uni 	$L__BB4_541;
$L__BB4_536:
	mov.b32 	%r857, %f5991;
	shl.b32 	%r4558, %r857, 8;
	or.b32  	%r858, %r4558, -2147483648;
	mov.b64 	%rd3676, 0;
	mov.b32 	%r8473, 0;
	mov.u64 	%rd3674, __cudart_i2opi_f;
	mov.u64 	%rd3675, %rd1;
$L__BB4_537:
	.pragma "nounroll";
	ld.global.nc.u32 	%r4559, [%rd3674];
	mad.wide.u32 	%rd2122, %r4559, %r858, %rd3676;
	shr.u64 	%rd3676, %rd2122, 32;
	st.local.u32 	[%rd3675], %rd2122;
	add.s32 	%r8473, %r8473, 1;
	add.s64 	%rd3675, %rd3675, 4;
	add.s64 	%rd3674, %rd3674, 4;
	setp.ne.s32 	%p511, %r8473, 6;
	@%p511 bra 	$L__BB4_537;
	shr.u32 	%r4560, %r857, 23;
	st.local.u32 	[%rd1+24], %rd3676;
	and.b32  	%r861, %r4560, 31;
	and.b32  	%r4561, %r4560, 224;
	add.s32 	%r4562, %r4561, -128;
	shr.u32 	%r4563, %r4562, 5;
	mul.wide.u32 	%rd2123, %r4563, 4;
	sub.s64 	%rd436, %rd1, %rd2123;
	ld.local.u32 	%r8474, [%rd436+24];
	ld.local.u32 	%r8475, [%rd436+20];
	setp.eq.s32 	%p512, %r861, 0;
	@%p512 bra 	$L__BB4_540;
	shf.l.wrap.b32 	%r8474, %r8475, %r8474, %r861;
	ld.local.u32 	%r4564, [%rd436+16];
	shf.l.wrap.b32 	%r8475, %r4564, %r8475, %r861;
$L__BB4_540:
	shr.u32 	%r4565, %r8474, 30;
	shf.l.wrap.b32 	%r4566, %r8475, %r8474, 2;
	shl.b32 	%r4567, %r8475, 2;
	shr.u32 	%r4568, %r4566, 31;
	add.s32 	%r4569, %r4568, %r4565;
	neg.s32 	%r4570, %r4569;
	setp.lt.s32 	%p513, %r857, 0;
	selp.b32 	%r8476, %r4570, %r4569, %p513;
	xor.b32  	%r4571, %r4566, %r857;
	shr.s32 	%r4572, %r4566, 31;
	xor.b32  	%r4573, %r4572, %r4566;
	xor.b32  	%r4574, %r4572, %r4567;
	cvt.u64.u32 	%rd2124, %r4573;
	shl.b64 	%rd2125, %rd2124, 32;
	cvt.u64.u32 	%rd2126, %r4574;
	or.b64  	%rd2127, %rd2125, %rd2126;
	cvt.rn.f64.s64 	%fd123, %rd2127;
	mul.f64 	%fd124, %fd123, 0d3BF921FB54442D19;
	cvt.rn.f32.f64 	%f2664, %fd124;
	neg.f32 	%f2665, %f2664;
	setp.lt.s32 	%p514, %r4571, 0;
	selp.f32 	%f5992, %f2665, %f2664, %p514;
$L__BB4_541:
	mul.rn.f32 	%f2667, %f5992, %f5992;
	and.b32  	%r4576, %r8476, 1;
	setp.eq.b32 	%p515, %r4576, 1;
	selp.f32 	%f2668, 0f3F800000, %f5992, %p515;
	fma.rn.f32 	%f2669, %f2667, %f2668, 0f00000000;
	fma.rn.f32 	%f2670, %f2667, 0f37CBAC00, 0fBAB607ED;
	selp.f32 	%f2671, %f2670, 0fB94D4153, %p515;
	selp.f32 	%f2672, 0f3D2AAABB, 0f3C0885E4, %p515;
	fma.rn.f32 	%f2673, %f2671, %f2667, %f2672;
	selp.f32 	%f2674, 0fBEFFFFFF, 0fBE2AAAA8, %p515;
	fma.rn.f32 	%f2675, %f2673, %f2667, %f2674;
	fma.rn.f32 	%f2676, %f2675, %f2669, %f2668;
	and.b32  	%r4577, %r8476, 2;
	setp.eq.s32 	%p516, %r4577, 0;
	mov.f32 	%f2677, 0f00000000;
	sub.f32 	%f2678, %f2677, %f2676;
	selp.f32 	%f5994, %f2676, %f2678, %p516;
	setp.geu.f32 	%p517, %f310, 0f41100000;
	@%p517 bra 	$L__BB4_551;
	mul.f32 	%f2679, %f5994, 0f3F22F983;
	cvt.rni.s32.f32 	%r8480, %f2679;
	cvt.rn.f32.s32 	%f2680, %r8480;
	fma.rn.f32 	%f2681, %f2680, 0fBFC90FDA, %f5994;
	fma.rn.f32 	%f2682, %f2680, 0fB3A22168, %f2681;
	fma.rn.f32 	%f5993, %f2680, 0fA7C234C5, %f2682;
	abs.f32 	%f399, %f5994;
	setp.ltu.f32 	%p518, %f399, 0f47CE4780;
	@%p518 bra 	$L__BB4_550;
	setp.neu.f32 	%p519, %f399, 0f7F800000;
	@%p519 bra 	$L__BB4_545;
	mov.f32 	%f2685, 0f00000000;
	mul.rn.f32 	%f5993, %f5994, %f2685;
	mov.b32 	%r8480, 0;
	bra.uni 	$L__BB4_550;
$L__BB4_545:
	mov.b32 	%r871, %f5994;
	shl.b32 	%r4579, %r871, 8;
	or.b32  	%r872, %r4579, -2147483648;
	mov.b64 	%rd3679, 0;
	mov.b32 	%r8477, 0;
	mov.u64 	%rd3677, __cudart_i2opi_f;
	mov.u64 	%rd3678, %rd1;
$L__BB4_546:
	.pragma "nounroll";
	ld.global.nc.u32 	%r4580, [%rd3677];
	mad.wide.u32 	%rd2130, %r4580, %r872, %rd3679;
	shr.u64 	%rd3679, %rd2130, 32;
	st.local.u32 	[%rd3678], %rd2130;
	add.s32 	%r8477, %r8477, 1;
	add.s64 	%rd3678, %rd3678, 4;
	add.s64 	%rd3677, %rd3677, 4;
	setp.ne.s32 	%p520, %r8477, 6;
	@%p520 bra 	$L__BB4_546;
	shr.u32 	%r4581, %r871, 23;
	st.local.u32 	[%rd1+24], %rd3679;
	and.b32  	%r875, %r4581, 31;
	and.b32  	%r4582, %r4581, 224;
	add.s32 	%r4583, %r4582, -128;
	shr.u32 	%r4584, %r4583, 5;
	mul.wide.u32 	%rd2131, %r4584, 4;
	sub.s64 	%rd443, %rd1, %rd2131;
	ld.local.u32 	%r8478, [%rd443+24];
	ld.local.u32 	%r8479, [%rd443+20];
	setp.eq.s32 	%p521, %r875, 0;
	@%p521 bra 	$L__BB4_549;
	shf.l.wrap.b32 	%r8478, %r8479, %r8478, %r875;
	ld.local.u32 	%r4585, [%rd443+16];
	shf.l.wrap.b32 	%r8479, %r4585, %r8479, %r875;
$L__BB4_549:
	shr.u32 	%r4586, %r8478, 30;
	shf.l.wrap.b32 	%r4587, %r8479, %r8478, 2;
	shl.b32 	%r4588, %r8479, 2;
	shr.u32 	%r4589, %r4587, 31;
	add.s32 	%r4590, %r4589, %r4586;
	neg.s32 	%r4591, %r4590;
	setp.lt.s32 	%p522, %r871, 0;
	selp.b32 	%r8480, %r4591, %r4590, %p522;
	xor.b32  	%r4592, %r4587, %r871;
	shr.s32 	%r4593, %r4587, 31;
	xor.b32  	%r4594, %r4593, %r4587;
	xor.b32  	%r4595, %r4593, %r4588;
	cvt.u64.u32 	%rd2132, %r4594;
	shl.b64 	%rd2133, %rd2132, 32;
	cvt.u64.u32 	%rd2134, %r4595;
	or.b64  	%rd2135, %rd2133, %rd2134;
	cvt.rn.f64.s64 	%fd125, %rd2135;
	mul.f64 	%fd126, %fd125, 0d3BF921FB54442D19;
	cvt.rn.f32.f64 	%f2683, %fd126;
	neg.f32 	%f2684, %f2683;
	setp.lt.s32 	%p523, %r4592, 0;
	selp.f32 	%f5993, %f2684, %f2683, %p523;
$L__BB4_550:
	mul.rn.f32 	%f2686, %f5993, %f5993;
	and.b32  	%r4597, %r8480, 1;
	setp.eq.b32 	%p524, %r4597, 1;
	selp.f32 	%f2687, 0f3F800000, %f5993, %p524;
	fma.rn.f32 	%f2688, %f2686, %f2687, 0f00000000;
	fma.rn.f32 	%f2689, %f2686, 0f37CBAC00, 0fBAB607ED;
	selp.f32 	%f2690, %f2689, 0fB94D4153, %p524;
	selp.f32 	%f2691, 0f3D2AAABB, 0f3C0885E4, %p524;
	fma.rn.f32 	%f2692, %f2690, %f2686, %f2691;
	selp.f32 	%f2693, 0fBEFFFFFF, 0fBE2AAAA8, %p524;
	fma.rn.f32 	%f2694, %f2692, %f2686, %f2693;
	fma.rn.f32 	%f2695, %f2694, %f2688, %f2687;
	and.b32  	%r4598, %r8480, 2;
	setp.eq.s32 	%p525, %r4598, 0;
	mov.f32 	%f2696, 0f00000000;
	sub.f32 	%f2697, %f2696, %f2695;
	selp.f32 	%f5994, %f2695, %f2697, %p525;
$L__BB4_551:
	setp.geu.f32 	%p526, %f2, 0f40A00000;
	@%p526 bra 	$L__BB4_561;
	mul.f32 	%f2698, %f5994, 0f3F22F983;
	cvt.rni.s32.f32 	%r8484, %f2698;
	cvt.rn.f32.s32 	%f2699, %r8484;
	fma.rn.f32 	%f2700, %f2699, 0fBFC90FDA, %f5994;
	fma.rn.f32 	%f2701, %f2699, 0fB3A22168, %f2700;
	fma.rn.f32 	%f5995, %f2699, 0fA7C234C5, %f2701;
	abs.f32 	%f406, %f5994;
	setp.ltu.f32 	%p527, %f406, 0f47CE4780;
	@%p527 bra 	$L__BB4_560;
	setp.neu.f32 	%p528, %f406, 0f7F800000;
	@%p528 bra 	$L__BB4_555;
	mov.f32 	%f2704, 0f00000000;
	mul.rn.f32 	%f5995, %f5994, %f2704;
	mov.b32 	%r8484, 0;
	bra.uni 	$L__BB4_560;
$L__BB4_555:
	mov.b32 	%r885, %f5994;
	shl.b32 	%r4600, %r885, 8;
	or.b32  	%r886, %r4600, -2147483648;
	mov.b64 	%rd3682, 0;
	mov.b32 	%r8481, 0;
	mov.u64 	%rd3680, __cudart_i2opi_f;
	mov.u64 	%rd3681, %rd1;
$L__BB4_556:
	.pragma "nounroll";
	ld.global.nc.u32 	%r4601, [%rd3680];
	mad.wide.u32 	%rd2138, %r4601, %r886, %rd3682;
	shr.u64 	%rd3682, %rd2138, 32;
	st.local.u32 	[%rd3681], %rd2138;
	add.s32 	%r8481, %r8481, 1;
	add.s64 	%rd3681, %rd3681, 4;
	add.s64 	%rd3680, %rd3680, 4;
	setp.ne.s32 	%p529, %r8481, 6;
	@%p529 bra 	$L__BB4_556;
	shr.u32 	%r4602, %r885, 23;
	st.local.u32 	[%rd1+24], %rd3682;
	and.b32  	%r889, %r4602, 31;
	and.b32  	%r4603, %r4602, 224;
	add.s32 	%r4604, %r4603, -128;
	shr.u32 	%r4605, %r4604, 5;
	mul.wide.u32 	%rd2139, %r4605, 4;
	sub.s64 	%rd450, %rd1, %rd2139;
	ld.local.u32 	%r8482, [%rd450+24];
	ld.local.u32 	%r8483, [%rd450+20];
	setp.eq.s32 	%p530, %r889, 0;
	@%p530 bra 	$L__BB4_559;
	shf.l.wrap.b32 	%r8482, %r8483, %r8482, %r889;
	ld.local.u32 	%r4606, [%rd450+16];
	shf.l.wrap.b32 	%r8483, %r4606, %r8483, %r889;
$L__BB4_559:
	shr.u32 	%r4607, %r8482, 30;
	shf.l.wrap.b32 	%r4608, %r8483, %r8482, 2;
	shl.b32 	%r4609, %r8483, 2;
	shr.u32 	%r4610, %r4608, 31;
	add.s32 	%r4611, %r4610, %r4607;
	neg.s32 	%r4612, %r4611;
	setp.lt.s32 	%p531, %r885, 0;
	selp.b32 	%r8484, %r4612, %r4611, %p531;
	xor.b32  	%r4613, %r4608, %r885;
	shr.s32 	%r4614, %r4608, 31;
	xor.b32  	%r4615, %r4614, %r4608;
	xor.b32  	%r4616, %r4614, %r4609;
	cvt.u64.u32 	%rd2140, %r4615;
	shl.b64 	%rd2141, %rd2140, 32;
	cvt.u64.u32 	%rd2142, %r4616;
	or.b64  	%rd2143, %rd2141, %rd2142;
	cvt.rn.f64.s64 	%fd127, %rd2143;
	mul.f64 	%fd128, %fd127, 0d3BF921FB54442D19;
	cvt.rn.f32.f64 	%f2702, %fd128;
	neg.f32 	%f2703, %f2702;
	setp.lt.s32 	%p532, %r4613, 0;
	selp.f32 	%f5995, %f2703, %f2702, %p532;
$L__BB4_560:
	add.s32 	%r4618, %r8484, 1;
	mul.rn.f32 	%f2705, %f5995, %f5995;
	and.b32  	%r4619, %r8484, 1;
	setp.eq.b32 	%p533, %r4619, 1;
	selp.f32 	%f2706, %f5995, 0f3F800000, %p533;
	fma.rn.f32 	%f2707, %f2705, %f2706, 0f00000000;
	fma.rn.f32 	%f2708, %f2705, 0f37CBAC00, 0fBAB607ED;
	selp.f32 	%f2709, 0fB94D4153, %f2708, %p533;
	selp.f32 	%f2710, 0f3C0885E4, 0f3D2AAABB, %p533;
	fma.rn.f32 	%f2711, %f2709, %f2705, %f2710;
	selp.f32 	%f2712, 0fBE2AAAA8, 0fBEFFFFFF, %p533;
	fma.rn.f32 	%f2713, %f2711, %f2705, %f2712;
	fma.rn.f32 	%f2714, %f2713, %f2707, %f2706;
	and.b32  	%r4620, %r4618, 2;
	setp.eq.s32 	%p534, %r4620, 0;
	mov.f32 	%f2715, 0f00000000;
	sub.f32 	%f2716, %f2715, %f2714;
	selp.f32 	%f5994, %f2714, %f2716, %p534;
$L__BB4_561:
	mul.f32 	%f2717, %f5994, 0f3F22F983;
	cvt.rni.s32.f32 	%r8488, %f2717;
	cvt.rn.f32.s32 	%f2718, %r8488;
	fma.rn.f32 	%f2719, %f2718, 0fBFC90FDA, %f5994;
	fma.rn.f32 	%f2720, %f2718, 0fB3A22168, %f2719;
	fma.rn.f32 	%f5997, %f2718, 0fA7C234C5, %f2720;
	abs.f32 	%f413, %f5994;
	setp.ltu.f32 	%p535, %f413, 0f47CE4780;
	@%p535 bra 	$L__BB4_569;
	setp.neu.f32 	%p536, %f413, 0f7F800000;
	@%p536 bra 	$L__BB4_564;
	mov.f32 	%f2723, 0f00000000;
	mul.rn.f32 	%f5997, %f5994, %f2723;
	mov.b32 	%r8488, 0;
	bra.uni 	$L__BB4_569;
$L__BB4_564:
	mov.b32 	%r899, %f5994;
	shl.b32 	%r4622, %r899, 8;
	or.b32  	%r900, %r4622, -2147483648;
	mov.b64 	%rd3685, 0;
	mov.b32 	%r8485, 0;
	mov.u64 	%rd3683, __cudart_i2opi_f;
	mov.u64 	%rd3684, %rd1;
$L__BB4_565:
	.pragma "nounroll";
	ld.global.nc.u32 	%r4623, [%rd3683];
	mad.wide.u32 	%rd2146, %r4623, %r900, %rd3685;
	shr.u64 	%rd3685, %rd2146, 32;
	st.local.u32 	[%rd3684], %rd2146;
	add.s32 	%r8485, %r8485, 1;
	add.s64 	%rd3684, %rd3684, 4;
	add.s64 	%rd3683, %rd3683, 4;
	setp.ne.s32 	%p537, %r8485, 6;
	@%p537 bra 	$L__BB4_565;
	shr.u32 	%r4624, %r899, 23;
	st.local.u32 	[%rd1+24], %rd3685;
	and.b32  	%r903, %r4624, 31;
	and.b32  	%r4625, %r4624, 224;
	add.s32 	%r4626, %r4625, -128;
	shr.u32 	%r4627, %r4626, 5;
	mul.wide.u32 	%rd2147, %r4627, 4;
	sub.s64 	%rd457, %rd1, %rd2147;
	ld.local.u32 	%r8486, [%rd457+24];
	ld.local.u32 	%r8487, [%rd457+20];
	setp.eq.s32 	%p538, %r903, 0;
	@%p538 bra 	$L__BB4_568;
	shf.l.wrap.b32 	%r8486, %r8487, %r8486, %r903;
	ld.local.u32 	%r4628, [%rd457+16];
	shf.l.wrap.b32 	%r8487, %r4628, %r8487, %r903;
$L__BB4_568:
	shr.u32 	%r4629, %r8486, 30;
	shf.l.wrap.b32 	%r4630, %r8487, %r8486, 2;
	shl.b32 	%r4631, %r8487, 2;
	shr.u32 	%r4632, %r4630, 31;
	add.s32 	%r4633, %r4632, %r4629;
	neg.s32 	%r4634, %r4633;
	setp.lt.s32 	%p539, %r899, 0;
	selp.b32 	%r8488, %r4634, %r4633, %p539;
	xor.b32  	%r4635, %r4630, %r899;
	shr.s32 	%r4636, %r4630, 31;
	xor.b32  	%r4637, %r4636, %r4630;
	xor.b32  	%r4638, %r4636, %r4631;
	cvt.u64.u32 	%rd2148, %r4637;
	shl.b64 	%rd2149, %rd2148, 32;
	cvt.u64.u32 	%rd2150, %r4638;
	or.b64  	%rd2151, %rd2149, %rd2150;
	cvt.rn.f64.s64 	%fd129, %rd2151;
	mul.f64 	%fd130, %fd129, 0d3BF921FB54442D19;
	cvt.rn.f32.f64 	%f2721, %fd130;
	neg.f32 	%f2722, %f2721;
	setp.lt.s32 	%p540, %r4635, 0;
	selp.f32 	%f5997, %f2722, %f2721, %p540;
$L__BB4_569:
	mul.rn.f32 	%f2724, %f5997, %f5997;
	and.b32  	%r4640, %r8488, 1;
	setp.eq.b32 	%p541, %r4640, 1;
	selp.f32 	%f2725, 0f3F800000, %f5997, %p541;
	fma.rn.f32 	%f2726, %f2724, %f2725, 0f00000000;
	fma.rn.f32 	%f2727, %f2724, 0f37CBAC00, 0fBAB607ED;
	selp.f32 	%f2728, %f2727, 0fB94D4153, %p541;
	selp.f32 	%f2729, 0f3D2AAABB, 0f3C0885E4, %p541;
	fma.rn.f32 	%f2730, %f2728, %f2724, %f2729;
	selp.f32 	%f2731, 0fBEFFFFFF, 0fBE2AAAA8, %p541;
	fma.rn.f32 	%f2732, %f2730, %f2724, %f2731;
	fma.rn.f32 	%f2733, %f2732, %f2726, %f2725;
	and.b32  	%r4641, %r8488, 2;
	setp.eq.s32 	%p542, %r4641, 0;
	mov.f32 	%f2734, 0f00000000;
	sub.f32 	%f2735, %f2734, %f2733;
	selp.f32 	%f417, %f2733, %f2735, %p542;
	mul.f32 	%f2736, %f417, 0f3F22F983;
	cvt.rni.s32.f32 	%r8492, %f2736;
	cvt.rn.f32.s32 	%f2737, %r8492;
	fma.rn.f32 	%f2738, %f2737, 0fBFC90FDA, %f417;
	fma.rn.f32 	%f2739, %f2737, 0fB3A22168, %f2738;
	fma.rn.f32 	%f5998, %f2737, 0fA7C234C5, %f2739;
	abs.f32 	%f419, %f417;
	setp.ltu.f32 	%p543, %f419, 0f47CE4780;
	@%p543 bra 	$L__BB4_577;
	setp.neu.f32 	%p544, %f419, 0f7F800000;
	@%p544 bra 	$L__BB4_572;
	mov.f32 	%f2742, 0f00000000;
	mul.rn.f32 	%f5998, %f417, %f2742;
	mov.b32 	%r8492, 0;
	bra.uni 	$L__BB4_577;
$L__BB4_572:
	mov.b32 	%r913, %f417;
	shl.b32 	%r4643, %r913, 8;
	or.b32  	%r914, %r4643, -2147483648;
	mov.b64 	%rd3688, 0;
	mov.b32 	%r8489, 0;
	mov.u64 	%rd3686, __cudart_i2opi_f;
	mov.u64 	%rd3687, %rd1;
$L__BB4_573:
	.pragma "nounroll";
	ld.global.nc.u32 	%r4644, [%rd3686];
	mad.wide.u32 	%rd2154, %r4644, %r914, %rd3688;
	shr.u64 	%rd3688, %rd2154, 32;
	st.local.u32 	[%rd3687], %rd2154;
	add.s32 	%r8489, %r8489, 1;
	add.s64 	%rd3687, %rd3687, 4;
	add.s64 	%rd3686, %rd3686, 4;
	setp.ne.s32 	%p545, %r8489, 6;
	@%p545 bra 	$L__BB4_573;
	shr.u32 	%r4645, %r913, 23;
	st.local.u32 	[%rd1+24], %rd3688;
	and.b32  	%r917, %r4645, 31;
	and.b32  	%r4646, %r4645, 224;
	add.s32 	%r4647, %r4646, -128;
	shr.u32 	%r4648, %r4647, 5;
	mul.wide.u32 	%rd2155, %r4648, 4;
	sub.s64 	%rd464, %rd1, %rd2155;
	ld.local.u32 	%r8490, [%rd464+24];
	ld.local.u32 	%r8491, [%rd464+20];
	setp.eq.s32 	%p546, %r917, 0;
	@%p546 bra 	$L__BB4_576;
	shf.l.wrap.b32 	%r8490, %r8491, %r8490, %r917;
	ld.local.u32 	%r4649, [%rd464+16];
	shf.l.wrap.b32 	%r8491, %r4649, %r8491, %r917;
$L__BB4_576:
	shr.u32 	%r4650, %r8490, 30;
	shf.l.wrap.b32 	%r4651, %r8491, %r8490, 2;
	shl.b32 	%r4652, %r8491, 2;
	shr.u32 	%r4653, %r4651, 31;
	add.s32 	%r4654, %r4653, %r4650;
	neg.s32 	%r4655, %r4654;
	setp.lt.s32 	%p547, %r913, 0;
	selp.b32 	%r8492, %r4655, %r4654, %p547;
	xor.b32  	%r4656, %r4651, %r913;
	shr.s32 	%r4657, %r4651, 31;
	xor.b32  	%r4658, %r4657, %r4651;
	xor.b32  	%r4659, %r4657, %r4652;
	cvt.u64.u32 	%rd2156, %r4658;
	shl.b64 	%rd2157, %rd2156, 32;
	cvt.u64.u32 	%rd2158, %r4659;
	or.b64  	%rd2159, %rd2157, %rd2158;
	cvt.rn.f64.s64 	%fd131, %rd2159;
	mul.f64 	%fd132, %fd131, 0d3BF921FB54442D19;
	cvt.rn.f32.f64 	%f2740, %fd132;
	neg.f32 	%f2741, %f2740;
	setp.lt.s32 	%p548, %r4656, 0;
	selp.f32 	%f5998, %f2741, %f2740, %p548;
$L__BB4_577:
	mul.rn.f32 	%f2743, %f5998, %f5998;
	and.b32  	%r4661, %r8492, 1;
	setp.eq.b32 	%p549, %r4661, 1;
	selp.f32 	%f2744, 0f3F800000, %f5998, %p549;
	fma.rn.f32 	%f2745, %f2743, %f2744, 0f00000000;
	fma.rn.f32 	%f2746, %f2743, 0f37CBAC00, 0fBAB607ED;
	selp.f32 	%f2747, %f2746, 0fB94D4153, %p549;
	selp.f32 	%f2748, 0f3D2AAABB, 0f3C0885E4, %p549;
	fma.rn.f32 	%f2749, %f2747, %f2743, %f2748;
	selp.f32 	%f2750, 0fBEFFFFFF, 0fBE2AAAA8, %p549;
	fma.rn.f32 	%f2751, %f2749, %f2743, %f2750;
	fma.rn.f32 	%f2752, %f2751, %f2745, %f2744;
	and.b32  	%r4662, %r8492, 2;
	setp.eq.s32 	%p550, %r4662, 0;
	mov.f32 	%f2753, 0f00000000;
	sub.f32 	%f2754, %f2753, %f2752;
	selp.f32 	%f423, %f2752, %f2754, %p550;
	mul.f32 	%f2755, %f423, 0f3F22F983;
	cvt.rni.s32.f32 	%r8496, %f2755;
	cvt.rn.f32.s32 	%f2756, %r8496;
	fma.rn.f32 	%f2757, %f2756, 0fBFC90FDA, %f423;
	fma.rn.f32 	%f2758, %f2756, 0fB3A22168, %f2757;
	fma.rn.f32 	%f5999, %f2756, 0fA7C234C5, %f2758;
	abs.f32 	%f425, %f423;
	setp.ltu.f32 	%p551, %f425, 0f47CE4780;
	@%p551 bra 	$L__BB4_585;
	setp.neu.f32 	%p552, %f425, 0f7F800000;
	@%p552 bra 	$L__BB4_580;
	mov.f32 	%f2761, 0f00000000;
	mul.rn.f32 	%f5999, %f423, %f2761;
	mov.b32 	%r8496, 0;
	bra.uni 	$L__BB4_585;
$L__BB4_580:
	mov.b32 	%r927, %f423;
	shl.b32 	%r4664, %r927, 8;
	or.b32  	%r928, %r4664, -2147483648;
	mov.b64 	%rd3691, 0;
	mov.b32 	%r8493, 0;
	mov.u64 	%rd3689, __cudart_i2opi_f;
	mov.u64 	%rd3690, %rd1;
$L__BB4_581:
	.pragma "nounroll";
	ld.global.nc.u32 	%r4665, [%rd3689];
	mad.wide.u32 	%rd2162, %r4665, %r928, %rd3691;
	shr.u64 	%rd3691, %rd2162, 32;
	st.local.u32 	[%rd3690], %rd2162;
	add.s32 	%r8493, %r8493, 1;
	add.s64 	%rd3690, %rd3690, 4;
	add.s64 	%rd3689, %rd3689, 4;
	setp.ne.s32 	%p553, %r8493, 6;
	@%p553 bra 	$L__BB4_581;
	shr.u32 	%r4666, %r927, 23;
	st.local.u32 	[%rd1+24], %rd3691;
	and.b32  	%r931, %r4666, 31;
	and.b32  	%r4667, %r4666, 224;
	add.s32 	%r4668, %r4667, -128;
	shr.u32 	%r4669, %r4668, 5;
	mul.wide.u32 	%rd2163, %r4669, 4;
	sub.s64 	%rd471, %rd1, %rd2163;
	ld.local.u32 	%r8494, [%rd471+24];
	ld.local.u32 	%r8495, [%rd471+20];
	setp.eq.s32 	%p554, %r931, 0;
	@%p554 bra 	$L__BB4_584;
	shf.l.wrap.b32 	%r8494, %r8495, %r8494, %r931;
	ld.local.u32 	%r4670, [%rd471+16];
	shf.l.wrap.b32 	%r8495, %r4670, %r8495, %r931;
$L__BB4_584:
	shr.u32 	%r4671, %r8494, 30;
	shf.l.wrap.b32 	%r4672, %r8495, %r8494, 2;
	shl.b32 	%r4673, %r8495, 2;
	shr.u32 	%r4674, %r4672, 31;
	add.s32 	%r4675, %r4674, %r4671;
	neg.s32 	%r4676, %r4675;
	setp.lt.s32 	%p555, %r927, 0;
	selp.b32 	%r8496, %r4676, %r4675, %p555;
	xor.b32  	%r4677, %r4672, %r927;
	shr.s32 	%r4678, %r4672, 31;
	xor.b32  	%r4679, %r4678, %r4672;
	xor.b32  	%r4680, %r4678, %r4673;
	cvt.u64.u32 	%rd2164, %r4679;
	shl.b64 	%rd2165, %rd2164, 32;
	cvt.u64.u32 	%rd2166, %r4680;
	or.b64  	%rd2167, %rd2165, %rd2166;
	cvt.rn.f64.s64 	%fd133, %rd2167;
	mul.f64 	%fd134, %fd133, 0d3BF921FB54442D19;
	cvt.rn.f32.f64 	%f2759, %fd134;
	neg.f32 	%f2760, %f2759;
	setp.lt.s32 	%p556, %r4677, 0;
	selp.f32 	%f5999, %f2760, %f2759, %p556;
$L__BB4_585:
	mul.rn.f32 	%f2762, %f5999, %f5999;
	and.b32  	%r4682, %r8496, 1;
	setp.eq.b32 	%p557, %r4682, 1;
	selp.f32 	%f2763, 0f3F800000, %f5999, %p557;
	fma.rn.f32 	%f2764, %f2762, %f2763, 0f00000000;
	fma.rn.f32 	%f2765, %f2762, 0f37CBAC00, 0fBAB607ED;
	selp.f32 	%f2766, %f2765, 0fB94D4153, %p557;
	selp.f32 	%f2767, 0f3D2AAABB, 0f3C0885E4, %p557;
	fma.rn.f32 	%f2768, %f2766, %f2762, %f2767;
	selp.f32 	%f2769, 0fBEFFFFFF, 0fBE2AAAA8, %p557;
	fma.rn.f32 	%f2770, %f2768, %f2762, %f2769;
	fma.rn.f32 	%f2771, %f2770, %f2764, %f2763;
	and.b32  	%r4683, %r8496, 2;
	setp.eq.s32 	%p558, %r4683, 0;
	mov.f32 	%f2772, 0f00000000;
	sub.f32 	%f2773, %f2772, %f2771;
	selp.f32 	%f6001, %f2771, %f2773, %p558;
	setp.geu.f32 	%p559, %f2, 0f40C00000;
	@%p559 bra 	$L__BB4_595;
	mul.f32 	%f2774, %f6001, 0f3F22F983;
	cvt.rni.s32.f32 	%r8500, %f2774;
	cvt.rn.f32.s32 	%f2775, %r8500;
	fma.rn.f32 	%f2776, %f2775, 0fBFC90FDA, %f6001;
	fma.rn.f32 	%f2777, %f2775, 0fB3A22168, %f2776;
	fma.rn.f32 	%f6000, %f2775, 0fA7C234C5, %f2777;
	abs.f32 	%f431, %f6001;
	setp.ltu.f32 	%p560, %f431, 0f47CE4780;
	@%p560 bra 	$L__BB4_594;
	setp.neu.f32 	%p561, %f431, 0f7F800000;
	@%p561 bra 	$L__BB4_589;
	mov.f32 	%f2780, 0f00000000;
	mul.rn.f32 	%f6000, %f6001, %f2780;
	mov.b32 	%r8500, 0;
	bra.uni 	$L__BB4_594;
$L__BB4_589:
	mov.b32 	%r941, %f6001;
	shl.b32 	%r4685, %r941, 8;
	or.b32  	%r942, %r4685, -2147483648;
	mov.b64 	%rd3694, 0;
	mov.b32 	%r8497, 0;
	mov.u64 	%rd3692, __cudart_i2opi_f;
	mov.u64 	%rd3693, %rd1;
$L__BB4_590:
	.pragma "nounroll";
	ld.global.nc.u32 	%r4686, [%rd3692];
	mad.wide.u32 	%rd2170, %r4686, %r942, %rd3694;
	shr.u64 	%rd3694, %rd2170, 32;
	st.local.u32 	[%rd3693], %rd2170;
	add.s32 	%r8497, %r8497, 1;
	add.s64 	%rd3693, %rd3693, 4;
	add.s64 	%rd3692, %rd3692, 4;
	setp.ne.s32 	%p562, %r8497, 6;
	@%p562 bra 	$L__BB4_590;
	shr.u32 	%r4687, %r941, 23;
	st.local.u32 	[%rd1+24], %rd3694;
	and.b32  	%r945, %r4687, 31;
	and.b32  	%r4688, %r4687, 224;
	add.s32 	%r4689, %r4688, -128;
	shr.u32 	%r4690, %r4689, 5;
	mul.wide.u32 	%rd2171, %r4690, 4;
	sub.s64 	%rd478, %rd1, %rd2171;
	ld.local.u32 	%r8498, [%rd478+24];
	ld.local.u32 	%r8499, [%rd478+20];
	setp.eq.s32 	%p563, %r945, 0;
	@%p563 bra 	$L__BB4_593;
	shf.l.wrap.b32 	%r8498, %r8499, %r8498, %r945;
	ld.local.u32 	%r4691, [%rd478+16];
	shf.l.wrap.b32 	%r8499, %r4691, %r8499, %r945;
$L__BB4_593:
	shr.u32 	%r4692, %r8498, 30;
	shf.l.wrap.b32 	%r4693, %r8499, %r8498, 2;
	shl.b32 	%r4694, %r8499, 2;
	shr.u32 	%r4695, %r4693, 31;
	add.s32 	%r4696, %r4695, %r4692;
	neg.s32 	%r4697, %r4696;
	setp.lt.s32 	%p564, %r941, 0;
	selp.b32 	%r8500, %r4697, %r4696, %p564;
	xor.b32  	%r4698, %r4693, %r941;
	shr.s32 	%r4699, %r4693, 31;
	xor.b32  	%r4700, %r4699, %r4693;
	xor.b32  	%r4701, %r4699, %r4694;
	cvt.u64.u32 	%rd2172, %r4700;
	shl.b64 	%rd2173, %rd2172, 32;
	cvt.u64.u32 	%rd2174, %r4701;
	or.b64  	%rd2175, %rd2173, %rd2174;
	cvt.rn.f64.s64 	%fd135, %rd2175;
	mul.f64 	%fd136, %fd135, 0d3BF921FB54442D19;
	cvt.rn.f32.f64 	%f2778, %fd136;
	neg.f32 	%f2779, %f2778;
	setp.lt.s32 	%p565, %r4698, 0;
	selp.f32 	%f6000, %f2779, %f2778, %p565;
$L__BB4_594:
	mul.rn.f32 	%f2781, %f6000, %f6000;
	and.b32  	%r4703, %r8500, 1;
	setp.eq.b32 	%p566, %r4703, 1;
	selp.f32 	%f2782, 0f3F800000, %f6000, %p566;
	fma.rn.f32 	%f2783, %f2781, %f2782, 0f00000000;
	fma.rn.f32 	%f2784, %f2781, 0f37CBAC00, 0fBAB607ED;
	selp.f32 	%f2785, %f2784, 0fB94D4153, %p566;
	selp.f32 	%f2786, 0f3D2AAABB, 0f3C0885E4, %p566;
	fma.rn.f32 	%f2787, %f2785, %f2781, %f2786;
	selp.f32 	%f2788, 0fBEFFFFFF, 0fBE2AAAA8, %p566;
	fma.rn.f32 	%f2789, %f2787, %f2781, %f2788;
	fma.rn.f32 	%f2790, %f2789, %f2783, %f2782;
	and.b32  	%r4704, %r8500, 2;
	setp.eq.s32 	%p567, %r4704, 0;
	mov.f32 	%f2791, 0f00000000;
	sub.f32 	%f2792, %f2791, %f2790;
	selp.f32 	%f6001, %f2790, %f2792, %p567;
$L__BB4_595:
	mul.f32 	%f2793, %f6001, 0f3F22F983;
	cvt.rni.s32.f32 	%r8504, %f2793;
	cvt.rn.f32.s32 	%f2794, %r8504;
	fma.rn.f32 	%f2795, %f2794, 0fBFC90FDA, %f6001;
	fma.rn.f32 	%f2796, %f2794, 0fB3A22168, %f2795;
	fma.rn.f32 	%f6002, %f2794, 0fA7C234C5, %f2796;
	abs.f32 	%f438, %f6001;
	setp.ltu.f32 	%p568, %f438, 0f47CE4780;
	@%p568 bra 	$L__BB4_603;
	setp.neu.f32 	%p569, %f438, 0f7F800000;
	@%p569 bra 	$L__BB4_598;
	mov.f32 	%f2799, 0f00000000;
	mul.rn.f32 	%f6002, %f6001, %f2799;
	mov.b32 	%r8504, 0;
	bra.uni 	$L__BB4_603;
$L__BB4_598:
	mov.b32 	%r955, %f6001;
	shl.b32 	%r4706, %r955, 8;
	or.b32  	%r956, %r4706, -2147483648;
	mov.b64 	%rd3697, 0;
	mov.b32 	%r8501, 0;
	mov.u64 	%rd3695, __cudart_i2opi_f;
	mov.u64 	%rd3696, %rd1;
$L__BB4_599:
	.pragma "nounroll";
	ld.global.nc.u32 	%r4707, [%rd3695];
	mad.wide.u32 	%rd2178, %r4707, %r956, %rd3697;
	shr.u64 	%rd3697, %rd2178, 32;
	st.local.u32 	[%rd3696], %rd2178;
	add.s32 	%r8501, %r8501, 1;
	add.s64 	%rd3696, %rd3696, 4;
	add.s64 	%rd3695, %rd3695, 4;
	setp.ne.s32 	%p570, %r8501, 6;
	@%p570 bra 	$L__BB4_599;
	shr.u32 	%r4708, %r955, 23;
	st.local.u32 	[%rd1+24], %rd3697;
	and.b32  	%r959, %r4708, 31;
	and.b32  	%r4709, %r4708, 224;
	add.s32 	%r4710, %r4709, -128;
	shr.u32 	%r4711, %r4710, 5;
	mul.wide.u32 	%rd2179, %r4711, 4;
	sub.s64 	%rd485, %rd1, %rd2179;
	ld.local.u32 	%r8502, [%rd485+24];
	ld.local.u32 	%r8503, [%rd485+20];
	setp.eq.s32 	%p571, %r959, 0;
	@%p571 bra 	$L__BB4_602;
	shf.l.wrap.b32 	%r8502, %r8503, %r8502, %r959;
	ld.local.u32 	%r4712, [%rd485+16];
	shf.l.wrap.b32 	%r8503, %r4712, %r8503, %r959;
$L__BB4_602:
	shr.u32 	%r4713, %r8502, 30;
	shf.l.wrap.b32 	%r4714, %r8503, %r8502, 2;
	shl.b32 	%r4715, %r8503, 2;
	shr.u32 	%r4716, %r4714, 31;
	add.s32 	%r4717, %r4716, %r4713;
	neg.s32 	%r4718, %r4717;
	setp.lt.s32 	%p572, %r955, 0;
	selp.b32 	%r8504, %r4718, %r4717, %p572;
	xor.b32  	%r4719, %r4714, %r955;
	shr.s32 	%r4720, %r4714, 31;
	xor.b32  	%r4721, %r4720, %r4714;
	xor.b32  	%r4722, %r4720, %r4715;
	cvt.u64.u32 	%rd2180, %r4721;
	shl.b64 	%rd2181, %rd2180, 32;
	cvt.u64.u32 	%rd2182, %r4722;
	or.b64  	%rd2183, %rd2181, %rd2182;
	cvt.rn.f64.s64 	%fd137, %rd2183;
	mul.f64 	%fd138, %fd137, 0d3BF921FB54442D19;
	cvt.rn.f32.f64 	%f2797, %fd138;
	neg.f32 	%f2798, %f2797;
	setp.lt.s32 	%p573, %r4719, 0;
	selp.f32 	%f6002, %f2798, %f2797, %p573;
$L__BB4_603:
	add.s32 	%r4724, %r8504, 1;
	mul.rn.f32 	%f2800, %f6002, %f6002;
	and.b32  	%r4725, %r8504, 1;
	setp.eq.b32 	%p574, %r4725, 1;
	selp.f32 	%f2801, %f6002, 0f3F800000, %p574;
	fma.rn.f32 	%f2802, %f2800, %f2801, 0f00000000;
	fma.rn.f32 	%f2803, %f2800, 0f37CBAC00, 0fBAB607ED;
	selp.f32 	%f2804, 0fB94D4153, %f2803, %p574;
	selp.f32 	%f2805, 0f3C0885E4, 0f3D2AAABB, %p574;
	fma.rn.f32 	%f2806, %f2804, %f2800, %f2805;
	selp.f32 	%f2807, 0fBE2AAAA8, 0fBEFFFFFF, %p574;
	fma.rn.f32 	%f2808, %f2806, %f2800, %f2807;
	fma.rn.f32 	%f2809, %f2808, %f2802, %f2801;
	and.b32  	%r4726, %r4724, 2;
	setp.eq.s32 	%p575, %r4726, 0;
	mov.f32 	%f2810, 0f00000000;
	sub.f32 	%f2811, %f2810, %f2809;
	selp.f32 	%f6004, %f2809, %f2811, %p575;
	setp.leu.f32 	%p576, %f310, 0f40000000;
	@%p576 bra 	$L__BB4_613;
	mul.f32 	%f2812, %f6004, 0f3F22F983;
	cvt.rni.s32.f32 	%r8508, %f2812;
	cvt.rn.f32.s32 	%f2813, %r8508;
	fma.rn.f32 	%f2814, %f2813, 0fBFC90FDA, %f6004;
	fma.rn.f32 	%f2815, %f2813, 0fB3A22168, %f2814;
	fma.rn.f32 	%f6003, %f2813, 0fA7C234C5, %f2815;
	abs.f32 	%f444, %f6004;
	setp.ltu.f32 	%p577, %f444, 0f47CE4780;
	@%p577 bra 	$L__BB4_612;
	setp.neu.f32 	%p578, %f444, 0f7F800000;
	@%p578 bra 	$L__BB4_607;
	mov.f32 	%f2818, 0f00000000;
	mul.rn.f32 	%f6003, %f6004, %f2818;
	mov.b32 	%r8508, 0;
	bra.uni 	$L__BB4_612;
$L__BB4_607:
	mov.b32 	%r969, %f6004;
	shl.b32 	%r4728, %r969, 8;
	or.b32  	%r970, %r4728, -2147483648;
	mov.b64 	%rd3700, 0;
	mov.b32 	%r8505, 0;
	mov.u64 	%rd3698, __cudart_i2opi_f;
	mov.u64 	%rd3699, %rd1;
$L__BB4_608:
	.pragma "nounroll";
	ld.global.nc.u32 	%r4729, [%rd3698];
	mad.wide.u32 	%rd2186, %r4729, %r970, %rd3700;
	shr.u64 	%rd3700, %rd2186, 32;
	st.local.u32 	[%rd3699], %rd2186;
	add.s32 	%r8505, %r8505, 1;
	add.s64 	%rd3699, %rd3699, 4;
	add.s64 	%rd3698, %rd3698, 4;
	setp.ne.s32 	%p579, %r8505, 6;
	@%p579 bra 	$L__BB4_608;
	shr.u32 	%r4730, %r969, 23;
	st.local.u32 	[%rd1+24], %rd3700;
	and.b32  	%r973, %r4730, 31;
	and.b32  	%r4731, %r4730, 224;
	add.s32 	%r4732, %r4731, -128;
	shr.u32 	%r4733, %r4732, 5;
	mul.wide.u32 	%rd2187, %r4733, 4;
	sub.s64 	%rd492, %rd1, %rd2187;
	ld.local.u32 	%r8506, [%rd492+24];
	ld.local.u32 	%r8507, [%rd492+20];
	setp.eq.s32 	%p580, %r973, 0;
	@%p580 bra 	$L__BB4_611;
	shf.l.wrap.b32 	%r8506, %r8507, %r8506, %r973;
	ld.local.u32 	%r4734, [%rd492+16];
	shf.l.wrap.b32 	%r8507, %r4734, %r8507, %r973;
$L__BB4_611:
	shr.u32 	%r4735, %r8506, 30;
	shf.l.wrap.b32 	%r4736, %r8507, %r8506, 2;
	shl.b32 	%r4737, %r8507, 2;
	shr.u32 	%r4738, %r4736, 31;
	add.s32 	%r4739, %r4738, %r4735;
	neg.s32 	%r4740, %r4739;
	setp.lt.s32 	%p581, %r969, 0;
	selp.b32 	%r8508, %r4740, %r4739, %p581;
	xor.b32  	%r4741, %r4736, %r969;
	shr.s32 	%r4742, %r4736, 31;
	xor.b32  	%r4743, %r4742, %r4736;
	xor.b32  	%r4744, %r4742, %r4737;
	cvt.u64.u32 	%rd2188, %r4743;
	shl.b64 	%rd2189, %rd2188, 32;
	cvt.u64.u32 	%rd2190, %r4744;
	or.b64  	%rd2191, %rd2189, %rd2190;
	cvt.rn.f64.s64 	%fd139, %rd2191;
	mul.f64 	%fd140, %fd139, 0d3BF921FB54442D19;
	cvt.rn.f32.f64 	%f2816, %fd140;
	neg.f32 	%f2817, %f2816;
	setp.lt.s32 	%p582, %r4741, 0;
	selp.f32 	%f6003, %f2817, %f2816, %p582;
$L__BB4_612:
	add.s32 	%r4746, %r8508, 1;
	mul.rn.f32 	%f2819, %f6003, %f6003;
	and.b32  	%r4747, %r8508, 1;
	setp.eq.b32 	%p583, %r4747, 1;
	selp.f32 	%f2820, %f6003, 0f3F800000, %p583;
	fma.rn.f32 	%f2821, %f2819, %f2820, 0f00000000;
	fma.rn.f32 	%f2822, %f2819, 0f37CBAC00, 0fBAB607ED;
	selp.f32 	%f2823, 0fB94D4153, %f2822, %p583;
	selp.f32 	%f2824, 0f3C0885E4, 0f3D2AAABB, %p583;
	fma.rn.f32 	%f2825, %f2823, %f2819, %f2824;
	selp.f32 	%f2826, 0fBE2AAAA8, 0fBEFFFFFF, %p583;
	fma.rn.f32 	%f2827, %f2825, %f2819, %f2826;
	fma.rn.f32 	%f2828, %f2827, %f2821, %f2820;
	and.b32  	%r4748, %r4746, 2;
	setp.eq.s32 	%p584, %r4748, 0;
	mov.f32 	%f2829, 0f00000000;
	sub.f32 	%f2830, %f2829, %f2828;
	selp.f32 	%f6004, %f2828, %f2830, %p584;
$L__BB4_613:
	ld.global.f32 	%f450, [%rd2];
	setp.geu.f32 	%p585, %f450, 0f40000000;
	@%p585 bra 	$L__BB4_623;
	mul.f32 	%f2831, %f6004, 0f3F22F983;
	cvt.rni.s32.f32 	%r8512, %f2831;
	cvt.rn.f32.s32 	%f2832, %r8512;
	fma.rn.f32 	%f2833, %f2832, 0fBFC90FDA, %f6004;
	fma.rn.f32 	%f2834, %f2832, 0fB3A22168, %f2833;
	fma.rn.f32 	%f6005, %f2832, 0fA7C234C5, %f2834;
	abs.f32 	%f452, %f6004;
	setp.ltu.f32 	%p586, %f452, 0f47CE4780;
	@%p586 bra 	$L__BB4_622;
	setp.neu.f32 	%p587, %f452, 0f7F800000;
	@%p587 bra 	$L__BB4_617;
	mov.f32 	%f2837, 0f00000000;
	mul.rn.f32 	%f6005, %f6004, %f2837;
	mov.b32 	%r8512, 0;
	bra.uni 	$L__BB4_622;
$L__BB4_617:
	mov.b32 	%r983, %f6004;
	shl.b32 	%r4750, %r983, 8;
	or.b32  	%r984, %r4750, -2147483648;
	mov.b64 	%rd3703, 0;
	mov.b32 	%r8509, 0;
	mov.u64 	%rd3701, __cudart_i2opi_f;
	mov.u64 	%rd3702, %rd1;
$L__BB4_618:
	.pragma "nounroll";
	ld.global.nc.u32 	%r4751, [%rd3701];
	mad.wide.u32 	%rd2194, %r4751, %r984, %rd3703;
	shr.u64 	%rd3703, %rd2194, 32;
	st.local.u32 	[%rd3702], %rd2194;
	add.s32 	%r8509, %r8509, 1;
	add.s64 	%rd3702, %rd3702, 4;
	add.s64 	%rd3701, %rd3701, 4;
	setp.ne.s32 	%p588, %r8509, 6;
	@%p588 bra 	$L__BB4_618;
	shr.u32 	%r4752, %r983, 23;
	st.local.u32 	[%rd1+24], %rd3703;
	and.b32  	%r987, %r4752, 31;
	and.b32  	%r4753, %r4752, 224;
	add.s32 	%r4754, %r4753, -128;
	shr.u32 	%r4755, %r4754, 5;
	mul.wide.u32 	%rd2195, %r4755, 4;
	sub.s64 	%rd499, %rd1, %rd2195;
	ld.local.u32 	%r8510, [%rd499+24];
	ld.local.u32 	%r8511, [%rd499+20];
	setp.eq.s32 	%p589, %r987, 0;
	@%p589 bra 	$L__BB4_621;
	shf.l.wrap.b32 	%r8510, %r8511, %r8510, %r987;
	ld.local.u32 	%r4756, [%rd499+16];
	shf.l.wrap.b32 	%r8511, %r4756, %r8511, %r987;
$L__BB4_621:
	shr.u32 	%r4757, %r8510, 30;
	shf.l.wrap.b32 	%r4758, %r8511, %r8510, 2;
	shl.b32 	%r4759, %r8511, 2;
	shr.u32 	%r4760, %r4758, 31;
	add.s32 	%r4761, %r4760, %r4757;
	neg.s32 	%r4762, %r4761;
	setp.lt.s32 	%p590, %r983, 0;
	selp.b32 	%r8512, %r4762, %r4761, %p590;
	xor.b32  	%r4763, %r4758, %r983;
	shr.s32 	%r4764, %r4758, 31;
	xor.b32  	%r4765, %r4764, %r4758;
	xor.b32  	%r4766, %r4764, %r4759;
	cvt.u64.u32 	%rd2196, %r4765;
	shl.b64 	%rd2197, %rd2196, 32;
	cvt.u64.u32 	%rd2198, %r4766;
	or.b64  	%rd2199, %rd2197, %rd2198;
	cvt.rn.f64.s64 	%fd141, %rd2199;
	mul.f64 	%fd142, %fd141, 0d3BF921FB54442D19;
	cvt.rn.f32.f64 	%f2835, %fd142;
	neg.f32 	%f2836, %f2835;
	setp.lt.s32 	%p591, %r4763, 0;
	selp.f32 	%f6005, %f2836, %f2835, %p591;
$L__BB4_622:
	mul.rn.f32 	%f2838, %f6005, %f6005;
	and.b32  	%r4768, %r8512, 1;
	setp.eq.b32 	%p592, %r4768, 1;
	selp.f32 	%f2839, 0f3F800000, %f6005, %p592;
	fma.rn.f32 	%f2840, %f2838, %f2839, 0f00000000;
	fma.rn.f32 	%f2841, %f2838, 0f37CBAC00, 0fBAB607ED;
	selp.f32 	%f2842, %f2841, 0fB94D4153, %p592;
	selp.f32 	%f2843, 0f3D2AAABB, 0f3C0885E4, %p592;
	fma.rn.f32 	%f2844, %f2842, %f2838, %f2843;
	selp.f32 	%f2845, 0fBEFFFFFF, 0fBE2AAAA8, %p592;
	fma.rn.f32 	%f2846, %f2844, %f2838, %f2845;
	fma.rn.f32 	%f2847, %f2846, %f2840, %f2839;
	and.b32  	%r4769, %r8512, 2;
	setp.eq.s32 	%p593, %r4769, 0;
	mov.f32 	%f2848, 0f00000000;
	sub.f32 	%f2849, %f2848, %f2847;
	selp.f32 	%f6004, %f2847, %f2849, %p593;
$L__BB4_623:
	mul.f32 	%f2850, %f6004, 0f3F22F983;
	cvt.rni.s32.f32 	%r8516, %f2850;
	cvt.rn.f32.s32 	%f2851, %r8516;
	fma.rn.f32 	%f2852, %f2851, 0fBFC90FDA, %f6004;
	fma.rn.f32 	%f2853, %f2851, 0fB3A22168, %f2852;
	fma.rn.f32 	%f6007, %f2851, 0fA7C234C5, %f2853;
	abs.f32 	%f459, %f6004;
	setp.ltu.f32 	%p594, %f459, 0f47CE4780;
	@%p594 bra 	$L__BB4_631;
	setp.neu.f32 	%p595, %f459, 0f7F800000;
	@%p595 bra 	$L__BB4_626;
	mov.f32 	%f2856, 0f00000000;
	mul.rn.f32 	%f6007, %f6004, %f2856;
	mov.b32 	%r8516, 0;
	bra.uni 	$L__BB4_631;
$L__BB4_626:
	mov.b32 	%r997, %f6004;
	shl.b32 	%r4771, %r997, 8;
	or.b32  	%r998, %r4771, -2147483648;
	mov.b64 	%rd3706, 0;
	mov.b32 	%r8513, 0;
	mov.u64 	%rd3704, __cudart_i2opi_f;
	mov.u64 	%rd3705, %rd1;
$L__BB4_627:
	.pragma "nounroll";
	ld.global.nc.u32 	%r4772, [%rd3704];
	mad.wide.u32 	%rd2202, %r4772, %r998, %rd3706;
	shr.u64 	%rd3706, %rd2202, 32;
	st.local.u32 	[%rd3705], %rd2202;
	add.s32 	%r8513, %r8513, 1;
	add.s64 	%rd3705, %rd3705, 4;
	add.s64 	%rd3704, %rd3704, 4;
	setp.ne.s32 	%p596, %r8513, 6;
	@%p596 bra 	$L__BB4_627;
	shr.u32 	%r4773, %r997, 23;
	st.local.u32 	[%rd1+24], %rd3706;
	and.b32  	%r1001, %r4773, 31;
	and.b32  	%r4774, %r4773, 224;
	add.s32 	%r4775, %r4774, -128;
	shr.u32 	%r4776, %r4775, 5;
	mul.wide.u32 	%rd2203, %r4776, 4;
	sub.s64 	%rd506, %rd1, %rd2203;
	ld.local.u32 	%r8514, [%rd506+24];
	ld.local.u32 	%r8515, [%rd506+20];
	setp.eq.s32 	%p597, %r1001, 0;
	@%p597 bra 	$L__BB4_630;
	shf.l.wrap.b32 	%r8514, %r8515, %r8514, %r1001;
	ld.local.u32 	%r4777, [%rd506+16];
	shf.l.wrap.b32 	%r8515, %r4777, %r8515, %r1001;
$L__BB4_630:
	shr.u32 	%r4778, %r8514, 30;
	shf.l.wrap.b32 	%r4779, %r8515, %r8514, 2;
	shl.b32 	%r4780, %r8515, 2;
	shr.u32 	%r4781, %r4779, 31;
	add.s32 	%r4782, %r4781, %r4778;
	neg.s32 	%r4783, %r4782;
	setp.lt.s32 	%p598, %r997, 0;
	selp.b32 	%r8516, %r4783, %r4782, %p598;
	xor.b32  	%r4784, %r4779, %r997;
	shr.s32 	%r4785, %r4779, 31;
	xor.b32  	%r4786, %r4785, %r4779;
	xor.b32  	%r4787, %r4785, %r4780;
	cvt.u64.u32 	%rd2204, %r4786;
	shl.b64 	%rd2205, %rd2204, 32;
	cvt.u64.u32 	%rd2206, %r4787;
	or.b64  	%rd2207, %rd2205, %rd2206;
	cvt.rn.f64.s64 	%fd143, %rd2207;
	mul.f64 	%fd144, %fd143, 0d3BF921FB54442D19;
	cvt.rn.f32.f64 	%f2854, %fd144;
	neg.f32 	%f2855, %f2854;
	setp.lt.s32 	%p599, %r4784, 0;
	selp.f32 	%f6007, %f2855, %f2854, %p599;
$L__BB4_631:
	mul.rn.f32 	%f2857, %f6007, %f6007;
	and.b32  	%r4789, %r8516, 1;
	setp.eq.b32 	%p600, %r4789, 1;
	selp.f32 	%f2858, 0f3F800000, %f6007, %p600;
	fma.rn.f32 	%f2859, %f2857, %f2858, 0f00000000;
	fma.rn.f32 	%f2860, %f2857, 0f37CBAC00, 0fBAB607ED;
	selp.f32 	%f2861, %f2860, 0fB94D4153, %p600;
	selp.f32 	%f2862, 0f3D2AAABB, 0f3C0885E4, %p600;
	fma.rn.f32 	%f2863, %f2861, %f2857, %f2862;
	selp.f32 	%f2864, 0fBEFFFFFF, 0fBE2AAAA8, %p600;
	fma.rn.f32 	%f2865, %f2863, %f2857, %f2864;
	fma.rn.f32 	%f2866, %f2865, %f2859, %f2858;
	and.b32  	%r4790, %r8516, 2;
	setp.eq.s32 	%p601, %r4790, 0;
	mov.f32 	%f2867, 0f00000000;
	sub.f32 	%f2868, %f2867, %f2866;
	selp.f32 	%f463, %f2866, %f2868, %p601;
	mul.f32 	%f2869, %f463, 0f3F22F983;
	cvt.rni.s32.f32 	%r8520, %f2869;
	cvt.rn.f32.s32 	%f2870, %r8520;
	fma.rn.f32 	%f2871, %f2870, 0fBFC90FDA, %f463;
	fma.rn.f32 	%f2872, %f2870, 0fB3A22168, %f2871;
	fma.rn.f32 	%f6008, %f2870, 0fA7C234C5, %f2872;
	abs.f32 	%f465, %f463;
	setp.ltu.f32 	%p602, %f465, 0f47CE4780;
	@%p602 bra 	$L__BB4_639;
	setp.neu.f32 	%p603, %f465, 0f7F800000;
	@%p603 bra 	$L__BB4_634;
	mov.f32 	%f2875, 0f00000000;
	mul.rn.f32 	%f6008, %f463, %f2875;
	mov.b32 	%r8520, 0;
	bra.uni 	$L__BB4_639;
$L__BB4_634:
	mov.b32 	%r1011, %f463;
	shl.b32 	%r4792, %r1011, 8;
	or.b32  	%r1012, %r4792, -2147483648;
	mov.b64 	%rd3709, 0;
	mov.b32 	%r8517, 0;
	mov.u64 	%rd3707, __cudart_i2opi_f;
	mov.u64 	%rd3708, %rd1;
$L__BB4_635:
	.pragma "nounroll";
	ld.global.nc.u32 	%r4793, [%rd3707];
	mad.wide.u32 	%rd2210, %r4793, %r1012, %rd3709;
	shr.u64 	%rd3709, %rd2210, 32;
	st.local.u32 	[%rd3708], %rd2210;
	add.s32 	%r8517, %r8517, 1;
	add.s64 	%rd3708, %rd3708, 4;
	add.s64 	%rd3707, %rd3707, 4;
	setp.ne.s32 	%p604, %r8517, 6;
	@%p604 bra 	$L__BB4_635;
	shr.u32 	%r4794, %r1011, 23;
	st.local.u32 	[%rd1+24], %rd3709;
	and.b32  	%r1015, %r4794, 31;
	and.b32  	%r4795, %r4794, 224;
	add.s32 	%r4796, %r4795, -128;
	shr.u32 	%r4797, %r4796, 5;
	mul.wide.u32 	%rd2211, %r4797, 4;
	sub.s64 	%rd513, %rd1, %rd2211;
	ld.local.u32 	%r8518, [%rd513+24];
	ld.local.u32 	%r8519, [%rd513+20];
	setp.eq.s32 	%p605, %r1015, 0;
	@%p605 bra 	$L__BB4_638;
	shf.l.wrap.b32 	%r8518, %r8519, %r8518, %r1015;
	ld.local.u32 	%r4798, [%rd513+16];
	shf.l.wrap.b32 	%r8519, %r4798, %r8519, %r1015;
$L__BB4_638:
	shr.u32 	%r4799, %r8518, 30;
	shf.l.wrap.b32 	%r4800, %r8519, %r8518, 2;
	shl.b32 	%r4801, %r8519, 2;
	shr.u32 	%r4802, %r4800, 31;
	add.s32 	%r4803, %r4802, %r4799;
	neg.s32 	%r4804, %r4803;
	setp.lt.s32 	%p606, %r1011, 0;
	selp.b32 	%r8520, %r4804, %r4803, %p606;
	xor.b32  	%r4805, %r4800, %r1011;
	shr.s32 	%r4806, %r4800, 31;
	xor.b32  	%r4807, %r4806, %r4800;
	xor.b32  	%r4808, %r4806, %r4801;
	cvt.u64.u32 	%rd2212, %r4807;
	shl.b64 	%rd2213, %rd2212, 32;
	cvt.u64.u32 	%rd2214, %r4808;
	or.b64  	%rd2215, %rd2213, %rd2214;
	cvt.rn.f64.s64 	%fd145, %rd2215;
	mul.f64 	%fd146, %fd145, 0d3BF921FB54442D19;
	cvt.rn.f32.f64 	%f2873, %fd146;
	neg.f32 	%f2874, %f2873;
	setp.lt.s32 	%p607, %r4805, 0;
	selp.f32 	%f6008, %f2874, %f2873, %p607;
$L__BB4_639:
	mul.rn.f32 	%f2876, %f6008, %f6008;
	and.b32  	%r4810, %r8520, 1;
	setp.eq.b32 	%p608, %r4810, 1;
	selp.f32 	%f2877, 0f3F800000, %f6008, %p608;
	fma.rn.f32 	%f2878, %f2876, %f2877, 0f00000000;
	fma.rn.f32 	%f2879, %f2876, 0f37CBAC00, 0fBAB607ED;
	selp.f32 	%f2880, %f2879, 0fB94D4153, %p608;
	selp.f32 	%f2881, 0f3D2AAABB, 0f3C0885E4, %p608;
	fma.rn.f32 	%f2882, %f2880, %f2876, %f2881;
	selp.f32 	%f2883, 0fBEFFFFFF, 0fBE2AAAA8, %p608;
	fma.rn.f32 	%f2884, %f2882, %f2876, %f2883;
	fma.rn.f32 	%f2885, %f2884, %f2878, %f2877;
	and.b32  	%r4811, %r8520, 2;
	setp.eq.s32 	%p609, %r4811, 0;
	mov.f32 	%f2886, 0f00000000;
	sub.f32 	%f2887, %f2886, %f2885;
	selp.f32 	%f469, %f2885, %f2887, %p609;
	mul.f32 	%f2888, %f469, 0f3F22F983;
	cvt.rni.s32.f32 	%r8524, %f2888;
	cvt.rn.f32.s32 	%f2889, %r8524;
	fma.rn.f32 	%f2890, %f2889, 0fBFC90FDA, %f469;
	fma.rn.f32 	%f2891, %f2889, 0fB3A22168, %f2890;
	fma.rn.f32 	%f6009, %f2889, 0fA7C234C5, %f2891;
	abs.f32 	%f471, %f469;
	setp.ltu.f32 	%p610, %f471, 0f47CE4780;
	@%p610 bra 	$L__BB4_647;
	setp.neu.f32 	%p611, %f471, 0f7F800000;
	@%p611 bra 	$L__BB4_642;
	mov.f32 	%f2894, 0f00000000;
	mul.rn.f32 	%f6009, %f469, %f2894;
	mov.b32 	%r8524, 0;
	bra.uni 	$L__BB4_647;
$L__BB4_642:
	mov.b32 	%r1025, %f469;
	shl.b32 	%r4813, %r1025, 8;
	or.b32  	%r1026, %r4813, -2147483648;
	mov.b64 	%rd3712, 0;
	mov.b32 	%r8521, 0;
	mov.u64 	%rd3710, __cudart_i2opi_f;
	mov.u64 	%rd3711, %rd1;
$L__BB4_643:
	.pragma "nounroll";
	ld.global.nc.u32 	%r4814, [%rd3710];
	mad.wide.u32 	%rd2218, %r4814, %r1026, %rd3712;
	shr.u64 	%rd3712, %rd2218, 32;
	st.local.u32 	[%rd3711], %rd2218;
	add.s32 	%r8521, %r8521, 1;
	add.s64 	%rd3711, %rd3711, 4;
	add.s64 	%rd3710, %rd3710, 4;
	setp.ne.s32 	%p612, %r8521, 6;
	@%p612 bra 	$L__BB4_643;
	shr.u32 	%r4815, %r1025, 23;
	st.local.u32 	[%rd1+24], %rd3712;
	and.b32  	%r1029, %r4815, 31;
	and.b32  	%r4816, %r4815, 224;
	add.s32 	%r4817, %r4816, -128;
	shr.u32 	%r4818, %r4817, 5;
	mul.wide.u32 	%rd2219, %r4818, 4;
	sub.s64 	%rd520, %rd1, %rd2219;
	ld.local.u32 	%r8522, [%rd520+24];
	ld.local.u32 	%r8523, [%rd520+20];
	setp.eq.s32 	%p613, %r1029, 0;
	@%p613 bra 	$L__BB4_646;
	shf.l.wrap.b32 	%r8522, %r8523, %r8522, %r1029;
	ld.local.u32 	%r4819, [%rd520+16];
	shf.l.wrap.b32 	%r8523, %r4819, %r8523, %r1029;
$L__BB4_646:
	shr.u32 	%r4820, %r8522, 30;
	shf.l.wrap.b32 	%r4821, %r8523, %r8522, 2;
	shl.b32 	%r4822, %r8523, 2;
	shr.u32 	%r4823, %r4821, 31;
	add.s32 	%r4824, %r4823, %r4820;
	neg.s32 	%r4825, %r4824;
	setp.lt.s32 	%p614, %r1025, 0;
	selp.b32 	%r8524, %r4825, %r4824, %p614;
	xor.b32  	%r4826, %r4821, %r1025;
	shr.s32 	%r4827, %r4821, 31;
	xor.b32  	%r4828, %r4827, %r4821;
	xor.b32  	%r4829, %r4827, %r4822;
	cvt.u64.u32 	%rd2220, %r4828;
	shl.b64 	%rd2221, %rd2220, 32;
	cvt.u64.u32 	%rd2222, %r4829;
	or.b64  	%rd2223, %rd2221, %rd2222;
	cvt.rn.f64.s64 	%fd147, %rd2223;
	mul.f64 	%fd148, %fd147, 0d3BF921FB54442D19;
	cvt.rn.f32.f64 	%f2892, %fd148;
	neg.f32 	%f2893, %f2892;
	setp.lt.s32 	%p615, %r4826, 0;
	selp.f32 	%f6009, %f2893, %f2892, %p615;
$L__BB4_647:
	mul.rn.f32 	%f2895, %f6009, %f6009;
	and.b32  	%r4831, %r8524, 1;
	setp.eq.b32 	%p616, %r4831, 1;
	selp.f32 	%f2896, 0f3F800000, %f6009, %p616;
	fma.rn.f32 	%f2897, %f2895, %f2896, 0f00000000;
	fma.rn.f32 	%f2898, %f2895, 0f37CBAC00, 0fBAB607ED;
	selp.f32 	%f2899, %f2898, 0fB94D4153, %p616;
	selp.f32 	%f2900, 0f3D2AAABB, 0f3C0885E4, %p616;
	fma.rn.f32 	%f2901, %f2899, %f2895, %f2900;
	selp.f32 	%f2902, 0fBEFFFFFF, 0fBE2AAAA8, %p616;
	fma.rn.f32 	%f2903, %f2901, %f2895, %f2902;
	fma.rn.f32 	%f2904, %f2903, %f2897, %f2896;
	and.b32  	%r4832, %r8524, 2;
	setp.eq.s32 	%p617, %r4832, 0;
	mov.f32 	%f2905, 0f00000000;
	sub.f32 	%f2906, %f2905, %f2904;
	selp.f32 	%f6011, %f2904, %f2906, %p617;
	setp.geu.f32 	%p618, %f450, 0f40E00000;
	@%p618 bra 	$L__BB4_657;
	mul.f32 	%f2907, %f6011, 0f3F22F983;
	cvt.rni.s32.f32 	%r8528, %f2907;
	cvt.rn.f32.s32 	%f2908, %r8528;
	fma.rn.f32 	%f2909, %f2908, 0fBFC90FDA, %f6011;
	fma.rn.f32 	%f2910, %f2908, 0fB3A22168, %f2909;
	fma.rn.f32 	%f6010, %f2908, 0fA7C234C5, %f2910;
	abs.f32 	%f477, %f6011;
	setp.ltu.f32 	%p619, %f477, 0f47CE4780;
	@%p619 bra 	$L__BB4_656;
	setp.neu.f32 	%p620, %f477, 0f7F800000;
	@%p620 bra 	$L__BB4_651;
	mov.f32 	%f2913, 0f00000000;
	mul.rn.f32 	%f6010, %f6011, %f2913;
	mov.b32 	%r8528, 0;
	bra.uni 	$L__BB4_656;
$L__BB4_651:
	mov.b32 	%r1039, %f6011;
	shl.b32 	%r4834, %r1039, 8;
	or.b32  	%r1040, %r4834, -2147483648;
	mov.b64 	%rd3715, 0;
	mov.b32 	%r8525, 0;
	mov.u64 	%rd3713, __cudart_i2opi_f;
	mov.u64 	%rd3714, %rd1;
$L__BB4_652:
	.pragma "nounroll";
	ld.global.nc.u32 	%r4835, [%rd3713];
	mad.wide.u32 	%rd2226, %r4835, %r1040, %rd3715;
	shr.u64 	%rd3715, %rd2226, 32;
	st.local.u32 	[%rd3714], %rd2226;
	add.s32 	%r8525, %r8525, 1;
	add.s64 	%rd3714, %rd3714, 4;
	add.s64 	%rd3713, %rd3713, 4;
	setp.ne.s32 	%p621, %r8525, 6;
	@%p621 bra 	$L__BB4_652;
	shr.u32 	%r4836, %r1039, 23;
	st.local.u32 	[%rd1+24], %rd3715;
	and.b32  	%r1043, %r4836, 31;
	and.b32  	%r4837, %r4836, 224;
	add.s32 	%r4838, %r4837, -128;
	shr.u32 	%r4839, %r4838, 5;
	mul.wide.u32 	%rd2227, %r4839, 4;
	sub.s64 	%rd527, %rd1, %rd2227;
	ld.local.u32 	%r8526, [%rd527+24];
	ld.local.u32 	%r8527, [%rd527+20];
	setp.eq.s32 	%p622, %r1043, 0;
	@%p622 bra 	$L__BB4_655;
	shf.l.wrap.b32 	%r8526, %r8527, %r8526, %r1043;
	ld.local.u32 	%r4840, [%rd527+16];
	shf.l.wrap.b32 	%r8527, %r4840, %r8527, %r1043;
$L__BB4_655:
	shr.u32 	%r4841, %r8526, 30;
	shf.l.wrap.b32 	%r4842, %r8527, %r8526, 2;
	shl.b32 	%r4843, %r8527, 2;
	shr.u32 	%r4844, %r4842, 31;
	add.s32 	%r4845, %r4844, %r4841;
	neg.s32 	%r4846, %r4845;
	setp.lt.s32 	%p623, %r1039, 0;
	selp.b32 	%r8528, %r4846, %r4845, %p623;
	xor.b32  	%r4847, %r4842, %r1039;
	shr.s32 	%r4848, %r4842, 31;
	xor.b32  	%r4849, %r4848, %r4842;
	xor.b32  	%r4850, %r4848, %r4843;
	cvt.u64.u32 	%rd2228, %r4849;
	shl.b64 	%rd2229, %rd2228, 32;
	cvt.u64.u32 	%rd2230, %r4850;
	or.b64  	%rd2231, %rd2229, %rd2230;
	cvt.rn.f64.s64 	%fd149, %rd2231;
	mul.f64 	%fd150, %fd149, 0d3BF921FB54442D19;
	cvt.rn.f32.f64 	%f2911, %fd150;
	neg.f32 	%f2912, %f2911;
	setp.lt.s32 	%p624, %r4847, 0;
	selp.f32 	%f6010, %f2912, %f2911, %p624;
$L__BB4_656:
	add.s32 	%r4852, %r8528, 1;
	mul.rn.f32 	%f2914, %f6010, %f6010;
	and.b32  	%r4853, %r8528, 1;
	setp.eq.b32 	%p625, %r4853, 1;
	selp.f32 	%f2915, %f6010, 0f3F800000, %p625;
	fma.rn.f32 	%f2916, %f2914, %f2915, 0f00000000;
	fma.rn.f32 	%f2917, %f2914, 0f37CBAC00, 0fBAB607ED;
	selp.f32 	%f2918, 0fB94D4153, %f2917, %p625;
	selp.f32 	%f2919, 0f3C0885E4, 0f3D2AAABB, %p625;
	fma.rn.f32 	%f2920, %f2918, %f2914, %f2919;
	selp.f32 	%f2921, 0fBE2AAAA8, 0fBEFFFFFF, %p625;
	fma.rn.f32 	%f2922, %f2920, %f2914, %f2921;
	fma.rn.f32 	%f2923, %f2922, %f2916, %f2915;
	and.b32  	%r4854, %r4852, 2;
	setp.eq.s32 	%p626, %r4854, 0;
	mov.f32 	%f2924, 0f00000000;
	sub.f32 	%f2925, %f2924, %f2923;
	selp.f32 	%f6011, %f2923, %f2925, %p626;
$L__BB4_657:
	mul.f32 	%f2926, %f6011, 0f3F22F983;
	cvt.rni.s32.f32 	%r8532, %f2926;
	cvt.rn.f32.s32 	%f2927, %r8532;
	fma.rn.f32 	%f2928, %f2927, 0fBFC90FDA, %f6011;
	fma.rn.f32 	%f2929, %f2927, 0fB3A22168, %f2928;
	fma.rn.f32 	%f6012, %f2927, 0fA7C234C5, %f2929;
	abs.f32 	%f484, %f6011;
	setp.ltu.f32 	%p627, %f484, 0f47CE4780;
	@%p627 bra 	$L__BB4_665;
	setp.neu.f32 	%p628, %f484, 0f7F800000;
	@%p628 bra 	$L__BB4_660;
	mov.f32 	%f2932, 0f00000000;
	mul.rn.f32 	%f6012, %f6011, %f2932;
	mov.b32 	%r8532, 0;
	bra.uni 	$L__BB4_665;
$L__BB4_660:
	mov.b32 	%r1053, %f6011;
	shl.b32 	%r4856, %r1053, 8;
	or.b32  	%r1054, %r4856, -2147483648;
	mov.b64 	%rd3718, 0;
	mov.b32 	%r8529, 0;
	mov.u64 	%rd3716, __cudart_i2opi_f;
	mov.u64 	%rd3717, %rd1;
$L__BB4_661:
	.pragma "nounroll";
	ld.global.nc.u32 	%r4857, [%rd3716];
	mad.wide.u32 	%rd2234, %r4857, %r1054, %rd3718;
	shr.u64 	%rd3718, %rd2234, 32;
	st.local.u32 	[%rd3717], %rd2234;
	add.s32 	%r8529, %r8529, 1;
	add.s64 	%rd3717, %rd3717, 4;
	add.s64 	%rd3716, %rd3716, 4;
	setp.ne.s32 	%p629, %r8529, 6;
	@%p629 bra 	$L__BB4_661;
	shr.u32 	%r4858, %r1053, 23;
	st.local.u32 	[%rd1+24], %rd3718;
	and.b32  	%r1057, %r4858, 31;
	and.b32  	%r4859, %r4858, 224;
	add.s32 	%r4860, %r4859, -128;
	shr.u32 	%r4861, %r4860, 5;
	mul.wide.u32 	%rd2235, %r4861, 4;
	sub.s64 	%rd534, %rd1, %rd2235;
	ld.local.u32 	%r8530, [%rd534+24];
	ld.local.u32 	%r8531, [%rd534+20];
	setp.eq.s32 	%p630, %r1057, 0;
	@%p630 bra 	$L__BB4_664;
	shf.l.wrap.b32 	%r8530, %r8531, %r8530, %r1057;
	ld.local.u32 	%r4862, [%rd534+16];
	shf.l.wrap.b32 	%r8531, %r4862, %r8531, %r1057;
$L__BB4_664:
	shr.u32 	%r4863, %r8530, 30;
	shf.l.wrap.b32 	%r4864, %r8531, %r8530, 2;
	shl.b32 	%r4865, %r8531, 2;
	shr.u32 	%r4866, %r4864, 31;
	add.s32 	%r4867, %r4866, %r4863;
	neg.s32 	%r4868, %r4867;
	setp.lt.s32 	%p631, %r1053, 0;
	selp.b32 	%r8532, %r4868, %r4867, %p631;
	xor.b32  	%r4869, %r4864, %r1053;
	shr.s32 	%r4870, %r4864, 31;
	xor.b32  	%r4871, %r4870, %r4864;
	xor.b32  	%r4872, %r4870, %r4865;
	cvt.u64.u32 	%rd2236, %r4871;
	shl.b64 	%rd2237, %rd2236, 32;
	cvt.u64.u32 	%rd2238, %r4872;
	or.b64  	%rd2239, %rd2237, %rd2238;
	cvt.rn.f64.s64 	%fd151, %rd2239;
	mul.f64 	%fd152, %fd151, 0d3BF921FB54442D19;
	cvt.rn.f32.f64 	%f2930, %fd152;
	neg.f32 	%f2931, %f2930;
	setp.lt.s32 	%p632, %r4869, 0;
	selp.f32 	%f6012, %f2931, %f2930, %p632;
$L__BB4_665:
	add.s32 	%r4874, %r8532, 1;
	mul.rn.f32 	%f2933, %f6012, %f6012;
	and.b32  	%r4875, %r8532, 1;
	setp.eq.b32 	%p633, %r4875, 1;
	selp.f32 	%f2934, %f6012, 0f3F800000, %p633;
	fma.rn.f32 	%f2935, %f2933, %f2934, 0f00000000;
	fma.rn.f32 	%f2936, %f2933, 0f37CBAC00, 0fBAB607ED;
	selp.f32 	%f2937, 0fB94D4153, %f2936, %p633;
	selp.f32 	%f2938, 0f3C0885E4, 0f3D2AAABB, %p633;
	fma.rn.f32 	%f2939, %f2937, %f2933, %f2938;
	selp.f32 	%f2940, 0fBE2AAAA8, 0fBEFFFFFF, %p633;
	fma.rn.f32 	%f2941, %f2939, %f2933, %f2940;
	fma.rn.f32 	%f2942, %f2941, %f2935, %f2934;
	and.b32  	%r4876, %r4874, 2;
	setp.eq.s32 	%p634, %r4876, 0;
	mov.f32 	%f2943, 0f00000000;
	sub.f32 	%f2944, %f2943, %f2942;
	selp.f32 	%f488, %f2942, %f2944, %p634;
	mul.f32 	%f2945, %f488, 0f3F22F983;
	cvt.rni.s32.f32 	%r8536, %f2945;
	cvt.rn.f32.s32 	%f2946, %r8536;
	fma.rn.f32 	%f2947, %f2946, 0fBFC90FDA, %f488;
	fma.rn.f32 	%f2948, %f2946, 0fB3A22168, %f2947;
	fma.rn.f32 	%f6013, %f2946, 0fA7C234C5, %f2948;
	abs.f32 	%f490, %f488;
	setp.ltu.f32 	%p635, %f490, 0f47CE4780;
	@%p635 bra 	$L__BB4_673;
	setp.neu.f32 	%p636, %f490, 0f7F800000;
	@%p636 bra 	$L__BB4_668;
	mov.f32 	%f2951, 0f00000000;
	mul.rn.f32 	%f6013, %f488, %f2951;
	mov.b32 	%r8536, 0;
	bra.uni 	$L__BB4_673;
$L__BB4_668:
	mov.b32 	%r1067, %f488;
	shl.b32 	%r4878, %r1067, 8;
	or.b32  	%r1068, %r4878, -2147483648;
	mov.b64 	%rd3721, 0;
	mov.b32 	%r8533, 0;
	mov.u64 	%rd3719, __cudart_i2opi_f;
	mov.u64 	%rd3720, %rd1;
$L__BB4_669:
	.pragma "nounroll";
	ld.global.nc.u32 	%r4879, [%rd3719];
	mad.wide.u32 	%rd2242, %r4879, %r1068, %rd3721;
	shr.u64 	%rd3721, %rd2242, 32;
	st.local.u32 	[%rd3720], %rd2242;
	add.s32 	%r8533, %r8533, 1;
	add.s64 	%rd3720, %rd3720, 4;
	add.s64 	%rd3719, %rd3719, 4;
	setp.ne.s32 	%p637, %r8533, 6;
	@%p637 bra 	$L__BB4_669;
	shr.u32 	%r4880, %r1067, 23;
	st.local.u32 	[%rd1+24], %rd3721;
	and.b32  	%r1071, %r4880, 31;
	and.b32  	%r4881, %r4880, 224;
	add.s32 	%r4882, %r4881, -128;
	shr.u32 	%r4883, %r4882, 5;
	mul.wide.u32 	%rd2243, %r4883, 4;
	sub.s64 	%rd541, %rd1, %rd2243;
	ld.local.u32 	%r8534, [%rd541+24];
	ld.local.u32 	%r8535, [%rd541+20];
	setp.eq.s32 	%p638, %r1071, 0;
	@%p638 bra 	$L__BB4_672;
	shf.l.wrap.b32 	%r8534, %r8535, %r8534, %r1071;
	ld.local.u32 	%r4884, [%rd541+16];
	shf.l.wrap.b32 	%r8535, %r4884, %r8535, %r1071;
$L__BB4_672:
	shr.u32 	%r4885, %r8534, 30;
	shf.l.wrap.b32 	%r4886, %r8535, %r8534, 2;
	shl.b32 	%r4887, %r8535, 2;
	shr.u32 	%r4888, %r4886, 31;
	add.s32 	%r4889, %r4888, %r4885;
	neg.s32 	%r4890, %r4889;
	setp.lt.s32 	%p639, %r1067, 0;
	selp.b32 	%r8536, %r4890, %r4889, %p639;
	xor.b32  	%r4891, %r4886, %r1067;
	shr.s32 	%r4892, %r4886, 31;
	xor.b32  	%r4893, %r4892, %r4886;
	xor.b32  	%r4894, %r4892, %r4887;
	cvt.u64.u32 	%rd2244, %r4893;
	shl.b64 	%rd2245, %rd2244, 32;
	cvt.u64.u32 	%rd2246, %r4894;
	or.b64  	%rd2247, %rd2245, %rd2246;
	cvt.rn.f64.s64 	%fd153, %rd2247;
	mul.f64 	%fd154, %fd153, 0d3BF921FB54442D19;
	cvt.rn.f32.f64 	%f2949, %fd154;
	neg.f32 	%f2950, %f2949;
	setp.lt.s32 	%p640, %r4891, 0;
	selp.f32 	%f6013, %f2950, %f2949, %p640;
$L__BB4_673:
	add.s32 	%r4896, %r8536, 1;
	mul.rn.f32 	%f2952, %f6013, %f6013;
	and.b32  	%r4897, %r8536, 1;
	setp.eq.b32 	%p641, %r4897, 1;
	selp.f32 	%f2953, %f6013, 0f3F800000, %p641;
	fma.rn.f32 	%f2954, %f2952, %f2953, 0f00000000;
	fma.rn.f32 	%f2955, %f2952, 0f37CBAC00, 0fBAB607ED;
	selp.f32 	%f2956, 0fB94D4153, %f2955, %p641;
	selp.f32 	%f2957, 0f3C0885E4, 0f3D2AAABB, %p641;
	fma.rn.f32 	%f2958, %f2956, %f2952, %f2957;
	selp.f32 	%f2959, 0fBE2AAAA8, 0fBEFFFFFF, %p641;
	fma.rn.f32 	%f2960, %f2958, %f2952, %f2959;
	fma.rn.f32 	%f2961, %f2960, %f2954, %f2953;
	and.b32  	%r4898, %r4896, 2;
	setp.eq.s32 	%p642, %r4898, 0;
	mov.f32 	%f2962, 0f00000000;
	sub.f32 	%f2963, %f2962, %f2961;
	selp.f32 	%f494, %f2961, %f2963, %p642;
	mul.f32 	%f2964, %f494, 0f3F22F983;
	cvt.rni.s32.f32 	%r8540, %f2964;
	cvt.rn.f32.s32 	%f2965, %r8540;
	fma.rn.f32 	%f2966, %f2965, 0fBFC90FDA, %f494;
	fma.rn.f32 	%f2967, %f2965, 0fB3A22168, %f2966;
	fma.rn.f32 	%f6014, %f2965, 0fA7C234C5, %f2967;
	abs.f32 	%f496, %f494;
	setp.ltu.f32 	%p643, %f496, 0f47CE4780;
	@%p643 bra 	$L__BB4_681;
	setp.neu.f32 	%p644, %f496, 0f7F800000;
	@%p644 bra 	$L__BB4_676;
	mov.f32 	%f2970, 0f00000000;
	mul.rn.f32 	%f6014, %f494, %f2970;
	mov.b32 	%r8540, 0;
	bra.uni 	$L__BB4_681;
$L__BB4_676:
	mov.b32 	%r1081, %f494;
	shl.b32 	%r4900, %r1081, 8;
	or.b32  	%r1082, %r4900, -2147483648;
	mov.b64 	%rd3724, 0;
	mov.b32 	%r8537, 0;
	mov.u64 	%rd3722, __cudart_i2opi_f;
	mov.u64 	%rd3723, %rd1;
$L__BB4_677:
	.pragma "nounroll";
	ld.global.nc.u32 	%r4901, [%rd3722];
	mad.wide.u32 	%rd2250, %r4901, %r1082, %rd3724;
	shr.u64 	%rd3724, %rd2250, 32;
	st.local.u32 	[%rd3723], %rd2250;
	add.s32 	%r8537, %r8537, 1;
	add.s64 	%rd3723, %rd3723, 4;
	add.s64 	%rd3722, %rd3722, 4;
	setp.ne.s32 	%p645, %r8537, 6;
	@%p645 bra 	$L__BB4_677;
	shr.u32 	%r4902, %r1081, 23;
	st.local.u32 	[%rd1+24], %rd3724;
	and.b32  	%r1085, %r4902, 31;
	and.b32  	%r4903, %r4902, 224;
	add.s32 	%r4904, %r4903, -128;
	shr.u32 	%r4905, %r4904, 5;
	mul.wide.u32 	%rd2251, %r4905, 4;
	sub.s64 	%rd548, %rd1, %rd2251;
	ld.local.u32 	%r8538, [%rd548+24];
	ld.local.u32 	%r8539, [%rd548+20];
	setp.eq.s32 	%p646, %r1085, 0;
	@%p646 bra 	$L__BB4_680;
	shf.l.wrap.b32 	%r8538, %r8539, %r8538, %r1085;
	ld.local.u32 	%r4906, [%rd548+16];
	shf.l.wrap.b32 	%r8539, %r4906, %r8539, %r1085;
$L__BB4_680:
	shr.u32 	%r4907, %r8538, 30;
	shf.l.wrap.b32 	%r4908, %r8539, %r8538, 2;
	shl.b32 	%r4909, %r8539, 2;
	shr.u32 	%r4910, %r4908, 31;
	add.s32 	%r4911, %r4910, %r4907;
	neg.s32 	%r4912, %r4911;
	setp.lt.s32 	%p647, %r1081, 0;
	selp.b32 	%r8540, %r4912, %r4911, %p647;
	xor.b32  	%r4913, %r4908, %r1081;
	shr.s32 	%r4914, %r4908, 31;
	xor.b32  	%r4915, %r4914, %r4908;
	xor.b32  	%r4916, %r4914, %r4909;
	cvt.u64.u32 	%rd2252, %r4915;
	shl.b64 	%rd2253, %rd2252, 32;
	cvt.u64.u32 	%rd2254, %r4916;
	or.b64  	%rd2255, %rd2253, %rd2254;
	cvt.rn.f64.s64 	%fd155, %rd2255;
	mul.f64 	%fd156, %fd155, 0d3BF921FB54442D19;
	cvt.rn.f32.f64 	%f2968, %fd156;
	neg.f32 	%f2969, %f2968;
	setp.lt.s32 	%p648, %r4913, 0;
	selp.f32 	%f6014, %f2969, %f2968, %p648;
$L__BB4_681:
	add.s32 	%r4918, %r8540, 1;
	mul.rn.f32 	%f2971, %f6014, %f6014;
	and.b32  	%r4919, %r8540, 1;
	setp.eq.b32 	%p649, %r4919, 1;
	selp.f32 	%f2972, %f6014, 0f3F800000, %p649;
	fma.rn.f32 	%f2973, %f2971, %f2972, 0f00000000;
	fma.rn.f32 	%f2974, %f2971, 0f37CBAC00, 0fBAB607ED;
	selp.f32 	%f2975, 0fB94D4153, %f2974, %p649;
	selp.f32 	%f2976, 0f3C0885E4, 0f3D2AAABB, %p649;
	fma.rn.f32 	%f2977, %f2975, %f2971, %f2976;
	selp.f32 	%f2978, 0fBE2AAAA8, 0fBEFFFFFF, %p649;
	fma.rn.f32 	%f2979, %f2977, %f2971, %f2978;
	fma.rn.f32 	%f2980, %f2979, %f2973, %f2972;
	and.b32  	%r4920, %r4918, 2;
	setp.eq.s32 	%p650, %r4920, 0;
	mov.f32 	%f2981, 0f00000000;
	sub.f32 	%f2982, %f2981, %f2980;
	selp.f32 	%f500, %f2980, %f2982, %p650;
	mul.f32 	%f2983, %f500, 0f3F22F983;
	cvt.rni.s32.f32 	%r8544, %f2983;
	cvt.rn.f32.s32 	%f2984, %r8544;
	fma.rn.f32 	%f2985, %f2984, 0fBFC90FDA, %f500;
	fma.rn.f32 	%f2986, %f2984, 0fB3A22168, %f2985;
	fma.rn.f32 	%f6015, %f2984, 0fA7C234C5, %f2986;
	abs.f32 	%f502, %f500;
	setp.ltu.f32 	%p651, %f502, 0f47CE4780;
	@%p651 bra 	$L__BB4_689;
	setp.neu.f32 	%p652, %f502, 0f7F800000;
	@%p652 bra 	$L__BB4_684;
	mov.f32 	%f2989, 0f00000000;
	mul.rn.f32 	%f6015, %f500, %f2989;
	mov.b32 	%r8544, 0;
	bra.uni 	$L__BB4_689;
$L__BB4_684:
	mov.b32 	%r1095, %f500;
	shl.b32 	%r4922, %r1095, 8;
	or.b32  	%r1096, %r4922, -2147483648;
	mov.b64 	%rd3727, 0;
	mov.b32 	%r8541, 0;
	mov.u64 	%rd3725, __cudart_i2opi_f;
	mov.u64 	%rd3726, %rd1;
$L__BB4_685:
	.pragma "nounroll";
	ld.global.nc.u32 	%r4923, [%rd3725];
	mad.wide.u32 	%rd2258, %r4923, %r1096, %rd3727;
	shr.u64 	%rd3727, %rd2258, 32;
	st.local.u32 	[%rd3726], %rd2258;
	add.s32 	%r8541, %r8541, 1;
	add.s64 	%rd3726, %rd3726, 4;
	add.s64 	%rd3725, %rd3725, 4;
	setp.ne.s32 	%p653, %r8541, 6;
	@%p653 bra 	$L__BB4_685;
	shr.u32 	%r4924, %r1095, 23;
	st.local.u32 	[%rd1+24], %rd3727;
	and.b32  	%r1099, %r4924, 31;
	and.b32  	%r4925, %r4924, 224;
	add.s32 	%r4926, %r4925, -128;
	shr.u32 	%r4927, %r4926, 5;
	mul.wide.u32 	%rd2259, %r4927, 4;
	sub.s64 	%rd555, %rd1, %rd2259;
	ld.local.u32 	%r8542, [%rd555+24];
	ld.local.u32 	%r8543, [%rd555+20];
	setp.eq.s32 	%p654, %r1099, 0;
	@%p654 bra 	$L__BB4_688;
	shf.l.wrap.b32 	%r8542, %r8543, %r8542, %r1099;
	ld.local.u32 	%r4928, [%rd555+16];
	shf.l.wrap.b32 	%r8543, %r4928, %r8543, %r1099;
$L__BB4_688:
	shr.u32 	%r4929, %r8542, 30;
	shf.l.wrap.b32 	%r4930, %r8543, %r8542, 2;
	shl.b32 	%r4931, %r8543, 2;
	shr.u32 	%r4932, %r4930, 31;
	add.s32 	%r4933, %r4932, %r4929;
	neg.s32 	%r4934, %r4933;
	setp.lt.s32 	%p655, %r1095, 0;
	selp.b32 	%r8544, %r4934, %r4933, %p655;
	xor.b32  	%r4935, %r4930, %r1095;
	shr.s32 	%r4936, %r4930, 31;
	xor.b32  	%r4937, %r4936, %r4930;
	xor.b32  	%r4938, %r4936, %r4931;
	cvt.u64.u32 	%rd2260, %r4937;
	shl.b64 	%rd2261, %rd2260, 32;
	cvt.u64.u32 	%rd2262, %r4938;
	or.b64  	%rd2263, %rd2261, %rd2262;
	cvt.rn.f64.s64 	%fd157, %rd2263;
	mul.f64 	%fd158, %fd157, 0d3BF921FB54442D19;
	cvt.rn.f32.f64 	%f2987, %fd158;
	neg.f32 	%f2988, %f2987;
	setp.lt.s32 	%p656, %r4935, 0;
	selp.f32 	%f6015, %f2988, %f2987, %p656;
$L__BB4_689:
	mul.rn.f32 	%f2990, %f6015, %f6015;
	and.b32  	%r4940, %r8544, 1;
	setp.eq.b32 	%p657, %r4940, 1;
	selp.f32 	%f2991, 0f3F800000, %f6015, %p657;
	fma.rn.f32 	%f2992, %f2990, %f2991, 0f00000000;
	fma.rn.f32 	%f2993, %f2990, 0f37CBAC00, 0fBAB607ED;
	selp.f32 	%f2994, %f2993, 0fB94D4153, %p657;
	selp.f32 	%f2995, 0f3D2AAABB, 0f3C0885E4, %p657;
	fma.rn.f32 	%f2996, %f2994, %f2990, %f2995;
	selp.f32 	%f2997, 0fBEFFFFFF, 0fBE2AAAA8, %p657;
	fma.rn.f32 	%f2998, %f2996, %f2990, %f2997;
	fma.rn.f32 	%f2999, %f2998, %f2992, %f2991;
	and.b32  	%r4941, %r8544, 2;
	setp.eq.s32 	%p658, %r4941, 0;
	mov.f32 	%f3000, 0f00000000;
	sub.f32 	%f3001, %f3000, %f2999;
	selp.f32 	%f506, %f2999, %f3001, %p658;
	mul.f32 	%f3002, %f506, 0f3F22F983;
	cvt.rni.s32.f32 	%r8548, %f3002;
	cvt.rn.f32.s32 	%f3003, %r8548;
	fma.rn.f32 	%f3004, %f3003, 0fBFC90FDA, %f506;
	fma.rn.f32 	%f3005, %f3003, 0fB3A22168, %f3004;
	fma.rn.f32 	%f6016, %f3003, 0fA7C234C5, %f3005;
	abs.f32 	%f508, %f506;
	setp.ltu.f32 	%p659, %f508, 0f47CE4780;
	@%p659 bra 	$L__BB4_697;
	setp.neu.f32 	%p660, %f508, 0f7F800000;
	@%p660 bra 	$L__BB4_692;
	mov.f32 	%f3008, 0f00000000;
	mul.rn.f32 	%f6016, %f506, %f3008;
	mov.b32 	%r8548, 0;
	bra.uni 	$L__BB4_697;
$L__BB4_692:
	mov.b32 	%r1109, %f506;
	shl.b32 	%r4943, %r1109, 8;
	or.b32  	%r1110, %r4943, -2147483648;
	mov.b64 	%rd3730, 0;
	mov.b32 	%r8545, 0;
	mov.u64 	%rd3728, __cudart_i2opi_f;
	mov.u64 	%rd3729, %rd1;
$L__BB4_693:
	.pragma "nounroll";
	ld.global.nc.u32 	%r4944, [%rd3728];
	mad.wide.u32 	%rd2266, %r4944, %r1110, %rd3730;
	shr.u64 	%rd3730, %rd2266, 32;
	st.local.u32 	[%rd3729], %rd2266;
	add.s32 	%r8545, %r8545, 1;
	add.s64 	%rd3729, %rd3729, 4;
	add.s64 	%rd3728, %rd3728, 4;
	setp.ne.s32 	%p661, %r8545, 6;
	@%p661 bra 	$L__BB4_693;
	shr.u32 	%r4945, %r1109, 23;
	st.local.u32 	[%rd1+24], %rd3730;
	and.b32  	%r1113, %r4945, 31;
	and.b32  	%r4946, %r4945, 224;
	add.s32 	%r4947, %r4946, -128;
	shr.u32 	%r4948, %r4947, 5;
	mul.wide.u32 	%rd2267, %r4948, 4;
	sub.s64 	%rd562, %rd1, %rd2267;
	ld.local.u32 	%r8546, [%rd562+24];
	ld.local.u32 	%r8547, [%rd562+20];
	setp.eq.s32 	%p662, %r1113, 0;
	@%p662 bra 	$L__BB4_696;
	shf.l.wrap.b32 	%r8546, %r8547, %r8546, %r1113;
	ld.local.u32 	%r4949, [%rd562+16];
	shf.l.wrap.b32 	%r8547, %r4949, %r8547, %r1113;
$L__BB4_696:
	shr.u32 	%r4950, %r8546, 30;
	shf.l.wrap.b32 	%r4951, %r8547, %r8546, 2;
	shl.b32 	%r4952, %r8547, 2;
	shr.u32 	%r4953, %r4951, 31;
	add.s32 	%r4954, %r4953, %r4950;
	neg.s32 	%r4955, %r4954;
	setp.lt.s32 	%p663, %r1109, 0;
	selp.b32 	%r8548, %r4955, %r4954, %p663;
	xor.b32  	%r4956, %r4951, %r1109;
	shr.s32 	%r4957, %r4951, 31;
	xor.b32  	%r4958, %r4957, %r4951;
	xor.b32  	%r4959, %r4957, %r4952;
	cvt.u64.u32 	%rd2268, %r4958;
	shl.b64 	%rd2269, %rd2268, 32;
	cvt.u64.u32 	%rd2270, %r4959;
	or.b64  	%rd2271, %rd2269, %rd2270;
	cvt.rn.f64.s64 	%fd159, %rd2271;
	mul.f64 	%fd160, %fd159, 0d3BF921FB54442D19;
	cvt.rn.f32.f64 	%f3006, %fd160;
	neg.f32 	%f3007, %f3006;
	setp.lt.s32 	%p664, %r4956, 0;
	selp.f32 	%f6016, %f3007, %f3006, %p664;
$L__BB4_697:
	mul.rn.f32 	%f3009, %f6016, %f6016;
	and.b32  	%r4961, %r8548, 1;
	setp.eq.b32 	%p665, %r4961, 1;
	selp.f32 	%f3010, 0f3F800000, %f6016, %p665;
	fma.rn.f32 	%f3011, %f3009, %f3010, 0f00000000;
	fma.rn.f32 	%f3012, %f3009, 0f37CBAC00, 0fBAB607ED;
	selp.f32 	%f3013, %f3012, 0fB94D4153, %p665;
	selp.f32 	%f3014, 0f3D2AAABB, 0f3C0885E4, %p665;
	fma.rn.f32 	%f3015, %f3013, %f3009, %f3014;
	selp.f32 	%f3016, 0fBEFFFFFF, 0fBE2AAAA8, %p665;
	fma.rn.f32 	%f3017, %f3015, %f3009, %f3016;
	fma.rn.f32 	%f3018, %f3017, %f3011, %f3010;
	and.b32  	%r4962, %r8548, 2;
	setp.eq.s32 	%p666, %r4962, 0;
	mov.f32 	%f3019, 0f00000000;
	sub.f32 	%f3020, %f3019, %f3018;
	selp.f32 	%f6018, %f3018, %f3020, %p666;
	setp.leu.f32 	%p667, %f450, 0f40C00000;
	@%p667 bra 	$L__BB4_707;
	mul.f32 	%f3021, %f6018, 0f3F22F983;
	cvt.rni.s32.f32 	%r8552, %f3021;
	cvt.rn.f32.s32 	%f3022, %r8552;
	fma.rn.f32 	%f3023, %f3022, 0fBFC90FDA, %f6018;
	fma.rn.f32 	%f3024, %f3022, 0fB3A22168, %f3023;
	fma.rn.f32 	%f6017, %f3022, 0fA7C234C5, %f3024;
	abs.f32 	%f514, %f6018;
	setp.ltu.f32 	%p668, %f514, 0f47CE4780;
	@%p668 bra 	$L__BB4_706;
	setp.neu.f32 	%p669, %f514, 0f7F800000;
	@%p669 bra 	$L__BB4_701;
	mov.f32 	%f3027, 0f00000000;
	mul.rn.f32 	%f6017, %f6018, %f3027;
	mov.b32 	%r8552, 0;
	bra.uni 	$L__BB4_706;
$L__BB4_701:
	mov.b32 	%r1123, %f6018;
	shl.b32 	%r4964, %r1123, 8;
	or.b32  	%r1124, %r4964, -2147483648;
	mov.b64 	%rd3733, 0;
	mov.b32 	%r8549, 0;
	mov.u64 	%rd3731, __cudart_i2opi_f;
	mov.u64 	%rd3732, %rd1;
$L__BB4_702:
	.pragma "nounroll";
	ld.global.nc.u32 	%r4965, [%rd3731];
	mad.wide.u32 	%rd2274, %r4965, %r1124, %rd3733;
	shr.u64 	%rd3733, %rd2274, 32;
	st.local.u32 	[%rd3732], %rd2274;
	add.s32 	%r8549, %r8549, 1;
	add.s64 	%rd3732, %rd3732, 4;
	add.s64 	%rd3731, %rd3731, 4;
	setp.ne.s32 	%p670, %r8549, 6;
	@%p670 bra 	$L__BB4_702;
	shr.u32 	%r4966, %r1123, 23;
	st.local.u32 	[%rd1+24], %rd3733;
	and.b32  	%r1127, %r4966, 31;
	and.b32  	%r4967, %r4966, 224;
	add.s32 	%r4968, %r4967, -128;
	shr.u32 	%r4969, %r4968, 5;
	mul.wide.u32 	%rd2275, %r4969, 4;
	sub.s64 	%rd569, %rd1, %rd2275;
	ld.local.u32 	%r8550, [%rd569+24];
	ld.local.u32 	%r8551, [%rd569+20];
	setp.eq.s32 	%p671, %r1127, 0;
	@%p671 bra 	$L__BB4_705;
	shf.l.wrap.b32 	%r8550, %r8551, %r8550, %r1127;
	ld.local.u32 	%r4970, [%rd569+16];
	shf.l.wrap.b32 	%r8551, %r4970, %r8551, %r1127;
$L__BB4_705:
	shr.u32 	%r4971, %r8550, 30;
	shf.l.wrap.b32 	%r4972, %r8551, %r8550, 2;
	shl.b32 	%r4973, %r8551, 2;
	shr.u32 	%r4974, %r4972, 31;
	add.s32 	%r4975, %r4974, %r4971;
	neg.s32 	%r4976, %r4975;
	setp.lt.s32 	%p672, %r1123, 0;
	selp.b32 	%r8552, %r4976, %r4975, %p672;
	xor.b32  	%r4977, %r4972, %r1123;
	shr.s32 	%r4978, %r4972, 31;
	xor.b32  	%r4979, %r4978, %r4972;
	xor.b32  	%r4980, %r4978, %r4973;
	cvt.u64.u32 	%rd2276, %r4979;
	shl.b64 	%rd2277, %rd2276, 32;
	cvt.u64.u32 	%rd2278, %r4980;
	or.b64  	%rd2279, %rd2277, %rd2278;
	cvt.rn.f64.s64 	%fd161, %rd2279;
	mul.f64 	%fd162, %fd161, 0d3BF921FB54442D19;
	cvt.rn.f32.f64 	%f3025, %fd162;
	neg.f32 	%f3026, %f3025;
	setp.lt.s32 	%p673, %r4977, 0;
	selp.f32 	%f6017, %f3026, %f3025, %p673;
$L__BB4_706:
	mul.rn.f32 	%f3028, %f6017, %f6017;
	and.b32  	%r4982, %r8552, 1;
	setp.eq.b32 	%p674, %r4982, 1;
	selp.f32 	%f3029, 0f3F800000, %f6017, %p674;
	fma.rn.f32 	%f3030, %f3028, %f3029, 0f00000000;
	fma.rn.f32 	%f3031, %f3028, 0f37CBAC00, 0fBAB607ED;
	selp.f32 	%f3032, %f3031, 0fB94D4153, %p674;
	selp.f32 	%f3033, 0f3D2AAABB, 0f3C0885E4, %p674;
	fma.rn.f32 	%f3034, %f3032, %f3028, %f3033;
	selp.f32 	%f3035, 0fBEFFFFFF, 0fBE2AAAA8, %p674;
	fma.rn.f32 	%f3036, %f3034, %f3028, %f3035;
	fma.rn.f32 	%f3037, %f3036, %f3030, %f3029;
	and.b32  	%r4983, %r8552, 2;
	setp.eq.s32 	%p675, %r4983, 0;
	mov.f32 	%f3038, 0f00000000;
	sub.f32 	%f3039, %f3038, %f3037;
	selp.f32 	%f6018, %f3037, %f3039, %p675;
$L__BB4_707:
	mul.f32 	%f3040, %f6018, 0f3F22F983;
	cvt.rni.s32.f32 	%r8556, %f3040;
	cvt.rn.f32.s32 	%f3041, %r8556;
	fma.rn.f32 	%f3042, %f3041, 0fBFC90FDA, %f6018;
	fma.rn.f32 	%f3043, %f3041, 0fB3A22168, %f3042;
	fma.rn.f32 	%f6019, %f3041, 0fA7C234C5, %f3043;
	abs.f32 	%f521, %f6018;
	setp.ltu.f32 	%p676, %f521, 0f47CE4780;
	@%p676 bra 	$L__BB4_715;
	setp.neu.f32 	%p677, %f521, 0f7F800000;
	@%p677 bra 	$L__BB4_710;
	mov.f32 	%f3046, 0f00000000;
	mul.rn.f32 	%f6019, %f6018, %f3046;
	mov.b32 	%r8556, 0;
	bra.uni 	$L__BB4_715;
$L__BB4_710:
	mov.b32 	%r1137, %f6018;
	shl.b32 	%r4985, %r1137, 8;
	or.b32  	%r1138, %r4985, -2147483648;
	mov.b64 	%rd3736, 0;
	mov.b32 	%r8553, 0;
	mov.u64 	%rd3734, __cudart_i2opi_f;
	mov.u64 	%rd3735, %rd1;
$L__BB4_711:
	.pragma "nounroll";
	ld.global.nc.u32 	%r4986, [%rd3734];
	mad.wide.u32 	%rd2282, %r4986, %r1138, %rd3736;
	shr.u64 	%rd3736, %rd2282, 32;
	st.local.u32 	[%rd3735], %rd2282;
	add.s32 	%r8553, %r8553, 1;
	add.s64 	%rd3735, %rd3735, 4;
	add.s64 	%rd3734, %rd3734, 4;
	setp.ne.s32 	%p678, %r8553, 6;
	@%p678 bra 	$L__BB4_711;
	shr.u32 	%r4987, %r1137, 23;
	st.local.u32 	[%rd1+24], %rd3736;
	and.b32  	%r1141, %r4987, 31;
	and.b32  	%r4988, %r4987, 224;
	add.s32 	%r4989, %r4988, -128;
	shr.u32 	%r4990, %r4989, 5;
	mul.wide.u32 	%rd2283, %r4990, 4;
	sub.s64 	%rd576, %rd1, %rd2283;
	ld.local.u32 	%r8554, [%rd576+24];
	ld.local.u32 	%r8555, [%rd576+20];
	setp.eq.s32 	%p679, %r1141, 0;
	@%p679 bra 	$L__BB4_714;
	shf.l.wrap.b32 	%r8554, %r8555, %r8554, %r1141;
	ld.local.u32 	%r4991, [%rd576+16];
	shf.l.wrap.b32 	%r8555, %r4991, %r8555, %r1141;
$L__BB4_714:
	shr.u32 	%r4992, %r8554, 30;
	shf.l.wrap.b32 	%r4993, %r8555, %r8554, 2;
	shl.b32 	%r4994, %r8555, 2;
	shr.u32 	%r4995, %r4993, 31;
	add.s32 	%r4996, %r4995, %r4992;
	neg.s32 	%r4997, %r4996;
	setp.lt.s32 	%p680, %r1137, 0;
	selp.b32 	%r8556, %r4997, %r4996, %p680;
	xor.b32  	%r4998, %r4993, %r1137;
	shr.s32 	%r4999, %r4993, 31;
	xor.b32  	%r5000, %r4999, %r4993;
	xor.b32  	%r5001, %r4999, %r4994;
	cvt.u64.u32 	%rd2284, %r5000;
	shl.b64 	%rd2285, %rd2284, 32;
	cvt.u64.u32 	%rd2286, %r5001;
	or.b64  	%rd2287, %rd2285, %rd2286;
	cvt.rn.f64.s64 	%fd163, %rd2287;
	mul.f64 	%fd164, %fd163, 0d3BF921FB54442D19;
	cvt.rn.f32.f64 	%f3044, %fd164;
	neg.f32 	%f3045, %f3044;
	setp.lt.s32 	%p681, %r4998, 0;
	selp.f32 	%f6019, %f3045, %f3044, %p681;
$L__BB4_715:
	add.s32 	%r5003, %r8556, 1;
	mul.rn.f32 	%f3047, %f6019, %f6019;
	and.b32  	%r5004, %r8556, 1;
	setp.eq.b32 	%p682, %r5004, 1;
	selp.f32 	%f3048, %f6019, 0f3F800000, %p682;
	fma.rn.f32 	%f3049, %f3047, %f3048, 0f00000000;
	fma.rn.f32 	%f3050, %f3047, 0f37CBAC00, 0fBAB607ED;
	selp.f32 	%f3051, 0fB94D4153, %f3050, %p682;
	selp.f32 	%f3052, 0f3C0885E4, 0f3D2AAABB, %p682;
	fma.rn.f32 	%f3053, %f3051, %f3047, %f3052;
	selp.f32 	%f3054, 0fBE2AAAA8, 0fBEFFFFFF, %p682;
	fma.rn.f32 	%f3055, %f3053, %f3047, %f3054;
	fma.rn.f32 	%f3056, %f3055, %f3049, %f3048;
	and.b32  	%r5005, %r5003, 2;
	setp.eq.s32 	%p683, %r5005, 0;
	mov.f32 	%f3057, 0f00000000;
	sub.f32 	%f3058, %f3057, %f3056;
	selp.f32 	%f6021, %f3056, %f3058, %p683;
	setp.leu.f32 	%p684, %f310, %f450;
	@%p684 bra 	$L__BB4_725;
	mul.f32 	%f3059, %f6021, 0f3F22F983;
	cvt.rni.s32.f32 	%r8560, %f3059;
	cvt.rn.f32.s32 	%f3060, %r8560;
	fma.rn.f32 	%f3061, %f3060, 0fBFC90FDA, %f6021;
	fma.rn.f32 	%f3062, %f3060, 0fB3A22168, %f3061;
	fma.rn.f32 	%f6020, %f3060, 0fA7C234C5, %f3062;
	abs.f32 	%f527, %f6021;
	setp.ltu.f32 	%p685, %f527, 0f47CE4780;
	@%p685 bra 	$L__BB4_724;
	setp.neu.f32 	%p686, %f527, 0f7F800000;
	@%p686 bra 	$L__BB4_719;
	mov.f32 	%f3065, 0f00000000;
	mul.rn.f32 	%f6020, %f6021, %f3065;
	mov.b32 	%r8560, 0;
	bra.uni 	$L__BB4_724;
$L__BB4_719:
	mov.b32 	%r1151, %f6021;
	shl.b32 	%r5007, %r1151, 8;
	or.b32  	%r1152, %r5007, -2147483648;
	mov.b64 	%rd3739, 0;
	mov.b32 	%r8557, 0;
	mov.u64 	%rd3737, __cudart_i2opi_f;
	mov.u64 	%rd3738, %rd1;
$L__BB4_720:
	.pragma "nounroll";
	ld.global.nc.u32 	%r5008, [%rd3737];
	mad.wide.u32 	%rd2290, %r5008, %r1152, %rd3739;
	shr.u64 	%rd3739, %rd2290, 32;
	st.local.u32 	[%rd3738], %rd2290;
	add.s32 	%r8557, %r8557, 1;
	add.s64 	%rd3738, %rd3738, 4;
	add.s64 	%rd3737, %rd3737, 4;
	setp.ne.s32 	%p687, %r8557, 6;
	@%p687 bra 	$L__BB4_720;
	shr.u32 	%r5009, %r1151, 23;
	st.local.u32 	[%rd1+24], %rd3739;
	and.b32  	%r1155, %r5009, 31;
	and.b32  	%r5010, %r5009, 224;
	add.s32 	%r5011, %r5010, -128;
	shr.u32 	%r5012, %r5011, 5;
	mul.wide.u32 	%rd2291, %r5012, 4;
	sub.s64 	%rd583, %rd1, %rd2291;
	ld.local.u32 	%r8558, [%rd583+24];
	ld.local.u32 	%r8559, [%rd583+20];
	setp.eq.s32 	%p688, %r1155, 0;
	@%p688 bra 	$L__BB4_723;
	shf.l.wrap.b32 	%r8558, %r8559, %r8558, %r1155;
	ld.local.u32 	%r5013, [%rd583+16];
	shf.l.wrap.b32 	%r8559, %r5013, %r8559, %r1155;
$L__BB4_723:
	shr.u32 	%r5014, %r8558, 30;
	shf.l.wrap.b32 	%r5015, %r8559, %r8558, 2;
	shl.b32 	%r5016, %r8559, 2;
	shr.u32 	%r5017, %r5015, 31;
	add.s32 	%r5018, %r5017, %r5014;
	neg.s32 	%r5019, %r5018;
	setp.lt.s32 	%p689, %r1151, 0;
	selp.b32 	%r8560, %r5019, %r5018, %p689;
	xor.b32  	%r5020, %r5015, %r1151;
	shr.s32 	%r5021, %r5015, 31;
	xor.b32  	%r5022, %r5021, %r5015;
	xor.b32  	%r5023, %r5021, %r5016;
	cvt.u64.u32 	%rd2292, %r5022;
	shl.b64 	%rd2293, %rd2292, 32;
	cvt.u64.u32 	%rd2294, %r5023;
	or.b64  	%rd2295, %rd2293, %rd2294;
	cvt.rn.f64.s64 	%fd165, %rd2295;
	mul.f64 	%fd166, %fd165, 0d3BF921FB54442D19;
	cvt.rn.f32.f64 	%f3063, %fd166;
	neg.f32 	%f3064, %f3063;
	setp.lt.s32 	%p690, %r5020, 0;
	selp.f32 	%f6020, %f3064, %f3063, %p690;
$L__BB4_724:
	add.s32 	%r5025, %r8560, 1;
	mul.rn.f32 	%f3066, %f6020, %f6020;
	and.b32  	%r5026, %r8560, 1;
	setp.eq.b32 	%p691, %r5026, 1;
	selp.f32 	%f3067, %f6020, 0f3F800000, %p691;
	fma.rn.f32 	%f3068, %f3066, %f3067, 0f00000000;
	fma.rn.f32 	%f3069, %f3066, 0f37CBAC00, 0fBAB607ED;
	selp.f32 	%f3070, 0fB94D4153, %f3069, %p691;
	selp.f32 	%f3071, 0f3C0885E4, 0f3D2AAABB, %p691;
	fma.rn.f32 	%f3072, %f3070, %f3066, %f3071;
	selp.f32 	%f3073, 0fBE2AAAA8, 0fBEFFFFFF, %p691;
	fma.rn.f32 	%f3074, %f3072, %f3066, %f3073;
	fma.rn.f32 	%f3075, %f3074, %f3068, %f3067;
	and.b32  	%r5027, %r5025, 2;
	setp.eq.s32 	%p692, %r5027, 0;
	mov.f32 	%f3076, 0f00000000;
	sub.f32 	%f3077, %f3076, %f3075;
	selp.f32 	%f6021, %f3075, %f3077, %p692;
$L__BB4_725:
	setp.geu.f32 	%p693, %f6021, 0f41100000;
	@%p693 bra 	$L__BB4_735;
	mul.f32 	%f3078, %f6021, 0f3F22F983;
	cvt.rni.s32.f32 	%r8564, %f3078;
	cvt.rn.f32.s32 	%f3079, %r8564;
	fma.rn.f32 	%f3080, %f3079, 0fBFC90FDA, %f6021;
	fma.rn.f32 	%f3081, %f3079, 0fB3A22168, %f3080;
	fma.rn.f32 	%f6022, %f3079, 0fA7C234C5, %f3081;
	abs.f32 	%f534, %f6021;
	setp.ltu.f32 	%p694, %f534, 0f47CE4780;
	@%p694 bra 	$L__BB4_734;
	setp.neu.f32 	%p695, %f534, 0f7F800000;
	@%p695 bra 	$L__BB4_729;
	mov.f32 	%f3084, 0f00000000;
	mul.rn.f32 	%f6022, %f6021, %f3084;
	mov.b32 	%r8564, 0;
	bra.uni 	$L__BB4_734;
$L__BB4_729:
	mov.b32 	%r1165, %f6021;
	shl.b32 	%r5029, %r1165, 8;
	or.b32  	%r1166, %r5029, -2147483648;
	mov.b64 	%rd3742, 0;
	mov.b32 	%r8561, 0;
	mov.u64 	%rd3740, __cudart_i2opi_f;
	mov.u64 	%rd3741, %rd1;
$L__BB4_730:
	.pragma "nounroll";
	ld.global.nc.u32 	%r5030, [%rd3740];
	mad.wide.u32 	%rd2298, %r5030, %r1166, %rd3742;
	shr.u64 	%rd3742, %rd2298, 32;
	st.local.u32 	[%rd3741], %rd2298;
	add.s32 	%r8561, %r8561, 1;
	add.s64 	%rd3741, %rd3741, 4;
	add.s64 	%rd3740, %rd3740, 4;
	setp.ne.s32 	%p696, %r8561, 6;
	@%p696 bra 	$L__BB4_730;
	shr.u32 	%r5031, %r1165, 23;
	st.local.u32 	[%rd1+24], %rd3742;
	and.b32  	%r1169, %r5031, 31;
	and.b32  	%r5032, %r5031, 224;
	add.s32 	%r5033, %r5032, -128;
	shr.u32 	%r5034, %r5033, 5;
	mul.wide.u32 	%rd2299, %r5034, 4;
	sub.s64 	%rd590, %rd1, %rd2299;
	ld.local.u32 	%r8562, [%rd590+24];
	ld.local.u32 	%r8563, [%rd590+20];
	setp.eq.s32 	%p697, %r1169, 0;
	@%p697 bra 	$L__BB4_733;
	shf.l.wrap.b32 	%r8562, %r8563, %r8562, %r1169;
	ld.local.u32 	%r5035, [%rd590+16];
	shf.l.wrap.b32 	%r8563, %r5035, %r8563, %r1169;
$L__BB4_733:
	shr.u32 	%r5036, %r8562, 30;
	shf.l.wrap.b32 	%r5037, %r8563, %r8562, 2;
	shl.b32 	%r5038, %r8563, 2;
	shr.u32 	%r5039, %r5037, 31;
	add.s32 	%r5040, %r5039, %r5036;
	neg.s32 	%r5041, %r5040;
	setp.lt.s32 	%p698, %r1165, 0;
	selp.b32 	%r8564, %r5041, %r5040, %p698;
	xor.b32  	%r5042, %r5037, %r1165;
	shr.s32 	%r5043, %r5037, 31;
	xor.b32  	%r5044, %r5043, %r5037;
	xor.b32  	%r5045, %r5043, %r5038;
	cvt.u64.u32 	%rd2300, %r5044;
	shl.b64 	%rd2301, %rd2300, 32;
	cvt.u64.u32 	%rd2302, %r5045;
	or.b64  	%rd2303, %rd2301, %rd2302;
	cvt.rn.f64.s64 	%fd167, %rd2303;
	mul.f64 	%fd168, %fd167, 0d3BF921FB54442D19;
	cvt.rn.f32.f64 	%f3082, %fd168;
	neg.f32 	%f3083, %f3082;
	setp.lt.s32 	%p699, %r5042, 0;
	selp.f32 	%f6022, %f3083, %f3082, %p699;
$L__BB4_734:
	add.s32 	%r5047, %r8564, 1;
	mul.rn.f32 	%f3085, %f6022, %f6022;
	and.b32  	%r5048, %r8564, 1;
	setp.eq.b32 	%p700, %r5048, 1;
	selp.f32 	%f3086, %f6022, 0f3F800000, %p700;
	fma.rn.f32 	%f3087, %f3085, %f3086, 0f00000000;
	fma.rn.f32 	%f3088, %f3085, 0f37CBAC00, 0fBAB607ED;
	selp.f32 	%f3089, 0fB94D4153, %f3088, %p700;
	selp.f32 	%f3090, 0f3C0885E4, 0f3D2AAABB, %p700;
	fma.rn.f32 	%f3091, %f3089, %f3085, %f3090;
	selp.f32 	%f3092, 0fBE2AAAA8, 0fBEFFFFFF, %p700;
	fma.rn.f32 	%f3093, %f3091, %f3085, %f3092;
	fma.rn.f32 	%f3094, %f3093, %f3087, %f3086;
	and.b32  	%r5049, %r5047, 2;
	setp.eq.s32 	%p701, %r5049, 0;
	mov.f32 	%f3095, 0f00000000;
	sub.f32 	%f3096, %f3095, %f3094;
	selp.f32 	%f6021, %f3094, %f3096, %p701;
$L__BB4_735:
	mul.f32 	%f3097, %f6021, 0f3F22F983;
	cvt.rni.s32.f32 	%r8568, %f3097;
	cvt.rn.f32.s32 	%f3098, %r8568;
	fma.rn.f32 	%f3099, %f3098, 0fBFC90FDA, %f6021;
	fma.rn.f32 	%f3100, %f3098, 0fB3A22168, %f3099;
	fma.rn.f32 	%f6024, %f3098, 0fA7C234C5, %f3100;
	abs.f32 	%f541, %f6021;
	setp.ltu.f32 	%p702, %f541, 0f47CE4780;
	@%p702 bra 	$L__BB4_743;
	setp.neu.f32 	%p703, %f541, 0f7F800000;
	@%p703 bra 	$L__BB4_738;
	mov.f32 	%f3103, 0f00000000;
	mul.rn.f32 	%f6024, %f6021, %f3103;
	mov.b32 	%r8568, 0;
	bra.uni 	$L__BB4_743;
$L__BB4_738:
	mov.b32 	%r1179, %f6021;
	shl.b32 	%r5051, %r1179, 8;
	or.b32  	%r1180, %r5051, -2147483648;
	mov.b64 	%rd3745, 0;
	mov.b32 	%r8565, 0;
	mov.u64 	%rd3743, __cudart_i2opi_f;
	mov.u64 	%rd3744, %rd1;
$L__BB4_739:
	.pragma "nounroll";
	ld.global.nc.u32 	%r5052, [%rd3743];
	mad.wide.u32 	%rd2306, %r5052, %r1180, %rd3745;
	shr.u64 	%rd3745, %rd2306, 32;
	st.local.u32 	[%rd3744], %rd2306;
	add.s32 	%r8565, %r8565, 1;
	add.s64 	%rd3744, %rd3744, 4;
	add.s64 	%rd3743, %rd3743, 4;
	setp.ne.s32 	%p704, %r8565, 6;
	@%p704 bra 	$L__BB4_739;
	shr.u32 	%r5053, %r1179, 23;
	st.local.u32 	[%rd1+24], %rd3745;
	and.b32  	%r1183, %r5053, 31;
	and.b32  	%r5054, %r5053, 224;
	add.s32 	%r5055, %r5054, -128;
	shr.u32 	%r5056, %r5055, 5;
	mul.wide.u32 	%rd2307, %r5056, 4;
	sub.s64 	%rd597, %rd1, %rd2307;
	ld.local.u32 	%r8566, [%rd597+24];
	ld.local.u32 	%r8567, [%rd597+20];
	setp.eq.s32 	%p705, %r1183, 0;
	@%p705 bra 	$L__BB4_742;
	shf.l.wrap.b32 	%r8566, %r8567, %r8566, %r1183;
	ld.local.u32 	%r5057, [%rd597+16];
	shf.l.wrap.b32 	%r8567, %r5057, %r8567, %r1183;
$L__BB4_742:
	shr.u32 	%r5058, %r8566, 30;
	shf.l.wrap.b32 	%r5059, %r8567, %r8566, 2;
	shl.b32 	%r5060, %r8567, 2;
	shr.u32 	%r5061, %r5059, 31;
	add.s32 	%r5062, %r5061, %r5058;
	neg.s32 	%r5063, %r5062;
	setp.lt.s32 	%p706, %r1179, 0;
	selp.b32 	%r8568, %r5063, %r5062, %p706;
	xor.b32  	%r5064, %r5059, %r1179;
	shr.s32 	%r5065, %r5059, 31;
	xor.b32  	%r5066, %r5065, %r5059;
	xor.b32  	%r5067, %r5065, %r5060;
	cvt.u64.u32 	%rd2308, %r5066;
	shl.b64 	%rd2309, %rd2308, 32;
	cvt.u64.u32 	%rd2310, %r5067;
	or.b64  	%rd2311, %rd2309, %rd2310;
	cvt.rn.f64.s64 	%fd169, %rd2311;
	mul.f64 	%fd170, %fd169, 0d3BF921FB54442D19;
	cvt.rn.f32.f64 	%f3101, %fd170;
	neg.f32 	%f3102, %f3101;
	setp.lt.s32 	%p707, %r5064, 0;
	selp.f32 	%f6024, %f3102, %f3101, %p707;
$L__BB4_743:
	mul.rn.f32 	%f3104, %f6024, %f6024;
	and.b32  	%r5069, %r8568, 1;
	setp.eq.b32 	%p708, %r5069, 1;
	selp.f32 	%f3105, 0f3F800000, %f6024, %p708;
	fma.rn.f32 	%f3106, %f3104, %f3105, 0f00000000;
	fma.rn.f32 	%f3107, %f3104, 0f37CBAC00, 0fBAB607ED;
	selp.f32 	%f3108, %f3107, 0fB94D4153, %p708;
	selp.f32 	%f3109, 0f3D2AAABB, 0f3C0885E4, %p708;
	fma.rn.f32 	%f3110, %f3108, %f3104, %f3109;
	selp.f32 	%f3111, 0fBEFFFFFF, 0fBE2AAAA8, %p708;
	fma.rn.f32 	%f3112, %f3110, %f3104, %f3111;
	fma.rn.f32 	%f3113, %f3112, %f3106, %f3105;
	and.b32  	%r5070, %r8568, 2;
	setp.eq.s32 	%p709, %r5070, 0;
	mov.f32 	%f3114, 0f00000000;
	sub.f32 	%f3115, %f3114, %f3113;
	selp.f32 	%f6026, %f3113, %f3115, %p709;
	setp.leu.f32 	%p710, %f450, 0f3F800000;
	@%p710 bra 	$L__BB4_753;
	mul.f32 	%f3116, %f6026, 0f3F22F983;
	cvt.rni.s32.f32 	%r8572, %f3116;
	cvt.rn.f32.s32 	%f3117, %r8572;
	fma.rn.f32 	%f3118, %f3117, 0fBFC90FDA, %f6026;
	fma.rn.f32 	%f3119, %f3117, 0fB3A22168, %f3118;
	fma.rn.f32 	%f6025, %f3117, 0fA7C234C5, %f3119;
	abs.f32 	%f547, %f6026;
	setp.ltu.f32 	%p711, %f547, 0f47CE4780;
	@%p711 bra 	$L__BB4_752;
	setp.neu.f32 	%p712, %f547, 0f7F800000;
	@%p712 bra 	$L__BB4_747;
	mov.f32 	%f3122, 0f00000000;
	mul.rn.f32 	%f6025, %f6026, %f3122;
	mov.b32 	%r8572, 0;
	bra.uni 	$L__BB4_752;
$L__BB4_747:
	mov.b32 	%r1193, %f6026;
	shl.b32 	%r5072, %r1193, 8;
	or.b32  	%r1194, %r5072, -2147483648;
	mov.b64 	%rd3748, 0;
	mov.b32 	%r8569, 0;
	mov.u64 	%rd3746, __cudart_i2opi_f;
	mov.u64 	%rd3747, %rd1;
$L__BB4_748:
	.pragma "nounroll";
	ld.global.nc.u32 	%r5073, [%rd3746];
	mad.wide.u32 	%rd2314, %r5073, %r1194, %rd3748;
	shr.u64 	%rd3748, %rd2314, 32;
	st.local.u32 	[%rd3747], %rd2314;
	add.s32 	%r8569, %r8569, 1;
	add.s64 	%rd3747, %rd3747, 4;
	add.s64 	%rd3746, %rd3746, 4;
	setp.ne.s32 	%p713, %r8569, 6;
	@%p713 bra 	$L__BB4_748;
	shr.u32 	%r5074, %r1193, 23;
	st.local.u32 	[%rd1+24], %rd3748;
	and.b32  	%r1197, %r5074, 31;
	and.b32  	%r5075, %r5074, 224;
	add.s32 	%r5076, %r5075, -128;
	shr.u32 	%r5077, %r5076, 5;
	mul.wide.u32 	%rd2315, %r5077, 4;
	sub.s64 	%rd604, %rd1, %rd2315;
	ld.local.u32 	%r8570, [%rd604+24];
	ld.local.u32 	%r8571, [%rd604+20];
	setp.eq.s32 	%p714, %r1197, 0;
	@%p714 bra 	$L__BB4_751;
	shf.l.wrap.b32 	%r8570, %r8571, %r8570, %r1197;
	ld.local.u32 	%r5078, [%rd604+16];
	shf.l.wrap.b32 	%r8571, %r5078, %r8571, %r1197;
$L__BB4_751:
	shr.u32 	%r5079, %r8570, 30;
	shf.l.wrap.b32 	%r5080, %r8571, %r8570, 2;
	shl.b32 	%r5081, %r8571, 2;
	shr.u32 	%r5082, %r5080, 31;
	add.s32 	%r5083, %r5082, %r5079;
	neg.s32 	%r5084, %r5083;
	setp.lt.s32 	%p715, %r1193, 0;
	selp.b32 	%r8572, %r5084, %r5083, %p715;
	xor.b32  	%r5085, %r5080, %r1193;
	shr.s32 	%r5086, %r5080, 31;
	xor.b32  	%r5087, %r5086, %r5080;
	xor.b32  	%r5088, %r5086, %r5081;
	cvt.u64.u32 	%rd2316, %r5087;
	shl.b64 	%rd2317, %rd2316, 32;
	cvt.u64.u32 	%rd2318, %r5088;
	or.b64  	%rd2319, %rd2317, %rd2318;
	cvt.rn.f64.s64 	%fd171, %rd2319;
	mul.f64 	%fd172, %fd171, 0d3BF921FB54442D19;
	cvt.rn.f32.f64 	%f3120, %fd172;
	neg.f32 	%f3121, %f3120;
	setp.lt.s32 	%p716, %r5085, 0;
	selp.f32 	%f6025, %f3121, %f3120, %p716;
$L__BB4_752:
	add.s32 	%r5090, %r8572, 1;
	mul.rn.f32 	%f3123, %f6025, %f6025;
	and.b32  	%r5091, %r8572, 1;
	setp.eq.b32 	%p717, %r5091, 1;
	selp.f32 	%f3124, %f6025, 0f3F800000, %p717;
	fma.rn.f32 	%f3125, %f3123, %f3124, 0f00000000;
	fma.rn.f32 	%f3126, %f3123, 0f37CBAC00, 0fBAB607ED;
	selp.f32 	%f3127, 0fB94D4153, %f3126, %p717;
	selp.f32 	%f3128, 0f3C0885E4, 0f3D2AAABB, %p717;
	fma.rn.f32 	%f3129, %f3127, %f3123, %f3128;
	selp.f32 	%f3130, 0fBE2AAAA8, 0fBEFFFFFF, %p717;
	fma.rn.f32 	%f3131, %f3129, %f3123, %f3130;
	fma.rn.f32 	%f3132, %f3131, %f3125, %f3124;
	and.b32  	%r5092, %r5090, 2;
	setp.eq.s32 	%p718, %r5092, 0;
	mov.f32 	%f3133, 0f00000000;
	sub.f32 	%f3134, %f3133, %f3132;
	selp.f32 	%f6026, %f3132, %f3134, %p718;
$L__BB4_753:
	setp.geu.f32 	%p719, %f450, 0f40400000;
	@%p719 bra 	$L__BB4_763;
	mul.f32 	%f3135, %f6026, 0f3F22F983;
	cvt.rni.s32.f32 	%r8576, %f3135;
	cvt.rn.f32.s32 	%f3136, %r8576;
	fma.rn.f32 	%f3137, %f3136, 0fBFC90FDA, %f6026;
	fma.rn.f32 	%f3138, %f3136, 0fB3A22168, %f3137;
	fma.rn.f32 	%f6027, %f3136, 0fA7C234C5, %f3138;
	abs.f32 	%f554, %f6026;
	setp.ltu.f32 	%p720, %f554, 0f47CE4780;
	@%p720 bra 	$L__BB4_762;
	setp.neu.f32 	%p721, %f554, 0f7F800000;
	@%p721 bra 	$L__BB4_757;
	mov.f32 	%f3141, 0f00000000;
	mul.rn.f32 	%f6027, %f6026, %f3141;
	mov.b32 	%r8576, 0;
	bra.uni 	$L__BB4_762;
$L__BB4_757:
	mov.b32 	%r1207, %f6026;
	shl.b32 	%r5094, %r1207, 8;
	or.b32  	%r1208, %r5094, -2147483648;
	mov.b64 	%rd3751, 0;
	mov.b32 	%r8573, 0;
	mov.u64 	%rd3749, __cudart_i2opi_f;
	mov.u64 	%rd3750, %rd1;
$L__BB4_758:
	.pragma "nounroll";
	ld.global.nc.u32 	%r5095, [%rd3749];
	mad.wide.u32 	%rd2322, %r5095, %r1208, %rd3751;
	shr.u64 	%rd3751, %rd2322, 32;
	st.local.u32 	[%rd3750], %rd2322;
	add.s32 	%r8573, %r8573, 1;
	add.s64 	%rd3750, %rd3750, 4;
	add.s64 	%rd3749, %rd3749, 4;
	setp.ne.s32 	%p722, %r8573, 6;
	@%p722 bra 	$L__BB4_758;
	shr.u32 	%r5096, %r1207, 23;
	st.local.u32 	[%rd1+24], %rd3751;
	and.b32  	%r1211, %r5096, 31;
	and.b32  	%r5097, %r5096, 224;
	add.s32 	%r5098, %r5097, -128;
	shr.u32 	%r5099, %r5098, 5;
	mul.wide.u32 	%rd2323, %r5099, 4;
	sub.s64 	%rd611, %rd1, %rd2323;
	ld.local.u32 	%r8574, [%rd611+24];
	ld.local.u32 	%r8575, [%rd611+20];
	setp.eq.s32 	%p723, %r1211, 0;
	@%p723 bra 	$L__BB4_761;
	shf.l.wrap.b32 	%r8574, %r8575, %r8574, %r1211;
	ld.local.u32 	%r5100, [%rd611+16];
	shf.l.wrap.b32 	%r8575, %r5100, %r8575, %r1211;
$L__BB4_761:
	shr.u32 	%r5101, %r8574, 30;
	shf.l.wrap.b32 	%r5102, %r8575, %r8574, 2;
	shl.b32 	%r5103, %r8575, 2;
	shr.u32 	%r5104, %r5102, 31;
	add.s32 	%r5105, %r5104, %r5101;
	neg.s32 	%r5106, %r5105;
	setp.lt.s32 	%p724, %r1207, 0;
	selp.b32 	%r8576, %r5106, %r5105, %p724;
	xor.b32  	%r5107, %r5102, %r1207;
	shr.s32 	%r5108, %r5102, 31;
	xor.b32  	%r5109, %r5108, %r5102;
	xor.b32  	%r5110, %r5108, %r5103;
	cvt.u64.u32 	%rd2324, %r5109;
	shl.b64 	%rd2325, %rd2324, 32;
	cvt.u64.u32 	%rd2326, %r5110;
	or.b64  	%rd2327, %rd2325, %rd2326;
	cvt.rn.f64.s64 	%fd173, %rd2327;
	mul.f64 	%fd174, %fd173, 0d3BF921FB54442D19;
	cvt.rn.f32.f64 	%f3139, %fd174;
	neg.f32 	%f3140, %f3139;
	setp.lt.s32 	%p725, %r5107, 0;
	selp.f32 	%f6027, %f3140, %f3139, %p725;
$L__BB4_762:
	mul.rn.f32 	%f3142, %f6027, %f6027;
	and.b32  	%r5112, %r8576, 1;
	setp.eq.b32 	%p726, %r5112, 1;
	selp.f32 	%f3143, 0f3F800000, %f6027, %p726;
	fma.rn.f32 	%f3144, %f3142, %f3143, 0f00000000;
	fma.rn.f32 	%f3145, %f3142, 0f37CBAC00, 0fBAB607ED;
	selp.f32 	%f3146, %f3145, 0fB94D4153, %p726;
	selp.f32 	%f3147, 0f3D2AAABB, 0f3C0885E4, %p726;
	fma.rn.f32 	%f3148, %f3146, %f3142, %f3147;
	selp.f32 	%f3149, 0fBEFFFFFF, 0fBE2AAAA8, %p726;
	fma.rn.f32 	%f3150, %f3148, %f3142, %f3149;
	fma.rn.f32 	%f3151, %f3150, %f3144, %f3143;
	and.b32  	%r5113, %r8576, 2;
	setp.eq.s32 	%p727, %r5113, 0;
	mov.f32 	%f3152, 0f00000000;
	sub.f32 	%f3153, %f3152, %f3151;
	selp.f32 	%f6026, %f3151, %f3153, %p727;
$L__BB4_763:
	setp.leu.f32 	%p728, %f2, %f6026;
	@%p728 bra 	$L__BB4_773;
	mul.f32 	%f3154, %f6026, 0f3F22F983;
	cvt.rni.s32.f32 	%r8580, %f3154;
	cvt.rn.f32.s32 	%f3155, %r8580;
	fma.rn.f32 	%f3156, %f3155, 0fBFC90FDA, %f6026;
	fma.rn.f32 	%f3157, %f3155, 0fB3A22168, %f3156;
	fma.rn.f32 	%f6029, %f3155, 0fA7C234C5, %f3157;
	abs.f32 	%f561, %f6026;
	setp.ltu.f32 	%p729, %f561, 0f47CE4780;
	@%p729 bra 	$L__BB4_772;
	setp.neu.f32 	%p730, %f561, 0f7F800000;
	@%p730 bra 	$L__BB4_767;
	mov.f32 	%f3160, 0f00000000;
	mul.rn.f32 	%f6029, %f6026, %f3160;
	mov.b32 	%r8580, 0;
	bra.uni 	$L__BB4_772;
$L__BB4_767:
	mov.b32 	%r1221, %f6026;
	shl.b32 	%r5115, %r1221, 8;
	or.b32  	%r1222, %r5115, -2147483648;
	mov.b64 	%rd3754, 0;
	mov.b32 	%r8577, 0;
	mov.u64 	%rd3752, __cudart_i2opi_f;
	mov.u64 	%rd3753, %rd1;
$L__BB4_768:
	.pragma "nounroll";
	ld.global.nc.u32 	%r5116, [%rd3752];
	mad.wide.u32 	%rd2330, %r5116, %r1222, %rd3754;
	shr.u64 	%rd3754, %rd2330, 32;
	st.local.u32 	[%rd3753], %rd2330;
	add.s32 	%r8577, %r8577, 1;
	add.s64 	%rd3753, %rd3753, 4;
	add.s64 	%rd3752, %rd3752, 4;
	setp.ne.s32 	%p731, %r8577, 6;
	@%p731 bra 	$L__BB4_768;
	shr.u32 	%r5117, %r1221, 23;
	st.local.u32 	[%rd1+24], %rd3754;
	and.b32  	%r1225, %r5117, 31;
	and.b32  	%r5118, %r5117, 224;
	add.s32 	%r5119, %r5118, -128;
	shr.u32 	%r5120, %r5119, 5;
	mul.wide.u32 	%rd2331, %r5120, 4;
	sub.s64 	%rd618, %rd1, %rd2331;
	ld.local.u32 	%r8578, [%rd618+24];
	ld.local.u32 	%r8579, [%rd618+20];
	setp.eq.s32 	%p732, %r1225, 0;
	@%p732 bra 	$L__BB4_771;
	shf.l.wrap.b32 	%r8578, %r8579, %r8578, %r1225;
	ld.local.u32 	%r5121, [%rd618+16];
	shf.l.wrap.b32 	%r8579, %r5121, %r8579, %r1225;
$L__BB4_771:
	shr.u32 	%r5122, %r8578, 30;
	shf.l.wrap.b32 	%r5123, %r8579, %r8578, 2;
	shl.b32 	%r5124, %r8579, 2;
	shr.u32 	%r5125, %r5123, 31;
	add.s32 	%r5126, %r5125, %r5122;
	neg.s32 	%r5127, %r5126;
	setp.lt.s32 	%p733, %r1221, 0;
	selp.b32 	%r8580, %r5127, %r5126, %p733;
	xor.b32  	%r5128, %r5123, %r1221;
	shr.s32 	%r5129, %r5123, 31;
	xor.b32  	%r5130, %r5129, %r5123;
	xor.b32  	%r5131, %r5129, %r5124;
	cvt.u64.u32 	%rd2332, %r5130;
	shl.b64 	%rd2333, %rd2332, 32;
	cvt.u64.u32 	%rd2334, %r5131;
	or.b64  	%rd2335, %rd2333, %rd2334;
	cvt.rn.f64.s64 	%fd175, %rd2335;
	mul.f64 	%fd176, %fd175, 0d3BF921FB54442D19;
	cvt.rn.f32.f64 	%f3158, %fd176;
	neg.f32 	%f3159, %f3158;
	setp.lt.s32 	%p734, %r5128, 0;
	selp.f32 	%f6029, %f3159, %f3158, %p734;
$L__BB4_772:
	mul.rn.f32 	%f3161, %f6029, %f6029;
	and.b32  	%r5133, %r8580, 1;
	setp.eq.b32 	%p735, %r5133, 1;
	selp.f32 	%f3162, 0f3F800000, %f6029, %p735;
	fma.rn.f32 	%f3163, %f3161, %f3162, 0f00000000;
	fma.rn.f32 	%f3164, %f3161, 0f37CBAC00, 0fBAB607ED;
	selp.f32 	%f3165, %f3164, 0fB94D4153, %p735;
	selp.f32 	%f3166, 0f3D2AAABB, 0f3C0885E4, %p735;
	fma.rn.f32 	%f3167, %f3165, %f3161, %f3166;
	selp.f32 	%f3168, 0fBEFFFFFF, 0fBE2AAAA8, %p735;
	fma.rn.f32 	%f3169, %f3167, %f3161, %f3168;
	fma.rn.f32 	%f3170, %f3169, %f3163, %f3162;
	and.b32  	%r5134, %r8580, 2;
	setp.eq.s32 	%p736, %r5134, 0;
	mov.f32 	%f3171, 0f00000000;
	sub.f32 	%f3172, %f3171, %f3170;
	selp.f32 	%f6026, %f3170, %f3172, %p736;
$L__BB4_773:
	mul.f32 	%f3173, %f6026, 0f3F22F983;
	cvt.rni.s32.f32 	%r8584, %f3173;
	cvt.rn.f32.s32 	%f3174, %r8584;
	fma.rn.f32 	%f3175, %f3174, 0fBFC90FDA, %f6026;
	fma.rn.f32 	%f3176, %f3174, 0fB3A22168, %f3175;
	fma.rn.f32 	%f6031, %f3174, 0fA7C234C5, %f3176;
	abs.f32 	%f568, %f6026;
	setp.ltu.f32 	%p737, %f568, 0f47CE4780;
	@%p737 bra 	$L__BB4_781;
	setp.neu.f32 	%p738, %f568, 0f7F800000;
	@%p738 bra 	$L__BB4_776;
	mov.f32 	%f3179, 0f00000000;
	mul.rn.f32 	%f6031, %f6026, %f3179;
	mov.b32 	%r8584, 0;
	bra.uni 	$L__BB4_781;
$L__BB4_776:
	mov.b32 	%r1235, %f6026;
	shl.b32 	%r5136, %r1235, 8;
	or.b32  	%r1236, %r5136, -2147483648;
	mov.b64 	%rd3757, 0;
	mov.b32 	%r8581, 0;
	mov.u64 	%rd3755, __cudart_i2opi_f;
	mov.u64 	%rd3756, %rd1;
$L__BB4_777:
	.pragma "nounroll";
	ld.global.nc.u32 	%r5137, [%rd3755];
	mad.wide.u32 	%rd2338, %r5137, %r1236, %rd3757;
	shr.u64 	%rd3757, %rd2338, 32;
	st.local.u32 	[%rd3756], %rd2338;
	add.s32 	%r8581, %r8581, 1;
	add.s64 	%rd3756, %rd3756, 4;
	add.s64 	%rd3755, %rd3755, 4;
	setp.ne.s32 	%p739, %r8581, 6;
	@%p739 bra 	$L__BB4_777;
	shr.u32 	%r5138, %r1235, 23;
	st.local.u32 	[%rd1+24], %rd3757;
	and.b32  	%r1239, %r5138, 31;
	and.b32  	%r5139, %r5138, 224;
	add.s32 	%r5140, %r5139, -128;
	shr.u32 	%r5141, %r5140, 5;
	mul.wide.u32 	%rd2339, %r5141, 4;
	sub.s64 	%rd625, %rd1, %rd2339;
	ld.local.u32 	%r8582, [%rd625+24];
	ld.local.u32 	%r8583, [%rd625+20];
	setp.eq.s32 	%p740, %r1239, 0;
	@%p740 bra 	$L__BB4_780;
	shf.l.wrap.b32 	%r8582, %r8583, %r8582, %r1239;
	ld.local.u32 	%r5142, [%rd625+16];
	shf.l.wrap.b32 	%r8583, %r5142, %r8583, %r1239;
$L__BB4_780:
	shr.u32 	%r5143, %r8582, 30;
	shf.l.wrap.b32 	%r5144, %r8583, %r8582, 2;
	shl.b32 	%r5145, %r8583, 2;
	shr.u32 	%r5146, %r5144, 31;
	add.s32 	%r5147, %r5146, %r5143;
	neg.s32 	%r5148, %r5147;
	setp.lt.s32 	%p741, %r1235, 0;
	selp.b32 	%r8584, %r5148, %r5147, %p741;
	xor.b32  	%r5149, %r5144, %r1235;
	shr.s32 	%r5150, %r5144, 31;
	xor.b32  	%r5151, %r5150, %r5144;
	xor.b32  	%r5152, %r5150, %r5145;
	cvt.u64.u32 	%rd2340, %r5151;
	shl.b64 	%rd2341, %rd2340, 32;
	cvt.u64.u32 	%rd2342, %r5152;
	or.b64  	%rd2343, %rd2341, %rd2342;
	cvt.rn.f64.s64 	%fd177, %rd2343;
	mul.f64 	%fd178, %fd177, 0d3BF921FB54442D19;
	cvt.rn.f32.f64 	%f3177, %fd178;
	neg.f32 	%f3178, %f3177;
	setp.lt.s32 	%p742, %r5149, 0;
	selp.f32 	%f6031, %f3178, %f3177, %p742;
$L__BB4_781:
	mul.rn.f32 	%f3180, %f6031, %f6031;
	and.b32  	%r5154, %r8584, 1;
	setp.eq.b32 	%p743, %r5154, 1;
	selp.f32 	%f3181, 0f3F800000, %f6031, %p743;
	fma.rn.f32 	%f3182, %f3180, %f3181, 0f00000000;
	fma.rn.f32 	%f3183, %f3180, 0f37CBAC00, 0fBAB607ED;
	selp.f32 	%f3184, %f3183, 0fB94D4153, %p743;
	selp.f32 	%f3185, 0f3D2AAABB, 0f3C0885E4, %p743;
	fma.rn.f32 	%f3186, %f3184, %f3180, %f3185;
	selp.f32 	%f3187, 0fBEFFFFFF, 0fBE2AAAA8, %p743;
	fma.rn.f32 	%f3188, %f3186, %f3180, %f3187;
	fma.rn.f32 	%f3189, %f3188, %f3182, %f3181;
	and.b32  	%r5155, %r8584, 2;
	setp.eq.s32 	%p744, %r5155, 0;
	mov.f32 	%f3190, 0f00000000;
	sub.f32 	%f3191, %f3190, %f3189;
	selp.f32 	%f6033, %f3189, %f3191, %p744;
	setp.leu.f32 	%p745, %f6033, %f2;
	@%p745 bra 	$L__BB4_791;
	mul.f32 	%f3192, %f6033, 0f3F22F983;
	cvt.rni.s32.f32 	%r8588, %f3192;
	cvt.rn.f32.s32 	%f3193, %r8588;
	fma.rn.f32 	%f3194, %f3193, 0fBFC90FDA, %f6033;
	fma.rn.f32 	%f3195, %f3193, 0fB3A22168, %f3194;
	fma.rn.f32 	%f6032, %f3193, 0fA7C234C5, %f3195;
	abs.f32 	%f574, %f6033;
	setp.ltu.f32 	%p746, %f574, 0f47CE4780;
	@%p746 bra 	$L__BB4_790;
	setp.neu.f32 	%p747, %f574, 0f7F800000;
	@%p747 bra 	$L__BB4_785;
	mov.f32 	%f3198, 0f00000000;
	mul.rn.f32 	%f6032, %f6033, %f3198;
	mov.b32 	%r8588, 0;
	bra.uni 	$L__BB4_790;
$L__BB4_785:
	mov.b32 	%r1249, %f6033;
	shl.b32 	%r5157, %r1249, 8;
	or.b32  	%r1250, %r5157, -2147483648;
	mov.b64 	%rd3760, 0;
	mov.b32 	%r8585, 0;
	mov.u64 	%rd3758, __cudart_i2opi_f;
	mov.u64 	%rd3759, %rd1;
$L__BB4_786:
	.pragma "nounroll";
	ld.global.nc.u32 	%r5158, [%rd3758];
	mad.wide.u32 	%rd2346, %r5158, %r1250, %rd3760;
	shr.u64 	%rd3760, %rd2346, 32;
	st.local.u32 	[%rd3759], %rd2346;
	add.s32 	%r8585, %r8585, 1;
	add.s64 	%rd3759, %rd3759, 4;
	add.s64 	%rd3758, %rd3758, 4;
	setp.ne.s32 	%p748, %r8585, 6;
	@%p748 bra 	$L__BB4_786;
	shr.u32 	%r5159, %r1249, 23;
	st.local.u32 	[%rd1+24], %rd3760;
	and.b32  	%r1253, %r5159, 31;
	and.b32  	%r5160, %r5159, 224;
	add.s32 	%r5161, %r5160, -128;
	shr.u32 	%r5162, %r5161, 5;
	mul.wide.u32 	%rd2347, %r5162, 4;
	sub.s64 	%rd632, %rd1, %rd2347;
	ld.local.u32 	%r8586, [%rd632+24];
	ld.local.u32 	%r8587, [%rd632+20];
	setp.eq.s32 	%p749, %r1253, 0;
	@%p749 bra 	$L__BB4_789;
	shf.l.wrap.b32 	%r8586, %r8587, %r8586, %r1253;
	ld.local.u32 	%r5163, [%rd632+16];
	shf.l.wrap.b32 	%r8587, %r5163, %r8587, %r1253;
$L__BB4_789:
	shr.u32 	%r5164, %r8586, 30;
	shf.l.wrap.b32 	%r5165, %r8587, %r8586, 2;
	shl.b32 	%r5166, %r8587, 2;
	shr.u32 	%r5167, %r5165, 31;
	add.s32 	%r5168, %r5167, %r5164;
	neg.s32 	%r5169, %r5168;
	setp.lt.s32 	%p750, %r1249, 0;
	selp.b32 	%r8588, %r5169, %r5168, %p750;
	xor.b32  	%r5170, %r5165, %r1249;
	shr.s32 	%r5171, %r5165, 31;
	xor.b32  	%r5172, %r5171, %r5165;
	xor.b32  	%r5173, %r5171, %r5166;
	cvt.u64.u32 	%rd2348, %r5172;
	shl.b64 	%rd2349, %rd2348, 32;
	cvt.u64.u32 	%rd2350, %r5173;
	or.b64  	%rd2351, %rd2349, %rd2350;
	cvt.rn.f64.s64 	%fd179, %rd2351;
	mul.f64 	%fd180, %fd179, 0d3BF921FB54442D19;
	cvt.rn.f32.f64 	%f3196, %fd180;
	neg.f32 	%f3197, %f3196;
	setp.lt.s32 	%p751, %r5170, 0;
	selp.f32 	%f6032, %f3197, %f3196, %p751;
$L__BB4_790:
	add.s32 	%r5175, %r8588, 1;
	mul.rn.f32 	%f3199, %f6032, %f6032;
	and.b32  	%r5176, %r8588, 1;
	setp.eq.b32 	%p752, %r5176, 1;
	selp.f32 	%f3200, %f6032, 0f3F800000, %p752;
	fma.rn.f32 	%f3201, %f3199, %f3200, 0f00000000;
	fma.rn.f32 	%f3202, %f3199, 0f37CBAC00, 0fBAB607ED;
	selp.f32 	%f3203, 0fB94D4153, %f3202, %p752;
	selp.f32 	%f3204, 0f3C0885E4, 0f3D2AAABB, %p752;
	fma.rn.f32 	%f3205, %f3203, %f3199, %f3204;
	selp.f32 	%f3206, 0fBE2AAAA8, 0fBEFFFFFF, %p752;
	fma.rn.f32 	%f3207, %f3205, %f3199, %f3206;
	fma.rn.f32 	%f3208, %f3207, %f3201, %f3200;
	and.b32  	%r5177, %r5175, 2;
	setp.eq.s32 	%p753, %r5177, 0;
	mov.f32 	%f3209, 0f00000000;
	sub.f32 	%f3210, %f3209, %f3208;
	selp.f32 	%f6033, %f3208, %f3210, %p753;
$L__BB4_791:
	mul.f32 	%f3211, %f6033, 0f3F22F983;
	cvt.rni.s32.f32 	%r8592, %f3211;
	cvt.rn.f32.s32 	%f3212, %r8592;
	fma.rn.f32 	%f3213, %f3212, 0fBFC90FDA, %f6033;
	fma.rn.f32 	%f3214, %f3212, 0fB3A22168, %f3213;
	fma.rn.f32 	%f6034, %f3212, 0fA7C234C5, %f3214;
	abs.f32 	%f581, %f6033;
	setp.ltu.f32 	%p754, %f581, 0f47CE4780;
	@%p754 bra 	$L__BB4_799;
	setp.neu.f32 	%p755, %f581, 0f7F800000;
	@%p755 bra 	$L__BB4_794;
	mov.f32 	%f3217, 0f00000000;
	mul.rn.f32 	%f6034, %f6033, %f3217;
	mov.b32 	%r8592, 0;
	bra.uni 	$L__BB4_799;
$L__BB4_794:
	mov.b32 	%r1263, %f6033;
	shl.b32 	%r5179, %r1263, 8;
	or.b32  	%r1264, %r5179, -2147483648;
	mov.b64 	%rd3763, 0;
	mov.b32 	%r8589, 0;
	mov.u64 	%rd3761, __cudart_i2opi_f;
	mov.u64 	%rd3762, %rd1;
$L__BB4_795:
	.pragma "nounroll";
	ld.global.nc.u32 	%r5180, [%rd3761];
	mad.wide.u32 	%rd2354, %r5180, %r1264, %rd3763;
	shr.u64 	%rd3763, %rd2354, 32;
	st.local.u32 	[%rd3762], %rd2354;
	add.s32 	%r8589, %r8589, 1;
	add.s64 	%rd3762, %rd3762, 4;
	add.s64 	%rd3761, %rd3761, 4;
	setp.ne.s32 	%p756, %r8589, 6;
	@%p756 bra 	$L__BB4_795;
	shr.u32 	%r5181, %r1263, 23;
	st.local.u32 	[%rd1+24], %rd3763;
	and.b32  	%r1267, %r5181, 31;
	and.b32  	%r5182, %r5181, 224;
	add.s32 	%r5183, %r5182, -128;
	shr.u32 	%r5184, %r5183, 5;
	mul.wide.u32 	%rd2355, %r5184, 4;
	sub.s64 	%rd639, %rd1, %rd2355;
	ld.local.u32 	%r8590, [%rd639+24];
	ld.local.u32 	%r8591, [%rd639+20];
	setp.eq.s32 	%p757, %r1267, 0;
	@%p757 bra 	$L__BB4_798;
	shf.l.wrap.b32 	%r8590, %r8591, %r8590, %r1267;
	ld.local.u32 	%r5185, [%rd639+16];
	shf.l.wrap.b32 	%r8591, %r5185, %r8591, %r1267;
$L__BB4_798:
	shr.u32 	%r5186, %r8590, 30;
	shf.l.wrap.b32 	%r5187, %r8591, %r8590, 2;
	shl.b32 	%r5188, %r8591, 2;
	shr.u32 	%r5189, %r5187, 31;
	add.s32 	%r5190, %r5189, %r5186;
	neg.s32 	%r5191, %r5190;
	setp.lt.s32 	%p758, %r1263, 0;
	selp.b32 	%r8592, %r5191, %r5190, %p758;
	xor.b32  	%r5192, %r5187, %r1263;
	shr.s32 	%r5193, %r5187, 31;
	xor.b32  	%r5194, %r5193, %r5187;
	xor.b32  	%r5195, %r5193, %r5188;
	cvt.u64.u32 	%rd2356, %r5194;
	shl.b64 	%rd2357, %rd2356, 32;
	cvt.u64.u32 	%rd2358, %r5195;
	or.b64  	%rd2359, %rd2357, %rd2358;
	cvt.rn.f64.s64 	%fd181, %rd2359;
	mul.f64 	%fd182, %fd181, 0d3BF921FB54442D19;
	cvt.rn.f32.f64 	%f3215, %fd182;
	neg.f32 	%f3216, %f3215;
	setp.lt.s32 	%p759, %r5192, 0;
	selp.f32 	%f6034, %f3216, %f3215, %p759;
$L__BB4_799:
	mul.rn.f32 	%f3218, %f6034, %f6034;
	and.b32  	%r5197, %r8592, 1;
	setp.eq.b32 	%p760, %r5197, 1;
	selp.f32 	%f3219, 0f3F800000, %f6034, %p760;
	fma.rn.f32 	%f3220, %f3218, %f3219, 0f00000000;
	fma.rn.f32 	%f3221, %f3218, 0f37CBAC00, 0fBAB607ED;
	selp.f32 	%f3222, %f3221, 0fB94D4153, %p760;
	selp.f32 	%f3223, 0f3D2AAABB, 0f3C0885E4, %p760;
	fma.rn.f32 	%f3224, %f3222, %f3218, %f3223;
	selp.f32 	%f3225, 0fBEFFFFFF, 0fBE2AAAA8, %p760;
	fma.rn.f32 	%f3226, %f3224, %f3218, %f3225;
	fma.rn.f32 	%f3227, %f3226, %f3220, %f3219;
	and.b32  	%r5198, %r8592, 2;
	setp.eq.s32 	%p761, %r5198, 0;
	mov.f32 	%f3228, 0f00000000;
	sub.f32 	%f3229, %f3228, %f3227;
	selp.f32 	%f6036, %f3227, %f3229, %p761;
	setp.geu.f32 	%p762, %f310, 0f40A00000;
	@%p762 bra 	$L__BB4_809;
	mul.f32 	%f3230, %f6036, 0f3F22F983;
	cvt.rni.s32.f32 	%r8596, %f3230;
	cvt.rn.f32.s32 	%f3231, %r8596;
	fma.rn.f32 	%f3232, %f3231, 0fBFC90FDA, %f6036;
	fma.rn.f32 	%f3233, %f3231, 0fB3A22168, %f3232;
	fma.rn.f32 	%f6035, %f3231, 0fA7C234C5, %f3233;
	abs.f32 	%f587, %f6036;
	setp.ltu.f32 	%p763, %f587, 0f47CE4780;
	@%p763 bra 	$L__BB4_808;
	setp.neu.f32 	%p764, %f587, 0f7F800000;
	@%p764 bra 	$L__BB4_803;
	mov.f32 	%f3236, 0f00000000;
	mul.rn.f32 	%f6035, %f6036, %f3236;
	mov.b32 	%r8596, 0;
	bra.uni 	$L__BB4_808;
$L__BB4_803:
	mov.b32 	%r1277, %f6036;
	shl.b32 	%r5200, %r1277, 8;
	or.b32  	%r1278, %r5200, -2147483648;
	mov.b64 	%rd3766, 0;
	mov.b32 	%r8593, 0;
	mov.u64 	%rd3764, __cudart_i2opi_f;
	mov.u64 	%rd3765, %rd1;
$L__BB4_804:
	.pragma "nounroll";
	ld.global.nc.u32 	%r5201, [%rd3764];
	mad.wide.u32 	%rd2362, %r5201, %r1278, %rd3766;
	shr.u64 	%rd3766, %rd2362, 32;
	st.local.u32 	[%rd3765], %rd2362;
	add.s32 	%r8593, %r8593, 1;
	add.s64 	%rd3765, %rd3765, 4;
	add.s64 	%rd3764, %rd3764, 4;
	setp.ne.s32 	%p765, %r8593, 6;
	@%p765 bra 	$L__BB4_804;
	shr.u32 	%r5202, %r1277, 23;
	st.local.u32 	[%rd1+24], %rd3766;
	and.b32  	%r1281, %r5202, 31;
	and.b32  	%r5203, %r5202, 224;
	add.s32 	%r5204, %r5203, -128;
	shr.u32 	%r5205, %r5204, 5;
	mul.wide.u32 	%rd2363, %r5205, 4;
	sub.s64 	%rd646, %rd1, %rd2363;
	ld.local.u32 	%r8594, [%rd646+24];
	ld.local.u32 	%r8595, [%rd646+20];
	setp.eq.s32 	%p766, %r1281, 0;
	@%p766 bra 	$L__BB4_807;
	shf.l.wrap.b32 	%r8594, %r8595, %r8594, %r1281;
	ld.local.u32 	%r5206, [%rd646+16];
	shf.l.wrap.b32 	%r8595, %r5206, %r8595, %r1281;
$L__BB4_807:
	shr.u32 	%r5207, %r8594, 30;
	shf.l.wrap.b32 	%r5208, %r8595, %r8594, 2;
	shl.b32 	%r5209, %r8595, 2;
	shr.u32 	%r5210, %r5208, 31;
	add.s32 	%r5211, %r5210, %r5207;
	neg.s32 	%r5212, %r5211;
	setp.lt.s32 	%p767, %r1277, 0;
	selp.b32 	%r8596, %r5212, %r5211, %p767;
	xor.b32  	%r5213, %r5208, %r1277;
	shr.s32 	%r5214, %r5208, 31;
	xor.b32  	%r5215, %r5214, %r5208;
	xor.b32  	%r5216, %r5214, %r5209;
	cvt.u64.u32 	%rd2364, %r5215;
	shl.b64 	%rd2365, %rd2364, 32;
	cvt.u64.u32 	%rd2366, %r5216;
	or.b64  	%rd2367, %rd2365, %rd2366;
	cvt.rn.f64.s64 	%fd183, %rd2367;
	mul.f64 	%fd184, %fd183, 0d3BF921FB54442D19;
	cvt.rn.f32.f64 	%f3234, %fd184;
	neg.f32 	%f3235, %f3234;
	setp.lt.s32 	%p768, %r5213, 0;
	selp.f32 	%f6035, %f3235, %f3234, %p768;
$L__BB4_808:
	add.s32 	%r5218, %r8596, 1;
	mul.rn.f32 	%f3237, %f6035, %f6035;
	and.b32  	%r5219, %r8596, 1;
	setp.eq.b32 	%p769, %r5219, 1;
	selp.f32 	%f3238, %f6035, 0f3F800000, %p769;
	fma.rn.f32 	%f3239, %f3237, %f3238, 0f00000000;
	fma.rn.f32 	%f3240, %f3237, 0f37CBAC00, 0fBAB607ED;
	selp.f32 	%f3241, 0fB94D4153, %f3240, %p769;
	selp.f32 	%f3242, 0f3C0885E4, 0f3D2AAABB, %p769;
	fma.rn.f32 	%f3243, %f3241, %f3237, %f3242;
	selp.f32 	%f3244, 0fBE2AAAA8, 0fBEFFFFFF, %p769;
	fma.rn.f32 	%f3245, %f3243, %f3237, %f3244;
	fma.rn.f32 	%f3246, %f3245, %f3239, %f3238;
	and.b32  	%r5220, %r5218, 2;
	setp.eq.s32 	%p770, %r5220, 0;
	mov.f32 	%f3247, 0f00000000;
	sub.f32 	%f3248, %f3247, %f3246;
	selp.f32 	%f6036, %f3246, %f3248, %p770;
$L__BB4_809:
	setp.leu.f32 	%p771, %f310, %f2;
	@%p771 bra 	$L__BB4_819;
	mul.f32 	%f3249, %f6036, 0f3F22F983;
	cvt.rni.s32.f32 	%r8600, %f3249;
	cvt.rn.f32.s32 	%f3250, %r8600;
	fma.rn.f32 	%f3251, %f3250, 0fBFC90FDA, %f6036;
	fma.rn.f32 	%f3252, %f3250, 0fB3A22168, %f3251;
	fma.rn.f32 	%f6037, %f3250, 0fA7C234C5, %f3252;
	abs.f32 	%f594, %f6036;
	setp.ltu.f32 	%p772, %f594, 0f47CE4780;
	@%p772 bra 	$L__BB4_818;
	setp.neu.f32 	%p773, %f594, 0f7F800000;
	@%p773 bra 	$L__BB4_813;
	mov.f32 	%f3255, 0f00000000;
	mul.rn.f32 	%f6037, %f6036, %f3255;
	mov.b32 	%r8600, 0;
	bra.uni 	$L__BB4_818;
$L__BB4_813:
	mov.b32 	%r1291, %f6036;
	shl.b32 	%r5222, %r1291, 8;
	or.b32  	%r1292, %r5222, -2147483648;
	mov.b64 	%rd3769, 0;
	mov.b32 	%r8597, 0;
	mov.u64 	%rd3767, __cudart_i2opi_f;
	mov.u64 	%rd3768, %rd1;
$L__BB4_814:
	.pragma "nounroll";
	ld.global.nc.u32 	%r5223, [%rd3767];
	mad.wide.u32 	%rd2370, %r5223, %r1292, %rd3769;
	shr.u64 	%rd3769, %rd2370, 32;
	st.local.u32 	[%rd3768], %rd2370;
	add.s32 	%r8597, %r8597, 1;
	add.s64 	%rd3768, %rd3768, 4;
	add.s64 	%rd3767, %rd3767, 4;
	setp.ne.s32 	%p774, %r8597, 6;
	@%p774 bra 	$L__BB4_814;
	shr.u32 	%r5224, %r1291, 23;
	st.local.u32 	[%rd1+24], %rd3769;
	and.b32  	%r1295, %r5224, 31;
	and.b32  	%r5225, %r5224, 224;
	add.s32 	%r5226, %r5225, -128;
	shr.u32 	%r5227, %r5226, 5;
	mul.wide.u32 	%rd2371, %r5227, 4;
	sub.s64 	%rd653, %rd1, %rd2371;
	ld.local.u32 	%r8598, [%rd653+24];
	ld.local.u32 	%r8599, [%rd653+20];
	setp.eq.s32 	%p775, %r1295, 0;
	@%p775 bra 	$L__BB4_817;
	shf.l.wrap.b32 	%r8598, %r8599, %r8598, %r1295;
	ld.local.u32 	%r5228, [%rd653+16];
	shf.l.wrap.b32 	%r8599, %r5228, %r8599, %r1295;
$L__BB4_817:
	shr.u32 	%r5229, %r8598, 30;
	shf.l.wrap.b32 	%r5230, %r8599, %r8598, 2;
	shl.b32 	%r5231, %r8599, 2;
	shr.u32 	%r5232, %r5230, 31;
	add.s32 	%r5233, %r5232, %r5229;
	neg.s32 	%r5234, %r5233;
	setp.lt.s32 	%p776, %r1291, 0;
	selp.b32 	%r8600, %r5234, %r5233, %p776;
	xor.b32  	%r5235, %r5230, %r1291;
	shr.s32 	%r5236, %r5230, 31;
	xor.b32  	%r5237, %r5236, %r5230;
	xor.b32  	%r5238, %r5236, %r5231;
	cvt.u64.u32 	%rd2372, %r5237;
	shl.b64 	%rd2373, %rd2372, 32;
	cvt.u64.u32 	%rd2374, %r5238;
	or.b64  	%rd2375, %rd2373, %rd2374;
	cvt.rn.f64.s64 	%fd185, %rd2375;
	mul.f64 	%fd186, %fd185, 0d3BF921FB54442D19;
	cvt.rn.f32.f64 	%f3253, %fd186;
	neg.f32 	%f3254, %f3253;
	setp.lt.s32 	%p777, %r5235, 0;
	selp.f32 	%f6037, %f3254, %f3253, %p777;
$L__BB4_818:
	mul.rn.f32 	%f3256, %f6037, %f6037;
	and.b32  	%r5240, %r8600, 1;
	setp.eq.b32 	%p778, %r5240, 1;
	selp.f32 	%f3257, 0f3F800000, %f6037, %p778;
	fma.rn.f32 	%f3258, %f3256, %f3257, 0f00000000;
	fma.rn.f32 	%f3259, %f3256, 0f37CBAC00, 0fBAB607ED;
	selp.f32 	%f3260, %f3259, 0fB94D4153, %p778;
	selp.f32 	%f3261, 0f3D2AAABB, 0f3C0885E4, %p778;
	fma.rn.f32 	%f3262, %f3260, %f3256, %f3261;
	selp.f32 	%f3263, 0fBEFFFFFF, 0fBE2AAAA8, %p778;
	fma.rn.f32 	%f3264, %f3262, %f3256, %f3263;
	fma.rn.f32 	%f3265, %f3264, %f3258, %f3257;
	and.b32  	%r5241, %r8600, 2;
	setp.eq.s32 	%p779, %r5241, 0;
	mov.f32 	%f3266, 0f00000000;
	sub.f32 	%f3267, %f3266, %f3265;
	selp.f32 	%f6036, %f3265, %f3267, %p779;
$L__BB4_819:
	mul.f32 	%f3268, %f6036, 0f3F22F983;
	cvt.rni.s32.f32 	%r8604, %f3268;
	cvt.rn.f32.s32 	%f3269, %r8604;
	fma.rn.f32 	%f3270, %f3269, 0fBFC90FDA, %f6036;
	fma.rn.f32 	%f3271, %f3269, 0fB3A22168, %f3270;
	fma.rn.f32 	%f6039, %f3269, 0fA7C234C5, %f3271;
	abs.f32 	%f601, %f6036;
	setp.ltu.f32 	%p780, %f601, 0f47CE4780;
	@%p780 bra 	$L__BB4_827;
	setp.neu.f32 	%p781, %f601, 0f7F800000;
	@%p781 bra 	$L__BB4_822;
	mov.f32 	%f3274, 0f00000000;
	mul.rn.f32 	%f6039, %f6036, %f3274;
	mov.b32 	%r8604, 0;
	bra.uni 	$L__BB4_827;
$L__BB4_822:
	mov.b32 	%r1305, %f6036;
	shl.b32 	%r5243, %r1305, 8;
	or.b32  	%r1306, %r5243, -2147483648;
	mov.b64 	%rd3772, 0;
	mov.b32 	%r8601, 0;
	mov.u64 	%rd3770, __cudart_i2opi_f;
	mov.u64 	%rd3771, %rd1;
$L__BB4_823:
	.pragma "nounroll";
	ld.global.nc.u32 	%r5244, [%rd3770];
	mad.wide.u32 	%rd2378, %r5244, %r1306, %rd3772;
	shr.u64 	%rd3772, %rd2378, 32;
	st.local.u32 	[%rd3771], %rd2378;
	add.s32 	%r8601, %r8601, 1;
	add.s64 	%rd3771, %rd3771, 4;
	add.s64 	%rd3770, %rd3770, 4;
	setp.ne.s32 	%p782, %r8601, 6;
	@%p782 bra 	$L__BB4_823;
	shr.u32 	%r5245, %r1305, 23;
	st.local.u32 	[%rd1+24], %rd3772;
	and.b32  	%r1309, %r5245, 31;
	and.b32  	%r5246, %r5245, 224;
	add.s32 	%r5247, %r5246, -128;
	shr.u32 	%r5248, %r5247, 5;
	mul.wide.u32 	%rd2379, %r5248, 4;
	sub.s64 	%rd660, %rd1, %rd2379;
	ld.local.u32 	%r8602, [%rd660+24];
	ld.local.u32 	%r8603, [%rd660+20];
	setp.eq.s32 	%p783, %r1309, 0;
	@%p783 bra 	$L__BB4_826;
	shf.l.wrap.b32 	%r8602, %r8603, %r8602, %r1309;
	ld.local.u32 	%r5249, [%rd660+16];
	shf.l.wrap.b32 	%r8603, %r5249, %r8603, %r1309;
$L__BB4_826:
	shr.u32 	%r5250, %r8602, 30;
	shf.l.wrap.b32 	%r5251, %r8603, %r8602, 2;
	shl.b32 	%r5252, %r8603, 2;
	shr.u32 	%r5253, %r5251, 31;
	add.s32 	%r5254, %r5253, %r5250;
	neg.s32 	%r5255, %r5254;
	setp.lt.s32 	%p784, %r1305, 0;
	selp.b32 	%r8604, %r5255, %r5254, %p784;
	xor.b32  	%r5256, %r5251, %r1305;
	shr.s32 	%r5257, %r5251, 31;
	xor.b32  	%r5258, %r5257, %r5251;
	xor.b32  	%r5259, %r5257, %r5252;
	cvt.u64.u32 	%rd2380, %r5258;
	shl.b64 	%rd2381, %rd2380, 32;
	cvt.u64.u32 	%rd2382, %r5259;
	or.b64  	%rd2383, %rd2381, %rd2382;
	cvt.rn.f64.s64 	%fd187, %rd2383;
	mul.f64 	%fd188, %fd187, 0d3BF921FB54442D19;
	cvt.rn.f32.f64 	%f3272, %fd188;
	neg.f32 	%f3273, %f3272;
	setp.lt.s32 	%p785, %r5256, 0;
	selp.f32 	%f6039, %f3273, %f3272, %p785;
$L__BB4_827:
	mul.rn.f32 	%f3275, %f6039, %f6039;
	and.b32  	%r5261, %r8604, 1;
	setp.eq.b32 	%p786, %r5261, 1;
	selp.f32 	%f3276, 0f3F800000, %f6039, %p786;
	fma.rn.f32 	%f3277, %f3275, %f3276, 0f00000000;
	fma.rn.f32 	%f3278, %f3275, 0f37CBAC00, 0fBAB607ED;
	selp.f32 	%f3279, %f3278, 0fB94D4153, %p786;
	selp.f32 	%f3280, 0f3D2AAABB, 0f3C0885E4, %p786;
	fma.rn.f32 	%f3281, %f3279, %f3275, %f3280;
	selp.f32 	%f3282, 0fBEFFFFFF, 0fBE2AAAA8, %p786;
	fma.rn.f32 	%f3283, %f3281, %f3275, %f3282;
	fma.rn.f32 	%f3284, %f3283, %f3277, %f3276;
	and.b32  	%r5262, %r8604, 2;
	setp.eq.s32 	%p787, %r5262, 0;
	mov.f32 	%f3285, 0f00000000;
	sub.f32 	%f3286, %f3285, %f3284;
	selp.f32 	%f605, %f3284, %f3286, %p787;
	mul.f32 	%f3287, %f605, 0f3F22F983;
	cvt.rni.s32.f32 	%r8608, %f3287;
	cvt.rn.f32.s32 	%f3288, %r8608;
	fma.rn.f32 	%f3289, %f3288, 0fBFC90FDA, %f605;
	fma.rn.f32 	%f3290, %f3288, 0fB3A22168, %f3289;
	fma.rn.f32 	%f6040, %f3288, 0fA7C234C5, %f3290;
	abs.f32 	%f607, %f605;
	setp.ltu.f32 	%p788, %f607, 0f47CE4780;
	@%p788 bra 	$L__BB4_835;
	setp.neu.f32 	%p789, %f607, 0f7F800000;
	@%p789 bra 	$L__BB4_830;
	mov.f32 	%f3293, 0f00000000;
	mul.rn.f32 	%f6040, %f605, %f3293;
	mov.b32 	%r8608, 0;
	bra.uni 	$L__BB4_835;
$L__BB4_830:
	mov.b32 	%r1319, %f605;
	shl.b32 	%r5264, %r1319, 8;
	or.b32  	%r1320, %r5264, -2147483648;
	mov.b64 	%rd3775, 0;
	mov.b32 	%r8605, 0;
	mov.u64 	%rd3773, __cudart_i2opi_f;
	mov.u64 	%rd3774, %rd1;
$L__BB4_831:
	.pragma "nounroll";
	ld.global.nc.u32 	%r5265, [%rd3773];
	mad.wide.u32 	%rd2386, %r5265, %r1320, %rd3775;
	shr.u64 	%rd3775, %rd2386, 32;
	st.local.u32 	[%rd3774], %rd2386;
	add.s32 	%r8605, %r8605, 1;
	add.s64 	%rd3774, %rd3774, 4;
	add.s64 	%rd3773, %rd3773, 4;
	setp.ne.s32 	%p790, %r8605, 6;
	@%p790 bra 	$L__BB4_831;
	shr.u32 	%r5266, %r1319, 23;
	st.local.u32 	[%rd1+24], %rd3775;
	and.b32  	%r1323, %r5266, 31;
	and.b32  	%r5267, %r5266, 224;
	add.s32 	%r5268, %r5267, -128;
	shr.u32 	%r5269, %r5268, 5;
	mul.wide.u32 	%rd2387, %r5269, 4;
	sub.s64 	%rd667, %rd1, %rd2387;
	ld.local.u32 	%r8606, [%rd667+24];
	ld.local.u32 	%r8607, [%rd667+20];
	setp.eq.s32 	%p791, %r1323, 0;
	@%p791 bra 	$L__BB4_834;
	shf.l.wrap.b32 	%r8606, %r8607, %r8606, %r1323;
	ld.local.u32 	%r5270, [%rd667+16];
	shf.l.wrap.b32 	%r8607, %r5270, %r8607, %r1323;
$L__BB4_834:
	shr.u32 	%r5271, %r8606, 30;
	shf.l.wrap.b32 	%r5272, %r8607, %r8606, 2;
	shl.b32 	%r5273, %r8607, 2;
	shr.u32 	%r5274, %r5272, 31;
	add.s32 	%r5275, %r5274, %r5271;
	neg.s32 	%r5276, %r5275;
	setp.lt.s32 	%p792, %r1319, 0;
	selp.b32 	%r8608, %r5276, %r5275, %p792;
	xor.b32  	%r5277, %r5272, %r1319;
	shr.s32 	%r5278, %r5272, 31;
	xor.b32  	%r5279, %r5278, %r5272;
	xor.b32  	%r5280, %r5278, %r5273;
	cvt.u64.u32 	%rd2388, %r5279;
	shl.b64 	%rd2389, %rd2388, 32;
	cvt.u64.u32 	%rd2390, %r5280;
	or.b64  	%rd2391, %rd2389, %rd2390;
	cvt.rn.f64.s64 	%fd189, %rd2391;
	mul.f64 	%fd190, %fd189, 0d3BF921FB54442D19;
	cvt.rn.f32.f64 	%f3291, %fd190;
	neg.f32 	%f3292, %f3291;
	setp.lt.s32 	%p793, %r5277, 0;
	selp.f32 	%f6040, %f3292, %f3291, %p793;
$L__BB4_835:
	add.s32 	%r5282, %r8608, 1;
	mul.rn.f32 	%f3294, %f6040, %f6040;
	and.b32  	%r5283, %r8608, 1;
	setp.eq.b32 	%p794, %r5283, 1;
	selp.f32 	%f3295, %f6040, 0f3F800000, %p794;
	fma.rn.f32 	%f3296, %f3294, %f3295, 0f00000000;
	fma.rn.f32 	%f3297, %f3294, 0f37CBAC00, 0fBAB607ED;
	selp.f32 	%f3298, 0fB94D4153, %f3297, %p794;
	selp.f32 	%f3299, 0f3C0885E4, 0f3D2AAABB, %p794;
	fma.rn.f32 	%f3300, %f3298, %f3294, %f3299;
	selp.f32 	%f3301, 0fBE2AAAA8, 0fBEFFFFFF, %p794;
	fma.rn.f32 	%f3302, %f3300, %f3294, %f3301;
	fma.rn.f32 	%f3303, %f3302, %f3296, %f3295;
	and.b32  	%r5284, %r5282, 2;
	setp.eq.s32 	%p795, %r5284, 0;
	mov.f32 	%f3304, 0f00000000;
	sub.f32 	%f3305, %f3304, %f3303;
	selp.f32 	%f611, %f3303, %f3305, %p795;
	mul.f32 	%f3306, %f611, 0f3F22F983;
	cvt.rni.s32.f32 	%r8612, %f3306;
	cvt.rn.f32.s32 	%f3307, %r8612;
	fma.rn.f32 	%f3308, %f3307, 0fBFC90FDA, %f611;
	fma.rn.f32 	%f3309, %f3307, 0fB3A22168, %f3308;
	fma.rn.f32 	%f6041, %f3307, 0fA7C234C5, %f3309;
	abs.f32 	%f613, %f611;
	setp.ltu.f32 	%p796, %f613, 0f47CE4780;
	@%p796 bra 	$L__BB4_843;
	setp.neu.f32 	%p797, %f613, 0f7F800000;
	@%p797 bra 	$L__BB4_838;
	mov.f32 	%f3312, 0f00000000;
	mul.rn.f32 	%f6041, %f611, %f3312;
	mov.b32 	%r8612, 0;
	bra.uni 	$L__BB4_843;
$L__BB4_838:
	mov.b32 	%r1333, %f611;
	shl.b32 	%r5286, %r1333, 8;
	or.b32  	%r1334, %r5286, -2147483648;
	mov.b64 	%rd3778, 0;
	mov.b32 	%r8609, 0;
	mov.u64 	%rd3776, __cudart_i2opi_f;
	mov.u64 	%rd3777, %rd1;
$L__BB4_839:
	.pragma "nounroll";
	ld.global.nc.u32 	%r5287, [%rd3776];
	mad.wide.u32 	%rd2394, %r5287, %r1334, %rd3778;
	shr.u64 	%rd3778, %rd2394, 32;
	st.local.u32 	[%rd3777], %rd2394;
	add.s32 	%r8609, %r8609, 1;
	add.s64 	%rd3777, %rd3777, 4;
	add.s64 	%rd3776, %rd3776, 4;
	setp.ne.s32 	%p798, %r8609, 6;
	@%p798 bra 	$L__BB4_839;
	shr.u32 	%r5288, %r1333, 23;
	st.local.u32 	[%rd1+24], %rd3778;
	and.b32  	%r1337, %r5288, 31;
	and.b32  	%r5289, %r5288, 224;
	add.s32 	%r5290, %r5289, -128;
	shr.u32 	%r5291, %r5290, 5;
	mul.wide.u32 	%rd2395, %r5291, 4;
	sub.s64 	%rd674, %rd1, %rd2395;
	ld.local.u32 	%r8610, [%rd674+24];
	ld.local.u32 	%r8611, [%rd674+20];
	setp.eq.s32 	%p799, %r1337, 0;
	@%p799 bra 	$L__BB4_842;
	shf.l.wrap.b32 	%r8610, %r8611, %r8610, %r1337;
	ld.local.u32 	%r5292, [%rd674+16];
	shf.l.wrap.b32 	%r8611, %r5292, %r8611, %r1337;
$L__BB4_842:
	shr.u32 	%r5293, %r8610, 30;
	shf.l.wrap.b32 	%r5294, %r8611, %r8610, 2;
	shl.b32 	%r5295, %r8611, 2;
	shr.u32 	%r5296, %r5294, 31;
	add.s32 	%r5297, %r5296, %r5293;
	neg.s32 	%r5298, %r5297;
	setp.lt.s32 	%p800, %r1333, 0;
	selp.b32 	%r8612, %r5298, %r5297, %p800;
	xor.b32  	%r5299, %r5294, %r1333;
	shr.s32 	%r5300, %r5294, 31;
	xor.b32  	%r5301, %r5300, %r5294;
	xor.b32  	%r5302, %r5300, %r5295;
	cvt.u64.u32 	%rd2396, %r5301;
	shl.b64 	%rd2397, %rd2396, 32;
	cvt.u64.u32 	%rd2398, %r5302;
	or.b64  	%rd2399, %rd2397, %rd2398;
	cvt.rn.f64.s64 	%fd191, %rd2399;
	mul.f64 	%fd192, %fd191, 0d3BF921FB54442D19;
	cvt.rn.f32.f64 	%f3310, %fd192;
	neg.f32 	%f3311, %f3310;
	setp.lt.s32 	%p801, %r5299, 0;
	selp.f32 	%f6041, %f3311, %f3310, %p801;
$L__BB4_843:
	add.s32 	%r5304, %r8612, 1;
	mul.rn.f32 	%f3313, %f6041, %f6041;
	and.b32  	%r5305, %r8612, 1;
	setp.eq.b32 	%p802, %r5305, 1;
	selp.f32 	%f3314, %f6041, 0f3F800000, %p802;
	fma.rn.f32 	%f3315, %f3313, %f3314, 0f00000000;
	fma.rn.f32 	%f3316, %f3313, 0f37CBAC00, 0fBAB607ED;
	selp.f32 	%f3317, 0fB94D4153, %f3316, %p802;
	selp.f32 	%f3318, 0f3C0885E4, 0f3D2AAABB, %p802;
	fma.rn.f32 	%f3319, %f3317, %f3313, %f3318;
	selp.f32 	%f3320, 0fBE2AAAA8, 0fBEFFFFFF, %p802;
	fma.rn.f32 	%f3321, %f3319, %f3313, %f3320;
	fma.rn.f32 	%f3322, %f3321, %f3315, %f3314;
	and.b32  	%r5306, %r5304, 2;
	setp.eq.s32 	%p803, %r5306, 0;
	mov.f32 	%f3323, 0f00000000;
	sub.f32 	%f3324, %f3323, %f3322;
	selp.f32 	%f617, %f3322, %f3324, %p803;
	mul.f32 	%f3325, %f617, 0f3F22F983;
	cvt.rni.s32.f32 	%r8616, %f3325;
	cvt.rn.f32.s32 	%f3326, %r8616;
	fma.rn.f32 	%f3327, %f3326, 0fBFC90FDA, %f617;
	fma.rn.f32 	%f3328, %f3326, 0fB3A22168, %f3327;
	fma.rn.f32 	%f6042, %f3326, 0fA7C234C5, %f3328;
	abs.f32 	%f619, %f617;
	setp.ltu.f32 	%p804, %f619, 0f47CE4780;
	@%p804 bra 	$L__BB4_851;
	setp.neu.f32 	%p805, %f619, 0f7F800000;
	@%p805 bra 	$L__BB4_846;
	mov.f32 	%f3331, 0f00000000;
	mul.rn.f32 	%f6042, %f617, %f3331;
	mov.b32 	%r8616, 0;
	bra.uni 	$L__BB4_851;
$L__BB4_846:
	mov.b32 	%r1347, %f617;
	shl.b32 	%r5308, %r1347, 8;
	or.b32  	%r1348, %r5308, -2147483648;
	mov.b64 	%rd3781, 0;
	mov.b32 	%r8613, 0;
	mov.u64 	%rd3779, __cudart_i2opi_f;
	mov.u64 	%rd3780, %rd1;
$L__BB4_847:
	.pragma "nounroll";
	ld.global.nc.u32 	%r5309, [%rd3779];
	mad.wide.u32 	%rd2402, %r5309, %r1348, %rd3781;
	shr.u64 	%rd3781, %rd2402, 32;
	st.local.u32 	[%rd3780], %rd2402;
	add.s32 	%r8613, %r8613, 1;
	add.s64 	%rd3780, %rd3780, 4;
	add.s64 	%rd3779, %rd3779, 4;
	setp.ne.s32 	%p806, %r8613, 6;
	@%p806 bra 	$L__BB4_847;
	shr.u32 	%r5310, %r1347, 23;
	st.local.u32 	[%rd1+24], %rd3781;
	and.b32  	%r1351, %r5310, 31;
	and.b32  	%r5311, %r5310, 224;
	add.s32 	%r5312, %r5311, -128;
	shr.u32 	%r5313, %r5312, 5;
	mul.wide.u32 	%rd2403, %r5313, 4;
	sub.s64 	%rd681, %rd1, %rd2403;
	ld.local.u32 	%r8614, [%rd681+24];
	ld.local.u32 	%r8615, [%rd681+20];
	setp.eq.s32 	%p807, %r1351, 0;
	@%p807 bra 	$L__BB4_850;
	shf.l.wrap.b32 	%r8614, %r8615, %r8614, %r1351;
	ld.local.u32 	%r5314, [%rd681+16];
	shf.l.wrap.b32 	%r8615, %r5314, %r8615, %r1351;
$L__BB4_850:
	shr.u32 	%r5315, %r8614, 30;
	shf.l.wrap.b32 	%r5316, %r8615, %r8614, 2;
	shl.b32 	%r5317, %r8615, 2;
	shr.u32 	%r5318, %r5316, 31;
	add.s32 	%r5319, %r5318, %r5315;
	neg.s32 	%r5320, %r5319;
	setp.lt.s32 	%p808, %r1347, 0;
	selp.b32 	%r8616, %r5320, %r5319, %p808;
	xor.b32  	%r5321, %r5316, %r1347;
	shr.s32 	%r5322, %r5316, 31;
	xor.b32  	%r5323, %r5322, %r5316;
	xor.b32  	%r5324, %r5322, %r5317;
	cvt.u64.u32 	%rd2404, %r5323;
	shl.b64 	%rd2405, %rd2404, 32;
	cvt.u64.u32 	%rd2406, %r5324;
	or.b64  	%rd2407, %rd2405, %rd2406;
	cvt.rn.f64.s64 	%fd193, %rd2407;
	mul.f64 	%fd194, %fd193, 0d3BF921FB54442D19;
	cvt.rn.f32.f64 	%f3329, %fd194;
	neg.f32 	%f3330, %f3329;
	setp.lt.s32 	%p809, %r5321, 0;
	selp.f32 	%f6042, %f3330, %f3329, %p809;
$L__BB4_851:
	add.s32 	%r5326, %r8616, 1;
	mul.rn.f32 	%f3332, %f6042, %f6042;
	and.b32  	%r5327, %r8616, 1;
	setp.eq.b32 	%p810, %r5327, 1;
	selp.f32 	%f3333, %f6042, 0f3F800000, %p810;
	fma.rn.f32 	%f3334, %f3332, %f3333, 0f00000000;
	fma.rn.f32 	%f3335, %f3332, 0f37CBAC00, 0fBAB607ED;
	selp.f32 	%f3336, 0fB94D4153, %f3335, %p810;
	selp.f32 	%f3337, 0f3C0885E4, 0f3D2AAABB, %p810;
	fma.rn.f32 	%f3338, %f3336, %f3332, %f3337;
	selp.f32 	%f3339, 0fBE2AAAA8, 0fBEFFFFFF, %p810;
	fma.rn.f32 	%f3340, %f3338, %f3332, %f3339;
	fma.rn.f32 	%f3341, %f3340, %f3334, %f3333;
	and.b32  	%r5328, %r5326, 2;
	setp.eq.s32 	%p811, %r5328, 0;
	mov.f32 	%f3342, 0f00000000;
	sub.f32 	%f3343, %f3342, %f3341;
	selp.f32 	%f6044, %f3341, %f3343, %p811;
	setp.leu.f32 	%p812, %f6044, %f450;
	@%p812 bra 	$L__BB4_861;
	mul.f32 	%f3344, %f6044, 0f3F22F983;
	cvt.rni.s32.f32 	%r8620, %f3344;
	cvt.rn.f32.s32 	%f3345, %r8620;
	fma.rn.f32 	%f3346, %f3345, 0fBFC90FDA, %f6044;
	fma.rn.f32 	%f3347, %f3345, 0fB3A22168, %f3346;
	fma.rn.f32 	%f6043, %f3345, 0fA7C234C5, %f3347;
	abs.f32 	%f625, %f6044;
	setp.ltu.f32 	%p813, %f625, 0f47CE4780;
	@%p813 bra 	$L__BB4_860;
	setp.neu.f32 	%p814, %f625, 0f7F800000;
	@%p814 bra 	$L__BB4_855;
	mov.f32 	%f3350, 0f00000000;
	mul.rn.f32 	%f6043, %f6044, %f3350;
	mov.b32 	%r8620, 0;
	bra.uni 	$L__BB4_860;
$L__BB4_855:
	mov.b32 	%r1361, %f6044;
	shl.b32 	%r5330, %r1361, 8;
	or.b32  	%r1362, %r5330, -2147483648;
	mov.b64 	%rd3784, 0;
	mov.b32 	%r8617, 0;
	mov.u64 	%rd3782, __cudart_i2opi_f;
	mov.u64 	%rd3783, %rd1;
$L__BB4_856:
	.pragma "nounroll";
	ld.global.nc.u32 	%r5331, [%rd3782];
	mad.wide.u32 	%rd2410, %r5331, %r1362, %rd3784;
	shr.u64 	%rd3784, %rd2410, 32;
	st.local.u32 	[%rd3783], %rd2410;
	add.s32 	%r8617, %r8617, 1;
	add.s64 	%rd3783, %rd3783, 4;
	add.s64 	%rd3782, %rd3782, 4;
	setp.ne.s32 	%p815, %r8617, 6;
	@%p815 bra 	$L__BB4_856;
	shr.u32 	%r5332, %r1361, 23;
	st.local.u32 	[%rd1+24], %rd3784;
	and.b32  	%r1365, %r5332, 31;
	and.b32  	%r5333, %r5332, 224;
	add.s32 	%r5334, %r5333, -128;
	shr.u32 	%r5335, %r5334, 5;
	mul.wide.u32 	%rd2411, %r5335, 4;
	sub.s64 	%rd688, %rd1, %rd2411;
	ld.local.u32 	%r8618, [%rd688+24];
	ld.local.u32 	%r8619, [%rd688+20];
	setp.eq.s32 	%p816, %r1365, 0;
	@%p816 bra 	$L__BB4_859;
	shf.l.wrap.b32 	%r8618, %r8619, %r8618, %r1365;
	ld.local.u32 	%r5336, [%rd688+16];
	shf.l.wrap.b32 	%r8619, %r5336, %r8619, %r1365;
$L__BB4_859:
	shr.u32 	%r5337, %r8618, 30;
	shf.l.wrap.b32 	%r5338, %r8619, %r8618, 2;
	shl.b32 	%r5339, %r8619, 2;
	shr.u32 	%r5340, %r5338, 31;
	add.s32 	%r5341, %r5340, %r5337;
	neg.s32 	%r5342, %r5341;
	setp.lt.s32 	%p817, %r1361, 0;
	selp.b32 	%r8620, %r5342, %r5341, %p817;
	xor.b32  	%r5343, %r5338, %r1361;
	shr.s32 	%r5344, %r5338, 31;
	xor.b32  	%r5345, %r5344, %r5338;
	xor.b32  	%r5346, %r5344, %r5339;
	cvt.u64.u32 	%rd2412, %r5345;
	shl.b64 	%rd2413, %rd2412, 32;
	cvt.u64.u32 	%rd2414, %r5346;
	or.b64  	%rd2415, %rd2413, %rd2414;
	cvt.rn.f64.s64 	%fd195, %rd2415;
	mul.f64 	%fd196, %fd195, 0d3BF921FB54442D19;
	cvt.rn.f32.f64 	%f3348, %fd196;
	neg.f32 	%f3349, %f3348;
	setp.lt.s32 	%p818, %r5343, 0;
	selp.f32 	%f6043, %f3349, %f3348, %p818;
$L__BB4_860:
	add.s32 	%r5348, %r8620, 1;
	mul.rn.f32 	%f3351, %f6043, %f6043;
	and.b32  	%r5349, %r8620, 1;
	setp.eq.b32 	%p819, %r5349, 1;
	selp.f32 	%f3352, %f6043, 0f3F800000, %p819;
	fma.rn.f32 	%f3353, %f3351, %f3352, 0f00000000;
	fma.rn.f32 	%f3354, %f3351, 0f37CBAC00, 0fBAB607ED;
	selp.f32 	%f3355, 0fB94D4153, %f3354, %p819;
	selp.f32 	%f3356, 0f3C0885E4, 0f3D2AAABB, %p819;
	fma.rn.f32 	%f3357, %f3355, %f3351, %f3356;
	selp.f32 	%f3358, 0fBE2AAAA8, 0fBEFFFFFF, %p819;
	fma.rn.f32 	%f3359, %f3357, %f3351, %f3358;
	fma.rn.f32 	%f3360, %f3359, %f3353, %f3352;
	and.b32  	%r5350, %r5348, 2;
	setp.eq.s32 	%p820, %r5350, 0;
	mov.f32 	%f3361, 0f00000000;
	sub.f32 	%f3362, %f3361, %f3360;
	selp.f32 	%f6044, %f3360, %f3362, %p820;
$L__BB4_861:
	setp.leu.f32 	%p821, %f2, %f6044;
	@%p821 bra 	$L__BB4_871;
	mul.f32 	%f3363, %f6044, 0f3F22F983;
	cvt.rni.s32.f32 	%r8624, %f3363;
	cvt.rn.f32.s32 	%f3364, %r8624;
	fma.rn.f32 	%f3365, %f3364, 0fBFC90FDA, %f6044;
	fma.rn.f32 	%f3366, %f3364, 0fB3A22168, %f3365;
	fma.rn.f32 	%f6045, %f3364, 0fA7C234C5, %f3366;
	abs.f32 	%f632, %f6044;
	setp.ltu.f32 	%p822, %f632, 0f47CE4780;
	@%p822 bra 	$L__BB4_870;
	setp.neu.f32 	%p823, %f632, 0f7F800000;
	@%p823 bra 	$L__BB4_865;
	mov.f32 	%f3369, 0f00000000;
	mul.rn.f32 	%f6045, %f6044, %f3369;
	mov.b32 	%r8624, 0;
	bra.uni 	$L__BB4_870;
$L__BB4_865:
	mov.b32 	%r1375, %f6044;
	shl.b32 	%r5352, %r1375, 8;
	or.b32  	%r1376, %r5352, -2147483648;
	mov.b64 	%rd3787, 0;
	mov.b32 	%r8621, 0;
	mov.u64 	%rd3785, __cudart_i2opi_f;
	mov.u64 	%rd3786, %rd1;
$L__BB4_866:
	.pragma "nounroll";
	ld.global.nc.u32 	%r5353, [%rd3785];
	mad.wide.u32 	%rd2418, %r5353, %r1376, %rd3787;
	shr.u64 	%rd3787, %rd2418, 32;
	st.local.u32 	[%rd3786], %rd2418;
	add.s32 	%r8621, %r8621, 1;
	add.s64 	%rd3786, %rd3786, 4;
	add.s64 	%rd3785, %rd3785, 4;
	setp.ne.s32 	%p824, %r8621, 6;
	@%p824 bra 	$L__BB4_866;
	shr.u32 	%r5354, %r1375, 23;
	st.local.u32 	[%rd1+24], %rd3787;
	and.b32  	%r1379, %r5354, 31;
	and.b32  	%r5355, %r5354, 224;
	add.s32 	%r5356, %r5355, -128;
	shr.u32 	%r5357, %r5356, 5;
	mul.wide.u32 	%rd2419, %r5357, 4;
	sub.s64 	%rd695, %rd1, %rd2419;
	ld.local.u32 	%r8622, [%rd695+24];
	ld.local.u32 	%r8623, [%rd695+20];
	setp.eq.s32 	%p825, %r1379, 0;
	@%p825 bra 	$L__BB4_869;
	shf.l.wrap.b32 	%r8622, %r8623, %r8622, %r1379;
	ld.local.u32 	%r5358, [%rd695+16];
	shf.l.wrap.b32 	%r8623, %r5358, %r8623, %r1379;
$L__BB4_869:
	shr.u32 	%r5359, %r8622, 30;
	shf.l.wrap.b32 	%r5360, %r8623, %r8622, 2;
	shl.b32 	%r5361, %r8623, 2;
	shr.u32 	%r5362, %r5360, 31;
	add.s32 	%r5363, %r5362, %r5359;
	neg.s32 	%r5364, %r5363;
	setp.lt.s32 	%p826, %r1375, 0;
	selp.b32 	%r8624, %r5364, %r5363, %p826;
	xor.b32  	%r5365, %r5360, %r1375;
	shr.s32 	%r5366, %r5360, 31;
	xor.b32  	%r5367, %r5366, %r5360;
	xor.b32  	%r5368, %r5366, %r5361;
	cvt.u64.u32 	%rd2420, %r5367;
	shl.b64 	%rd2421, %rd2420, 32;
	cvt.u64.u32 	%rd2422, %r5368;
	or.b64  	%rd2423, %rd2421, %rd2422;
	cvt.rn.f64.s64 	%fd197, %rd2423;
	mul.f64 	%fd198, %fd197, 0d3BF921FB54442D19;
	cvt.rn.f32.f64 	%f3367, %fd198;
	neg.f32 	%f3368, %f3367;
	setp.lt.s32 	%p827, %r5365, 0;
	selp.f32 	%f6045, %f3368, %f3367, %p827;
$L__BB4_870:
	mul.rn.f32 	%f3370, %f6045, %f6045;
	and.b32  	%r5370, %r8624, 1;
	setp.eq.b32 	%p828, %r5370, 1;
	selp.f32 	%f3371, 0f3F800000, %f6045, %p828;
	fma.rn.f32 	%f3372, %f3370, %f3371, 0f00000000;
	fma.rn.f32 	%f3373, %f3370, 0f37CBAC00, 0fBAB607ED;
	selp.f32 	%f3374, %f3373, 0fB94D4153, %p828;
	selp.f32 	%f3375, 0f3D2AAABB, 0f3C0885E4, %p828;
	fma.rn.f32 	%f3376, %f3374, %f3370, %f3375;
	selp.f32 	%f3377, 0fBEFFFFFF, 0fBE2AAAA8, %p828;
	fma.rn.f32 	%f3378, %f3376, %f3370, %f3377;
	fma.rn.f32 	%f3379, %f3378, %f3372, %f3371;
	and.b32  	%r5371, %r8624, 2;
	setp.eq.s32 	%p829, %r5371, 0;
	mov.f32 	%f3380, 0f00000000;
	sub.f32 	%f3381, %f3380, %f3379;
	selp.f32 	%f6044, %f3379, %f3381, %p829;
$L__BB4_871:
	mul.f32 	%f3382, %f6044, 0f3F22F983;
	cvt.rni.s32.f32 	%r8628, %f3382;
	cvt.rn.f32.s32 	%f3383, %r8628;
	fma.rn.f32 	%f3384, %f3383, 0fBFC90FDA, %f6044;
	fma.rn.f32 	%f3385, %f3383, 0fB3A22168, %f3384;
	fma.rn.f32 	%f6047, %f3383, 0fA7C234C5, %f3385;
	abs.f32 	%f639, %f6044;
	setp.ltu.f32 	%p830, %f639, 0f47CE4780;
	@%p830 bra 	$L__BB4_879;
	setp.neu.f32 	%p831, %f639, 0f7F800000;
	@%p831 bra 	$L__BB4_874;
	mov.f32 	%f3388, 0f00000000;
	mul.rn.f32 	%f6047, %f6044, %f3388;
	mov.b32 	%r8628, 0;
	bra.uni 	$L__BB4_879;
$L__BB4_874:
	mov.b32 	%r1389, %f6044;
	shl.b32 	%r5373, %r1389, 8;
	or.b32  	%r1390, %r5373, -2147483648;
	mov.b64 	%rd3790, 0;
	mov.b32 	%r8625, 0;
	mov.u64 	%rd3788, __cudart_i2opi_f;
	mov.u64 	%rd3789, %rd1;
$L__BB4_875:
	.pragma "nounroll";
	ld.global.nc.u32 	%r5374, [%rd3788];
	mad.wide.u32 	%rd2426, %r5374, %r1390, %rd3790;
	shr.u64 	%rd3790, %rd2426, 32;
	st.local.u32 	[%rd3789], %rd2426;
	add.s32 	%r8625, %r8625, 1;
	add.s64 	%rd3789, %rd3789, 4;
	add.s64 	%rd3788, %rd3788, 4;
	setp.ne.s32 	%p832, %r8625, 6;
	@%p832 bra 	$L__BB4_875;
	shr.u32 	%r5375, %r1389, 23;
	st.local.u32 	[%rd1+24], %rd3790;
	and.b32  	%r1393, %r5375, 31;
	and.b32  	%r5376, %r5375, 224;
	add.s32 	%r5377, %r5376, -128;
	shr.u32 	%r5378, %r5377, 5;
	mul.wide.u32 	%rd2427, %r5378, 4;
	sub.s64 	%rd702, %rd1, %rd2427;
	ld.local.u32 	%r8626, [%rd702+24];
	ld.local.u32 	%r8627, [%rd702+20];
	setp.eq.s32 	%p833, %r1393, 0;
	@%p833 bra 	$L__BB4_878;
	shf.l.wrap.b32 	%r8626, %r8627, %r8626, %r1393;
	ld.local.u32 	%r5379, [%rd702+16];
	shf.l.wrap.b32 	%r8627, %r5379, %r8627, %r1393;
$L__BB4_878:
	shr.u32 	%r5380, %r8626, 30;
	shf.l.wrap.b32 	%r5381, %r8627, %r8626, 2;
	shl.b32 	%r5382, %r8627, 2;
	shr.u32 	%r5383, %r5381, 31;
	add.s32 	%r5384, %r5383, %r5380;
	neg.s32 	%r5385, %r5384;
	setp.lt.s32 	%p834, %r1389, 0;
	selp.b32 	%r8628, %r5385, %r5384, %p834;
	xor.b32  	%r5386, %r5381, %r1389;
	shr.s32 	%r5387, %r5381, 31;
	xor.b32  	%r5388, %r5387, %r5381;
	xor.b32  	%r5389, %r5387, %r5382;
	cvt.u64.u32 	%rd2428, %r5388;
	shl.b64 	%rd2429, %rd2428, 32;
	cvt.u64.u32 	%rd2430, %r5389;
	or.b64  	%rd2431, %rd2429, %rd2430;
	cvt.rn.f64.s64 	%fd199, %rd2431;
	mul.f64 	%fd200, %fd199, 0d3BF921FB54442D19;
	cvt.rn.f32.f64 	%f3386, %fd200;
	neg.f32 	%f3387, %f3386;
	setp.lt.s32 	%p835, %r5386, 0;
	selp.f32 	%f6047, %f3387, %f3386, %p835;
$L__BB4_879:
	add.s32 	%r5391, %r8628, 1;
	mul.rn.f32 	%f3389, %f6047, %f6047;
	and.b32  	%r5392, %r8628, 1;
	setp.eq.b32 	%p836, %r5392, 1;
	selp.f32 	%f3390, %f6047, 0f3F800000, %p836;
	fma.rn.f32 	%f3391, %f3389, %f3390, 0f00000000;
	fma.rn.f32 	%f3392, %f3389, 0f37CBAC00, 0fBAB607ED;
	selp.f32 	%f3393, 0fB94D4153, %f3392, %p836;
	selp.f32 	%f3394, 0f3C0885E4, 0f3D2AAABB, %p836;
	fma.rn.f32 	%f3395, %f3393, %f3389, %f3394;
	selp.f32 	%f3396, 0fBE2AAAA8, 0fBEFFFFFF, %p836;
	fma.rn.f32 	%f3397, %f3395, %f3389, %f3396;
	fma.rn.f32 	%f3398, %f3397, %f3391, %f3390;
	and.b32  	%r5393, %r5391, 2;
	setp.eq.s32 	%p837, %r5393, 0;
	mov.f32 	%f3399, 0f00000000;
	sub.f32 	%f3400, %f3399, %f3398;
	selp.f32 	%f6049, %f3398, %f3400, %p837;
	ld.global.f32 	%f644, [%rd2+4];
	setp.leu.f32 	%p838, %f2, %f644;
	@%p838 bra 	$L__BB4_889;
	mul.f32 	%f3401, %f6049, 0f3F22F983;
	cvt.rni.s32.f32 	%r8632, %f3401;
	cvt.rn.f32.s32 	%f3402, %r8632;
	fma.rn.f32 	%f3403, %f3402, 0fBFC90FDA, %f6049;
	fma.rn.f32 	%f3404, %f3402, 0fB3A22168, %f3403;
	fma.rn.f32 	%f6048, %f3402, 0fA7C234C5, %f3404;
	abs.f32 	%f646, %f6049;
	setp.ltu.f32 	%p839, %f646, 0f47CE4780;
	@%p839 bra 	$L__BB4_888;
	setp.neu.f32 	%p840, %f646, 0f7F800000;
	@%p840 bra 	$L__BB4_883;
	mov.f32 	%f3407, 0f00000000;
	mul.rn.f32 	%f6048, %f6049, %f3407;
	mov.b32 	%r8632, 0;
	bra.uni 	$L__BB4_888;
$L__BB4_883:
	mov.b32 	%r1403, %f6049;
	shl.b32 	%r5395, %r1403, 8;
	or.b32  	%r1404, %r5395, -2147483648;
	mov.b64 	%rd3793, 0;
	mov.b32 	%r8629, 0;
	mov.u64 	%rd3791, __cudart_i2opi_f;
	mov.u64 	%rd3792, %rd1;
$L__BB4_884:
	.pragma "nounroll";
	ld.global.nc.u32 	%r5396, [%rd3791];
	mad.wide.u32 	%rd2434, %r5396, %r1404, %rd3793;
	shr.u64 	%rd3793, %rd2434, 32;
	st.local.u32 	[%rd3792], %rd2434;
	add.s32 	%r8629, %r8629, 1;
	add.s64 	%rd3792, %rd3792, 4;
	add.s64 	%rd3791, %rd3791, 4;
	setp.ne.s32 	%p841, %r8629, 6;
	@%p841 bra 	$L__BB4_884;
	shr.u32 	%r5397, %r1403, 23;
	st.local.u32 	[%rd1+24], %rd3793;
	and.b32  	%r1407, %r5397, 31;
	and.b32  	%r5398, %r5397, 224;
	add.s32 	%r5399, %r5398, -128;
	shr.u32 	%r5400, %r5399, 5;
	mul.wide.u32 	%rd2435, %r5400, 4;
	sub.s64 	%rd709, %rd1, %rd2435;
	ld.local.u32 	%r8630, [%rd709+24];
	ld.local.u32 	%r8631, [%rd709+20];
	setp.eq.s32 	%p842, %r1407, 0;
	@%p842 bra 	$L__BB4_887;
	shf.l.wrap.b32 	%r8630, %r8631, %r8630, %r1407;
	ld.local.u32 	%r5401, [%rd709+16];
	shf.l.wrap.b32 	%r8631, %r5401, %r8631, %r1407;
$L__BB4_887:
	shr.u32 	%r5402, %r8630, 30;
	shf.l.wrap.b32 	%r5403, %r8631, %r8630, 2;
	shl.b32 	%r5404, %r8631, 2;
	shr.u32 	%r5405, %r5403, 31;
	add.s32 	%r5406, %r5405, %r5402;
	neg.s32 	%r5407, %r5406;
	setp.lt.s32 	%p843, %r1403, 0;
	selp.b32 	%r8632, %r5407, %r5406, %p843;
	xor.b32  	%r5408, %r5403, %r1403;
	shr.s32 	%r5409, %r5403, 31;
	xor.b32  	%r5410, %r5409, %r5403;
	xor.b32  	%r5411, %r5409, %r5404;
	cvt.u64.u32 	%rd2436, %r5410;
	shl.b64 	%rd2437, %rd2436, 32;
	cvt.u64.u32 	%rd2438, %r5411;
	or.b64  	%rd2439, %rd2437, %rd2438;
	cvt.rn.f64.s64 	%fd201, %rd2439;
	mul.f64 	%fd202, %fd201, 0d3BF921FB54442D19;
	cvt.rn.f32.f64 	%f3405, %fd202;
	neg.f32 	%f3406, %f3405;
	setp.lt.s32 	%p844, %r5408, 0;
	selp.f32 	%f6048, %f3406, %f3405, %p844;
$L__BB4_888:
	add.s32 	%r5413, %r8632, 1;
	mul.rn.f32 	%f3408, %f6048, %f6048;
	and.b32  	%r5414, %r8632, 1;
	setp.eq.b32 	%p845, %r5414, 1;
	selp.f32 	%f3409, %f6048, 0f3F800000, %p845;
	fma.rn.f32 	%f3410, %f3408, %f3409, 0f00000000;
	fma.rn.f32 	%f3411, %f3408, 0f37CBAC00, 0fBAB607ED;
	selp.f32 	%f3412, 0fB94D4153, %f3411, %p845;
	selp.f32 	%f3413, 0f3C0885E4, 0f3D2AAABB, %p845;
	fma.rn.f32 	%f3414, %f3412, %f3408, %f3413;
	selp.f32 	%f3415, 0fBE2AAAA8, 0fBEFFFFFF, %p845;
	fma.rn.f32 	%f3416, %f3414, %f3408, %f3415;
	fma.rn.f32 	%f3417, %f3416, %f3410, %f3409;
	and.b32  	%r5415, %r5413, 2;
	setp.eq.s32 	%p846, %r5415, 0;
	mov.f32 	%f3418, 0f00000000;
	sub.f32 	%f3419, %f3418, %f3417;
	selp.f32 	%f6049, %f3417, %f3419, %p846;
$L__BB4_889:
	mul.f32 	%f3420, %f6049, 0f3F22F983;
	cvt.rni.s32.f32 	%r8636, %f3420;
	cvt.rn.f32.s32 	%f3421, %r8636;
	fma.rn.f32 	%f3422, %f3421, 0fBFC90FDA, %f6049;
	fma.rn.f32 	%f3423, %f3421, 0fB3A22168, %f3422;
	fma.rn.f32 	%f6050, %f3421, 0fA7C234C5, %f3423;
	abs.f32 	%f653, %f6049;
	setp.ltu.f32 	%p847, %f653, 0f47CE4780;
	@%p847 bra 	$L__BB4_897;
	setp.neu.f32 	%p848, %f653, 0f7F800000;
	@%p848 bra 	$L__BB4_892;
	mov.f32 	%f3426, 0f00000000;
	mul.rn.f32 	%f6050, %f6049, %f3426;
	mov.b32 	%r8636, 0;
	bra.uni 	$L__BB4_897;
$L__BB4_892:
	mov.b32 	%r1417, %f6049;
	shl.b32 	%r5417, %r1417, 8;
	or.b32  	%r1418, %r5417, -2147483648;
	mov.b64 	%rd3796, 0;
	mov.b32 	%r8633, 0;
	mov.u64 	%rd3794, __cudart_i2opi_f;
	mov.u64 	%rd3795, %rd1;
$L__BB4_893:
	.pragma "nounroll";
	ld.global.nc.u32 	%r5418, [%rd3794];
	mad.wide.u32 	%rd2442, %r5418, %r1418, %rd3796;
	shr.u64 	%rd3796, %rd2442, 32;
	st.local.u32 	[%rd3795], %rd2442;
	add.s32 	%r8633, %r8633, 1;
	add.s64 	%rd3795, %rd3795, 4;
	add.s64 	%rd3794, %rd3794, 4;
	setp.ne.s32 	%p849, %r8633, 6;
	@%p849 bra 	$L__BB4_893;
	shr.u32 	%r5419, %r1417, 23;
	st.local.u32 	[%rd1+24], %rd3796;
	and.b32  	%r1421, %r5419, 31;
	and.b32  	%r5420, %r5419, 224;
	add.s32 	%r5421, %r5420, -128;
	shr.u32 	%r5422, %r5421, 5;
	mul.wide.u32 	%rd2443, %r5422, 4;
	sub.s64 	%rd716, %rd1, %rd2443;
	ld.local.u32 	%r8634, [%rd716+24];
	ld.local.u32 	%r8635, [%rd716+20];
	setp.eq.s32 	%p850, %r1421, 0;
	@%p850 bra 	$L__BB4_896;
	shf.l.wrap.b32 	%r8634, %r8635, %r8634, %r1421;
	ld.local.u32 	%r5423, [%rd716+16];
	shf.l.wrap.b32 	%r8635, %r5423, %r8635, %r1421;
$L__BB4_896:
	shr.u32 	%r5424, %r8634, 30;
	shf.l.wrap.b32 	%r5425, %r8635, %r8634, 2;
	shl.b32 	%r5426, %r8635, 2;
	shr.u32 	%r5427, %r5425, 31;
	add.s32 	%r5428, %r5427, %r5424;
	neg.s32 	%r5429, %r5428;
	setp.lt.s32 	%p851, %r1417, 0;
	selp.b32 	%r8636, %r5429, %r5428, %p851;
	xor.b32  	%r5430, %r5425, %r1417;
	shr.s32 	%r5431, %r5425, 31;
	xor.b32  	%r5432, %r5431, %r5425;
	xor.b32  	%r5433, %r5431, %r5426;
	cvt.u64.u32 	%rd2444, %r5432;
	shl.b64 	%rd2445, %rd2444, 32;
	cvt.u64.u32 	%rd2446, %r5433;
	or.b64  	%rd2447, %rd2445, %rd2446;
	cvt.rn.f64.s64 	%fd203, %rd2447;
	mul.f64 	%fd204, %fd203, 0d3BF921FB54442D19;
	cvt.rn.f32.f64 	%f3424, %fd204;
	neg.f32 	%f3425, %f3424;
	setp.lt.s32 	%p852, %r5430, 0;
	selp.f32 	%f6050, %f3425, %f3424, %p852;
$L__BB4_897:
	add.s32 	%r5435, %r8636, 1;
	mul.rn.f32 	%f3427, %f6050, %f6050;
	and.b32  	%r5436, %r8636, 1;
	setp.eq.b32 	%p853, %r5436, 1;
	selp.f32 	%f3428, %f6050, 0f3F800000, %p853;
	fma.rn.f32 	%f3429, %f3427, %f3428, 0f00000000;
	fma.rn.f32 	%f3430, %f3427, 0f37CBAC00, 0fBAB607ED;
	selp.f32 	%f3431, 0fB94D4153, %f3430, %p853;
	selp.f32 	%f3432, 0f3C0885E4, 0f3D2AAABB, %p853;
	fma.rn.f32 	%f3433, %f3431, %f3427, %f3432;
	selp.f32 	%f3434, 0fBE2AAAA8, 0fBEFFFFFF, %p853;
	fma.rn.f32 	%f3435, %f3433, %f3427, %f3434;
	fma.rn.f32 	%f3436, %f3435, %f3429, %f3428;
	and.b32  	%r5437, %r5435, 2;
	setp.eq.s32 	%p854, %r5437, 0;
	mov.f32 	%f3437, 0f00000000;
	sub.f32 	%f3438, %f3437, %f3436;
	selp.f32 	%f657, %f3436, %f3438, %p854;
	mul.f32 	%f3439, %f657, 0f3F22F983;
	cvt.rni.s32.f32 	%r8640, %f3439;
	cvt.rn.f32.s32 	%f3440, %r8640;
	fma.rn.f32 	%f3441, %f3440, 0fBFC90FDA, %f657;
	fma.rn.f32 	%f3442, %f3440, 0fB3A22168, %f3441;
	fma.rn.f32 	%f6051, %f3440, 0fA7C234C5, %f3442;
	abs.f32 	%f659, %f657;
	setp.ltu.f32 	%p855, %f659, 0f47CE4780;
	@%p855 bra 	$L__BB4_905;
	setp.neu.f32 	%p856, %f659, 0f7F800000;
	@%p856 bra 	$L__BB4_900;
	mov.f32 	%f3445, 0f00000000;
	mul.rn.f32 	%f6051, %f657, %f3445;
	mov.b32 	%r8640, 0;
	bra.uni 	$L__BB4_905;
$L__BB4_900:
	mov.b32 	%r1431, %f657;
	shl.b32 	%r5439, %r1431, 8;
	or.b32  	%r1432, %r5439, -2147483648;
	mov.b64 	%rd3799, 0;
	mov.b32 	%r8637, 0;
	mov.u64 	%rd3797, __cudart_i2opi_f;
	mov.u64 	%rd3798, %rd1;
$L__BB4_901:
	.pragma "nounroll";
	ld.global.nc.u32 	%r5440, [%rd3797];
	mad.wide.u32 	%rd2450, %r5440, %r1432, %rd3799;
	shr.u64 	%rd3799, %rd2450, 32;
	st.local.u32 	[%rd3798], %rd2450;
	add.s32 	%r8637, %r8637, 1;
	add.s64 	%rd3798, %rd3798, 4;
	add.s64 	%rd3797, %rd3797, 4;
	setp.ne.s32 	%p857, %r8637, 6;
	@%p857 bra 	$L__BB4_901;
	shr.u32 	%r5441, %r1431, 23;
	st.local.u32 	[%rd1+24], %rd3799;
	and.b32  	%r1435, %r5441, 31;
	and.b32  	%r5442, %r5441, 224;
	add.s32 	%r5443, %r5442, -128;
	shr.u32 	%r5444, %r5443, 5;
	mul.wide.u32 	%rd2451, %r5444, 4;
	sub.s64 	%rd723, %rd1, %rd2451;
	ld.local.u32 	%r8638, [%rd723+24];
	ld.local.u32 	%r8639, [%rd723+20];
	setp.eq.s32 	%p858, %r1435, 0;
	@%p858 bra 	$L__BB4_904;
	shf.l.wrap.b32 	%r8638, %r8639, %r8638, %r1435;
	ld.local.u32 	%r5445, [%rd723+16];
	shf.l.wrap.b32 	%r8639, %r5445, %r8639, %r1435;
$L__BB4_904:
	shr.u32 	%r5446, %r8638, 30;
	shf.l.wrap.b32 	%r5447, %r8639, %r8638, 2;
	shl.b32 	%r5448, %r8639, 2;
	shr.u32 	%r5449, %r5447, 31;
	add.s32 	%r5450, %r5449, %r5446;
	neg.s32 	%r5451, %r5450;
	setp.lt.s32 	%p859, %r1431, 0;
	selp.b32 	%r8640, %r5451, %r5450, %p859;
	xor.b32  	%r5452, %r5447, %r1431;
	shr.s32 	%r5453, %r5447, 31;
	xor.b32  	%r5454, %r5453, %r5447;
	xor.b32  	%r5455, %r5453, %r5448;
	cvt.u64.u32 	%rd2452, %r5454;
	shl.b64 	%rd2453, %rd2452, 32;
	cvt.u64.u32 	%rd2454, %r5455;
	or.b64  	%rd2455, %rd2453, %rd2454;
	cvt.rn.f64.s64 	%fd205, %rd2455;
	mul.f64 	%fd206, %fd205, 0d3BF921FB54442D19;
	cvt.rn.f32.f64 	%f3443, %fd206;
	neg.f32 	%f3444, %f3443;
	setp.lt.s32 	%p860, %r5452, 0;
	selp.f32 	%f6051, %f3444, %f3443, %p860;
$L__BB4_905:
	add.s32 	%r5457, %r8640, 1;
	mul.rn.f32 	%f3446, %f6051, %f6051;
	and.b32  	%r5458, %r8640, 1;
	setp.eq.b32 	%p861, %r5458, 1;
	selp.f32 	%f3447, %f6051, 0f3F800000, %p861;
	fma.rn.f32 	%f3448, %f3446, %f3447, 0f00000000;
	fma.rn.f32 	%f3449, %f3446, 0f37CBAC00, 0fBAB607ED;
	selp.f32 	%f3450, 0fB94D4153, %f3449, %p861;
	selp.f32 	%f3451, 0f3C0885E4, 0f3D2AAABB, %p861;
	fma.rn.f32 	%f3452, %f3450, %f3446, %f3451;
	selp.f32 	%f3453, 0fBE2AAAA8, 0fBEFFFFFF, %p861;
	fma.rn.f32 	%f3454, %f3452, %f3446, %f3453;
	fma.rn.f32 	%f3455, %f3454, %f3448, %f3447;
	and.b32  	%r5459, %r5457, 2;
	setp.eq.s32 	%p862, %r5459, 0;
	mov.f32 	%f3456, 0f00000000;
	sub.f32 	%f3457, %f3456, %f3455;
	selp.f32 	%f663, %f3455, %f3457, %p862;
	mul.f32 	%f3458, %f663, 0f3F22F983;
	cvt.rni.s32.f32 	%r8644, %f3458;
	cvt.rn.f32.s32 	%f3459, %r8644;
	fma.rn.f32 	%f3460, %f3459, 0fBFC90FDA, %f663;
	fma.rn.f32 	%f3461, %f3459, 0fB3A22168, %f3460;
	fma.rn.f32 	%f6052, %f3459, 0fA7C234C5, %f3461;
	abs.f32 	%f665, %f663;
	setp.ltu.f32 	%p863, %f665, 0f47CE4780;
	@%p863 bra 	$L__BB4_913;
	setp.neu.f32 	%p864, %f665, 0f7F800000;
	@%p864 bra 	$L__BB4_908;
	mov.f32 	%f3464, 0f00000000;
	mul.rn.f32 	%f6052, %f663, %f3464;
	mov.b32 	%r8644, 0;
	bra.uni 	$L__BB4_913;
$L__BB4_908:
	mov.b32 	%r1445, %f663;
	shl.b32 	%r5461, %r1445, 8;
	or.b32  	%r1446, %r5461, -2147483648;
	mov.b64 	%rd3802, 0;
	mov.b32 	%r8641, 0;
	mov.u64 	%rd3800, __cudart_i2opi_f;
	mov.u64 	%rd3801, %rd1;
$L__BB4_909:
	.pragma "nounroll";
	ld.global.nc.u32 	%r5462, [%rd3800];
	mad.wide.u32 	%rd2458, %r5462, %r1446, %rd3802;
	shr.u64 	%rd3802, %rd2458, 32;
	st.local.u32 	[%rd3801], %rd2458;
	add.s32 	%r8641, %r8641, 1;
	add.s64 	%rd3801, %rd3801, 4;
	add.s64 	%rd3800, %rd3800, 4;
	setp.ne.s32 	%p865, %r8641, 6;
	@%p865 bra 	$L__BB4_909;
	shr.u32 	%r5463, %r1445, 23;
	st.local.u32 	[%rd1+24], %rd3802;
	and.b32  	%r1449, %r5463, 31;
	and.b32  	%r5464, %r5463, 224;
	add.s32 	%r5465, %r5464, -128;
	shr.u32 	%r5466, %r5465, 5;
	mul.wide.u32 	%rd2459, %r5466, 4;
	sub.s64 	%rd730, %rd1, %rd2459;
	ld.local.u32 	%r8642, [%rd730+24];
	ld.local.u32 	%r8643, [%rd730+20];
	setp.eq.s32 	%p866, %r1449, 0;
	@%p866 bra 	$L__BB4_912;
	shf.l.wrap.b32 	%r8642, %r8643, %r8642, %r1449;
	ld.local.u32 	%r5467, [%rd730+16];
	shf.l.wrap.b32 	%r8643, %r5467, %r8643, %r1449;
$L__BB4_912:
	shr.u32 	%r5468, %r8642, 30;
	shf.l.wrap.b32 	%r5469, %r8643, %r8642, 2;
	shl.b32 	%r5470, %r8643, 2;
	shr.u32 	%r5471, %r5469, 31;
	add.s32 	%r5472, %r5471, %r5468;
	neg.s32 	%r5473, %r5472;
	setp.lt.s32 	%p867, %r1445, 0;
	selp.b32 	%r8644, %r5473, %r5472, %p867;
	xor.b32  	%r5474, %r5469, %r1445;
	shr.s32 	%r5475, %r5469, 31;
	xor.b32  	%r5476, %r5475, %r5469;
	xor.b32  	%r5477, %r5475, %r5470;
	cvt.u64.u32 	%rd2460, %r5476;
	shl.b64 	%rd2461, %rd2460, 32;
	cvt.u64.u32 	%rd2462, %r5477;
	or.b64  	%rd2463, %rd2461, %rd2462;
	cvt.rn.f64.s64 	%fd207, %rd2463;
	mul.f64 	%fd208, %fd207, 0d3BF921FB54442D19;
	cvt.rn.f32.f64 	%f3462, %fd208;
	neg.f32 	%f3463, %f3462;
	setp.lt.s32 	%p868, %r5474, 0;
	selp.f32 	%f6052, %f3463, %f3462, %p868;
$L__BB4_913:
	mul.rn.f32 	%f3465, %f6052, %f6052;
	and.b32  	%r5479, %r8644, 1;
	setp.eq.b32 	%p869, %r5479, 1;
	selp.f32 	%f3466, 0f3F800000, %f6052, %p869;
	fma.rn.f32 	%f3467, %f3465, %f3466, 0f00000000;
	fma.rn.f32 	%f3468, %f3465, 0f37CBAC00, 0fBAB607ED;
	selp.f32 	%f3469, %f3468, 0fB94D4153, %p869;
	selp.f32 	%f3470, 0f3D2AAABB, 0f3C0885E4, %p869;
	fma.rn.f32 	%f3471, %f3469, %f3465, %f3470;
	selp.f32 	%f3472, 0fBEFFFFFF, 0fBE2AAAA8, %p869;
	fma.rn.f32 	%f3473, %f3471, %f3465, %f3472;
	fma.rn.f32 	%f3474, %f3473, %f3467, %f3466;
	and.b32  	%r5480, %r8644, 2;
	setp.eq.s32 	%p870, %r5480, 0;
	mov.f32 	%f3475, 0f00000000;
	sub.f32 	%f3476, %f3475, %f3474;
	selp.f32 	%f669, %f3474, %f3476, %p870;
	mul.f32 	%f3477, %f669, 0f3F22F983;
	cvt.rni.s32.f32 	%r8648, %f3477;
	cvt.rn.f32.s32 	%f3478, %r8648;
	fma.rn.f32 	%f3479, %f3478, 0fBFC90FDA, %f669;
	fma.rn.f32 	%f3480, %f3478, 0fB3A22168, %f3479;
	fma.rn.f32 	%f6053, %f3478, 0fA7C234C5, %f3480;
	abs.f32 	%f671, %f669;
	setp.ltu.f32 	%p871, %f671, 0f47CE4780;
	@%p871 bra 	$L__BB4_921;
	setp.neu.f32 	%p872, %f671, 0f7F800000;
	@%p872 bra 	$L__BB4_916;
	mov.f32 	%f3483, 0f00000000;
	mul.rn.f32 	%f6053, %f669, %f3483;
	mov.b32 	%r8648, 0;
	bra.uni 	$L__BB4_921;
$L__BB4_916:
	mov.b32 	%r1459, %f669;
	shl.b32 	%r5482, %r1459, 8;
	or.b32  	%r1460, %r5482, -2147483648;
	mov.b64 	%rd3805, 0;
	mov.b32 	%r8645, 0;
	mov.u64 	%rd3803, __cudart_i2opi_f;
	mov.u64 	%rd3804, %rd1;
$L__BB4_917:
	.pragma "nounroll";
	ld.global.nc.u32 	%r5483, [%rd3803];
	mad.wide.u32 	%rd2466, %r5483, %r1460, %rd3805;
	shr.u64 	%rd3805, %rd2466, 32;
	st.local.u32 	[%rd3804], %rd2466;
	add.s32 	%r8645, %r8645, 1;
	add.s64 	%rd3804, %rd3804, 4;
	add.s64 	%rd3803, %rd3803, 4;
	setp.ne.s32 	%p873, %r8645, 6;
	@%p873 bra 	$L__BB4_917;
	shr.u32 	%r5484, %r1459, 23;
	st.local.u32 	[%rd1+24], %rd3805;
	and.b32  	%r1463, %r5484, 31;
	and.b32  	%r5485, %r5484, 224;
	add.s32 	%r5486, %r5485, -128;
	shr.u32 	%r5487, %r5486, 5;
	mul.wide.u32 	%rd2467, %r5487, 4;
	sub.s64 	%rd737, %rd1, %rd2467;
	ld.local.u32 	%r8646, [%rd737+24];
	ld.local.u32 	%r8647, [%rd737+20];
	setp.eq.s32 	%p874, %r1463, 0;
	@%p874 bra 	$L__BB4_920;
	shf.l.wrap.b32 	%r8646, %r8647, %r8646, %r1463;
	ld.local.u32 	%r5488, [%rd737+16];
	shf.l.wrap.b32 	%r8647, %r5488, %r8647, %r1463;
$L__BB4_920:
	shr.u32 	%r5489, %r8646, 30;
	shf.l.wrap.b32 	%r5490, %r8647, %r8646, 2;
	shl.b32 	%r5491, %r8647, 2;
	shr.u32 	%r5492, %r5490, 31;
	add.s32 	%r5493, %r5492, %r5489;
	neg.s32 	%r5494, %r5493;
	setp.lt.s32 	%p875, %r1459, 0;
	selp.b32 	%r8648, %r5494, %r5493, %p875;
	xor.b32  	%r5495, %r5490, %r1459;
	shr.s32 	%r5496, %r5490, 31;
	xor.b32  	%r5497, %r5496, %r5490;
	xor.b32  	%r5498, %r5496, %r5491;
	cvt.u64.u32 	%rd2468, %r5497;
	shl.b64 	%rd2469, %rd2468, 32;
	cvt.u64.u32 	%rd2470, %r5498;
	or.b64  	%rd2471, %rd2469, %rd2470;
	cvt.rn.f64.s64 	%fd209, %rd2471;
	mul.f64 	%fd210, %fd209, 0d3BF921FB54442D19;
	cvt.rn.f32.f64 	%f3481, %fd210;
	neg.f32 	%f3482, %f3481;
	setp.lt.s32 	%p876, %r5495, 0;
	selp.f32 	%f6053, %f3482, %f3481, %p876;
$L__BB4_921:
	add.s32 	%r5500, %r8648, 1;
	mul.rn.f32 	%f3484, %f6053, %f6053;
	and.b32  	%r5501, %r8648, 1;
	setp.eq.b32 	%p877, %r5501, 1;
	selp.f32 	%f3485, %f6053, 0f3F800000, %p877;
	fma.rn.f32 	%f3486, %f3484, %f3485, 0f00000000;
	fma.rn.f32 	%f3487, %f3484, 0f37CBAC00, 0fBAB607ED;
	selp.f32 	%f3488, 0fB94D4153, %f3487, %p877;
	selp.f32 	%f3489, 0f3C0885E4, 0f3D2AAABB, %p877;
	fma.rn.f32 	%f3490, %f3488, %f3484, %f3489;
	selp.f32 	%f3491, 0fBE2AAAA8, 0fBEFFFFFF, %p877;
	fma.rn.f32 	%f3492, %f3490, %f3484, %f3491;
	fma.rn.f32 	%f3493, %f3492, %f3486, %f3485;
	and.b32  	%r5502, %r5500, 2;
	setp.eq.s32 	%p878, %r5502, 0;
	mov.f32 	%f3494, 0f00000000;
	sub.f32 	%f3495, %f3494, %f3493;
	selp.f32 	%f6055, %f3493, %f3495, %p878;
	setp.geu.f32 	%p879, %f450, 0f3F800000;
	@%p879 bra 	$L__BB4_931;
	mul.f32 	%f3496, %f6055, 0f3F22F983;
	cvt.rni.s32.f32 	%r8652, %f3496;
	cvt.rn.f32.s32 	%f3497, %r8652;
	fma.rn.f32 	%f3498, %f3497, 0fBFC90FDA, %f6055;
	fma.rn.f32 	%f3499, %f3497, 0fB3A22168, %f3498;
	fma.rn.f32 	%f6054, %f3497, 0fA7C234C5, %f3499;
	abs.f32 	%f677, %f6055;
	setp.ltu.f32 	%p880, %f677, 0f47CE4780;
	@%p880 bra 	$L__BB4_930;
	setp.neu.f32 	%p881, %f677, 0f7F800000;
	@%p881 bra 	$L__BB4_925;
	mov.f32 	%f3502, 0f00000000;
	mul.rn.f32 	%f6054, %f6055, %f3502;
	mov.b32 	%r8652, 0;
	bra.uni 	$L__BB4_930;
$L__BB4_925:
	mov.b32 	%r1473, %f6055;
	shl.b32 	%r5504, %r1473, 8;
	or.b32  	%r1474, %r5504, -2147483648;
	mov.b64 	%rd3808, 0;
	mov.b32 	%r8649, 0;
	mov.u64 	%rd3806, __cudart_i2opi_f;
	mov.u64 	%rd3807, %rd1;
$L__BB4_926:
	.pragma "nounroll";
	ld.global.nc.u32 	%r5505, [%rd3806];
	mad.wide.u32 	%rd2474, %r5505, %r1474, %rd3808;
	shr.u64 	%rd3808, %rd2474, 32;
	st.local.u32 	[%rd3807], %rd2474;
	add.s32 	%r8649, %r8649, 1;
	add.s64 	%rd3807, %rd3807, 4;
	add.s64 	%rd3806, %rd3806, 4;
	setp.ne.s32 	%p882, %r8649, 6;
	@%p882 bra 	$L__BB4_926;
	shr.u32 	%r5506, %r1473, 23;
	st.local.u32 	[%rd1+24], %rd3808;
	and.b32  	%r1477, %r5506, 31;
	and.b32  	%r5507, %r5506, 224;
	add.s32 	%r5508, %r5507, -128;
	shr.u32 	%r5509, %r5508, 5;
	mul.wide.u32 	%rd2475, %r5509, 4;
	sub.s64 	%rd744, %rd1, %rd2475;
	ld.local.u32 	%r8650, [%rd744+24];
	ld.local.u32 	%r8651, [%rd744+20];
	setp.eq.s32 	%p883, %r1477, 0;
	@%p883 bra 	$L__BB4_929;
	shf.l.wrap.b32 	%r8650, %r8651, %r8650, %r1477;
	ld.local.u32 	%r5510, [%rd744+16];
	shf.l.wrap.b32 	%r8651, %r5510, %r8651, %r1477;
$L__BB4_929:
	shr.u32 	%r5511, %r8650, 30;
	shf.l.wrap.b32 	%r5512, %r8651, %r8650, 2;
	shl.b32 	%r5513, %r8651, 2;
	shr.u32 	%r5514, %r5512, 31;
	add.s32 	%r5515, %r5514, %r5511;
	neg.s32 	%r5516, %r5515;
	setp.lt.s32 	%p884, %r1473, 0;
	selp.b32 	%r8652, %r5516, %r5515, %p884;
	xor.b32  	%r5517, %r5512, %r1473;
	shr.s32 	%r5518, %r5512, 31;
	xor.b32  	%r5519, %r5518, %r5512;
	xor.b32  	%r5520, %r5518, %r5513;
	cvt.u64.u32 	%rd2476, %r5519;
	shl.b64 	%rd2477, %rd2476, 32;
	cvt.u64.u32 	%rd2478, %r5520;
	or.b64  	%rd2479, %rd2477, %rd2478;
	cvt.rn.f64.s64 	%fd211, %rd2479;
	mul.f64 	%fd212, %fd211, 0d3BF921FB54442D19;
	cvt.rn.f32.f64 	%f3500, %fd212;
	neg.f32 	%f3501, %f3500;
	setp.lt.s32 	%p885, %r5517, 0;
	selp.f32 	%f6054, %f3501, %f3500, %p885;
$L__BB4_930:
	mul.rn.f32 	%f3503, %f6054, %f6054;
	and.b32  	%r5522, %r8652, 1;
	setp.eq.b32 	%p886, %r5522, 1;
	selp.f32 	%f3504, 0f3F800000, %f6054, %p886;
	fma.rn.f32 	%f3505, %f3503, %f3504, 0f00000000;
	fma.rn.f32 	%f3506, %f3503, 0f37CBAC00, 0fBAB607ED;
	selp.f32 	%f3507, %f3506, 0fB94D4153, %p886;
	selp.f32 	%f3508, 0f3D2AAABB, 0f3C0885E4, %p886;
	fma.rn.f32 	%f3509, %f3507, %f3503, %f3508;
	selp.f32 	%f3510, 0fBEFFFFFF, 0fBE2AAAA8, %p886;
	fma.rn.f32 	%f3511, %f3509, %f3503, %f3510;
	fma.rn.f32 	%f3512, %f3511, %f3505, %f3504;
	and.b32  	%r5523, %r8652, 2;
	setp.eq.s32 	%p887, %r5523, 0;
	mov.f32 	%f3513, 0f00000000;
	sub.f32 	%f3514, %f3513, %f3512;
	selp.f32 	%f6055, %f3512, %f3514, %p887;
$L__BB4_931:
	mul.f32 	%f3515, %f6055, 0f3F22F983;
	cvt.rni.s32.f32 	%r8656, %f3515;
	cvt.rn.f32.s32 	%f3516, %r8656;
	fma.rn.f32 	%f3517, %f3516, 0fBFC90FDA, %f6055;
	fma.rn.f32 	%f3518, %f3516, 0fB3A22168, %f3517;
	fma.rn.f32 	%f6056, %f3516, 0fA7C234C5, %f3518;
	abs.f32 	%f684, %f6055;
	setp.ltu.f32 	%p888, %f684, 0f47CE4780;
	@%p888 bra 	$L__BB4_939;
	setp.neu.f32 	%p889, %f684, 0f7F800000;
	@%p889 bra 	$L__BB4_934;
	mov.f32 	%f3521, 0f00000000;
	mul.rn.f32 	%f6056, %f6055, %f3521;
	mov.b32 	%r8656, 0;
	bra.uni 	$L__BB4_939;
$L__BB4_934:
	mov.b32 	%r1487, %f6055;
	shl.b32 	%r5525, %r1487, 8;
	or.b32  	%r1488, %r5525, -2147483648;
	mov.b64 	%rd3811, 0;
	mov.b32 	%r8653, 0;
	mov.u64 	%rd3809, __cudart_i2opi_f;
	mov.u64 	%rd3810, %rd1;
$L__BB4_935:
	.pragma "nounroll";
	ld.global.nc.u32 	%r5526, [%rd3809];
	mad.wide.u32 	%rd2482, %r5526, %r1488, %rd3811;
	shr.u64 	%rd3811, %rd2482, 32;
	st.local.u32 	[%rd3810], %rd2482;
	add.s32 	%r8653, %r8653, 1;
	add.s64 	%rd3810, %rd3810, 4;
	add.s64 	%rd3809, %rd3809, 4;
	setp.ne.s32 	%p890, %r8653, 6;
	@%p890 bra 	$L__BB4_935;
	shr.u32 	%r5527, %r1487, 23;
	st.local.u32 	[%rd1+24], %rd3811;
	and.b32  	%r1491, %r5527, 31;
	and.b32  	%r5528, %r5527, 224;
	add.s32 	%r5529, %r5528, -128;
	shr.u32 	%r5530, %r5529, 5;
	mul.wide.u32 	%rd2483, %r5530, 4;
	sub.s64 	%rd751, %rd1, %rd2483;
	ld.local.u32 	%r8654, [%rd751+24];
	ld.local.u32 	%r8655, [%rd751+20];
	setp.eq.s32 	%p891, %r1491, 0;
	@%p891 bra 	$L__BB4_938;
	shf.l.wrap.b32 	%r8654, %r8655, %r8654, %r1491;
	ld.local.u32 	%r5531, [%rd751+16];
	shf.l.wrap.b32 	%r8655, %r5531, %r8655, %r1491;
$L__BB4_938:
	shr.u32 	%r5532, %r8654, 30;
	shf.l.wrap.b32 	%r5533, %r8655, %r8654, 2;
	shl.b32 	%r5534, %r8655, 2;
	shr.u32 	%r5535, %r5533, 31;
	add.s32 	%r5536, %r5535, %r5532;
	neg.s32 	%r5537, %r5536;
	setp.lt.s32 	%p892, %r1487, 0;
	selp.b32 	%r8656, %r5537, %r5536, %p892;
	xor.b32  	%r5538, %r5533, %r1487;
	shr.s32 	%r5539, %r5533, 31;
	xor.b32  	%r5540, %r5539, %r5533;
	xor.b32  	%r5541, %r5539, %r5534;
	cvt.u64.u32 	%rd2484, %r5540;
	shl.b64 	%rd2485, %rd2484, 32;
	cvt.u64.u32 	%rd2486, %r5541;
	or.b64  	%rd2487, %rd2485, %rd2486;
	cvt.rn.f64.s64 	%fd213, %rd2487;
	mul.f64 	%fd214, %fd213, 0d3BF921FB54442D19;
	cvt.rn.f32.f64 	%f3519, %fd214;
	neg.f32 	%f3520, %f3519;
	setp.lt.s32 	%p893, %r5538, 0;
	selp.f32 	%f6056, %f3520, %f3519, %p893;
$L__BB4_939:
	add.s32 	%r5543, %r8656, 1;
	mul.rn.f32 	%f3522, %f6056, %f6056;
	and.b32  	%r5544, %r8656, 1;
	setp.eq.b32 	%p894, %r5544, 1;
	selp.f32 	%f3523, %f6056, 0f3F800000, %p894;
	fma.rn.f32 	%f3524, %f3522, %f3523, 0f00000000;
	fma.rn.f32 	%f3525, %f3522, 0f37CBAC00, 0fBAB607ED;
	selp.f32 	%f3526, 0fB94D4153, %f3525, %p894;
	selp.f32 	%f3527, 0f3C0885E4, 0f3D2AAABB, %p894;
	fma.rn.f32 	%f3528, %f3526, %f3522, %f3527;
	selp.f32 	%f3529, 0fBE2AAAA8, 0fBEFFFFFF, %p894;
	fma.rn.f32 	%f3530, %f3528, %f3522, %f3529;
	fma.rn.f32 	%f3531, %f3530, %f3524, %f3523;
	and.b32  	%r5545, %r5543, 2;
	setp.eq.s32 	%p895, %r5545, 0;
	mov.f32 	%f3532, 0f00000000;
	sub.f32 	%f3533, %f3532, %f3531;
	selp.f32 	%f6058, %f3531, %f3533, %p895;
	setp.leu.f32 	%p896, %f644, %f450;
	@%p896 bra 	$L__BB4_949;
	mul.f32 	%f3534, %f6058, 0f3F22F983;
	cvt.rni.s32.f32 	%r8660, %f3534;
	cvt.rn.f32.s32 	%f3535, %r8660;
	fma.rn.f32 	%f3536, %f3535, 0fBFC90FDA, %f6058;
	fma.rn.f32 	%f3537, %f3535, 0fB3A22168, %f3536;
	fma.rn.f32 	%f6057, %f3535, 0fA7C234C5, %f3537;
	abs.f32 	%f690, %f6058;
	setp.ltu.f32 	%p897, %f690, 0f47CE4780;
	@%p897 bra 	$L__BB4_948;
	setp.neu.f32 	%p898, %f690, 0f7F800000;
	@%p898 bra 	$L__BB4_943;
	mov.f32 	%f3540, 0f00000000;
	mul.rn.f32 	%f6057, %f6058, %f3540;
	mov.b32 	%r8660, 0;
	bra.uni 	$L__BB4_948;
$L__BB4_943:
	mov.b32 	%r1501, %f6058;
	shl.b32 	%r5547, %r1501, 8;
	or.b32  	%r1502, %r5547, -2147483648;
	mov.b64 	%rd3814, 0;
	mov.b32 	%r8657, 0;
	mov.u64 	%rd3812, __cudart_i2opi_f;
	mov.u64 	%rd3813, %rd1;
$L__BB4_944:
	.pragma "nounroll";
	ld.global.nc.u32 	%r5548, [%rd3812];
	mad.wide.u32 	%rd2490, %r5548, %r1502, %rd3814;
	shr.u64 	%rd3814, %rd2490, 32;
	st.local.u32 	[%rd3813], %rd2490;
	add.s32 	%r8657, %r8657, 1;
	add.s64 	%rd3813, %rd3813, 4;
	add.s64 	%rd3812, %rd3812, 4;
	setp.ne.s32 	%p899, %r8657, 6;
	@%p899 bra 	$L__BB4_944;
	shr.u32 	%r5549, %r1501, 23;
	st.local.u32 	[%rd1+24], %rd3814;
	and.b32  	%r1505, %r5549, 31;
	and.b32  	%r5550, %r5549, 224;
	add.s32 	%r5551, %r5550, -128;
	shr.u32 	%r5552, %r5551, 5;
	mul.wide.u32 	%rd2491, %r5552, 4;
	sub.s64 	%rd758, %rd1, %rd2491;
	ld.local.u32 	%r8658, [%rd758+24];
	ld.local.u32 	%r8659, [%rd758+20];
	setp.eq.s32 	%p900, %r1505, 0;
	@%p900 bra 	$L__BB4_947;
	shf.l.wrap.b32 	%r8658, %r8659, %r8658, %r1505;
	ld.local.u32 	%r5553, [%rd758+16];
	shf.l.wrap.b32 	%r8659, %r5553, %r8659, %r1505;
$L__BB4_947:
	shr.u32 	%r5554, %r8658, 30;
	shf.l.wrap.b32 	%r5555, %r8659, %r8658, 2;
	shl.b32 	%r5556, %r8659, 2;
	shr.u32 	%r5557, %r5555, 31;
	add.s32 	%r5558, %r5557, %r5554;
	neg.s32 	%r5559, %r5558;
	setp.lt.s32 	%p901, %r1501, 0;
	selp.b32 	%r8660, %r5559, %r5558, %p901;
	xor.b32  	%r5560, %r5555, %r1501;
	shr.s32 	%r5561, %r5555, 31;
	xor.b32  	%r5562, %r5561, %r5555;
	xor.b32  	%r5563, %r5561, %r5556;
	cvt.u64.u32 	%rd2492, %r5562;
	shl.b64 	%rd2493, %rd2492, 32;
	cvt.u64.u32 	%rd2494, %r5563;
	or.b64  	%rd2495, %rd2493, %rd2494;
	cvt.rn.f64.s64 	%fd215, %rd2495;
	mul.f64 	%fd216, %fd215, 0d3BF921FB54442D19;
	cvt.rn.f32.f64 	%f3538, %fd216;
	neg.f32 	%f3539, %f3538;
	setp.lt.s32 	%p902, %r5560, 0;
	selp.f32 	%f6057, %f3539, %f3538, %p902;
$L__BB4_948:
	mul.rn.f32 	%f3541, %f6057, %f6057;
	and.b32  	%r5565, %r8660, 1;
	setp.eq.b32 	%p903, %r5565, 1;
	selp.f32 	%f3542, 0f3F800000, %f6057, %p903;
	fma.rn.f32 	%f3543, %f3541, %f3542, 0f00000000;
	fma.rn.f32 	%f3544, %f3541, 0f37CBAC00, 0fBAB607ED;
	selp.f32 	%f3545, %f3544, 0fB94D4153, %p903;
	selp.f32 	%f3546, 0f3D2AAABB, 0f3C0885E4, %p903;
	fma.rn.f32 	%f3547, %f3545, %f3541, %f3546;
	selp.f32 	%f3548, 0fBEFFFFFF, 0fBE2AAAA8, %p903;
	fma.rn.f32 	%f3549, %f3547, %f3541, %f3548;
	fma.rn.f32 	%f3550, %f3549, %f3543, %f3542;
	and.b32  	%r5566, %r8660, 2;
	setp.eq.s32 	%p904, %r5566, 0;
	mov.f32 	%f3551, 0f00000000;
	sub.f32 	%f3552, %f3551, %f3550;
	selp.f32 	%f6058, %f3550, %f3552, %p904;
$L__BB4_949:
	setp.leu.f32 	%p905, %f450, %f644;
	@%p905 bra 	$L__BB4_959;
	mul.f32 	%f3553, %f6058, 0f3F22F983;
	cvt.rni.s32.f32 	%r8664, %f3553;
	cvt.rn.f32.s32 	%f3554, %r8664;
	fma.rn.f32 	%f3555, %f3554, 0fBFC90FDA, %f6058;
	fma.rn.f32 	%f3556, %f3554, 0fB3A22168, %f3555;
	fma.rn.f32 	%f6059, %f3554, 0fA7C234C5, %f3556;
	abs.f32 	%f697, %f6058;
	setp.ltu.f32 	%p906, %f697, 0f47CE4780;
	@%p906 bra 	$L__BB4_958;
	setp.neu.f32 	%p907, %f697, 0f7F800000;
	@%p907 bra 	$L__BB4_953;
	mov.f32 	%f3559, 0f00000000;
	mul.rn.f32 	%f6059, %f6058, %f3559;
	mov.b32 	%r8664, 0;
	bra.uni 	$L__BB4_958;
$L__BB4_953:
	mov.b32 	%r1515, %f6058;
	shl.b32 	%r5568, %r1515, 8;
	or.b32  	%r1516, %r5568, -2147483648;
	mov.b64 	%rd3817, 0;
	mov.b32 	%r8661, 0;
	mov.u64 	%rd3815, __cudart_i2opi_f;
	mov.u64 	%rd3816, %rd1;
$L__BB4_954:
	.pragma "nounroll";
	ld.global.nc.u32 	%r5569, [%rd3815];
	mad.wide.u32 	%rd2498, %r5569, %r1516, %rd3817;
	shr.u64 	%rd3817, %rd2498, 32;
	st.local.u32 	[%rd3816], %rd2498;
	add.s32 	%r8661, %r8661, 1;
	add.s64 	%rd3816, %rd3816, 4;
	add.s64 	%rd3815, %rd3815, 4;
	setp.ne.s32 	%p908, %r8661, 6;
	@%p908 bra 	$L__BB4_954;
	shr.u32 	%r5570, %r1515, 23;
	st.local.u32 	[%rd1+24], %rd3817;
	and.b32  	%r1519, %r5570, 31;
	and.b32  	%r5571, %r5570, 224;
	add.s32 	%r5572, %r5571, -128;
	shr.u32 	%r5573, %r5572, 5;
	mul.wide.u32 	%rd2499, %r5573, 4;
	sub.s64 	%rd765, %rd1, %rd2499;
	ld.local.u32 	%r8662, [%rd765+24];
	ld.local.u32 	%r8663, [%rd765+20];
	setp.eq.s32 	%p909, %r1519, 0;
	@%p909 bra 	$L__BB4_957;
	shf.l.wrap.b32 	%r8662, %r8663, %r8662, %r1519;
	ld.local.u32 	%r5574, [%rd765+16];
	shf.l.wrap.b32 	%r8663, %r5574, %r8663, %r1519;
$L__BB4_957:
	shr.u32 	%r5575, %r8662, 30;
	shf.l.wrap.b32 	%r5576, %r8663, %r8662, 2;
	shl.b32 	%r5577, %r8663, 2;
	shr.u32 	%r5578, %r5576, 31;
	add.s32 	%r5579, %r5578, %r5575;
	neg.s32 	%r5580, %r5579;
	setp.lt.s32 	%p910, %r1515, 0;
	selp.b32 	%r8664, %r5580, %r5579, %p910;
	xor.b32  	%r5581, %r5576, %r1515;
	shr.s32 	%r5582, %r5576, 31;
	xor.b32  	%r5583, %r5582, %r5576;
	xor.b32  	%r5584, %r5582, %r5577;
	cvt.u64.u32 	%rd2500, %r5583;
	shl.b64 	%rd2501, %rd2500, 32;
	cvt.u64.u32 	%rd2502, %r5584;
	or.b64  	%rd2503, %rd2501, %rd2502;
	cvt.rn.f64.s64 	%fd217, %rd2503;
	mul.f64 	%fd218, %fd217, 0d3BF921FB54442D19;
	cvt.rn.f32.f64 	%f3557, %fd218;
	neg.f32 	%f3558, %f3557;
	setp.lt.s32 	%p911, %r5581, 0;
	selp.f32 	%f6059, %f3558, %f3557, %p911;
$L__BB4_958:
	mul.rn.f32 	%f3560, %f6059, %f6059;
	and.b32  	%r5586, %r8664, 1;
	setp.eq.b32 	%p912, %r5586, 1;
	selp.f32 	%f3561, 0f3F800000, %f6059, %p912;
	fma.rn.f32 	%f3562, %f3560, %f3561, 0f00000000;
	fma.rn.f32 	%f3563, %f3560, 0f37CBAC00, 0fBAB607ED;
	selp.f32 	%f3564, %f3563, 0fB94D4153, %p912;
	selp.f32 	%f3565, 0f3D2AAABB, 0f3C0885E4, %p912;
	fma.rn.f32 	%f3566, %f3564, %f3560, %f3565;
	selp.f32 	%f3567, 0fBEFFFFFF, 0fBE2AAAA8, %p912;
	fma.rn.f32 	%f3568, %f3566, %f3560, %f3567;
	fma.rn.f32 	%f3569, %f3568, %f3562, %f3561;
	and.b32  	%r5587, %r8664, 2;
	setp.eq.s32 	%p913, %r5587, 0;
	mov.f32 	%f3570, 0f00000000;
	sub.f32 	%f3571, %f3570, %f3569;
	selp.f32 	%f6058, %f3569, %f3571, %p913;
$L__BB4_959:
	setp.leu.f32 	%p914, %f2, %f450;
	@%p914 bra 	$L__BB4_969;
	mul.f32 	%f3572, %f6058, 0f3F22F983;
	cvt.rni.s32.f32 	%r8668, %f3572;
	cvt.rn.f32.s32 	%f3573, %r8668;
	fma.rn.f32 	%f3574, %f3573, 0fBFC90FDA, %f6058;
	fma.rn.f32 	%f3575, %f3573, 0fB3A22168, %f3574;
	fma.rn.f32 	%f6061, %f3573, 0fA7C234C5, %f3575;
	abs.f32 	%f704, %f6058;
	setp.ltu.f32 	%p915, %f704, 0f47CE4780;
	@%p915 bra 	$L__BB4_968;
	setp.neu.f32 	%p916, %f704, 0f7F800000;
	@%p916 bra 	$L__BB4_963;
	mov.f32 	%f3578, 0f00000000;
	mul.rn.f32 	%f6061, %f6058, %f3578;
	mov.b32 	%r8668, 0;
	bra.uni 	$L__BB4_968;
$L__BB4_963:
	mov.b32 	%r1529, %f6058;
	shl.b32 	%r5589, %r1529, 8;
	or.b32  	%r1530, %r5589, -2147483648;
	mov.b64 	%rd3820, 0;
	mov.b32 	%r8665, 0;
	mov.u64 	%rd3818, __cudart_i2opi_f;
	mov.u64 	%rd3819, %rd1;
$L__BB4_964:
	.pragma "nounroll";
	ld.global.nc.u32 	%r5590, [%rd3818];
	mad.wide.u32 	%rd2506, %r5590, %r1530, %rd3820;
	shr.u64 	%rd3820, %rd2506, 32;
	st.local.u32 	[%rd3819], %rd2506;
	add.s32 	%r8665, %r8665, 1;
	add.s64 	%rd3819, %rd3819, 4;
	add.s64 	%rd3818, %rd3818, 4;
	setp.ne.s32 	%p917, %r8665, 6;
	@%p917 bra 	$L__BB4_964;
	shr.u32 	%r5591, %r1529, 23;
	st.local.u32 	[%rd1+24], %rd3820;
	and.b32  	%r1533, %r5591, 31;
	and.b32  	%r5592, %r5591, 224;
	add.s32 	%r5593, %r5592, -128;
	shr.u32 	%r5594, %r5593, 5;
	mul.wide.u32 	%rd2507, %r5594, 4;
	sub.s64 	%rd772, %rd1, %rd2507;
	ld.local.u32 	%r8666, [%rd772+24];
	ld.local.u32 	%r8667, [%rd772+20];
	setp.eq.s32 	%p918, %r1533, 0;
	@%p918 bra 	$L__BB4_967;
	shf.l.wrap.b32 	%r8666, %r8667, %r8666, %r1533;
	ld.local.u32 	%r5595, [%rd772+16];
	shf.l.wrap.b32 	%r8667, %r5595, %r8667, %r1533;
$L__BB4_967:
	shr.u32 	%r5596, %r8666, 30;
	shf.l.wrap.b32 	%r5597, %r8667, %r8666, 2;
	shl.b32 	%r5598, %r8667, 2;
	shr.u32 	%r5599, %r5597, 31;
	add.s32 	%r5600, %r5599, %r5596;
	neg.s32 	%r5601, %r5600;
	setp.lt.s32 	%p919, %r1529, 0;
	selp.b32 	%r8668, %r5601, %r5600, %p919;
	xor.b32  	%r5602, %r5597, %r1529;
	shr.s32 	%r5603, %r5597, 31;
	xor.b32  	%r5604, %r5603, %r5597;
	xor.b32  	%r5605, %r5603, %r5598;
	cvt.u64.u32 	%rd2508, %r5604;
	shl.b64 	%rd2509, %rd2508, 32;
	cvt.u64.u32 	%rd2510, %r5605;
	or.b64  	%rd2511, %rd2509, %rd2510;
	cvt.rn.f64.s64 	%fd219, %rd2511;
	mul.f64 	%fd220, %fd219, 0d3BF921FB54442D19;
	cvt.rn.f32.f64 	%f3576, %fd220;
	neg.f32 	%f3577, %f3576;
	setp.lt.s32 	%p920, %r5602, 0;
	selp.f32 	%f6061, %f3577, %f3576, %p920;
$L__BB4_968:
	add.s32 	%r5607, %r8668, 1;
	mul.rn.f32 	%f3579, %f6061, %f6061;
	and.b32  	%r5608, %r8668, 1;
	setp.eq.b32 	%p921, %r5608, 1;
	selp.f32 	%f3580, %f6061, 0f3F800000, %p921;
	fma.rn.f32 	%f3581, %f3579, %f3580, 0f00000000;
	fma.rn.f32 	%f3582, %f3579, 0f37CBAC00, 0fBAB607ED;
	selp.f32 	%f3583, 0fB94D4153, %f3582, %p921;
	selp.f32 	%f3584, 0f3C0885E4, 0f3D2AAABB, %p921;
	fma.rn.f32 	%f3585, %f3583, %f3579, %f3584;
	selp.f32 	%f3586, 0fBE2AAAA8, 0fBEFFFFFF, %p921;
	fma.rn.f32 	%f3587, %f3585, %f3579, %f3586;
	fma.rn.f32 	%f3588, %f3587, %f3581, %f3580;
	and.b32  	%r5609, %r5607, 2;
	setp.eq.s32 	%p922, %r5609, 0;
	mov.f32 	%f3589, 0f00000000;
	sub.f32 	%f3590, %f3589, %f3588;
	selp.f32 	%f6058, %f3588, %f3590, %p922;
$L__BB4_969:
	mul.f32 	%f3591, %f6058, 0f3F22F983;
	cvt.rni.s32.f32 	%r8672, %f3591;
	cvt.rn.f32.s32 	%f3592, %r8672;
	fma.rn.f32 	%f3593, %f3592, 0fBFC90FDA, %f6058;
	fma.rn.f32 	%f3594, %f3592, 0fB3A22168, %f3593;
	fma.rn.f32 	%f6063, %f3592, 0fA7C234C5, %f3594;
	abs.f32 	%f711, %f6058;
	setp.ltu.f32 	%p923, %f711, 0f47CE4780;
	@%p923 bra 	$L__BB4_977;
	setp.neu.f32 	%p924, %f711, 0f7F800000;
	@%p924 bra 	$L__BB4_972;
	mov.f32 	%f3597, 0f00000000;
	mul.rn.f32 	%f6063, %f6058, %f3597;
	mov.b32 	%r8672, 0;
	bra.uni 	$L__BB4_977;
$L__BB4_972:
	mov.b32 	%r1543, %f6058;
	shl.b32 	%r5611, %r1543, 8;
	or.b32  	%r1544, %r5611, -2147483648;
	mov.b64 	%rd3823, 0;
	mov.b32 	%r8669, 0;
	mov.u64 	%rd3821, __cudart_i2opi_f;
	mov.u64 	%rd3822, %rd1;
$L__BB4_973:
	.pragma "nounroll";
	ld.global.nc.u32 	%r5612, [%rd3821];
	mad.wide.u32 	%rd2514, %r5612, %r1544, %rd3823;
	shr.u64 	%rd3823, %rd2514, 32;
	st.local.u32 	[%rd3822], %rd2514;
	add.s32 	%r8669, %r8669, 1;
	add.s64 	%rd3822, %rd3822, 4;
	add.s64 	%rd3821, %rd3821, 4;
	setp.ne.s32 	%p925, %r8669, 6;
	@%p925 bra 	$L__BB4_973;
	shr.u32 	%r5613, %r1543, 23;
	st.local.u32 	[%rd1+24], %rd3823;
	and.b32  	%r1547, %r5613, 31;
	and.b32  	%r5614, %r5613, 224;
	add.s32 	%r5615, %r5614, -128;
	shr.u32 	%r5616, %r5615, 5;
	mul.wide.u32 	%rd2515, %r5616, 4;
	sub.s64 	%rd779, %rd1, %rd2515;
	ld.local.u32 	%r8670, [%rd779+24];
	ld.local.u32 	%r8671, [%rd779+20];
	setp.eq.s32 	%p926, %r1547, 0;
	@%p926 bra 	$L__BB4_976;
	shf.l.wrap.b32 	%r8670, %r8671, %r8670, %r1547;
	ld.local.u32 	%r5617, [%rd779+16];
	shf.l.wrap.b32 	%r8671, %r5617, %r8671, %r1547;
$L__BB4_976:
	shr.u32 	%r5618, %r8670, 30;
	shf.l.wrap.b32 	%r5619, %r8671, %r8670, 2;
	shl.b32 	%r5620, %r8671, 2;
	shr.u32 	%r5621, %r5619, 31;
	add.s32 	%r5622, %r5621, %r5618;
	neg.s32 	%r5623, %r5622;
	setp.lt.s32 	%p927, %r1543, 0;
	selp.b32 	%r8672, %r5623, %r5622, %p927;
	xor.b32  	%r5624, %r5619, %r1543;
	shr.s32 	%r5625, %r5619, 31;
	xor.b32  	%r5626, %r5625, %r5619;
	xor.b32  	%r5627, %r5625, %r5620;
	cvt.u64.u32 	%rd2516, %r5626;
	shl.b64 	%rd2517, %rd2516, 32;
	cvt.u64.u32 	%rd2518, %r5627;
	or.b64  	%rd2519, %rd2517, %rd2518;
	cvt.rn.f64.s64 	%fd221, %rd2519;
	mul.f64 	%fd222, %fd221, 0d3BF921FB54442D19;
	cvt.rn.f32.f64 	%f3595, %fd222;
	neg.f32 	%f3596, %f3595;
	setp.lt.s32 	%p928, %r5624, 0;
	selp.f32 	%f6063, %f3596, %f3595, %p928;
$L__BB4_977:
	add.s32 	%r5629, %r8672, 1;
	mul.rn.f32 	%f3598, %f6063, %f6063;
	and.b32  	%r5630, %r8672, 1;
	setp.eq.b32 	%p929, %r5630, 1;
	selp.f32 	%f3599, %f6063, 0f3F800000, %p929;
	fma.rn.f32 	%f3600, %f3598, %f3599, 0f00000000;
	fma.rn.f32 	%f3601, %f3598, 0f37CBAC00, 0fBAB607ED;
	selp.f32 	%f3602, 0fB94D4153, %f3601, %p929;
	selp.f32 	%f3603, 0f3C0885E4, 0f3D2AAABB, %p929;
	fma.rn.f32 	%f3604, %f3602, %f3598, %f3603;
	selp.f32 	%f3605, 0fBE2AAAA8, 0fBEFFFFFF, %p929;
	fma.rn.f32 	%f3606, %f3604, %f3598, %f3605;
	fma.rn.f32 	%f3607, %f3606, %f3600, %f3599;
	and.b32  	%r5631, %r5629, 2;
	setp.eq.s32 	%p930, %r5631, 0;
	mov.f32 	%f3608, 0f00000000;
	sub.f32 	%f3609, %f3608, %f3607;
	selp.f32 	%f6065, %f3607, %f3609, %p930;
	setp.leu.f32 	%p931, %f6065, %f644;
	@%p931 bra 	$L__BB4_987;
	mul.f32 	%f3610, %f6065, 0f3F22F983;
	cvt.rni.s32.f32 	%r8676, %f3610;
	cvt.rn.f32.s32 	%f3611, %r8676;
	fma.rn.f32 	%f3612, %f3611, 0fBFC90FDA, %f6065;
	fma.rn.f32 	%f3613, %f3611, 0fB3A22168, %f3612;
	fma.rn.f32 	%f6064, %f3611, 0fA7C234C5, %f3613;
	abs.f32 	%f717, %f6065;
	setp.ltu.f32 	%p932, %f717, 0f47CE4780;
	@%p932 bra 	$L__BB4_986;
	setp.neu.f32 	%p933, %f717, 0f7F800000;
	@%p933 bra 	$L__BB4_981;
	mov.f32 	%f3616, 0f00000000;
	mul.rn.f32 	%f6064, %f6065, %f3616;
	mov.b32 	%r8676, 0;
	bra.uni 	$L__BB4_986;
$L__BB4_981:
	mov.b32 	%r1557, %f6065;
	shl.b32 	%r5633, %r1557, 8;
	or.b32  	%r1558, %r5633, -2147483648;
	mov.b64 	%rd3826, 0;
	mov.b32 	%r8673, 0;
	mov.u64 	%rd3824, __cudart_i2opi_f;
	mov.u64 	%rd3825, %rd1;
$L__BB4_982:
	.pragma "nounroll";
	ld.global.nc.u32 	%r5634, [%rd3824];
	mad.wide.u32 	%rd2522, %r5634, %r1558, %rd3826;
	shr.u64 	%rd3826, %rd2522, 32;
	st.local.u32 	[%rd3825], %rd2522;
	add.s32 	%r8673, %r8673, 1;
	add.s64 	%rd3825, %rd3825, 4;
	add.s64 	%rd3824, %rd3824, 4;
	setp.ne.s32 	%p934, %r8673, 6;
	@%p934 bra 	$L__BB4_982;
	shr.u32 	%r5635, %r1557, 23;
	st.local.u32 	[%rd1+24], %rd3826;
	and.b32  	%r1561, %r5635, 31;
	and.b32  	%r5636, %r5635, 224;
	add.s32 	%r5637, %r5636, -128;
	shr.u32 	%r5638, %r5637, 5;
	mul.wide.u32 	%rd2523, %r5638, 4;
	sub.s64 	%rd786, %rd1, %rd2523;
	ld.local.u32 	%r8674, [%rd786+24];
	ld.local.u32 	%r8675, [%rd786+20];
	setp.eq.s32 	%p935, %r1561, 0;
	@%p935 bra 	$L__BB4_985;
	shf.l.wrap.b32 	%r8674, %r8675, %r8674, %r1561;
	ld.local.u32 	%r5639, [%rd786+16];
	shf.l.wrap.b32 	%r8675, %r5639, %r8675, %r1561;
$L__BB4_985:
	shr.u32 	%r5640, %r8674, 30;
	shf.l.wrap.b32 	%r5641, %r8675, %r8674, 2;
	shl.b32 	%r5642, %r8675, 2;
	shr.u32 	%r5643, %r5641, 31;
	add.s32 	%r5644, %r5643, %r5640;
	neg.s32 	%r5645, %r5644;
	setp.lt.s32 	%p936, %r1557, 0;
	selp.b32 	%r8676, %r5645, %r5644, %p936;
	xor.b32  	%r5646, %r5641, %r1557;
	shr.s32 	%r5647, %r5641, 31;
	xor.b32  	%r5648, %r5647, %r5641;
	xor.b32  	%r5649, %r5647, %r5642;
	cvt.u64.u32 	%rd2524, %r5648;
	shl.b64 	%rd2525, %rd2524, 32;
	cvt.u64.u32 	%rd2526, %r5649;
	or.b64  	%rd2527, %rd2525, %rd2526;
	cvt.rn.f64.s64 	%fd223, %rd2527;
	mul.f64 	%fd224, %fd223, 0d3BF921FB54442D19;
	cvt.rn.f32.f64 	%f3614, %fd224;
	neg.f32 	%f3615, %f3614;
	setp.lt.s32 	%p937, %r5646, 0;
	selp.f32 	%f6064, %f3615, %f3614, %p937;
$L__BB4_986:
	mul.rn.f32 	%f3617, %f6064, %f6064;
	and.b32  	%r5651, %r8676, 1;
	setp.eq.b32 	%p938, %r5651, 1;
	selp.f32 	%f3618, 0f3F800000, %f6064, %p938;
	fma.rn.f32 	%f3619, %f3617, %f3618, 0f00000000;
	fma.rn.f32 	%f3620, %f3617, 0f37CBAC00, 0fBAB607ED;
	selp.f32 	%f3621, %f3620, 0fB94D4153, %p938;
	selp.f32 	%f3622, 0f3D2AAABB, 0f3C0885E4, %p938;
	fma.rn.f32 	%f3623, %f3621, %f3617, %f3622;
	selp.f32 	%f3624, 0fBEFFFFFF, 0fBE2AAAA8, %p938;
	fma.rn.f32 	%f3625, %f3623, %f3617, %f3624;
	fma.rn.f32 	%f3626, %f3625, %f3619, %f3618;
	and.b32  	%r5652, %r8676, 2;
	setp.eq.s32 	%p939, %r5652, 0;
	mov.f32 	%f3627, 0f00000000;
	sub.f32 	%f3628, %f3627, %f3626;
	selp.f32 	%f6065, %f3626, %f3628, %p939;
$L__BB4_987:
	mul.f32 	%f3629, %f6065, 0f3F22F983;
	cvt.rni.s32.f32 	%r8680, %f3629;
	cvt.rn.f32.s32 	%f3630, %r8680;
	fma.rn.f32 	%f3631, %f3630, 0fBFC90FDA, %f6065;
	fma.rn.f32 	%f3632, %f3630, 0fB3A22168, %f3631;
	fma.rn.f32 	%f6066, %f3630, 0fA7C234C5, %f3632;
	abs.f32 	%f724, %f6065;
	setp.ltu.f32 	%p940, %f724, 0f47CE4780;
	@%p940 bra 	$L__BB4_995;
	setp.neu.f32 	%p941, %f724, 0f7F800000;
	@%p941 bra 	$L__BB4_990;
	mov.f32 	%f3635, 0f00000000;
	mul.rn.f32 	%f6066, %f6065, %f3635;
	mov.b32 	%r8680, 0;
	bra.uni 	$L__BB4_995;
$L__BB4_990:
	mov.b32 	%r1571, %f6065;
	shl.b32 	%r5654, %r1571, 8;
	or.b32  	%r1572, %r5654, -2147483648;
	mov.b64 	%rd3829, 0;
	mov.b32 	%r8677, 0;
	mov.u64 	%rd3827, __cudart_i2opi_f;
	mov.u64 	%rd3828, %rd1;
$L__BB4_991:
	.pragma "nounroll";
	ld.global.nc.u32 	%r5655, [%rd3827];
	mad.wide.u32 	%rd2530, %r5655, %r1572, %rd3829;
	shr.u64 	%rd3829, %rd2530, 32;
	st.local.u32 	[%rd3828], %rd2530;
	add.s32 	%r8677, %r8677, 1;
	add.s64 	%rd3828, %rd3828, 4;
	add.s64 	%rd3827, %rd3827, 4;
	setp.ne.s32 	%p942, %r8677, 6;
	@%p942 bra 	$L__BB4_991;
	shr.u32 	%r5656, %r1571, 23;
	st.local.u32 	[%rd1+24], %rd3829;
	and.b32  	%r1575, %r5656, 31;
	and.b32  	%r5657, %r5656, 224;
	add.s32 	%r5658, %r5657, -128;
	shr.u32 	%r5659, %r5658, 5;
	mul.wide.u32 	%rd2531, %r5659, 4;
	sub.s64 	%rd793, %rd1, %rd2531;
	ld.local.u32 	%r8678, [%rd793+24];
	ld.local.u32 	%r8679, [%rd793+20];
	setp.eq.s32 	%p943, %r1575, 0;
	@%p943 bra 	$L__BB4_994;
	shf.l.wrap.b32 	%r8678, %r8679, %r8678, %r1575;
	ld.local.u32 	%r5660, [%rd793+16];
	shf.l.wrap.b32 	%r8679, %r5660, %r8679, %r1575;
$L__BB4_994:
	shr.u32 	%r5661, %r8678, 30;
	shf.l.wrap.b32 	%r5662, %r8679, %r8678, 2;
	shl.b32 	%r5663, %r8679, 2;
	shr.u32 	%r5664, %r5662, 31;
	add.s32 	%r5665, %r5664, %r5661;
	neg.s32 	%r5666, %r5665;
	setp.lt.s32 	%p944, %r1571, 0;
	selp.b32 	%r8680, %r5666, %r5665, %p944;
	xor.b32  	%r5667, %r5662, %r1571;
	shr.s32 	%r5668, %r5662, 31;
	xor.b32  	%r5669, %r5668, %r5662;
	xor.b32  	%r5670, %r5668, %r5663;
	cvt.u64.u32 	%rd2532, %r5669;
	shl.b64 	%rd2533, %rd2532, 32;
	cvt.u64.u32 	%rd2534, %r5670;
	or.b64  	%rd2535, %rd2533, %rd2534;
	cvt.rn.f64.s64 	%fd225, %rd2535;
	mul.f64 	%fd226, %fd225, 0d3BF921FB54442D19;
	cvt.rn.f32.f64 	%f3633, %fd226;
	neg.f32 	%f3634, %f3633;
	setp.lt.s32 	%p945, %r5667, 0;
	selp.f32 	%f6066, %f3634, %f3633, %p945;
$L__BB4_995:
	add.s32 	%r5672, %r8680, 1;
	mul.rn.f32 	%f3636, %f6066, %f6066;
	and.b32  	%r5673, %r8680, 1;
	setp.eq.b32 	%p946, %r5673, 1;
	selp.f32 	%f3637, %f6066, 0f3F800000, %p946;
	fma.rn.f32 	%f3638, %f3636, %f3637, 0f00000000;
	fma.rn.f32 	%f3639, %f3636, 0f37CBAC00, 0fBAB607ED;
	selp.f32 	%f3640, 0fB94D4153, %f3639, %p946;
	selp.f32 	%f3641, 0f3C0885E4, 0f3D2AAABB, %p946;
	fma.rn.f32 	%f3642, %f3640, %f3636, %f3641;
	selp.f32 	%f3643, 0fBE2AAAA8, 0fBEFFFFFF, %p946;
	fma.rn.f32 	%f3644, %f3642, %f3636, %f3643;
	fma.rn.f32 	%f3645, %f3644, %f3638, %f3637;
	and.b32  	%r5674, %r5672, 2;
	setp.eq.s32 	%p947, %r5674, 0;
	mov.f32 	%f3646, 0f00000000;
	sub.f32 	%f3647, %f3646, %f3645;
	selp.f32 	%f728, %f3645, %f3647, %p947;
	mul.f32 	%f3648, %f728, 0f3F22F983;
	cvt.rni.s32.f32 	%r8684, %f3648;
	cvt.rn.f32.s32 	%f3649, %r8684;
	fma.rn.f32 	%f3650, %f3649, 0fBFC90FDA, %f728;
	fma.rn.f32 	%f3651, %f3649, 0fB3A22168, %f3650;
	fma.rn.f32 	%f6067, %f3649, 0fA7C234C5, %f3651;
	abs.f32 	%f730, %f728;
	setp.ltu.f32 	%p948, %f730, 0f47CE4780;
	@%p948 bra 	$L__BB4_1003;
	setp.neu.f32 	%p949, %f730, 0f7F800000;
	@%p949 bra 	$L__BB4_998;
	mov.f32 	%f3654, 0f00000000;
	mul.rn.f32 	%f6067, %f728, %f3654;
	mov.b32 	%r8684, 0;
	bra.uni 	$L__BB4_1003;
$L__BB4_998:
	mov.b32 	%r1585, %f728;
	shl.b32 	%r5676, %r1585, 8;
	or.b32  	%r1586, %r5676, -2147483648;
	mov.b64 	%rd3832, 0;
	mov.b32 	%r8681, 0;
	mov.u64 	%rd3830, __cudart_i2opi_f;
	mov.u64 	%rd3831, %rd1;
$L__BB4_999:
	.pragma "nounroll";
	ld.global.nc.u32 	%r5677, [%rd3830];
	mad.wide.u32 	%rd2538, %r5677, %r1586, %rd3832;
	shr.u64 	%rd3832, %rd2538, 32;
	st.local.u32 	[%rd3831], %rd2538;
	add.s32 	%r8681, %r8681, 1;
	add.s64 	%rd3831, %rd3831, 4;
	add.s64 	%rd3830, %rd3830, 4;
	setp.ne.s32 	%p950, %r8681, 6;
	@%p950 bra 	$L__BB4_999;
	shr.u32 	%r5678, %r1585, 23;
	st.local.u32 	[%rd1+24], %rd3832;
	and.b32  	%r1589, %r5678, 31;
	and.b32  	%r5679, %r5678, 224;
	add.s32 	%r5680, %r5679, -128;
	shr.u32 	%r5681, %r5680, 5;
	mul.wide.u32 	%rd2539, %r5681, 4;
	sub.s64 	%rd800, %rd1, %rd2539;
	ld.local.u32 	%r8682, [%rd800+24];
	ld.local.u32 	%r8683, [%rd800+20];
	setp.eq.s32 	%p951, %r1589, 0;
	@%p951 bra 	$L__BB4_1002;
	shf.l.wrap.b32 	%r8682, %r8683, %r8682, %r1589;
	ld.local.u32 	%r5682, [%rd800+16];
	shf.l.wrap.b32 	%r8683, %r5682, %r8683, %r1589;
$L__BB4_1002:
	shr.u32 	%r5683, %r8682, 30;
	shf.l.wrap.b32 	%r5684, %r8683, %r8682, 2;
	shl.b32 	%r5685, %r8683, 2;
	shr.u32 	%r5686, %r5684, 31;
	add.s32 	%r5687, %r5686, %r5683;
	neg.s32 	%r5688, %r5687;
	setp.lt.s32 	%p952, %r1585, 0;
	selp.b32 	%r8684, %r5688, %r5687, %p952;
	xor.b32  	%r5689, %r5684, %r1585;
	shr.s32 	%r5690, %r5684, 31;
	xor.b32  	%r5691, %r5690, %r5684;
	xor.b32  	%r5692, %r5690, %r5685;
	cvt.u64.u32 	%rd2540, %r5691;
	shl.b64 	%rd2541, %rd2540, 32;
	cvt.u64.u32 	%rd2542, %r5692;
	or.b64  	%rd2543, %rd2541, %rd2542;
	cvt.rn.f64.s64 	%fd227, %rd2543;
	mul.f64 	%fd228, %fd227, 0d3BF921FB54442D19;
	cvt.rn.f32.f64 	%f3652, %fd228;
	neg.f32 	%f3653, %f3652;
	setp.lt.s32 	%p953, %r5689, 0;
	selp.f32 	%f6067, %f3653, %f3652, %p953;
$L__BB4_1003:
	mul.rn.f32 	%f3655, %f6067, %f6067;
	and.b32  	%r5694, %r8684, 1;
	setp.eq.b32 	%p954, %r5694, 1;
	selp.f32 	%f3656, 0f3F800000, %f6067, %p954;
	fma.rn.f32 	%f3657, %f3655, %f3656, 0f00000000;
	fma.rn.f32 	%f3658, %f3655, 0f37CBAC00, 0fBAB607ED;
	selp.f32 	%f3659, %f3658, 0fB94D4153, %p954;
	selp.f32 	%f3660, 0f3D2AAABB, 0f3C0885E4, %p954;
	fma.rn.f32 	%f3661, %f3659, %f3655, %f3660;
	selp.f32 	%f3662, 0fBEFFFFFF, 0fBE2AAAA8, %p954;
	fma.rn.f32 	%f3663, %f3661, %f3655, %f3662;
	fma.rn.f32 	%f3664, %f3663, %f3657, %f3656;
	and.b32  	%r5695, %r8684, 2;
	setp.eq.s32 	%p955, %r5695, 0;
	mov.f32 	%f3665, 0f00000000;
	sub.f32 	%f3666, %f3665, %f3664;
	selp.f32 	%f734, %f3664, %f3666, %p955;
	mul.f32 	%f3667, %f734, 0f3F22F983;
	cvt.rni.s32.f32 	%r8688, %f3667;
	cvt.rn.f32.s32 	%f3668, %r8688;
	fma.rn.f32 	%f3669, %f3668, 0fBFC90FDA, %f734;
	fma.rn.f32 	%f3670, %f3668, 0fB3A22168, %f3669;
	fma.rn.f32 	%f6068, %f3668, 0fA7C234C5, %f3670;
	abs.f32 	%f736, %f734;
	setp.ltu.f32 	%p956, %f736, 0f47CE4780;
	@%p956 bra 	$L__BB4_1011;
	setp.neu.f32 	%p957, %f736, 0f7F800000;
	@%p957 bra 	$L__BB4_1006;
	mov.f32 	%f3673, 0f00000000;
	mul.rn.f32 	%f6068, %f734, %f3673;
	mov.b32 	%r8688, 0;
	bra.uni 	$L__BB4_1011;
$L__BB4_1006:
	mov.b32 	%r1599, %f734;
	shl.b32 	%r5697, %r1599, 8;
	or.b32  	%r1600, %r5697, -2147483648;
	mov.b64 	%rd3835, 0;
	mov.b32 	%r8685, 0;
	mov.u64 	%rd3833, __cudart_i2opi_f;
	mov.u64 	%rd3834, %rd1;
$L__BB4_1007:
	.pragma "nounroll";
	ld.global.nc.u32 	%r5698, [%rd3833];
	mad.wide.u32 	%rd2546, %r5698, %r1600, %rd3835;
	shr.u64 	%rd3835, %rd2546, 32;
	st.local.u32 	[%rd3834], %rd2546;
	add.s32 	%r8685, %r8685, 1;
	add.s64 	%rd3834, %rd3834, 4;
	add.s64 	%rd3833, %rd3833, 4;
	setp.ne.s32 	%p958, %r8685, 6;
	@%p958 bra 	$L__BB4_1007;
	shr.u32 	%r5699, %r1599, 23;
	st.local.u32 	[%rd1+24], %rd3835;
	and.b32  	%r1603, %r5699, 31;
	and.b32  	%r5700, %r5699, 224;
	add.s32 	%r5701, %r5700, -128;
	shr.u32 	%r5702, %r5701, 5;
	mul.wide.u32 	%rd2547, %r5702, 4;
	sub.s64 	%rd807, %rd1, %rd2547;
	ld.local.u32 	%r8686, [%rd807+24];
	ld.local.u32 	%r8687, [%rd807+20];
	setp.eq.s32 	%p959, %r1603, 0;
	@%p959 bra 	$L__BB4_1010;
	shf.l.wrap.b32 	%r8686, %r8687, %r8686, %r1603;
	ld.local.u32 	%r5703, [%rd807+16];
	shf.l.wrap.b32 	%r8687, %r5703, %r8687, %r1603;
$L__BB4_1010:
	shr.u32 	%r5704, %r8686, 30;
	shf.l.wrap.b32 	%r5705, %r8687, %r8686, 2;
	shl.b32 	%r5706, %r8687, 2;
	shr.u32 	%r5707, %r5705, 31;
	add.s32 	%r5708, %r5707, %r5704;
	neg.s32 	%r5709, %r5708;
	setp.lt.s32 	%p960, %r1599, 0;
	selp.b32 	%r8688, %r5709, %r5708, %p960;
	xor.b32  	%r5710, %r5705, %r1599;
	shr.s32 	%r5711, %r5705, 31;
	xor.b32  	%r5712, %r5711, %r5705;
	xor.b32  	%r5713, %r5711, %r5706;
	cvt.u64.u32 	%rd2548, %r5712;
	shl.b64 	%rd2549, %rd2548, 32;
	cvt.u64.u32 	%rd2550, %r5713;
	or.b64  	%rd2551, %rd2549, %rd2550;
	cvt.rn.f64.s64 	%fd229, %rd2551;
	mul.f64 	%fd230, %fd229, 0d3BF921FB54442D19;
	cvt.rn.f32.f64 	%f3671, %fd230;
	neg.f32 	%f3672, %f3671;
	setp.lt.s32 	%p961, %r5710, 0;
	selp.f32 	%f6068, %f3672, %f3671, %p961;
$L__BB4_1011:
	add.s32 	%r5715, %r8688, 1;
	mul.rn.f32 	%f3674, %f6068, %f6068;
	and.b32  	%r5716, %r8688, 1;
	setp.eq.b32 	%p962, %r5716, 1;
	selp.f32 	%f3675, %f6068, 0f3F800000, %p962;
	fma.rn.f32 	%f3676, %f3674, %f3675, 0f00000000;
	fma.rn.f32 	%f3677, %f3674, 0f37CBAC00, 0fBAB607ED;
	selp.f32 	%f3678, 0fB94D4153, %f3677, %p962;
	selp.f32 	%f3679, 0f3C0885E4, 0f3D2AAABB, %p962;
	fma.rn.f32 	%f3680, %f3678, %f3674, %f3679;
	selp.f32 	%f3681, 0fBE2AAAA8, 0fBEFFFFFF, %p962;
	fma.rn.f32 	%f3682, %f3680, %f3674, %f3681;
	fma.rn.f32 	%f3683, %f3682, %f3676, %f3675;
	and.b32  	%r5717, %r5715, 2;
	setp.eq.s32 	%p963, %r5717, 0;
	mov.f32 	%f3684, 0f00000000;
	sub.f32 	%f3685, %f3684, %f3683;
	selp.f32 	%f740, %f3683, %f3685, %p963;
	mul.f32 	%f3686, %f740, 0f3F22F983;
	cvt.rni.s32.f32 	%r8692, %f3686;
	cvt.rn.f32.s32 	%f3687, %r8692;
	fma.rn.f32 	%f3688, %f3687, 0fBFC90FDA, %f740;
	fma.rn.f32 	%f3689, %f3687, 0fB3A22168, %f3688;
	fma.rn.f32 	%f6069, %f3687, 0fA7C234C5, %f3689;
	abs.f32 	%f742, %f740;
	setp.ltu.f32 	%p964, %f742, 0f47CE4780;
	@%p964 bra 	$L__BB4_1019;
	setp.neu.f32 	%p965, %f742, 0f7F800000;
	@%p965 bra 	$L__BB4_1014;
	mov.f32 	%f3692, 0f00000000;
	mul.rn.f32 	%f6069, %f740, %f3692;
	mov.b32 	%r8692, 0;
	bra.uni 	$L__BB4_1019;
$L__BB4_1014:
	mov.b32 	%r1613, %f740;
	shl.b32 	%r5719, %r1613, 8;
	or.b32  	%r1614, %r5719, -2147483648;
	mov.b64 	%rd3838, 0;
	mov.b32 	%r8689, 0;
	mov.u64 	%rd3836, __cudart_i2opi_f;
	mov.u64 	%rd3837, %rd1;
$L__BB4_1015:
	.pragma "nounroll";
	ld.global.nc.u32 	%r5720, [%rd3836];
	mad.wide.u32 	%rd2554, %r5720, %r1614, %rd3838;
	shr.u64 	%rd3838, %rd2554, 32;
	st.local.u32 	[%rd3837], %rd2554;
	add.s32 	%r8689, %r8689, 1;
	add.s64 	%rd3837, %rd3837, 4;
	add.s64 	%rd3836, %rd3836, 4;
	setp.ne.s32 	%p966, %r8689, 6;
	@%p966 bra 	$L__BB4_1015;
	shr.u32 	%r5721, %r1613, 23;
	st.local.u32 	[%rd1+24], %rd3838;
	and.b32  	%r1617, %r5721, 31;
	and.b32  	%r5722, %r5721, 224;
	add.s32 	%r5723, %r5722, -128;
	shr.u32 	%r5724, %r5723, 5;
	mul.wide.u32 	%rd2555, %r5724, 4;
	sub.s64 	%rd814, %rd1, %rd2555;
	ld.local.u32 	%r8690, [%rd814+24];
	ld.local.u32 	%r8691, [%rd814+20];
	setp.eq.s32 	%p967, %r1617, 0;
	@%p967 bra 	$L__BB4_1018;
	shf.l.wrap.b32 	%r8690, %r8691, %r8690, %r1617;
	ld.local.u32 	%r5725, [%rd814+16];
	shf.l.wrap.b32 	%r8691, %r5725, %r8691, %r1617;
$L__BB4_1018:
	shr.u32 	%r5726, %r8690, 30;
	shf.l.wrap.b32 	%r5727, %r8691, %r8690, 2;
	shl.b32 	%r5728, %r8691, 2;
	shr.u32 	%r5729, %r5727, 31;
	add.s32 	%r5730, %r5729, %r5726;
	neg.s32 	%r5731, %r5730;
	setp.lt.s32 	%p968, %r1613, 0;
	selp.b32 	%r8692, %r5731, %r5730, %p968;
	xor.b32  	%r5732, %r5727, %r1613;
	shr.s32 	%r5733, %r5727, 31;
	xor.b32  	%r5734, %r5733, %r5727;
	xor.b32  	%r5735, %r5733, %r5728;
	cvt.u64.u32 	%rd2556, %r5734;
	shl.b64 	%rd2557, %rd2556, 32;
	cvt.u64.u32 	%rd2558, %r5735;
	or.b64  	%rd2559, %rd2557, %rd2558;
	cvt.rn.f64.s64 	%fd231, %rd2559;
	mul.f64 	%fd232, %fd231, 0d3BF921FB54442D19;
	cvt.rn.f32.f64 	%f3690, %fd232;
	neg.f32 	%f3691, %f3690;
	setp.lt.s32 	%p969, %r5732, 0;
	selp.f32 	%f6069, %f3691, %f3690, %p969;
$L__BB4_1019:
	add.s32 	%r5737, %r8692, 1;
	mul.rn.f32 	%f3693, %f6069, %f6069;
	and.b32  	%r5738, %r8692, 1;
	setp.eq.b32 	%p970, %r5738, 1;
	selp.f32 	%f3694, %f6069, 0f3F800000, %p970;
	fma.rn.f32 	%f3695, %f3693, %f3694, 0f00000000;
	fma.rn.f32 	%f3696, %f3693, 0f37CBAC00, 0fBAB607ED;
	selp.f32 	%f3697, 0fB94D4153, %f3696, %p970;
	selp.f32 	%f3698, 0f3C0885E4, 0f3D2AAABB, %p970;
	fma.rn.f32 	%f3699, %f3697, %f3693, %f3698;
	selp.f32 	%f3700, 0fBE2AAAA8, 0fBEFFFFFF, %p970;
	fma.rn.f32 	%f3701, %f3699, %f3693, %f3700;
	fma.rn.f32 	%f3702, %f3701, %f3695, %f3694;
	and.b32  	%r5739, %r5737, 2;
	setp.eq.s32 	%p971, %r5739, 0;
	mov.f32 	%f3703, 0f00000000;
	sub.f32 	%f3704, %f3703, %f3702;
	selp.f32 	%f6071, %f3702, %f3704, %p971;
	ld.global.f32 	%f747, [%rd2];
	setp.geu.f32 	%p972, %f747, 0f40A00000;
	@%p972 bra 	$L__BB4_1029;
	mul.f32 	%f3705, %f6071, 0f3F22F983;
	cvt.rni.s32.f32 	%r8696, %f3705;
	cvt.rn.f32.s32 	%f3706, %r8696;
	fma.rn.f32 	%f3707, %f3706, 0fBFC90FDA, %f6071;
	fma.rn.f32 	%f3708, %f3706, 0fB3A22168, %f3707;
	fma.rn.f32 	%f6070, %f3706, 0fA7C234C5, %f3708;
	abs.f32 	%f749, %f6071;
	setp.ltu.f32 	%p973, %f749, 0f47CE4780;
	@%p973 bra 	$L__BB4_1028;
	setp.neu.f32 	%p974, %f749, 0f7F800000;
	@%p974 bra 	$L__BB4_1023;
	mov.f32 	%f3711, 0f00000000;
	mul.rn.f32 	%f6070, %f6071, %f3711;
	mov.b32 	%r8696, 0;
	bra.uni 	$L__BB4_1028;
$L__BB4_1023:
	mov.b32 	%r1627, %f6071;
	shl.b32 	%r5741, %r1627, 8;
	or.b32  	%r1628, %r5741, -2147483648;
	mov.b64 	%rd3841, 0;
	mov.b32 	%r8693, 0;
	mov.u64 	%rd3839, __cudart_i2opi_f;
	mov.u64 	%rd3840, %rd1;
$L__BB4_1024:
	.pragma "nounroll";
	ld.global.nc.u32 	%r5742, [%rd3839];
	mad.wide.u32 	%rd2562, %r5742, %r1628, %rd3841;
	shr.u64 	%rd3841, %rd2562, 32;
	st.local.u32 	[%rd3840], %rd2562;
	add.s32 	%r8693, %r8693, 1;
	add.s64 	%rd3840, %rd3840, 4;
	add.s64 	%rd3839, %rd3839, 4;
	setp.ne.s32 	%p975, %r8693, 6;
	@%p975 bra 	$L__BB4_1024;
	shr.u32 	%r5743, %r1627, 23;
	st.local.u32 	[%rd1+24], %rd3841;
	and.b32  	%r1631, %r5743, 31;
	and.b32  	%r5744, %r5743, 224;
	add.s32 	%r5745, %r5744, -128;
	shr.u32 	%r5746, %r5745, 5;
	mul.wide.u32 	%rd2563, %r5746, 4;
	sub.s64 	%rd821, %rd1, %rd2563;
	ld.local.u32 	%r8694, [%rd821+24];
	ld.local.u32 	%r8695, [%rd821+20];
	setp.eq.s32 	%p976, %r1631, 0;
	@%p976 bra 	$L__BB4_1027;
	shf.l.wrap.b32 	%r8694, %r8695, %r8694, %r1631;
	ld.local.u32 	%r5747, [%rd821+16];
	shf.l.wrap.b32 	%r8695, %r5747, %r8695, %r1631;
$L__BB4_1027:
	shr.u32 	%r5748, %r8694, 30;
	shf.l.wrap.b32 	%r5749, %r8695, %r8694, 2;
	shl.b32 	%r5750, %r8695, 2;
	shr.u32 	%r5751, %r5749, 31;
	add.s32 	%r5752, %r5751, %r5748;
	neg.s32 	%r5753, %r5752;
	setp.lt.s32 	%p977, %r1627, 0;
	selp.b32 	%r8696, %r5753, %r5752, %p977;
	xor.b32  	%r5754, %r5749, %r1627;
	shr.s32 	%r5755, %r5749, 31;
	xor.b32  	%r5756, %r5755, %r5749;
	xor.b32  	%r5757, %r5755, %r5750;
	cvt.u64.u32 	%rd2564, %r5756;
	shl.b64 	%rd2565, %rd2564, 32;
	cvt.u64.u32 	%rd2566, %r5757;
	or.b64  	%rd2567, %rd2565, %rd2566;
	cvt.rn.f64.s64 	%fd233, %rd2567;
	mul.f64 	%fd234, %fd233, 0d3BF921FB54442D19;
	cvt.rn.f32.f64 	%f3709, %fd234;
	neg.f32 	%f3710, %f3709;
	setp.lt.s32 	%p978, %r5754, 0;
	selp.f32 	%f6070, %f3710, %f3709, %p978;
$L__BB4_1028:
	add.s32 	%r5759, %r8696, 1;
	mul.rn.f32 	%f3712, %f6070, %f6070;
	and.b32  	%r5760, %r8696, 1;
	setp.eq.b32 	%p979, %r5760, 1;
	selp.f32 	%f3713, %f6070, 0f3F800000, %p979;
	fma.rn.f32 	%f3714, %f3712, %f3713, 0f00000000;
	fma.rn.f32 	%f3715, %f3712, 0f37CBAC00, 0fBAB607ED;
	selp.f32 	%f3716, 0fB94D4153, %f3715, %p979;
	selp.f32 	%f3717, 0f3C0885E4, 0f3D2AAABB, %p979;
	fma.rn.f32 	%f3718, %f3716, %f3712, %f3717;
	selp.f32 	%f3719, 0fBE2AAAA8, 0fBEFFFFFF, %p979;
	fma.rn.f32 	%f3720, %f3718, %f3712, %f3719;
	fma.rn.f32 	%f3721, %f3720, %f3714, %f3713;
	and.b32  	%r5761, %r5759, 2;
	setp.eq.s32 	%p980, %r5761, 0;
	mov.f32 	%f3722, 0f00000000;
	sub.f32 	%f3723, %f3722, %f3721;
	selp.f32 	%f6071, %f3721, %f3723, %p980;
$L__BB4_1029:
	setp.leu.f32 	%p981, %f2, %f6071;
	@%p981 bra 	$L__BB4_1039;
	mul.f32 	%f3724, %f6071, 0f3F22F983;
	cvt.rni.s32.f32 	%r8700, %f3724;
	cvt.rn.f32.s32 	%f3725, %r8700;
	fma.rn.f32 	%f3726, %f3725, 0fBFC90FDA, %f6071;
	fma.rn.f32 	%f3727, %f3725, 0fB3A22168, %f3726;
	fma.rn.f32 	%f6072, %f3725, 0fA7C234C5, %f3727;
	abs.f32 	%f756, %f6071;
	setp.ltu.f32 	%p982, %f756, 0f47CE4780;
	@%p982 bra 	$L__BB4_1038;
	setp.neu.f32 	%p983, %f756, 0f7F800000;
	@%p983 bra 	$L__BB4_1033;
	mov.f32 	%f3730, 0f00000000;
	mul.rn.f32 	%f6072, %f6071, %f3730;
	mov.b32 	%r8700, 0;
	bra.uni 	$L__BB4_1038;
$L__BB4_1033:
	mov.b32 	%r1641, %f6071;
	shl.b32 	%r5763, %r1641, 8;
	or.b32  	%r1642, %r5763, -2147483648;
	mov.b64 	%rd3844, 0;
	mov.b32 	%r8697, 0;
	mov.u64 	%rd3842, __cudart_i2opi_f;
	mov.u64 	%rd3843, %rd1;
$L__BB4_1034:
	.pragma "nounroll";
	ld.global.nc.u32 	%r5764, [%rd3842];
	mad.wide.u32 	%rd2570, %r5764, %r1642, %rd3844;
	shr.u64 	%rd3844, %rd2570, 32;
	st.local.u32 	[%rd3843], %rd2570;
	add.s32 	%r8697, %r8697, 1;
	add.s64 	%rd3843, %rd3843, 4;
	add.s64 	%rd3842, %rd3842, 4;
	setp.ne.s32 	%p984, %r8697, 6;
	@%p984 bra 	$L__BB4_1034;
	shr.u32 	%r5765, %r1641, 23;
	st.local.u32 	[%rd1+24], %rd3844;
	and.b32  	%r1645, %r5765, 31;
	and.b32  	%r5766, %r5765, 224;
	add.s32 	%r5767, %r5766, -128;
	shr.u32 	%r5768, %r5767, 5;
	mul.wide.u32 	%rd2571, %r5768, 4;
	sub.s64 	%rd828, %rd1, %rd2571;
	ld.local.u32 	%r8698, [%rd828+24];
	ld.local.u32 	%r8699, [%rd828+20];
	setp.eq.s32 	%p985, %r1645, 0;
	@%p985 bra 	$L__BB4_1037;
	shf.l.wrap.b32 	%r8698, %r8699, %r8698, %r1645;
	ld.local.u32 	%r5769, [%rd828+16];
	shf.l.wrap.b32 	%r8699, %r5769, %r8699, %r1645;
$L__BB4_1037:
	shr.u32 	%r5770, %r8698, 30;
	shf.l.wrap.b32 	%r5771, %r8699, %r8698, 2;
	shl.b32 	%r5772, %r8699, 2;
	shr.u32 	%r5773, %r5771, 31;
	add.s32 	%r5774, %r5773, %r5770;
	neg.s32 	%r5775, %r5774;
	setp.lt.s32 	%p986, %r1641, 0;
	selp.b32 	%r8700, %r5775, %r5774, %p986;
	xor.b32  	%r5776, %r5771, %r1641;
	shr.s32 	%r5777, %r5771, 31;
	xor.b32  	%r5778, %r5777, %r5771;
	xor.b32  	%r5779, %r5777, %r5772;
	cvt.u64.u32 	%rd2572, %r5778;
	shl.b64 	%rd2573, %rd2572, 32;
	cvt.u64.u32 	%rd2574, %r5779;
	or.b64  	%rd2575, %rd2573, %rd2574;
	cvt.rn.f64.s64 	%fd235, %rd2575;
	mul.f64 	%fd236, %fd235, 0d3BF921FB54442D19;
	cvt.rn.f32.f64 	%f3728, %fd236;
	neg.f32 	%f3729, %f3728;
	setp.lt.s32 	%p987, %r5776, 0;
	selp.f32 	%f6072, %f3729, %f3728, %p987;
$L__BB4_1038:
	add.s32 	%r5781, %r8700, 1;
	mul.rn.f32 	%f3731, %f6072, %f6072;
	and.b32  	%r5782, %r8700, 1;
	setp.eq.b32 	%p988, %r5782, 1;
	selp.f32 	%f3732, %f6072, 0f3F800000, %p988;
	fma.rn.f32 	%f3733, %f3731, %f3732, 0f00000000;
	fma.rn.f32 	%f3734, %f3731, 0f37CBAC00, 0fBAB607ED;
	selp.f32 	%f3735, 0fB94D4153, %f3734, %p988;
	selp.f32 	%f3736, 0f3C0885E4, 0f3D2AAABB, %p988;
	fma.rn.f32 	%f3737, %f3735, %f3731, %f3736;
	selp.f32 	%f3738, 0fBE2AAAA8, 0fBEFFFFFF, %p988;
	fma.rn.f32 	%f3739, %f3737, %f3731, %f3738;
	fma.rn.f32 	%f3740, %f3739, %f3733, %f3732;
	and.b32  	%r5783, %r5781, 2;
	setp.eq.s32 	%p989, %r5783, 0;
	mov.f32 	%f3741, 0f00000000;
	sub.f32 	%f3742, %f3741, %f3740;
	selp.f32 	%f6071, %f3740, %f3742, %p989;
$L__BB4_1039:
	setp.leu.f32 	%p990, %f2, %f644;
	@%p990 bra 	$L__BB4_1049;
	mul.f32 	%f3743, %f6071, 0f3F22F983;
	cvt.rni.s32.f32 	%r8704, %f3743;
	cvt.rn.f32.s32 	%f3744, %r8704;
	fma.rn.f32 	%f3745, %f3744, 0fBFC90FDA, %f6071;
	fma.rn.f32 	%f3746, %f3744, 0fB3A22168, %f3745;
	fma.rn.f32 	%f6074, %f3744, 0fA7C234C5, %f3746;
	abs.f32 	%f763, %f6071;
	setp.ltu.f32 	%p991, %f763, 0f47CE4780;
	@%p991 bra 	$L__BB4_1048;
	setp.neu.f32 	%p992, %f763, 0f7F800000;
	@%p992 bra 	$L__BB4_1043;
	mov.f32 	%f3749, 0f00000000;
	mul.rn.f32 	%f6074, %f6071, %f3749;
	mov.b32 	%r8704, 0;
	bra.uni 	$L__BB4_1048;
$L__BB4_1043:
	mov.b32 	%r1655, %f6071;
	shl.b32 	%r5785, %r1655, 8;
	or.b32  	%r1656, %r5785, -2147483648;
	mov.b64 	%rd3847, 0;
	mov.b32 	%r8701, 0;
	mov.u64 	%rd3845, __cudart_i2opi_f;
	mov.u64 	%rd3846, %rd1;
$L__BB4_1044:
	.pragma "nounroll";
	ld.global.nc.u32 	%r5786, [%rd3845];
	mad.wide.u32 	%rd2578, %r5786, %r1656, %rd3847;
	shr.u64 	%rd3847, %rd2578, 32;
	st.local.u32 	[%rd3846], %rd2578;
	add.s32 	%r8701, %r8701, 1;
	add.s64 	%rd3846, %rd3846, 4;
	add.s64 	%rd3845, %rd3845, 4;
	setp.ne.s32 	%p993, %r8701, 6;
	@%p993 bra 	$L__BB4_1044;
	shr.u32 	%r5787, %r1655, 23;
	st.local.u32 	[%rd1+24], %rd3847;
	and.b32  	%r1659, %r5787, 31;
	and.b32  	%r5788, %r5787, 224;
	add.s32 	%r5789, %r5788, -128;
	shr.u32 	%r5790, %r5789, 5;
	mul.wide.u32 	%rd2579, %r5790, 4;
	sub.s64 	%rd835, %rd1, %rd2579;
	ld.local.u32 	%r8702, [%rd835+24];
	ld.local.u32 	%r8703, [%rd835+20];
	setp.eq.s32 	%p994, %r1659, 0;
	@%p994 bra 	$L__BB4_1047;
	shf.l.wrap.b32 	%r8702, %r8703, %r8702, %r1659;
	ld.local.u32 	%r5791, [%rd835+16];
	shf.l.wrap.b32 	%r8703, %r5791, %r8703, %r1659;
$L__BB4_1047:
	shr.u32 	%r5792, %r8702, 30;
	shf.l.wrap.b32 	%r5793, %r8703, %r8702, 2;
	shl.b32 	%r5794, %r8703, 2;
	shr.u32 	%r5795, %r5793, 31;
	add.s32 	%r5796, %r5795, %r5792;
	neg.s32 	%r5797, %r5796;
	setp.lt.s32 	%p995, %r1655, 0;
	selp.b32 	%r8704, %r5797, %r5796, %p995;
	xor.b32  	%r5798, %r5793, %r1655;
	shr.s32 	%r5799, %r5793, 31;
	xor.b32  	%r5800, %r5799, %r5793;
	xor.b32  	%r5801, %r5799, %r5794;
	cvt.u64.u32 	%rd2580, %r5800;
	shl.b64 	%rd2581, %rd2580, 32;
	cvt.u64.u32 	%rd2582, %r5801;
	or.b64  	%rd2583, %rd2581, %rd2582;
	cvt.rn.f64.s64 	%fd237, %rd2583;
	mul.f64 	%fd238, %fd237, 0d3BF921FB54442D19;
	cvt.rn.f32.f64 	%f3747, %fd238;
	neg.f32 	%f3748, %f3747;
	setp.lt.s32 	%p996, %r5798, 0;
	selp.f32 	%f6074, %f3748, %f3747, %p996;
$L__BB4_1048:
	mul.rn.f32 	%f3750, %f6074, %f6074;
	and.b32  	%r5803, %r8704, 1;
	setp.eq.b32 	%p997, %r5803, 1;
	selp.f32 	%f3751, 0f3F800000, %f6074, %p997;
	fma.rn.f32 	%f3752, %f3750, %f3751, 0f00000000;
	fma.rn.f32 	%f3753, %f3750, 0f37CBAC00, 0fBAB607ED;
	selp.f32 	%f3754, %f3753, 0fB94D4153, %p997;
	selp.f32 	%f3755, 0f3D2AAABB, 0f3C0885E4, %p997;
	fma.rn.f32 	%f3756, %f3754, %f3750, %f3755;
	selp.f32 	%f3757, 0fBEFFFFFF, 0fBE2AAAA8, %p997;
	fma.rn.f32 	%f3758, %f3756, %f3750, %f3757;
	fma.rn.f32 	%f3759, %f3758, %f3752, %f3751;
	and.b32  	%r5804, %r8704, 2;
	setp.eq.s32 	%p998, %r5804, 0;
	mov.f32 	%f3760, 0f00000000;
	sub.f32 	%f3761, %f3760, %f3759;
	selp.f32 	%f6071, %f3759, %f3761, %p998;
$L__BB4_1049:
	setp.leu.f32 	%p999, %f2, %f747;
	@%p999 bra 	$L__BB4_1059;
	mul.f32 	%f3762, %f6071, 0f3F22F983;
	cvt.rni.s32.f32 	%r8708, %f3762;
	cvt.rn.f32.s32 	%f3763, %r8708;
	fma.rn.f32 	%f3764, %f3763, 0fBFC90FDA, %f6071;
	fma.rn.f32 	%f3765, %f3763, 0fB3A22168, %f3764;
	fma.rn.f32 	%f6076, %f3763, 0fA7C234C5, %f3765;
	abs.f32 	%f770, %f6071;
	setp.ltu.f32 	%p1000, %f770, 0f47CE4780;
	@%p1000 bra 	$L__BB4_1058;
	setp.neu.f32 	%p1001, %f770, 0f7F800000;
	@%p1001 bra 	$L__BB4_1053;
	mov.f32 	%f3768, 0f00000000;
	mul.rn.f32 	%f6076, %f6071, %f3768;
	mov.b32 	%r8708, 0;
	bra.uni 	$L__BB4_1058;
$L__BB4_1053:
	mov.b32 	%r1669, %f6071;
	shl.b32 	%r5806, %r1669, 8;
	or.b32  	%r1670, %r5806, -2147483648;
	mov.b64 	%rd3850, 0;
	mov.b32 	%r8705, 0;
	mov.u64 	%rd3848, __cudart_i2opi_f;
	mov.u64 	%rd3849, %rd1;
$L__BB4_1054:
	.pragma "nounroll";
	ld.global.nc.u32 	%r5807, [%rd3848];
	mad.wide.u32 	%rd2586, %r5807, %r1670, %rd3850;
	shr.u64 	%rd3850, %rd2586, 32;
	st.local.u32 	[%rd3849], %rd2586;
	add.s32 	%r8705, %r8705, 1;
	add.s64 	%rd3849, %rd3849, 4;
	add.s64 	%rd3848, %rd3848, 4;
	setp.ne.s32 	%p1002, %r8705, 6;
	@%p1002 bra 	$L__BB4_1054;
	shr.u32 	%r5808, %r1669, 23;
	st.local.u32 	[%rd1+24], %rd3850;
	and.b32  	%r1673, %r5808, 31;
	and.b32  	%r5809, %r5808, 224;
	add.s32 	%r5810, %r5809, -128;
	shr.u32 	%r5811, %r5810, 5;
	mul.wide.u32 	%rd2587, %r5811, 4;
	sub.s64 	%rd842, %rd1, %rd2587;
	ld.local.u32 	%r8706, [%rd842+24];
	ld.local.u32 	%r8707, [%rd842+20];
	setp.eq.s32 	%p1003, %r1673, 0;
	@%p1003 bra 	$L__BB4_1057;
	shf.l.wrap.b32 	%r8706, %r8707, %r8706, %r1673;
	ld.local.u32 	%r5812, [%rd842+16];
	shf.l.wrap.b32 	%r8707, %r5812, %r8707, %r1673;
$L__BB4_1057:
	shr.u32 	%r5813, %r8706, 30;
	shf.l.wrap.b32 	%r5814, %r8707, %r8706, 2;
	shl.b32 	%r5815, %r8707, 2;
	shr.u32 	%r5816, %r5814, 31;
	add.s32 	%r5817, %r5816, %r5813;
	neg.s32 	%r5818, %r5817;
	setp.lt.s32 	%p1004, %r1669, 0;
	selp.b32 	%r8708, %r5818, %r5817, %p1004;
	xor.b32  	%r5819, %r5814, %r1669;
	shr.s32 	%r5820, %r5814, 31;
	xor.b32  	%r5821, %r5820, %r5814;
	xor.b32  	%r5822, %r5820, %r5815;
	cvt.u64.u32 	%rd2588, %r5821;
	shl.b64 	%rd2589, %rd2588, 32;
	cvt.u64.u32 	%rd2590, %r5822;
	or.b64  	%rd2591, %rd2589, %rd2590;
	cvt.rn.f64.s64 	%fd239, %rd2591;
	mul.f64 	%fd240, %fd239, 0d3BF921FB54442D19;
	cvt.rn.f32.f64 	%f3766, %fd240;
	neg.f32 	%f3767, %f3766;
	setp.lt.s32 	%p1005, %r5819, 0;
	selp.f32 	%f6076, %f3767, %f3766, %p1005;
$L__BB4_1058:
	mul.rn.f32 	%f3769, %f6076, %f6076;
	and.b32  	%r5824, %r8708, 1;
	setp.eq.b32 	%p1006, %r5824, 1;
	selp.f32 	%f3770, 0f3F800000, %f6076, %p1006;
	fma.rn.f32 	%f3771, %f3769, %f3770, 0f00000000;
	fma.rn.f32 	%f3772, %f3769, 0f37CBAC00, 0fBAB607ED;
	selp.f32 	%f3773, %f3772, 0fB94D4153, %p1006;
	selp.f32 	%f3774, 0f3D2AAABB, 0f3C0885E4, %p1006;
	fma.rn.f32 	%f3775, %f3773, %f3769, %f3774;
	selp.f32 	%f3776, 0fBEFFFFFF, 0fBE2AAAA8, %p1006;
	fma.rn.f32 	%f3777, %f3775, %f3769, %f3776;
	fma.rn.f32 	%f3778, %f3777, %f3771, %f3770;
	and.b32  	%r5825, %r8708, 2;
	setp.eq.s32 	%p1007, %r5825, 0;
	mov.f32 	%f3779, 0f00000000;
	sub.f32 	%f3780, %f3779, %f3778;
	selp.f32 	%f6071, %f3778, %f3780, %p1007;
$L__BB4_1059:
	mul.f32 	%f3781, %f6071, 0f3F22F983;
	cvt.rni.s32.f32 	%r8712, %f3781;
	cvt.rn.f32.s32 	%f3782, %r8712;
	fma.rn.f32 	%f3783, %f3782, 0fBFC90FDA, %f6071;
	fma.rn.f32 	%f3784, %f3782, 0fB3A22168, %f3783;
	fma.rn.f32 	%f6078, %f3782, 0fA7C234C5, %f3784;
	abs.f32 	%f777, %f6071;
	setp.ltu.f32 	%p1008, %f777, 0f47CE4780;
	@%p1008 bra 	$L__BB4_1067;
	setp.neu.f32 	%p1009, %f777, 0f7F800000;
	@%p1009 bra 	$L__BB4_1062;
	mov.f32 	%f3787, 0f00000000;
	mul.rn.f32 	%f6078, %f6071, %f3787;
	mov.b32 	%r8712, 0;
	bra.uni 	$L__BB4_1067;
$L__BB4_1062:
	mov.b32 	%r1683, %f6071;
	shl.b32 	%r5827, %r1683, 8;
	or.b32  	%r1684, %r5827, -2147483648;
	mov.b64 	%rd3853, 0;
	mov.b32 	%r8709, 0;
	mov.u64 	%rd3851, __cudart_i2opi_f;
	mov.u64 	%rd3852, %rd1;
$L__BB4_1063:
	.pragma "nounroll";
	ld.global.nc.u32 	%r5828, [%rd3851];
	mad.wide.u32 	%rd2594, %r5828, %r1684, %rd3853;
	shr.u64 	%rd3853, %rd2594, 32;
	st.local.u32 	[%rd3852], %rd2594;
	add.s32 	%r8709, %r8709, 1;
	add.s64 	%rd3852, %rd3852, 4;
	add.s64 	%rd3851, %rd3851, 4;
	setp.ne.s32 	%p1010, %r8709, 6;
	@%p1010 bra 	$L__BB4_1063;
	shr.u32 	%r5829, %r1683, 23;
	st.local.u32 	[%rd1+24], %rd3853;
	and.b32  	%r1687, %r5829, 31;
	and.b32  	%r5830, %r5829, 224;
	add.s32 	%r5831, %r5830, -128;
	shr.u32 	%r5832, %r5831, 5;
	mul.wide.u32 	%rd2595, %r5832, 4;
	sub.s64 	%rd849, %rd1, %rd2595;
	ld.local.u32 	%r8710, [%rd849+24];
	ld.local.u32 	%r8711, [%rd849+20];
	setp.eq.s32 	%p1011, %r1687, 0;
	@%p1011 bra 	$L__BB4_1066;
	shf.l.wrap.b32 	%r8710, %r8711, %r8710, %r1687;
	ld.local.u32 	%r5833, [%rd849+16];
	shf.l.wrap.b32 	%r8711, %r5833, %r8711, %r1687;
$L__BB4_1066:
	shr.u32 	%r5834, %r8710, 30;
	shf.l.wrap.b32 	%r5835, %r8711, %r8710, 2;
	shl.b32 	%r5836, %r8711, 2;
	shr.u32 	%r5837, %r5835, 31;
	add.s32 	%r5838, %r5837, %r5834;
	neg.s32 	%r5839, %r5838;
	setp.lt.s32 	%p1012, %r1683, 0;
	selp.b32 	%r8712, %r5839, %r5838, %p1012;
	xor.b32  	%r5840, %r5835, %r1683;
	shr.s32 	%r5841, %r5835, 31;
	xor.b32  	%r5842, %r5841, %r5835;
	xor.b32  	%r5843, %r5841, %r5836;
	cvt.u64.u32 	%rd2596, %r5842;
	shl.b64 	%rd2597, %rd2596, 32;
	cvt.u64.u32 	%rd2598, %r5843;
	or.b64  	%rd2599, %rd2597, %rd2598;
	cvt.rn.f64.s64 	%fd241, %rd2599;
	mul.f64 	%fd242, %fd241, 0d3BF921FB54442D19;
	cvt.rn.f32.f64 	%f3785, %fd242;
	neg.f32 	%f3786, %f3785;
	setp.lt.s32 	%p1013, %r5840, 0;
	selp.f32 	%f6078, %f3786, %f3785, %p1013;
$L__BB4_1067:
	add.s32 	%r5845, %r8712, 1;
	mul.rn.f32 	%f3788, %f6078, %f6078;
	and.b32  	%r5846, %r8712, 1;
	setp.eq.b32 	%p1014, %r5846, 1;
	selp.f32 	%f3789, %f6078, 0f3F800000, %p1014;
	fma.rn.f32 	%f3790, %f3788, %f3789, 0f00000000;
	fma.rn.f32 	%f3791, %f3788, 0f37CBAC00, 0fBAB607ED;
	selp.f32 	%f3792, 0fB94D4153, %f3791, %p1014;
	selp.f32 	%f3793, 0f3C0885E4, 0f3D2AAABB, %p1014;
	fma.rn.f32 	%f3794, %f3792, %f3788, %f3793;
	selp.f32 	%f3795, 0fBE2AAAA8, 0fBEFFFFFF, %p1014;
	fma.rn.f32 	%f3796, %f3794, %f3788, %f3795;
	fma.rn.f32 	%f3797, %f3796, %f3790, %f3789;
	and.b32  	%r5847, %r5845, 2;
	setp.eq.s32 	%p1015, %r5847, 0;
	mov.f32 	%f3798, 0f00000000;
	sub.f32 	%f3799, %f3798, %f3797;
	selp.f32 	%f6080, %f3797, %f3799, %p1015;
	setp.leu.f32 	%p1016, %f747, 0f40E00000;
	@%p1016 bra 	$L__BB4_1077;
	mul.f32 	%f3800, %f6080, 0f3F22F983;
	cvt.rni.s32.f32 	%r8716, %f3800;
	cvt.rn.f32.s32 	%f3801, %r8716;
	fma.rn.f32 	%f3802, %f3801, 0fBFC90FDA, %f6080;
	fma.rn.f32 	%f3803, %f3801, 0fB3A22168, %f3802;
	fma.rn.f32 	%f6079, %f3801, 0fA7C234C5, %f3803;
	abs.f32 	%f783, %f6080;
	setp.ltu.f32 	%p1017, %f783, 0f47CE4780;
	@%p1017 bra 	$L__BB4_1076;
	setp.neu.f32 	%p1018, %f783, 0f7F800000;
	@%p1018 bra 	$L__BB4_1071;
	mov.f32 	%f3806, 0f00000000;
	mul.rn.f32 	%f6079, %f6080, %f3806;
	mov.b32 	%r8716, 0;
	bra.uni 	$L__BB4_1076;
$L__BB4_1071:
	mov.b32 	%r1697, %f6080;
	shl.b32 	%r5849, %r1697, 8;
	or.b32  	%r1698, %r5849, -2147483648;
	mov.b64 	%rd3856, 0;
	mov.b32 	%r8713, 0;
	mov.u64 	%rd3854, __cudart_i2opi_f;
	mov.u64 	%rd3855, %rd1;
$L__BB4_1072:
	.pragma "nounroll";
	ld.global.nc.u32 	%r5850, [%rd3854];
	mad.wide.u32 	%rd2602, %r5850, %r1698, %rd3856;
	shr.u64 	%rd3856, %rd2602, 32;
	st.local.u32 	[%rd3855], %rd2602;
	add.s32 	%r8713, %r8713, 1;
	add.s64 	%rd3855, %rd3855, 4;
	add.s64 	%rd3854, %rd3854, 4;
	setp.ne.s32 	%p1019, %r8713, 6;
	@%p1019 bra 	$L__BB4_1072;
	shr.u32 	%r5851, %r1697, 23;
	st.local.u32 	[%rd1+24], %rd3856;
	and.b32  	%r1701, %r5851, 31;
	and.b32  	%r5852, %r5851, 224;
	add.s32 	%r5853, %r5852, -128;
	shr.u32 	%r5854, %r5853, 5;
	mul.wide.u32 	%rd2603, %r5854, 4;
	sub.s64 	%rd856, %rd1, %rd2603;
	ld.local.u32 	%r8714, [%rd856+24];
	ld.local.u32 	%r8715, [%rd856+20];
	setp.eq.s32 	%p1020, %r1701, 0;
	@%p1020 bra 	$L__BB4_1075;
	shf.l.wrap.b32 	%r8714, %r8715, %r8714, %r1701;
	ld.local.u32 	%r5855, [%rd856+16];
	shf.l.wrap.b32 	%r8715, %r5855, %r8715, %r1701;
$L__BB4_1075:
	shr.u32 	%r5856, %r8714, 30;
	shf.l.wrap.b32 	%r5857, %r8715, %r8714, 2;
	shl.b32 	%r5858, %r8715, 2;
	shr.u32 	%r5859, %r5857, 31;
	add.s32 	%r5860, %r5859, %r5856;
	neg.s32 	%r5861, %r5860;
	setp.lt.s32 	%p1021, %r1697, 0;
	selp.b32 	%r8716, %r5861, %r5860, %p1021;
	xor.b32  	%r5862, %r5857, %r1697;
	shr.s32 	%r5863, %r5857, 31;
	xor.b32  	%r5864, %r5863, %r5857;
	xor.b32  	%r5865, %r5863, %r5858;
	cvt.u64.u32 	%rd2604, %r5864;
	shl.b64 	%rd2605, %rd2604, 32;
	cvt.u64.u32 	%rd2606, %r5865;
	or.b64  	%rd2607, %rd2605, %rd2606;
	cvt.rn.f64.s64 	%fd243, %rd2607;
	mul.f64 	%fd244, %fd243, 0d3BF921FB54442D19;
	cvt.rn.f32.f64 	%f3804, %fd244;
	neg.f32 	%f3805, %f3804;
	setp.lt.s32 	%p1022, %r5862, 0;
	selp.f32 	%f6079, %f3805, %f3804, %p1022;
$L__BB4_1076:
	add.s32 	%r5867, %r8716, 1;
	mul.rn.f32 	%f3807, %f6079, %f6079;
	and.b32  	%r5868, %r8716, 1;
	setp.eq.b32 	%p1023, %r5868, 1;
	selp.f32 	%f3808, %f6079, 0f3F800000, %p1023;
	fma.rn.f32 	%f3809, %f3807, %f3808, 0f00000000;
	fma.rn.f32 	%f3810, %f3807, 0f37CBAC00, 0fBAB607ED;
	selp.f32 	%f3811, 0fB94D4153, %f3810, %p1023;
	selp.f32 	%f3812, 0f3C0885E4, 0f3D2AAABB, %p1023;
	fma.rn.f32 	%f3813, %f3811, %f3807, %f3812;
	selp.f32 	%f3814, 0fBE2AAAA8, 0fBEFFFFFF, %p1023;
	fma.rn.f32 	%f3815, %f3813, %f3807, %f3814;
	fma.rn.f32 	%f3816, %f3815, %f3809, %f3808;
	and.b32  	%r5869, %r5867, 2;
	setp.eq.s32 	%p1024, %r5869, 0;
	mov.f32 	%f3817, 0f00000000;
	sub.f32 	%f3818, %f3817, %f3816;
	selp.f32 	%f6080, %f3816, %f3818, %p1024;
$L__BB4_1077:
	mul.f32 	%f3819, %f6080, 0f3F22F983;
	cvt.rni.s32.f32 	%r8720, %f3819;
	cvt.rn.f32.s32 	%f3820, %r8720;
	fma.rn.f32 	%f3821, %f3820, 0fBFC90FDA, %f6080;
	fma.rn.f32 	%f3822, %f3820, 0fB3A22168, %f3821;
	fma.rn.f32 	%f6081, %f3820, 0fA7C234C5, %f3822;
	abs.f32 	%f790, %f6080;
	setp.ltu.f32 	%p1025, %f790, 0f47CE4780;
	@%p1025 bra 	$L__BB4_1085;
	setp.neu.f32 	%p1026, %f790, 0f7F800000;
	@%p1026 bra 	$L__BB4_1080;
	mov.f32 	%f3825, 0f00000000;
	mul.rn.f32 	%f6081, %f6080, %f3825;
	mov.b32 	%r8720, 0;
	bra.uni 	$L__BB4_1085;
$L__BB4_1080:
	mov.b32 	%r1711, %f6080;
	shl.b32 	%r5871, %r1711, 8;
	or.b32  	%r1712, %r5871, -2147483648;
	mov.b64 	%rd3859, 0;
	mov.b32 	%r8717, 0;
	mov.u64 	%rd3857, __cudart_i2opi_f;
	mov.u64 	%rd3858, %rd1;
$L__BB4_1081:
	.pragma "nounroll";
	ld.global.nc.u32 	%r5872, [%rd3857];
	mad.wide.u32 	%rd2610, %r5872, %r1712, %rd3859;
	shr.u64 	%rd3859, %rd2610, 32;
	st.local.u32 	[%rd3858], %rd2610;
	add.s32 	%r8717, %r8717, 1;
	add.s64 	%rd3858, %rd3858, 4;
	add.s64 	%rd3857, %rd3857, 4;
	setp.ne.s32 	%p1027, %r8717, 6;
	@%p1027 bra 	$L__BB4_1081;
	shr.u32 	%r5873, %r1711, 23;
	st.local.u32 	[%rd1+24], %rd3859;
	and.b32  	%r1715, %r5873, 31;
	and.b32  	%r5874, %r5873, 224;
	add.s32 	%r5875, %r5874, -128;
	shr.u32 	%r5876, %r5875, 5;
	mul.wide.u32 	%rd2611, %r5876, 4;
	sub.s64 	%rd863, %rd1, %rd2611;
	ld.local.u32 	%r8718, [%rd863+24];
	ld.local.u32 	%r8719, [%rd863+20];
	setp.eq.s32 	%p1028, %r1715, 0;
	@%p1028 bra 	$L__BB4_1084;
	shf.l.wrap.b32 	%r8718, %r8719, %r8718, %r1715;
	ld.local.u32 	%r5877, [%rd863+16];
	shf.l.wrap.b32 	%r8719, %r5877, %r8719, %r1715;
$L__BB4_1084:
	shr.u32 	%r5878, %r8718, 30;
	shf.l.wrap.b32 	%r5879, %r8719, %r8718, 2;
	shl.b32 	%r5880, %r8719, 2;
	shr.u32 	%r5881, %r5879, 31;
	add.s32 	%r5882, %r5881, %r5878;
	neg.s32 	%r5883, %r5882;
	setp.lt.s32 	%p1029, %r1711, 0;
	selp.b32 	%r8720, %r5883, %r5882, %p1029;
	xor.b32  	%r5884, %r5879, %r1711;
	shr.s32 	%r5885, %r5879, 31;
	xor.b32  	%r5886, %r5885, %r5879;
	xor.b32  	%r5887, %r5885, %r5880;
	cvt.u64.u32 	%rd2612, %r5886;
	shl.b64 	%rd2613, %rd2612, 32;
	cvt.u64.u32 	%rd2614, %r5887;
	or.b64  	%rd2615, %rd2613, %rd2614;
	cvt.rn.f64.s64 	%fd245, %rd2615;
	mul.f64 	%fd246, %fd245, 0d3BF921FB54442D19;
	cvt.rn.f32.f64 	%f3823, %fd246;
	neg.f32 	%f3824, %f3823;
	setp.lt.s32 	%p1030, %r5884, 0;
	selp.f32 	%f6081, %f3824, %f3823, %p1030;
$L__BB4_1085:
	add.s32 	%r5889, %r8720, 1;
	mul.rn.f32 	%f3826, %f6081, %f6081;
	and.b32  	%r5890, %r8720, 1;
	setp.eq.b32 	%p1031, %r5890, 1;
	selp.f32 	%f3827, %f6081, 0f3F800000, %p1031;
	fma.rn.f32 	%f3828, %f3826, %f3827, 0f00000000;
	fma.rn.f32 	%f3829, %f3826, 0f37CBAC00, 0fBAB607ED;
	selp.f32 	%f3830, 0fB94D4153, %f3829, %p1031;
	selp.f32 	%f3831, 0f3C0885E4, 0f3D2AAABB, %p1031;
	fma.rn.f32 	%f3832, %f3830, %f3826, %f3831;
	selp.f32 	%f3833, 0fBE2AAAA8, 0fBEFFFFFF, %p1031;
	fma.rn.f32 	%f3834, %f3832, %f3826, %f3833;
	fma.rn.f32 	%f3835, %f3834, %f3828, %f3827;
	and.b32  	%r5891, %r5889, 2;
	setp.eq.s32 	%p1032, %r5891, 0;
	mov.f32 	%f3836, 0f00000000;
	sub.f32 	%f3837, %f3836, %f3835;
	selp.f32 	%f794, %f3835, %f3837, %p1032;
	mul.f32 	%f3838, %f794, 0f3F22F983;
	cvt.rni.s32.f32 	%r8724, %f3838;
	cvt.rn.f32.s32 	%f3839, %r8724;
	fma.rn.f32 	%f3840, %f3839, 0fBFC90FDA, %f794;
	fma.rn.f32 	%f3841, %f3839, 0fB3A22168, %f3840;
	fma.rn.f32 	%f6082, %f3839, 0fA7C234C5, %f3841;
	abs.f32 	%f796, %f794;
	setp.ltu.f32 	%p1033, %f796, 0f47CE4780;
	@%p1033 bra 	$L__BB4_1093;
	setp.neu.f32 	%p1034, %f796, 0f7F800000;
	@%p1034 bra 	$L__BB4_1088;
	mov.f32 	%f3844, 0f00000000;
	mul.rn.f32 	%f6082, %f794, %f3844;
	mov.b32 	%r8724, 0;
	bra.uni 	$L__BB4_1093;
$L__BB4_1088:
	mov.b32 	%r1725, %f794;
	shl.b32 	%r5893, %r1725, 8;
	or.b32  	%r1726, %r5893, -2147483648;
	mov.b64 	%rd3862, 0;
	mov.b32 	%r8721, 0;
	mov.u64 	%rd3860, __cudart_i2opi_f;
	mov.u64 	%rd3861, %rd1;
$L__BB4_1089:
	.pragma "nounroll";
	ld.global.nc.u32 	%r5894, [%rd3860];
	mad.wide.u32 	%rd2618, %r5894, %r1726, %rd3862;
	shr.u64 	%rd3862, %rd2618, 32;
	st.local.u32 	[%rd3861], %rd2618;
	add.s32 	%r8721, %r8721, 1;
	add.s64 	%rd3861, %rd3861, 4;
	add.s64 	%rd3860, %rd3860, 4;
	setp.ne.s32 	%p1035, %r8721, 6;
	@%p1035 bra 	$L__BB4_1089;
	shr.u32 	%r5895, %r1725, 23;
	st.local.u32 	[%rd1+24], %rd3862;
	and.b32  	%r1729, %r5895, 31;
	and.b32  	%r5896, %r5895, 224;
	add.s32 	%r5897, %r5896, -128;
	shr.u32 	%r5898, %r5897, 5;
	mul.wide.u32 	%rd2619, %r5898, 4;
	sub.s64 	%rd870, %rd1, %rd2619;
	ld.local.u32 	%r8722, [%rd870+24];
	ld.local.u32 	%r8723, [%rd870+20];
	setp.eq.s32 	%p1036, %r1729, 0;
	@%p1036 bra 	$L__BB4_1092;
	shf.l.wrap.b32 	%r8722, %r8723, %r8722, %r1729;
	ld.local.u32 	%r5899, [%rd870+16];
	shf.l.wrap.b32 	%r8723, %r5899, %r8723, %r1729;
$L__BB4_1092:
	shr.u32 	%r5900, %r8722, 30;
	shf.l.wrap.b32 	%r5901, %r8723, %r8722, 2;
	shl.b32 	%r5902, %r8723, 2;
	shr.u32 	%r5903, %r5901, 31;
	add.s32 	%r5904, %r5903, %r5900;
	neg.s32 	%r5905, %r5904;
	setp.lt.s32 	%p1037, %r1725, 0;
	selp.b32 	%r8724, %r5905, %r5904, %p1037;
	xor.b32  	%r5906, %r5901, %r1725;
	shr.s32 	%r5907, %r5901, 31;
	xor.b32  	%r5908, %r5907, %r5901;
	xor.b32  	%r5909, %r5907, %r5902;
	cvt.u64.u32 	%rd2620, %r5908;
	shl.b64 	%rd2621, %rd2620, 32;
	cvt.u64.u32 	%rd2622, %r5909;
	or.b64  	%rd2623, %rd2621, %rd2622;
	cvt.rn.f64.s64 	%fd247, %rd2623;
	mul.f64 	%fd248, %fd247, 0d3BF921FB54442D19;
	cvt.rn.f32.f64 	%f3842, %fd248;
	neg.f32 	%f3843, %f3842;
	setp.lt.s32 	%p1038, %r5906, 0;
	selp.f32 	%f6082, %f3843, %f3842, %p1038;
$L__BB4_1093:
	add.s32 	%r5911, %r8724, 1;
	mul.rn.f32 	%f3845, %f6082, %f6082;
	and.b32  	%r5912, %r8724, 1;
	setp.eq.b32 	%p1039, %r5912, 1;
	selp.f32 	%f3846, %f6082, 0f3F800000, %p1039;
	fma.rn.f32 	%f3847, %f3845, %f3846, 0f00000000;
	fma.rn.f32 	%f3848, %f3845, 0f37CBAC00, 0fBAB607ED;
	selp.f32 	%f3849, 0fB94D4153, %f3848, %p1039;
	selp.f32 	%f3850, 0f3C0885E4, 0f3D2AAABB, %p1039;
	fma.rn.f32 	%f3851, %f3849, %f3845, %f3850;
	selp.f32 	%f3852, 0fBE2AAAA8, 0fBEFFFFFF, %p1039;
	fma.rn.f32 	%f3853, %f3851, %f3845, %f3852;
	fma.rn.f32 	%f3854, %f3853, %f3847, %f3846;
	and.b32  	%r5913, %r5911, 2;
	setp.eq.s32 	%p1040, %r5913, 0;
	mov.f32 	%f3855, 0f00000000;
	sub.f32 	%f3856, %f3855, %f3854;
	selp.f32 	%f6084, %f3854, %f3856, %p1040;
	setp.leu.f32 	%p1041, %f644, %f2;
	@%p1041 bra 	$L__BB4_1103;
	mul.f32 	%f3857, %f6084, 0f3F22F983;
	cvt.rni.s32.f32 	%r8728, %f3857;
	cvt.rn.f32.s32 	%f3858, %r8728;
	fma.rn.f32 	%f3859, %f3858, 0fBFC90FDA, %f6084;
	fma.rn.f32 	%f3860, %f3858, 0fB3A22168, %f3859;
	fma.rn.f32 	%f6083, %f3858, 0fA7C234C5, %f3860;
	abs.f32 	%f802, %f6084;
	setp.ltu.f32 	%p1042, %f802, 0f47CE4780;
	@%p1042 bra 	$L__BB4_1102;
	setp.neu.f32 	%p1043, %f802, 0f7F800000;
	@%p1043 bra 	$L__BB4_1097;
	mov.f32 	%f3863, 0f00000000;
	mul.rn.f32 	%f6083, %f6084, %f3863;
	mov.b32 	%r8728, 0;
	bra.uni 	$L__BB4_1102;
$L__BB4_1097:
	mov.b32 	%r1739, %f6084;
	shl.b32 	%r5915, %r1739, 8;
	or.b32  	%r1740, %r5915, -2147483648;
	mov.b64 	%rd3865, 0;
	mov.b32 	%r8725, 0;
	mov.u64 	%rd3863, __cudart_i2opi_f;
	mov.u64 	%rd3864, %rd1;
$L__BB4_1098:
	.pragma "nounroll";
	ld.global.nc.u32 	%r5916, [%rd3863];
	mad.wide.u32 	%rd2626, %r5916, %r1740, %rd3865;
	shr.u64 	%rd3865, %rd2626, 32;
	st.local.u32 	[%rd3864], %rd2626;
	add.s32 	%r8725, %r8725, 1;
	add.s64 	%rd3864, %rd3864, 4;
	add.s64 	%rd3863, %rd3863, 4;
	setp.ne.s32 	%p1044, %r8725, 6;
	@%p1044 bra 	$L__BB4_1098;
	shr.u32 	%r5917, %r1739, 23;
	st.local.u32 	[%rd1+24], %rd3865;
	and.b32  	%r1743, %r5917, 31;
	and.b32  	%r5918, %r5917, 224;
	add.s32 	%r5919, %r5918, -128;
	shr.u32 	%r5920, %r5919, 5;
	mul.wide.u32 	%rd2627, %r5920, 4;
	sub.s64 	%rd877, %rd1, %rd2627;
	ld.local.u32 	%r8726, [%rd877+24];
	ld.local.u32 	%r8727, [%rd877+20];
	setp.eq.s32 	%p1045, %r1743, 0;
	@%p1045 bra 	$L__BB4_1101;
	shf.l.wrap.b32 	%r8726, %r8727, %r8726, %r1743;
	ld.local.u32 	%r5921, [%rd877+16];
	shf.l.wrap.b32 	%r8727, %r5921, %r8727, %r1743;
$L__BB4_1101:
	shr.u32 	%r5922, %r8726, 30;
	shf.l.wrap.b32 	%r5923, %r8727, %r8726, 2;
	shl.b32 	%r5924, %r8727, 2;
	shr.u32 	%r5925, %r5923, 31;
	add.s32 	%r5926, %r5925, %r5922;
	neg.s32 	%r5927, %r5926;
	setp.lt.s32 	%p1046, %r1739, 0;
	selp.b32 	%r8728, %r5927, %r5926, %p1046;
	xor.b32  	%r5928, %r5923, %r1739;
	shr.s32 	%r5929, %r5923, 31;
	xor.b32  	%r5930, %r5929, %r5923;
	xor.b32  	%r5931, %r5929, %r5924;
	cvt.u64.u32 	%rd2628, %r5930;
	shl.b64 	%rd2629, %rd2628, 32;
	cvt.u64.u32 	%rd2630, %r5931;
	or.b64  	%rd2631, %rd2629, %rd2630;
	cvt.rn.f64.s64 	%fd249, %rd2631;
	mul.f64 	%fd250, %fd249, 0d3BF921FB54442D19;
	cvt.rn.f32.f64 	%f3861, %fd250;
	neg.f32 	%f3862, %f3861;
	setp.lt.s32 	%p1047, %r5928, 0;
	selp.f32 	%f6083, %f3862, %f3861, %p1047;
$L__BB4_1102:
	mul.rn.f32 	%f3864, %f6083, %f6083;
	and.b32  	%r5933, %r8728, 1;
	setp.eq.b32 	%p1048, %r5933, 1;
	selp.f32 	%f3865, 0f3F800000, %f6083, %p1048;
	fma.rn.f32 	%f3866, %f3864, %f3865, 0f00000000;
	fma.rn.f32 	%f3867, %f3864, 0f37CBAC00, 0fBAB607ED;
	selp.f32 	%f3868, %f3867, 0fB94D4153, %p1048;
	selp.f32 	%f3869, 0f3D2AAABB, 0f3C0885E4, %p1048;
	fma.rn.f32 	%f3870, %f3868, %f3864, %f3869;
	selp.f32 	%f3871, 0fBEFFFFFF, 0fBE2AAAA8, %p1048;
	fma.rn.f32 	%f3872, %f3870, %f3864, %f3871;
	fma.rn.f32 	%f3873, %f3872, %f3866, %f3865;
	and.b32  	%r5934, %r8728, 2;
	setp.eq.s32 	%p1049, %r5934, 0;
	mov.f32 	%f3874, 0f00000000;
	sub.f32 	%f3875, %f3874, %f3873;
	selp.f32 	%f6084, %f3873, %f3875, %p1049;
$L__BB4_1103:
	mul.f32 	%f3876, %f6084, 0f3F22F983;
	cvt.rni.s32.f32 	%r8732, %f3876;
	cvt.rn.f32.s32 	%f3877, %r8732;
	fma.rn.f32 	%f3878, %f3877, 0fBFC90FDA, %f6084;
	fma.rn.f32 	%f3879, %f3877, 0fB3A22168, %f3878;
	fma.rn.f32 	%f6085, %f3877, 0fA7C234C5, %f3879;
	abs.f32 	%f809, %f6084;
	setp.ltu.f32 	%p1050, %f809, 0f47CE4780;
	@%p1050 bra 	$L__BB4_1111;
	setp.neu.f32 	%p1051, %f809, 0f7F800000;
	@%p1051 bra 	$L__BB4_1106;
	mov.f32 	%f3882, 0f00000000;
	mul.rn.f32 	%f6085, %f6084, %f3882;
	mov.b32 	%r8732, 0;
	bra.uni 	$L__BB4_1111;
$L__BB4_1106:
	mov.b32 	%r1753, %f6084;
	shl.b32 	%r5936, %r1753, 8;
	or.b32  	%r1754, %r5936, -2147483648;
	mov.b64 	%rd3868, 0;
	mov.b32 	%r8729, 0;
	mov.u64 	%rd3866, __cudart_i2opi_f;
	mov.u64 	%rd3867, %rd1;
$L__BB4_1107:
	.pragma "nounroll";
	ld.global.nc.u32 	%r5937, [%rd3866];
	mad.wide.u32 	%rd2634, %r5937, %r1754, %rd3868;
	shr.u64 	%rd3868, %rd2634, 32;
	st.local.u32 	[%rd3867], %rd2634;
	add.s32 	%r8729, %r8729, 1;
	add.s64 	%rd3867, %rd3867, 4;
	add.s64 	%rd3866, %rd3866, 4;
	setp.ne.s32 	%p1052, %r8729, 6;
	@%p1052 bra 	$L__BB4_1107;
	shr.u32 	%r5938, %r1753, 23;
	st.local.u32 	[%rd1+24], %rd3868;
	and.b32  	%r1757, %r5938, 31;
	and.b32  	%r5939, %r5938, 224;
	add.s32 	%r5940, %r5939, -128;
	shr.u32 	%r5941, %r5940, 5;
	mul.wide.u32 	%rd2635, %r5941, 4;
	sub.s64 	%rd884, %rd1, %rd2635;
	ld.local.u32 	%r8730, [%rd884+24];
	ld.local.u32 	%r8731, [%rd884+20];
	setp.eq.s32 	%p1053, %r1757, 0;
	@%p1053 bra 	$L__BB4_1110;
	shf.l.wrap.b32 	%r8730, %r8731, %r8730, %r1757;
	ld.local.u32 	%r5942, [%rd884+16];
	shf.l.wrap.b32 	%r8731, %r5942, %r8731, %r1757;
$L__BB4_1110:
	shr.u32 	%r5943, %r8730, 30;
	shf.l.wrap.b32 	%r5944, %r8731, %r8730, 2;
	shl.b32 	%r5945, %r8731, 2;
	shr.u32 	%r5946, %r5944, 31;
	add.s32 	%r5947, %r5946, %r5943;
	neg.s32 	%r5948, %r5947;
	setp.lt.s32 	%p1054, %r1753, 0;
	selp.b32 	%r8732, %r5948, %r5947, %p1054;
	xor.b32  	%r5949, %r5944, %r1753;
	shr.s32 	%r5950, %r5944, 31;
	xor.b32  	%r5951, %r5950, %r5944;
	xor.b32  	%r5952, %r5950, %r5945;
	cvt.u64.u32 	%rd2636, %r5951;
	shl.b64 	%rd2637, %rd2636, 32;
	cvt.u64.u32 	%rd2638, %r5952;
	or.b64  	%rd2639, %rd2637, %rd2638;
	cvt.rn.f64.s64 	%fd251, %rd2639;
	mul.f64 	%fd252, %fd251, 0d3BF921FB54442D19;
	cvt.rn.f32.f64 	%f3880, %fd252;
	neg.f32 	%f3881, %f3880;
	setp.lt.s32 	%p1055, %r5949, 0;
	selp.f32 	%f6085, %f3881, %f3880, %p1055;
$L__BB4_1111:
	mul.rn.f32 	%f3883, %f6085, %f6085;
	and.b32  	%r5954, %r8732, 1;
	setp.eq.b32 	%p1056, %r5954, 1;
	selp.f32 	%f3884, 0f3F800000, %f6085, %p1056;
	fma.rn.f32 	%f3885, %f3883, %f3884, 0f00000000;
	fma.rn.f32 	%f3886, %f3883, 0f37CBAC00, 0fBAB607ED;
	selp.f32 	%f3887, %f3886, 0fB94D4153, %p1056;
	selp.f32 	%f3888, 0f3D2AAABB, 0f3C0885E4, %p1056;
	fma.rn.f32 	%f3889, %f3887, %f3883, %f3888;
	selp.f32 	%f3890, 0fBEFFFFFF, 0fBE2AAAA8, %p1056;
	fma.rn.f32 	%f3891, %f3889, %f3883, %f3890;
	fma.rn.f32 	%f3892, %f3891, %f3885, %f3884;
	and.b32  	%r5955, %r8732, 2;
	setp.eq.s32 	%p1057, %r5955, 0;
	mov.f32 	%f3893, 0f00000000;
	sub.f32 	%f3894, %f3893, %f3892;
	selp.f32 	%f813, %f3892, %f3894, %p1057;
	mul.f32 	%f3895, %f813, 0f3F22F983;
	cvt.rni.s32.f32 	%r8736, %f3895;
	cvt.rn.f32.s32 	%f3896, %r8736;
	fma.rn.f32 	%f3897, %f3896, 0fBFC90FDA, %f813;
	fma.rn.f32 	%f3898, %f3896, 0fB3A22168, %f3897;
	fma.rn.f32 	%f6086, %f3896, 0fA7C234C5, %f3898;
	abs.f32 	%f815, %f813;
	setp.ltu.f32 	%p1058, %f815, 0f47CE4780;
	@%p1058 bra 	$L__BB4_1119;
	setp.neu.f32 	%p1059, %f815, 0f7F800000;
	@%p1059 bra 	$L__BB4_1114;
	mov.f32 	%f3901, 0f00000000;
	mul.rn.f32 	%f6086, %f813, %f3901;
	mov.b32 	%r8736, 0;
	bra.uni 	$L__BB4_1119;
$L__BB4_1114:
	mov.b32 	%r1767, %f813;
	shl.b32 	%r5957, %r1767, 8;
	or.b32  	%r1768, %r5957, -2147483648;
	mov.b64 	%rd3871, 0;
	mov.b32 	%r8733, 0;
	mov.u64 	%rd3869, __cudart_i2opi_f;
	mov.u64 	%rd3870, %rd1;
$L__BB4_1115:
	.pragma "nounroll";
	ld.global.nc.u32 	%r5958, [%rd3869];
	mad.wide.u32 	%rd2642, %r5958, %r1768, %rd3871;
	shr.u64 	%rd3871, %rd2642, 32;
	st.local.u32 	[%rd3870], %rd2642;
	add.s32 	%r8733, %r8733, 1;
	add.s64 	%rd3870, %rd3870, 4;
	add.s64 	%rd3869, %rd3869, 4;
	setp.ne.s32 	%p1060, %r8733, 6;
	@%p1060 bra 	$L__BB4_1115;
	shr.u32 	%r5959, %r1767, 23;
	st.local.u32 	[%rd1+24], %rd3871;
	and.b32  	%r1771, %r5959, 31;
	and.b32  	%r5960, %r5959, 224;
	add.s32 	%r5961, %r5960, -128;
	shr.u32 	%r5962, %r5961, 5;
	mul.wide.u32 	%rd2643, %r5962, 4;
	sub.s64 	%rd891, %rd1, %rd2643;
	ld.local.u32 	%r8734, [%rd891+24];
	ld.local.u32 	%r8735, [%rd891+20];
	setp.eq.s32 	%p1061, %r1771, 0;
	@%p1061 bra 	$L__BB4_1118;
	shf.l.wrap.b32 	%r8734, %r8735, %r8734, %r1771;
	ld.local.u32 	%r5963, [%rd891+16];
	shf.l.wrap.b32 	%r8735, %r5963, %r8735, %r1771;
$L__BB4_1118:
	shr.u32 	%r5964, %r8734, 30;
	shf.l.wrap.b32 	%r5965, %r8735, %r8734, 2;
	shl.b32 	%r5966, %r8735, 2;
	shr.u32 	%r5967, %r5965, 31;
	add.s32 	%r5968, %r5967, %r5964;
	neg.s32 	%r5969, %r5968;
	setp.lt.s32 	%p1062, %r1767, 0;
	selp.b32 	%r8736, %r5969, %r5968, %p1062;
	xor.b32  	%r5970, %r5965, %r1767;
	shr.s32 	%r5971, %r5965, 31;
	xor.b32  	%r5972, %r5971, %r5965;
	xor.b32  	%r5973, %r5971, %r5966;
	cvt.u64.u32 	%rd2644, %r5972;
	shl.b64 	%rd2645, %rd2644, 32;
	cvt.u64.u32 	%rd2646, %r5973;
	or.b64  	%rd2647, %rd2645, %rd2646;
	cvt.rn.f64.s64 	%fd253, %rd2647;
	mul.f64 	%fd254, %fd253, 0d3BF921FB54442D19;
	cvt.rn.f32.f64 	%f3899, %fd254;
	neg.f32 	%f3900, %f3899;
	setp.lt.s32 	%p1063, %r5970, 0;
	selp.f32 	%f6086, %f3900, %f3899, %p1063;
$L__BB4_1119:
	add.s32 	%r5975, %r8736, 1;
	mul.rn.f32 	%f3902, %f6086, %f6086;
	and.b32  	%r5976, %r8736, 1;
	setp.eq.b32 	%p1064, %r5976, 1;
	selp.f32 	%f3903, %f6086, 0f3F800000, %p1064;
	fma.rn.f32 	%f3904, %f3902, %f3903, 0f00000000;
	fma.rn.f32 	%f3905, %f3902, 0f37CBAC00, 0fBAB607ED;
	selp.f32 	%f3906, 0fB94D4153, %f3905, %p1064;
	selp.f32 	%f3907, 0f3C0885E4, 0f3D2AAABB, %p1064;
	fma.rn.f32 	%f3908, %f3906, %f3902, %f3907;
	selp.f32 	%f3909, 0fBE2AAAA8, 0fBEFFFFFF, %p1064;
	fma.rn.f32 	%f3910, %f3908, %f3902, %f3909;
	fma.rn.f32 	%f3911, %f3910, %f3904, %f3903;
	and.b32  	%r5977, %r5975, 2;
	setp.eq.s32 	%p1065, %r5977, 0;
	mov.f32 	%f3912, 0f00000000;
	sub.f32 	%f3913, %f3912, %f3911;
	selp.f32 	%f6088, %f3911, %f3913, %p1065;
	setp.leu.f32 	%p1066, %f2, %f6088;
	@%p1066 bra 	$L__BB4_1129;
	mul.f32 	%f3914, %f6088, 0f3F22F983;
	cvt.rni.s32.f32 	%r8740, %f3914;
	cvt.rn.f32.s32 	%f3915, %r8740;
	fma.rn.f32 	%f3916, %f3915, 0fBFC90FDA, %f6088;
	fma.rn.f32 	%f3917, %f3915, 0fB3A22168, %f3916;
	fma.rn.f32 	%f6087, %f3915, 0fA7C234C5, %f3917;
	abs.f32 	%f821, %f6088;
	setp.ltu.f32 	%p1067, %f821, 0f47CE4780;
	@%p1067 bra 	$L__BB4_1128;
	setp.neu.f32 	%p1068, %f821, 0f7F800000;
	@%p1068 bra 	$L__BB4_1123;
	mov.f32 	%f3920, 0f00000000;
	mul.rn.f32 	%f6087, %f6088, %f3920;
	mov.b32 	%r8740, 0;
	bra.uni 	$L__BB4_1128;
$L__BB4_1123:
	mov.b32 	%r1781, %f6088;
	shl.b32 	%r5979, %r1781, 8;
	or.b32  	%r1782, %r5979, -2147483648;
	mov.b64 	%rd3874, 0;
	mov.b32 	%r8737, 0;
	mov.u64 	%rd3872, __cudart_i2opi_f;
	mov.u64 	%rd3873, %rd1;
$L__BB4_1124:
	.pragma "nounroll";
	ld.global.nc.u32 	%r5980, [%rd3872];
	mad.wide.u32 	%rd2650, %r5980, %r1782, %rd3874;
	shr.u64 	%rd3874, %rd2650, 32;
	st.local.u32 	[%rd3873], %rd2650;
	add.s32 	%r8737, %r8737, 1;
	add.s64 	%rd3873, %rd3873, 4;
	add.s64 	%rd3872, %rd3872, 4;
	setp.ne.s32 	%p1069, %r8737, 6;
	@%p1069 bra 	$L__BB4_1124;
	shr.u32 	%r5981, %r1781, 23;
	st.local.u32 	[%rd1+24], %rd3874;
	and.b32  	%r1785, %r5981, 31;
	and.b32  	%r5982, %r5981, 224;
	add.s32 	%r5983, %r5982, -128;
	shr.u32 	%r5984, %r5983, 5;
	mul.wide.u32 	%rd2651, %r5984, 4;
	sub.s64 	%rd898, %rd1, %rd2651;
	ld.local.u32 	%r8738, [%rd898+24];
	ld.local.u32 	%r8739, [%rd898+20];
	setp.eq.s32 	%p1070, %r1785, 0;
	@%p1070 bra 	$L__BB4_1127;
	shf.l.wrap.b32 	%r8738, %r8739, %r8738, %r1785;
	ld.local.u32 	%r5985, [%rd898+16];
	shf.l.wrap.b32 	%r8739, %r5985, %r8739, %r1785;
$L__BB4_1127:
	shr.u32 	%r5986, %r8738, 30;
	shf.l.wrap.b32 	%r5987, %r8739, %r8738, 2;
	shl.b32 	%r5988, %r8739, 2;
	shr.u32 	%r5989, %r5987, 31;
	add.s32 	%r5990, %r5989, %r5986;
	neg.s32 	%r5991, %r5990;
	setp.lt.s32 	%p1071, %r1781, 0;
	selp.b32 	%r8740, %r5991, %r5990, %p1071;
	xor.b32  	%r5992, %r5987, %r1781;
	shr.s32 	%r5993, %r5987, 31;
	xor.b32  	%r5994, %r5993, %r5987;
	xor.b32  	%r5995, %r5993, %r5988;
	cvt.u64.u32 	%rd2652, %r5994;
	shl.b64 	%rd2653, %rd2652, 32;
	cvt.u64.u32 	%rd2654, %r5995;
	or.b64  	%rd2655, %rd2653, %rd2654;
	cvt.rn.f64.s64 	%fd255, %rd2655;
	mul.f64 	%fd256, %fd255, 0d3BF921FB54442D19;
	cvt.rn.f32.f64 	%f3918, %fd256;
	neg.f32 	%f3919, %f3918;
	setp.lt.s32 	%p1072, %r5992, 0;
	selp.f32 	%f6087, %f3919, %f3918, %p1072;
$L__BB4_1128:
	mul.rn.f32 	%f3921, %f6087, %f6087;
	and.b32  	%r5997, %r8740, 1;
	setp.eq.b32 	%p1073, %r5997, 1;
	selp.f32 	%f3922, 0f3F800000, %f6087, %p1073;
	fma.rn.f32 	%f3923, %f3921, %f3922, 0f00000000;
	fma.rn.f32 	%f3924, %f3921, 0f37CBAC00, 0fBAB607ED;
	selp.f32 	%f3925, %f3924, 0fB94D4153, %p1073;
	selp.f32 	%f3926, 0f3D2AAABB, 0f3C0885E4, %p1073;
	fma.rn.f32 	%f3927, %f3925, %f3921, %f3926;
	selp.f32 	%f3928, 0fBEFFFFFF, 0fBE2AAAA8, %p1073;
	fma.rn.f32 	%f3929, %f3927, %f3921, %f3928;
	fma.rn.f32 	%f3930, %f3929, %f3923, %f3922;
	and.b32  	%r5998, %r8740, 2;
	setp.eq.s32 	%p1074, %r5998, 0;
	mov.f32 	%f3931, 0f00000000;
	sub.f32 	%f3932, %f3931, %f3930;
	selp.f32 	%f6088, %f3930, %f3932, %p1074;
$L__BB4_1129:
	setp.leu.f32 	%p1075, %f6088, 0f40800000;
	@%p1075 bra 	$L__BB4_1139;
	mul.f32 	%f3933, %f6088, 0f3F22F983;
	cvt.rni.s32.f32 	%r8744, %f3933;
	cvt.rn.f32.s32 	%f3934, %r8744;
	fma.rn.f32 	%f3935, %f3934, 0fBFC90FDA, %f6088;
	fma.rn.f32 	%f3936, %f3934, 0fB3A22168, %f3935;
	fma.rn.f32 	%f6089, %f3934, 0fA7C234C5, %f3936;
	abs.f32 	%f828, %f6088;
	setp.ltu.f32 	%p1076, %f828, 0f47CE4780;
	@%p1076 bra 	$L__BB4_1138;
	setp.neu.f32 	%p1077, %f828, 0f7F800000;
	@%p1077 bra 	$L__BB4_1133;
	mov.f32 	%f3939, 0f00000000;
	mul.rn.f32 	%f6089, %f6088, %f3939;
	mov.b32 	%r8744, 0;
	bra.uni 	$L__BB4_1138;
$L__BB4_1133:
	mov.b32 	%r1795, %f6088;
	shl.b32 	%r6000, %r1795, 8;
	or.b32  	%r1796, %r6000, -2147483648;
	mov.b64 	%rd3877, 0;
	mov.b32 	%r8741, 0;
	mov.u64 	%rd3875, __cudart_i2opi_f;
	mov.u64 	%rd3876, %rd1;
$L__BB4_1134:
	.pragma "nounroll";
	ld.global.nc.u32 	%r6001, [%rd3875];
	mad.wide.u32 	%rd2658, %r6001, %r1796, %rd3877;
	shr.u64 	%rd3877, %rd2658, 32;
	st.local.u32 	[%rd3876], %rd2658;
	add.s32 	%r8741, %r8741, 1;
	add.s64 	%rd3876, %rd3876, 4;
	add.s64 	%rd3875, %rd3875, 4;
	setp.ne.s32 	%p1078, %r8741, 6;
	@%p1078 bra 	$L__BB4_1134;
	shr.u32 	%r6002, %r1795, 23;
	st.local.u32 	[%rd1+24], %rd3877;
	and.b32  	%r1799, %r6002, 31;
	add.s32 	%r6003, %r6002, -128;
	shr.u32 	%r6004, %r6003, 5;
	mul.wide.u32 	%rd2659, %r6004, 4;
	sub.s64 	%rd905, %rd1, %rd2659;
	ld.local.u32 	%r8742, [%rd905+24];
	ld.local.u32 	%r8743, [%rd905+20];
	setp.eq.s32 	%p1079, %r1799, 0;
	@%p1079 bra 	$L__BB4_1137;
	shf.l.wrap.b32 	%r8742, %r8743, %r8742, %r1799;
	ld.local.u32 	%r6005, [%rd905+16];
	shf.l.wrap.b32 	%r8743, %r6005, %r8743, %r1799;
$L__BB4_1137:
	shr.u32 	%r6006, %r8742, 30;
	shf.l.wrap.b32 	%r6007, %r8743, %r8742, 2;
	shl.b32 	%r6008, %r8743, 2;
	shr.u32 	%r6009, %r6007, 31;
	add.s32 	%r8744, %r6009, %r6006;
	xor.b32  	%r6010, %r6007, %r1795;
	shr.s32 	%r6011, %r6007, 31;
	xor.b32  	%r6012, %r6011, %r6007;
	xor.b32  	%r6013, %r6011, %r6008;
	cvt.u64.u32 	%rd2660, %r6012;
	shl.b64 	%rd2661, %rd2660, 32;
	cvt.u64.u32 	%rd2662, %r6013;
	or.b64  	%rd2663, %rd2661, %rd2662;
	cvt.rn.f64.s64 	%fd257, %rd2663;
	mul.f64 	%fd258, %fd257, 0d3BF921FB54442D19;
	cvt.rn.f32.f64 	%f3937, %fd258;
	neg.f32 	%f3938, %f3937;
	setp.lt.s32 	%p1080, %r6010, 0;
	selp.f32 	%f6089, %f3938, %f3937, %p1080;
$L__BB4_1138:
	add.s32 	%r6015, %r8744, 1;
	mul.rn.f32 	%f3940, %f6089, %f6089;
	and.b32  	%r6016, %r8744, 1;
	setp.eq.b32 	%p1081, %r6016, 1;
	selp.f32 	%f3941, %f6089, 0f3F800000, %p1081;
	fma.rn.f32 	%f3942, %f3940, %f3941, 0f00000000;
	fma.rn.f32 	%f3943, %f3940, 0f37CBAC00, 0fBAB607ED;
	selp.f32 	%f3944, 0fB94D4153, %f3943, %p1081;
	selp.f32 	%f3945, 0f3C0885E4, 0f3D2AAABB, %p1081;
	fma.rn.f32 	%f3946, %f3944, %f3940, %f3945;
	selp.f32 	%f3947, 0fBE2AAAA8, 0fBEFFFFFF, %p1081;
	fma.rn.f32 	%f3948, %f3946, %f3940, %f3947;
	fma.rn.f32 	%f3949, %f3948, %f3942, %f3941;
	and.b32  	%r6017, %r6015, 2;
	setp.eq.s32 	%p1082, %r6017, 0;
	mov.f32 	%f3950, 0f00000000;
	sub.f32 	%f3951, %f3950, %f3949;
	selp.f32 	%f6088, %f3949, %f3951, %p1082;
$L__BB4_1139:
	mul.f32 	%f3952, %f6088, 0f3F22F983;
	cvt.rni.s32.f32 	%r8748, %f3952;
	cvt.rn.f32.s32 	%f3953, %r8748;
	fma.rn.f32 	%f3954, %f3953, 0fBFC90FDA, %f6088;
	fma.rn.f32 	%f3955, %f3953, 0fB3A22168, %f3954;
	fma.rn.f32 	%f6091, %f3953, 0fA7C234C5, %f3955;
	abs.f32 	%f835, %f6088;
	setp.ltu.f32 	%p1083, %f835, 0f47CE4780;
	@%p1083 bra 	$L__BB4_1147;
	setp.neu.f32 	%p1084, %f835, 0f7F800000;
	@%p1084 bra 	$L__BB4_1142;
	mov.f32 	%f3958, 0f00000000;
	mul.rn.f32 	%f6091, %f6088, %f3958;
	mov.b32 	%r8748, 0;
	bra.uni 	$L__BB4_1147;
$L__BB4_1142:
	mov.b32 	%r1809, %f6088;
	shl.b32 	%r6019, %r1809, 8;
	or.b32  	%r1810, %r6019, -2147483648;
	mov.b64 	%rd3880, 0;
	mov.b32 	%r8745, 0;
	mov.u64 	%rd3878, __cudart_i2opi_f;
	mov.u64 	%rd3879, %rd1;
$L__BB4_1143:
	.pragma "nounroll";
	ld.global.nc.u32 	%r6020, [%rd3878];
	mad.wide.u32 	%rd2666, %r6020, %r1810, %rd3880;
	shr.u64 	%rd3880, %rd2666, 32;
	st.local.u32 	[%rd3879], %rd2666;
	add.s32 	%r8745, %r8745, 1;
	add.s64 	%rd3879, %rd3879, 4;
	add.s64 	%rd3878, %rd3878, 4;
	setp.ne.s32 	%p1085, %r8745, 6;
	@%p1085 bra 	$L__BB4_1143;
	shr.u32 	%r6021, %r1809, 23;
	st.local.u32 	[%rd1+24], %rd3880;
	and.b32  	%r1813, %r6021, 31;
	and.b32  	%r6022, %r6021, 224;
	add.s32 	%r6023, %r6022, -128;
	shr.u32 	%r6024, %r6023, 5;
	mul.wide.u32 	%rd2667, %r6024, 4;
	sub.s64 	%rd912, %rd1, %rd2667;
	ld.local.u32 	%r8746, [%rd912+24];
	ld.local.u32 	%r8747, [%rd912+20];
	setp.eq.s32 	%p1086, %r1813, 0;
	@%p1086 bra 	$L__BB4_1146;
	shf.l.wrap.b32 	%r8746, %r8747, %r8746, %r1813;
	ld.local.u32 	%r6025, [%rd912+16];
	shf.l.wrap.b32 	%r8747, %r6025, %r8747, %r1813;
$L__BB4_1146:
	shr.u32 	%r6026, %r8746, 30;
	shf.l.wrap.b32 	%r6027, %r8747, %r8746, 2;
	shl.b32 	%r6028, %r8747, 2;
	shr.u32 	%r6029, %r6027, 31;
	add.s32 	%r6030, %r6029, %r6026;
	neg.s32 	%r6031, %r6030;
	setp.lt.s32 	%p1087, %r1809, 0;
	selp.b32 	%r8748, %r6031, %r6030, %p1087;
	xor.b32  	%r6032, %r6027, %r1809;
	shr.s32 	%r6033, %r6027, 31;
	xor.b32  	%r6034, %r6033, %r6027;
	xor.b32  	%r6035, %r6033, %r6028;
	cvt.u64.u32 	%rd2668, %r6034;
	shl.b64 	%rd2669, %rd2668, 32;
	cvt.u64.u32 	%rd2670, %r6035;
	or.b64  	%rd2671, %rd2669, %rd2670;
	cvt.rn.f64.s64 	%fd259, %rd2671;
	mul.f64 	%fd260, %fd259, 0d3BF921FB54442D19;
	cvt.rn.f32.f64 	%f3956, %fd260;
	neg.f32 	%f3957, %f3956;
	setp.lt.s32 	%p1088, %r6032, 0;
	selp.f32 	%f6091, %f3957, %f3956, %p1088;
$L__BB4_1147:
	add.s32 	%r6037, %r8748, 1;
	mul.rn.f32 	%f3959, %f6091, %f6091;
	and.b32  	%r6038, %r8748, 1;
	setp.eq.b32 	%p1089, %r6038, 1;
	selp.f32 	%f3960, %f6091, 0f3F800000, %p1089;
	fma.rn.f32 	%f3961, %f3959, %f3960, 0f00000000;
	fma.rn.f32 	%f3962, %f3959, 0f37CBAC00, 0fBAB607ED;
	selp.f32 	%f3963, 0fB94D4153, %f3962, %p1089;
	selp.f32 	%f3964, 0f3C0885E4, 0f3D2AAABB, %p1089;
	fma.rn.f32 	%f3965, %f3963, %f3959, %f3964;
	selp.f32 	%f3966, 0fBE2AAAA8, 0fBEFFFFFF, %p1089;
	fma.rn.f32 	%f3967, %f3965, %f3959, %f3966;
	fma.rn.f32 	%f3968, %f3967, %f3961, %f3960;
	and.b32  	%r6039, %r6037, 2;
	setp.eq.s32 	%p1090, %r6039, 0;
	mov.f32 	%f3969, 0f00000000;
	sub.f32 	%f3970, %f3969, %f3968;
	selp.f32 	%f6093, %f3968, %f3970, %p1090;
	setp.leu.f32 	%p1091, %f747, %f644;
	@%p1091 bra 	$L__BB4_1157;
	mul.f32 	%f3971, %f6093, 0f3F22F983;
	cvt.rni.s32.f32 	%r8752, %f3971;
	cvt.rn.f32.s32 	%f3972, %r8752;
	fma.rn.f32 	%f3973, %f3972, 0fBFC90FDA, %f6093;
	fma.rn.f32 	%f3974, %f3972, 0fB3A22168, %f3973;
	fma.rn.f32 	%f6092, %f3972, 0fA7C234C5, %f3974;
	abs.f32 	%f841, %f6093;
	setp.ltu.f32 	%p1092, %f841, 0f47CE4780;
	@%p1092 bra 	$L__BB4_1156;
	setp.neu.f32 	%p1093, %f841, 0f7F800000;
	@%p1093 bra 	$L__BB4_1151;
	mov.f32 	%f3977, 0f00000000;
	mul.rn.f32 	%f6092, %f6093, %f3977;
	mov.b32 	%r8752, 0;
	bra.uni 	$L__BB4_1156;
$L__BB4_1151:
	mov.b32 	%r1823, %f6093;
	shl.b32 	%r6041, %r1823, 8;
	or.b32  	%r1824, %r6041, -2147483648;
	mov.b64 	%rd3883, 0;
	mov.b32 	%r8749, 0;
	mov.u64 	%rd3881, __cudart_i2opi_f;
	mov.u64 	%rd3882, %rd1;
$L__BB4_1152:
	.pragma "nounroll";
	ld.global.nc.u32 	%r6042, [%rd3881];
	mad.wide.u32 	%rd2674, %r6042, %r1824, %rd3883;
	shr.u64 	%rd3883, %rd2674, 32;
	st.local.u32 	[%rd3882], %rd2674;
	add.s32 	%r8749, %r8749, 1;
	add.s64 	%rd3882, %rd3882, 4;
	add.s64 	%rd3881, %rd3881, 4;
	setp.ne.s32 	%p1094, %r8749, 6;
	@%p1094 bra 	$L__BB4_1152;
	shr.u32 	%r6043, %r1823, 23;
	st.local.u32 	[%rd1+24], %rd3883;
	and.b32  	%r1827, %r6043, 31;
	and.b32  	%r6044, %r6043, 224;
	add.s32 	%r6045, %r6044, -128;
	shr.u32 	%r6046, %r6045, 5;
	mul.wide.u32 	%rd2675, %r6046, 4;
	sub.s64 	%rd919, %rd1, %rd2675;
	ld.local.u32 	%r8750, [%rd919+24];
	ld.local.u32 	%r8751, [%rd919+20];
	setp.eq.s32 	%p1095, %r1827, 0;
	@%p1095 bra 	$L__BB4_1155;
	shf.l.wrap.b32 	%r8750, %r8751, %r8750, %r1827;
	ld.local.u32 	%r6047, [%rd919+16];
	shf.l.wrap.b32 	%r8751, %r6047, %r8751, %r1827;
$L__BB4_1155:
	shr.u32 	%r6048, %r8750, 30;
	shf.l.wrap.b32 	%r6049, %r8751, %r8750, 2;
	shl.b32 	%r6050, %r8751, 2;
	shr.u32 	%r6051, %r6049, 31;
	add.s32 	%r6052, %r6051, %r6048;
	neg.s32 	%r6053, %r6052;
	setp.lt.s32 	%p1096, %r1823, 0;
	selp.b32 	%r8752, %r6053, %r6052, %p1096;
	xor.b32  	%r6054, %r6049, %r1823;
	shr.s32 	%r6055, %r6049, 31;
	xor.b32  	%r6056, %r6055, %r6049;
	xor.b32  	%r6057, %r6055, %r6050;
	cvt.u64.u32 	%rd2676, %r6056;
	shl.b64 	%rd2677, %rd2676, 32;
	cvt.u64.u32 	%rd2678, %r6057;
	or.b64  	%rd2679, %rd2677, %rd2678;
	cvt.rn.f64.s64 	%fd261, %rd2679;
	mul.f64 	%fd262, %fd261, 0d3BF921FB54442D19;
	cvt.rn.f32.f64 	%f3975, %fd262;
	neg.f32 	%f3976, %f3975;
	setp.lt.s32 	%p1097, %r6054, 0;
	selp.f32 	%f6092, %f3976, %f3975, %p1097;
$L__BB4_1156:
	add.s32 	%r6059, %r8752, 1;
	mul.rn.f32 	%f3978, %f6092, %f6092;
	and.b32  	%r6060, %r8752, 1;
	setp.eq.b32 	%p1098, %r6060, 1;
	selp.f32 	%f3979, %f6092, 0f3F800000, %p1098;
	fma.rn.f32 	%f3980, %f3978, %f3979, 0f00000000;
	fma.rn.f32 	%f3981, %f3978, 0f37CBAC00, 0fBAB607ED;
	selp.f32 	%f3982, 0fB94D4153, %f3981, %p1098;
	selp.f32 	%f3983, 0f3C0885E4, 0f3D2AAABB, %p1098;
	fma.rn.f32 	%f3984, %f3982, %f3978, %f3983;
	selp.f32 	%f3985, 0fBE2AAAA8, 0fBEFFFFFF, %p1098;
	fma.rn.f32 	%f3986, %f3984, %f3978, %f3985;
	fma.rn.f32 	%f3987, %f3986, %f3980, %f3979;
	and.b32  	%r6061, %r6059, 2;
	setp.eq.s32 	%p1099, %r6061, 0;
	mov.f32 	%f3988, 0f00000000;
	sub.f32 	%f3989, %f3988, %f3987;
	selp.f32 	%f6093, %f3987, %f3989, %p1099;
$L__BB4_1157:
	mul.f32 	%f3990, %f6093, 0f3F22F983;
	cvt.rni.s32.f32 	%r8756, %f3990;
	cvt.rn.f32.s32 	%f3991, %r8756;
	fma.rn.f32 	%f3992, %f3991, 0fBFC90FDA, %f6093;
	fma.rn.f32 	%f3993, %f3991, 0fB3A22168, %f3992;
	fma.rn.f32 	%f6094, %f3991, 0fA7C234C5, %f3993;
	abs.f32 	%f848, %f6093;
	setp.ltu.f32 	%p1100, %f848, 0f47CE4780;
	@%p1100 bra 	$L__BB4_1165;
	setp.neu.f32 	%p1101, %f848, 0f7F800000;
	@%p1101 bra 	$L__BB4_1160;
	mov.f32 	%f3996, 0f00000000;
	mul.rn.f32 	%f6094, %f6093, %f3996;
	mov.b32 	%r8756, 0;
	bra.uni 	$L__BB4_1165;
$L__BB4_1160:
	mov.b32 	%r1837, %f6093;
	shl.b32 	%r6063, %r1837, 8;
	or.b32  	%r1838, %r6063, -2147483648;
	mov.b64 	%rd3886, 0;
	mov.b32 	%r8753, 0;
	mov.u64 	%rd3884, __cudart_i2opi_f;
	mov.u64 	%rd3885, %rd1;
$L__BB4_1161:
	.pragma "nounroll";
	ld.global.nc.u32 	%r6064, [%rd3884];
	mad.wide.u32 	%rd2682, %r6064, %r1838, %rd3886;
	shr.u64 	%rd3886, %rd2682, 32;
	st.local.u32 	[%rd3885], %rd2682;
	add.s32 	%r8753, %r8753, 1;
	add.s64 	%rd3885, %rd3885, 4;
	add.s64 	%rd3884, %rd3884, 4;
	setp.ne.s32 	%p1102, %r8753, 6;
	@%p1102 bra 	$L__BB4_1161;
	shr.u32 	%r6065, %r1837, 23;
	st.local.u32 	[%rd1+24], %rd3886;
	and.b32  	%r1841, %r6065, 31;
	and.b32  	%r6066, %r6065, 224;
	add.s32 	%r6067, %r6066, -128;
	shr.u32 	%r6068, %r6067, 5;
	mul.wide.u32 	%rd2683, %r6068, 4;
	sub.s64 	%rd926, %rd1, %rd2683;
	ld.local.u32 	%r8754, [%rd926+24];
	ld.local.u32 	%r8755, [%rd926+20];
	setp.eq.s32 	%p1103, %r1841, 0;
	@%p1103 bra 	$L__BB4_1164;
	shf.l.wrap.b32 	%r8754, %r8755, %r8754, %r1841;
	ld.local.u32 	%r6069, [%rd926+16];
	shf.l.wrap.b32 	%r8755, %r6069, %r8755, %r1841;
$L__BB4_1164:
	shr.u32 	%r6070, %r8754, 30;
	shf.l.wrap.b32 	%r6071, %r8755, %r8754, 2;
	shl.b32 	%r6072, %r8755, 2;
	shr.u32 	%r6073, %r6071, 31;
	add.s32 	%r6074, %r6073, %r6070;
	neg.s32 	%r6075, %r6074;
	setp.lt.s32 	%p1104, %r1837, 0;
	selp.b32 	%r8756, %r6075, %r6074, %p1104;
	xor.b32  	%r6076, %r6071, %r1837;
	shr.s32 	%r6077, %r6071, 31;
	xor.b32  	%r6078, %r6077, %r6071;
	xor.b32  	%r6079, %r6077, %r6072;
	cvt.u64.u32 	%rd2684, %r6078;
	shl.b64 	%rd2685, %rd2684, 32;
	cvt.u64.u32 	%rd2686, %r6079;
	or.b64  	%rd2687, %rd2685, %rd2686;
	cvt.rn.f64.s64 	%fd263, %rd2687;
	mul.f64 	%fd264, %fd263, 0d3BF921FB54442D19;
	cvt.rn.f32.f64 	%f3994, %fd264;
	neg.f32 	%f3995, %f3994;
	setp.lt.s32 	%p1105, %r6076, 0;
	selp.f32 	%f6094, %f3995, %f3994, %p1105;
$L__BB4_1165:
	add.s32 	%r6081, %r8756, 1;
	mul.rn.f32 	%f3997, %f6094, %f6094;
	and.b32  	%r6082, %r8756, 1;
	setp.eq.b32 	%p1106, %r6082, 1;
	selp.f32 	%f3998, %f6094, 0f3F800000, %p1106;
	fma.rn.f32 	%f3999, %f3997, %f3998, 0f00000000;
	fma.rn.f32 	%f4000, %f3997, 0f37CBAC00, 0fBAB607ED;
	selp.f32 	%f4001, 0fB94D4153, %f4000, %p1106;
	selp.f32 	%f4002, 0f3C0885E4, 0f3D2AAABB, %p1106;
	fma.rn.f32 	%f4003, %f4001, %f3997, %f4002;
	selp.f32 	%f4004, 0fBE2AAAA8, 0fBEFFFFFF, %p1106;
	fma.rn.f32 	%f4005, %f4003, %f3997, %f4004;
	fma.rn.f32 	%f4006, %f4005, %f3999, %f3998;
	and.b32  	%r6083, %r6081, 2;
	setp.eq.s32 	%p1107, %r6083, 0;
	mov.f32 	%f4007, 0f00000000;
	sub.f32 	%f4008, %f4007, %f4006;
	selp.f32 	%f852, %f4006, %f4008, %p1107;
	mul.f32 	%f4009, %f852, 0f3F22F983;
	cvt.rni.s32.f32 	%r8760, %f4009;
	cvt.rn.f32.s32 	%f4010, %r8760;
	fma.rn.f32 	%f4011, %f4010, 0fBFC90FDA, %f852;
	fma.rn.f32 	%f4012, %f4010, 0fB3A22168, %f4011;
	fma.rn.f32 	%f6095, %f4010, 0fA7C234C5, %f4012;
	abs.f32 	%f854, %f852;
	setp.ltu.f32 	%p1108, %f854, 0f47CE4780;
	@%p1108 bra 	$L__BB4_1173;
	setp.neu.f32 	%p1109, %f854, 0f7F800000;
	@%p1109 bra 	$L__BB4_1168;
	mov.f32 	%f4015, 0f00000000;
	mul.rn.f32 	%f6095, %f852, %f4015;
	mov.b32 	%r8760, 0;
	bra.uni 	$L__BB4_1173;
$L__BB4_1168:
	mov.b32 	%r1851, %f852;
	shl.b32 	%r6085, %r1851, 8;
	or.b32  	%r1852, %r6085, -2147483648;
	mov.b64 	%rd3889, 0;
	mov.b32 	%r8757, 0;
	mov.u64 	%rd3887, __cudart_i2opi_f;
	mov.u64 	%rd3888, %rd1;
$L__BB4_1169:
	.pragma "nounroll";
	ld.global.nc.u32 	%r6086, [%rd3887];
	mad.wide.u32 	%rd2690, %r6086, %r1852, %rd3889;
	shr.u64 	%rd3889, %rd2690, 32;
	st.local.u32 	[%rd3888], %rd2690;
	add.s32 	%r8757, %r8757, 1;
	add.s64 	%rd3888, %rd3888, 4;
	add.s64 	%rd3887, %rd3887, 4;
	setp.ne.s32 	%p1110, %r8757, 6;
	@%p1110 bra 	$L__BB4_1169;
	shr.u32 	%r6087, %r1851, 23;
	st.local.u32 	[%rd1+24], %rd3889;
	and.b32  	%r1855, %r6087, 31;
	and.b32  	%r6088, %r6087, 224;
	add.s32 	%r6089, %r6088, -128;
	shr.u32 	%r6090, %r6089, 5;
	mul.wide.u32 	%rd2691, %r6090, 4;
	sub.s64 	%rd933, %rd1, %rd2691;
	ld.local.u32 	%r8758, [%rd933+24];
	ld.local.u32 	%r8759, [%rd933+20];
	setp.eq.s32 	%p1111, %r1855, 0;
	@%p1111 bra 	$L__BB4_1172;
	shf.l.wrap.b32 	%r8758, %r8759, %r8758, %r1855;
	ld.local.u32 	%r6091, [%rd933+16];
	shf.l.wrap.b32 	%r8759, %r6091, %r8759, %r1855;
$L__BB4_1172:
	shr.u32 	%r6092, %r8758, 30;
	shf.l.wrap.b32 	%r6093, %r8759, %r8758, 2;
	shl.b32 	%r6094, %r8759, 2;
	shr.u32 	%r6095, %r6093, 31;
	add.s32 	%r6096, %r6095, %r6092;
	neg.s32 	%r6097, %r6096;
	setp.lt.s32 	%p1112, %r1851, 0;
	selp.b32 	%r8760, %r6097, %r6096, %p1112;
	xor.b32  	%r6098, %r6093, %r1851;
	shr.s32 	%r6099, %r6093, 31;
	xor.b32  	%r6100, %r6099, %r6093;
	xor.b32  	%r6101, %r6099, %r6094;
	cvt.u64.u32 	%rd2692, %r6100;
	shl.b64 	%rd2693, %rd2692, 32;
	cvt.u64.u32 	%rd2694, %r6101;
	or.b64  	%rd2695, %rd2693, %rd2694;
	cvt.rn.f64.s64 	%fd265, %rd2695;
	mul.f64 	%fd266, %fd265, 0d3BF921FB54442D19;
	cvt.rn.f32.f64 	%f4013, %fd266;
	neg.f32 	%f4014, %f4013;
	setp.lt.s32 	%p1113, %r6098, 0;
	selp.f32 	%f6095, %f4014, %f4013, %p1113;
$L__BB4_1173:
	mul.rn.f32 	%f4016, %f6095, %f6095;
	and.b32  	%r6103, %r8760, 1;
	setp.eq.b32 	%p1114, %r6103, 1;
	selp.f32 	%f4017, 0f3F800000, %f6095, %p1114;
	fma.rn.f32 	%f4018, %f4016, %f4017, 0f00000000;
	fma.rn.f32 	%f4019, %f4016, 0f37CBAC00, 0fBAB607ED;
	selp.f32 	%f4020, %f4019, 0fB94D4153, %p1114;
	selp.f32 	%f4021, 0f3D2AAABB, 0f3C0885E4, %p1114;
	fma.rn.f32 	%f4022, %f4020, %f4016, %f4021;
	selp.f32 	%f4023, 0fBEFFFFFF, 0fBE2AAAA8, %p1114;
	fma.rn.f32 	%f4024, %f4022, %f4016, %f4023;
	fma.rn.f32 	%f4025, %f4024, %f4018, %f4017;
	and.b32  	%r6104, %r8760, 2;
	setp.eq.s32 	%p1115, %r6104, 0;
	mov.f32 	%f4026, 0f00000000;
	sub.f32 	%f4027, %f4026, %f4025;
	selp.f32 	%f6097, %f4025, %f4027, %p1115;
	setp.geu.f32 	%p1116, %f6097, 0f40E00000;
	@%p1116 bra 	$L__BB4_1183;
	mul.f32 	%f4028, %f6097, 0f3F22F983;
	cvt.rni.s32.f32 	%r8764, %f4028;
	cvt.rn.f32.s32 	%f4029, %r8764;
	fma.rn.f32 	%f4030, %f4029, 0fBFC90FDA, %f6097;
	fma.rn.f32 	%f4031, %f4029, 0fB3A22168, %f4030;
	fma.rn.f32 	%f6096, %f4029, 0fA7C234C5, %f4031;
	abs.f32 	%f860, %f6097;
	setp.ltu.f32 	%p1117, %f860, 0f47CE4780;
	@%p1117 bra 	$L__BB4_1182;
	setp.neu.f32 	%p1118, %f860, 0f7F800000;
	@%p1118 bra 	$L__BB4_1177;
	mov.f32 	%f4034, 0f00000000;
	mul.rn.f32 	%f6096, %f6097, %f4034;
	mov.b32 	%r8764, 0;
	bra.uni 	$L__BB4_1182;
$L__BB4_1177:
	mov.b32 	%r1865, %f6097;
	shl.b32 	%r6106, %r1865, 8;
	or.b32  	%r1866, %r6106, -2147483648;
	mov.b64 	%rd3892, 0;
	mov.b32 	%r8761, 0;
	mov.u64 	%rd3890, __cudart_i2opi_f;
	mov.u64 	%rd3891, %rd1;
$L__BB4_1178:
	.pragma "nounroll";
	ld.global.nc.u32 	%r6107, [%rd3890];
	mad.wide.u32 	%rd2698, %r6107, %r1866, %rd3892;
	shr.u64 	%rd3892, %rd2698, 32;
	st.local.u32 	[%rd3891], %rd2698;
	add.s32 	%r8761, %r8761, 1;
	add.s64 	%rd3891, %rd3891, 4;
	add.s64 	%rd3890, %rd3890, 4;
	setp.ne.s32 	%p1119, %r8761, 6;
	@%p1119 bra 	$L__BB4_1178;
	shr.u32 	%r6108, %r1865, 23;
	st.local.u32 	[%rd1+24], %rd3892;
	and.b32  	%r1869, %r6108, 31;
	and.b32  	%r6109, %r6108, 224;
	add.s32 	%r6110, %r6109, -128;
	shr.u32 	%r6111, %r6110, 5;
	mul.wide.u32 	%rd2699, %r6111, 4;
	sub.s64 	%rd940, %rd1, %rd2699;
	ld.local.u32 	%r8762, [%rd940+24];
	ld.local.u32 	%r8763, [%rd940+20];
	setp.eq.s32 	%p1120, %r1869, 0;
	@%p1120 bra 	$L__BB4_1181;
	shf.l.wrap.b32 	%r8762, %r8763, %r8762, %r1869;
	ld.local.u32 	%r6112, [%rd940+16];
	shf.l.wrap.b32 	%r8763, %r6112, %r8763, %r1869;
$L__BB4_1181:
	shr.u32 	%r6113, %r8762, 30;
	shf.l.wrap.b32 	%r6114, %r8763, %r8762, 2;
	shl.b32 	%r6115, %r8763, 2;
	shr.u32 	%r6116, %r6114, 31;
	add.s32 	%r6117, %r6116, %r6113;
	neg.s32 	%r6118, %r6117;
	setp.lt.s32 	%p1121, %r1865, 0;
	selp.b32 	%r8764, %r6118, %r6117, %p1121;
	xor.b32  	%r6119, %r6114, %r1865;
	shr.s32 	%r6120, %r6114, 31;
	xor.b32  	%r6121, %r6120, %r6114;
	xor.b32  	%r6122, %r6120, %r6115;
	cvt.u64.u32 	%rd2700, %r6121;
	shl.b64 	%rd2701, %rd2700, 32;
	cvt.u64.u32 	%rd2702, %r6122;
	or.b64  	%rd2703, %rd2701, %rd2702;
	cvt.rn.f64.s64 	%fd267, %rd2703;
	mul.f64 	%fd268, %fd267, 0d3BF921FB54442D19;
	cvt.rn.f32.f64 	%f4032, %fd268;
	neg.f32 	%f4033, %f4032;
	setp.lt.s32 	%p1122, %r6119, 0;
	selp.f32 	%f6096, %f4033, %f4032, %p1122;
$L__BB4_1182:
	mul.rn.f32 	%f4035, %f6096, %f6096;
	and.b32  	%r6124, %r8764, 1;
	setp.eq.b32 	%p1123, %r6124, 1;
	selp.f32 	%f4036, 0f3F800000, %f6096, %p1123;
	fma.rn.f32 	%f4037, %f4035, %f4036, 0f00000000;
	fma.rn.f32 	%f4038, %f4035, 0f37CBAC00, 0fBAB607ED;
	selp.f32 	%f4039, %f4038, 0fB94D4153, %p1123;
	selp.f32 	%f4040, 0f3D2AAABB, 0f3C0885E4, %p1123;
	fma.rn.f32 	%f4041, %f4039, %f4035, %f4040;
	selp.f32 	%f4042, 0fBEFFFFFF, 0fBE2AAAA8, %p1123;
	fma.rn.f32 	%f4043, %f4041, %f4035, %f4042;
	fma.rn.f32 	%f4044, %f4043, %f4037, %f4036;
	and.b32  	%r6125, %r8764, 2;
	setp.eq.s32 	%p1124, %r6125, 0;
	mov.f32 	%f4045, 0f00000000;
	sub.f32 	%f4046, %f4045, %f4044;
	selp.f32 	%f6097, %f4044, %f4046, %p1124;
$L__BB4_1183:
	mul.f32 	%f4047, %f6097, 0f3F22F983;
	cvt.rni.s32.f32 	%r8768, %f4047;
	cvt.rn.f32.s32 	%f4048, %r8768;
	fma.rn.f32 	%f4049, %f4048, 0fBFC90FDA, %f6097;
	fma.rn.f32 	%f4050, %f4048, 0fB3A22168, %f4049;
	fma.rn.f32 	%f6098, %f4048, 0fA7C234C5, %f4050;
	abs.f32 	%f867, %f6097;
	setp.ltu.f32 	%p1125, %f867, 0f47CE4780;
	@%p1125 bra 	$L__BB4_1191;
	setp.neu.f32 	%p1126, %f867, 0f7F800000;
	@%p1126 bra 	$L__BB4_1186;
	mov.f32 	%f4053, 0f00000000;
	mul.rn.f32 	%f6098, %f6097, %f4053;
	mov.b32 	%r8768, 0;
	bra.uni 	$L__BB4_1191;
$L__BB4_1186:
	mov.b32 	%r1879, %f6097;
	shl.b32 	%r6127, %r1879, 8;
	or.b32  	%r1880, %r6127, -2147483648;
	mov.b64 	%rd3895, 0;
	mov.b32 	%r8765, 0;
	mov.u64 	%rd3893, __cudart_i2opi_f;
	mov.u64 	%rd3894, %rd1;
$L__BB4_1187:
	.pragma "nounroll";
	ld.global.nc.u32 	%r6128, [%rd3893];
	mad.wide.u32 	%rd2706, %r6128, %r1880, %rd3895;
	shr.u64 	%rd3895, %rd2706, 32;
	st.local.u32 	[%rd3894], %rd2706;
	add.s32 	%r8765, %r8765, 1;
	add.s64 	%rd3894, %rd3894, 4;
	add.s64 	%rd3893, %rd3893, 4;
	setp.ne.s32 	%p1127, %r8765, 6;
	@%p1127 bra 	$L__BB4_1187;
	shr.u32 	%r6129, %r1879, 23;
	st.local.u32 	[%rd1+24], %rd3895;
	and.b32  	%r1883, %r6129, 31;
	and.b32  	%r6130, %r6129, 224;
	add.s32 	%r6131, %r6130, -128;
	shr.u32 	%r6132, %r6131, 5;
	mul.wide.u32 	%rd2707, %r6132, 4;
	sub.s64 	%rd947, %rd1, %rd2707;
	ld.local.u32 	%r8766, [%rd947+24];
	ld.local.u32 	%r8767, [%rd947+20];
	setp.eq.s32 	%p1128, %r1883, 0;
	@%p1128 bra 	$L__BB4_1190;
	shf.l.wrap.b32 	%r8766, %r8767, %r8766, %r1883;
	ld.local.u32 	%r6133, [%rd947+16];
	shf.l.wrap.b32 	%r8767, %r6133, %r8767, %r1883;
$L__BB4_1190:
	shr.u32 	%r6134, %r8766, 30;
	shf.l.wrap.b32 	%r6135, %r8767, %r8766, 2;
	shl.b32 	%r6136, %r8767, 2;
	shr.u32 	%r6137, %r6135, 31;
	add.s32 	%r6138, %r6137, %r6134;
	neg.s32 	%r6139, %r6138;
	setp.lt.s32 	%p1129, %r1879, 0;
	selp.b32 	%r8768, %r6139, %r6138, %p1129;
	xor.b32  	%r6140, %r6135, %r1879;
	shr.s32 	%r6141, %r6135, 31;
	xor.b32  	%r6142, %r6141, %r6135;
	xor.b32  	%r6143, %r6141, %r6136;
	cvt.u64.u32 	%rd2708, %r6142;
	shl.b64 	%rd2709, %rd2708, 32;
	cvt.u64.u32 	%rd2710, %r6143;
	or.b64  	%rd2711, %rd2709, %rd2710;
	cvt.rn.f64.s64 	%fd269, %rd2711;
	mul.f64 	%fd270, %fd269, 0d3BF921FB54442D19;
	cvt.rn.f32.f64 	%f4051, %fd270;
	neg.f32 	%f4052, %f4051;
	setp.lt.s32 	%p1130, %r6140, 0;
	selp.f32 	%f6098, %f4052, %f4051, %p1130;
$L__BB4_1191:
	setp.geu.f32 	%p1131, %f2, 0f40C00000;
	add.s32 	%r6145, %r8768, 1;
	mul.rn.f32 	%f4054, %f6098, %f6098;
	and.b32  	%r6146, %r8768, 1;
	setp.eq.b32 	%p1132, %r6146, 1;
	selp.f32 	%f4055, %f6098, 0f3F800000, %p1132;
	fma.rn.f32 	%f4056, %f4054, %f4055, 0f00000000;
	fma.rn.f32 	%f4057, %f4054, 0f37CBAC00, 0fBAB607ED;
	selp.f32 	%f4058, 0fB94D4153, %f4057, %p1132;
	selp.f32 	%f4059, 0f3C0885E4, 0f3D2AAABB, %p1132;
	fma.rn.f32 	%f4060, %f4058, %f4054, %f4059;
	selp.f32 	%f4061, 0fBE2AAAA8, 0fBEFFFFFF, %p1132;
	fma.rn.f32 	%f4062, %f4060, %f4054, %f4061;
	fma.rn.f32 	%f4063, %f4062, %f4056, %f4055;
	and.b32  	%r6147, %r6145, 2;
	setp.eq.s32 	%p1133, %r6147, 0;
	mov.f32 	%f4064, 0f00000000;
	sub.f32 	%f4065, %f4064, %f4063;
	selp.f32 	%f6100, %f4063, %f4065, %p1133;
	@%p1131 bra 	$L__BB4_1201;
	mul.f32 	%f4066, %f6100, 0f3F22F983;
	cvt.rni.s32.f32 	%r8772, %f4066;
	cvt.rn.f32.s32 	%f4067, %r8772;
	fma.rn.f32 	%f4068, %f4067, 0fBFC90FDA, %f6100;
	fma.rn.f32 	%f4069, %f4067, 0fB3A22168, %f4068;
	fma.rn.f32 	%f6099, %f4067, 0fA7C234C5, %f4069;
	abs.f32 	%f873, %f6100;
	setp.ltu.f32 	%p1134, %f873, 0f47CE4780;
	@%p1134 bra 	$L__BB4_1200;
	setp.neu.f32 	%p1135, %f873, 0f7F800000;
	@%p1135 bra 	$L__BB4_1195;
	mov.f32 	%f4072, 0f00000000;
	mul.rn.f32 	%f6099, %f6100, %f4072;
	mov.b32 	%r8772, 0;
	bra.uni 	$L__BB4_1200;
$L__BB4_1195:
	mov.b32 	%r1893, %f6100;
	shl.b32 	%r6149, %r1893, 8;
	or.b32  	%r1894, %r6149, -2147483648;
	mov.b64 	%rd3898, 0;
	mov.b32 	%r8769, 0;
	mov.u64 	%rd3896, __cudart_i2opi_f;
	mov.u64 	%rd3897, %rd1;
$L__BB4_1196:
	.pragma "nounroll";
	ld.global.nc.u32 	%r6150, [%rd3896];
	mad.wide.u32 	%rd2714, %r6150, %r1894, %rd3898;
	shr.u64 	%rd3898, %rd2714, 32;
	st.local.u32 	[%rd3897], %rd2714;
	add.s32 	%r8769, %r8769, 1;
	add.s64 	%rd3897, %rd3897, 4;
	add.s64 	%rd3896, %rd3896, 4;
	setp.ne.s32 	%p1136, %r8769, 6;
	@%p1136 bra 	$L__BB4_1196;
	shr.u32 	%r6151, %r1893, 23;
	st.local.u32 	[%rd1+24], %rd3898;
	and.b32  	%r1897, %r6151, 31;
	and.b32  	%r6152, %r6151, 224;
	add.s32 	%r6153, %r6152, -128;
	shr.u32 	%r6154, %r6153, 5;
	mul.wide.u32 	%rd2715, %r6154, 4;
	sub.s64 	%rd954, %rd1, %rd2715;
	ld.local.u32 	%r8770, [%rd954+24];
	ld.local.u32 	%r8771, [%rd954+20];
	setp.eq.s32 	%p1137, %r1897, 0;
	@%p1137 bra 	$L__BB4_1199;
	shf.l.wrap.b32 	%r8770, %r8771, %r8770, %r1897;
	ld.local.u32 	%r6155, [%rd954+16];
	shf.l.wrap.b32 	%r8771, %r6155, %r8771, %r1897;
$L__BB4_1199:
	shr.u32 	%r6156, %r8770, 30;
	shf.l.wrap.b32 	%r6157, %r8771, %r8770, 2;
	shl.b32 	%r6158, %r8771, 2;
	shr.u32 	%r6159, %r6157, 31;
	add.s32 	%r6160, %r6159, %r6156;
	neg.s32 	%r6161, %r6160;
	setp.lt.s32 	%p1138, %r1893, 0;
	selp.b32 	%r8772, %r6161, %r6160, %p1138;
	xor.b32  	%r6162, %r6157, %r1893;
	shr.s32 	%r6163, %r6157, 31;
	xor.b32  	%r6164, %r6163, %r6157;
	xor.b32  	%r6165, %r6163, %r6158;
	cvt.u64.u32 	%rd2716, %r6164;
	shl.b64 	%rd2717, %rd2716, 32;
	cvt.u64.u32 	%rd2718, %r6165;
	or.b64  	%rd2719, %rd2717, %rd2718;
	cvt.rn.f64.s64 	%fd271, %rd2719;
	mul.f64 	%fd272, %fd271, 0d3BF921FB54442D19;
	cvt.rn.f32.f64 	%f4070, %fd272;
	neg.f32 	%f4071, %f4070;
	setp.lt.s32 	%p1139, %r6162, 0;
	selp.f32 	%f6099, %f4071, %f4070, %p1139;
$L__BB4_1200:
	add.s32 	%r6167, %r8772, 1;
	mul.rn.f32 	%f4073, %f6099, %f6099;
	and.b32  	%r6168, %r8772, 1;
	setp.eq.b32 	%p1140, %r6168, 1;
	selp.f32 	%f4074, %f6099, 0f3F800000, %p1140;
	fma.rn.f32 	%f4075, %f4073, %f4074, 0f00000000;
	fma.rn.f32 	%f4076, %f4073, 0f37CBAC00, 0fBAB607ED;
	selp.f32 	%f4077, 0fB94D4153, %f4076, %p1140;
	selp.f32 	%f4078, 0f3C0885E4, 0f3D2AAABB, %p1140;
	fma.rn.f32 	%f4079, %f4077, %f4073, %f4078;
	selp.f32 	%f4080, 0fBE2AAAA8, 0fBEFFFFFF, %p1140;
	fma.rn.f32 	%f4081, %f4079, %f4073, %f4080;
	fma.rn.f32 	%f4082, %f4081, %f4075, %f4074;
	and.b32  	%r6169, %r6167, 2;
	setp.eq.s32 	%p1141, %r6169, 0;
	mov.f32 	%f4083, 0f00000000;
	sub.f32 	%f4084, %f4083, %f4082;
	selp.f32 	%f6100, %f4082, %f4084, %p1141;
$L__BB4_1201:
	setp.geu.f32 	%p1142, %f747, 0f40A00000;
	@%p1142 bra 	$L__BB4_1211;
	mul.f32 	%f4085, %f6100, 0f3F22F983;
	cvt.rni.s32.f32 	%r8776, %f4085;
	cvt.rn.f32.s32 	%f4086, %r8776;
	fma.rn.f32 	%f4087, %f4086, 0fBFC90FDA, %f6100;
	fma.rn.f32 	%f4088, %f4086, 0fB3A22168, %f4087;
	fma.rn.f32 	%f6101, %f4086, 0fA7C234C5, %f4088;
	abs.f32 	%f880, %f6100;
	setp.ltu.f32 	%p1143, %f880, 0f47CE4780;
	@%p1143 bra 	$L__BB4_1210;
	setp.neu.f32 	%p1144, %f880, 0f7F800000;
	@%p1144 bra 	$L__BB4_1205;
	mov.f32 	%f4091, 0f00000000;
	mul.rn.f32 	%f6101, %f6100, %f4091;
	mov.b32 	%r8776, 0;
	bra.uni 	$L__BB4_1210;
$L__BB4_1205:
	mov.b32 	%r1907, %f6100;
	shl.b32 	%r6171, %r1907, 8;
	or.b32  	%r1908, %r6171, -2147483648;
	mov.b64 	%rd3901, 0;
	mov.b32 	%r8773, 0;
	mov.u64 	%rd3899, __cudart_i2opi_f;
	mov.u64 	%rd3900, %rd1;
$L__BB4_1206:
	.pragma "nounroll";
	ld.global.nc.u32 	%r6172, [%rd3899];
	mad.wide.u32 	%rd2722, %r6172, %r1908, %rd3901;
	shr.u64 	%rd3901, %rd2722, 32;
	st.local.u32 	[%rd3900], %rd2722;
	add.s32 	%r8773, %r8773, 1;
	add.s64 	%rd3900, %rd3900, 4;
	add.s64 	%rd3899, %rd3899, 4;
	setp.ne.s32 	%p1145, %r8773, 6;
	@%p1145 bra 	$L__BB4_1206;
	shr.u32 	%r6173, %r1907, 23;
	st.local.u32 	[%rd1+24], %rd3901;
	and.b32  	%r1911, %r6173, 31;
	and.b32  	%r6174, %r6173, 224;
	add.s32 	%r6175, %r6174, -128;
	shr.u32 	%r6176, %r6175, 5;
	mul.wide.u32 	%rd2723, %r6176, 4;
	sub.s64 	%rd961, %rd1, %rd2723;
	ld.local.u32 	%r8774, [%rd961+24];
	ld.local.u32 	%r8775, [%rd961+20];
	setp.eq.s32 	%p1146, %r1911, 0;
	@%p1146 bra 	$L__BB4_1209;
	shf.l.wrap.b32 	%r8774, %r8775, %r8774, %r1911;
	ld.local.u32 	%r6177, [%rd961+16];
	shf.l.wrap.b32 	%r8775, %r6177, %r8775, %r1911;
$L__BB4_1209:
	shr.u32 	%r6178, %r8774, 30;
	shf.l.wrap.b32 	%r6179, %r8775, %r8774, 2;
	shl.b32 	%r6180, %r8775, 2;
	shr.u32 	%r6181, %r6179, 31;
	add.s32 	%r6182, %r6181, %r6178;
	neg.s32 	%r6183, %r6182;
	setp.lt.s32 	%p1147, %r1907, 0;
	selp.b32 	%r8776, %r6183, %r6182, %p1147;
	xor.b32  	%r6184, %r6179, %r1907;
	shr.s32 	%r6185, %r6179, 31;
	xor.b32  	%r6186, %r6185, %r6179;
	xor.b32  	%r6187, %r6185, %r6180;
	cvt.u64.u32 	%rd2724, %r6186;
	shl.b64 	%rd2725, %rd2724, 32;
	cvt.u64.u32 	%rd2726, %r6187;
	or.b64  	%rd2727, %rd2725, %rd2726;
	cvt.rn.f64.s64 	%fd273, %rd2727;
	mul.f64 	%fd274, %fd273, 0d3BF921FB54442D19;
	cvt.rn.f32.f64 	%f4089, %fd274;
	neg.f32 	%f4090, %f4089;
	setp.lt.s32 	%p1148, %r6184, 0;
	selp.f32 	%f6101, %f4090, %f4089, %p1148;
$L__BB4_1210:
	mul.rn.f32 	%f4092, %f6101, %f6101;
	and.b32  	%r6189, %r8776, 1;
	setp.eq.b32 	%p1149, %r6189, 1;
	selp.f32 	%f4093, 0f3F800000, %f6101, %p1149;
	fma.rn.f32 	%f4094, %f4092, %f4093, 0f00000000;
	fma.rn.f32 	%f4095, %f4092, 0f37CBAC00, 0fBAB607ED;
	selp.f32 	%f4096, %f4095, 0fB94D4153, %p1149;
	selp.f32 	%f4097, 0f3D2AAABB, 0f3C0885E4, %p1149;
	fma.rn.f32 	%f4098, %f4096, %f4092, %f4097;
	selp.f32 	%f4099, 0fBEFFFFFF, 0fBE2AAAA8, %p1149;
	fma.rn.f32 	%f4100, %f4098, %f4092, %f4099;
	fma.rn.f32 	%f4101, %f4100, %f4094, %f4093;
	and.b32  	%r6190, %r8776, 2;
	setp.eq.s32 	%p1150, %r6190, 0;
	mov.f32 	%f4102, 0f00000000;
	sub.f32 	%f4103, %f4102, %f4101;
	selp.f32 	%f6100, %f4101, %f4103, %p1150;
$L__BB4_1211:
	mul.f32 	%f4104, %f6100, 0f3F22F983;
	cvt.rni.s32.f32 	%r8780, %f4104;
	cvt.rn.f32.s32 	%f4105, %r8780;
	fma.rn.f32 	%f4106, %f4105, 0fBFC90FDA, %f6100;
	fma.rn.f32 	%f4107, %f4105, 0fB3A22168, %f4106;
	fma.rn.f32 	%f6103, %f4105, 0fA7C234C5, %f4107;
	abs.f32 	%f887, %f6100;
	setp.ltu.f32 	%p1151, %f887, 0f47CE4780;
	@%p1151 bra 	$L__BB4_1219;
	setp.neu.f32 	%p1152, %f887, 0f7F800000;
	@%p1152 bra 	$L__BB4_1214;
	mov.f32 	%f4110, 0f00000000;
	mul.rn.f32 	%f6103, %f6100, %f4110;
	mov.b32 	%r8780, 0;
	bra.uni 	$L__BB4_1219;
$L__BB4_1214:
	mov.b32 	%r1921, %f6100;
	shl.b32 	%r6192, %r1921, 8;
	or.b32  	%r1922, %r6192, -2147483648;
	mov.b64 	%rd3904, 0;
	mov.b32 	%r8777, 0;
	mov.u64 	%rd3902, __cudart_i2opi_f;
	mov.u64 	%rd3903, %rd1;
$L__BB4_1215:
	.pragma "nounroll";
	ld.global.nc.u32 	%r6193, [%rd3902];
	mad.wide.u32 	%rd2730, %r6193, %r1922, %rd3904;
	shr.u64 	%rd3904, %rd2730, 32;
	st.local.u32 	[%rd3903], %rd2730;
	add.s32 	%r8777, %r8777, 1;
	add.s64 	%rd3903, %rd3903, 4;
	add.s64 	%rd3902, %rd3902, 4;
	setp.ne.s32 	%p1153, %r8777, 6;
	@%p1153 bra 	$L__BB4_1215;
	shr.u32 	%r6194, %r1921, 23;
	st.local.u32 	[%rd1+24], %rd3904;
	and.b32  	%r1925, %r6194, 31;
	and.b32  	%r6195, %r6194, 224;
	add.s32 	%r6196, %r6195, -128;
	shr.u32 	%r6197, %r6196, 5;
	mul.wide.u32 	%rd2731, %r6197, 4;
	sub.s64 	%rd968, %rd1, %rd2731;
	ld.local.u32 	%r8778, [%rd968+24];
	ld.local.u32 	%r8779, [%rd968+20];
	setp.eq.s32 	%p1154, %r1925, 0;
	@%p1154 bra 	$L__BB4_1218;
	shf.l.wrap.b32 	%r8778, %r8779, %r8778, %r1925;
	ld.local.u32 	%r6198, [%rd968+16];
	shf.l.wrap.b32 	%r8779, %r6198, %r8779, %r1925;
$L__BB4_1218:
	shr.u32 	%r6199, %r8778, 30;
	shf.l.wrap.b32 	%r6200, %r8779, %r8778, 2;
	shl.b32 	%r6201, %r8779, 2;
	shr.u32 	%r6202, %r6200, 31;
	add.s32 	%r6203, %r6202, %r6199;
	neg.s32 	%r6204, %r6203;
	setp.lt.s32 	%p1155, %r1921, 0;
	selp.b32 	%r8780, %r6204, %r6203, %p1155;
	xor.b32  	%r6205, %r6200, %r1921;
	shr.s32 	%r6206, %r6200, 31;
	xor.b32  	%r6207, %r6206, %r6200;
	xor.b32  	%r6208, %r6206, %r6201;
	cvt.u64.u32 	%rd2732, %r6207;
	shl.b64 	%rd2733, %rd2732, 32;
	cvt.u64.u32 	%rd2734, %r6208;
	or.b64  	%rd2735, %rd2733, %rd2734;
	cvt.rn.f64.s64 	%fd275, %rd2735;
	mul.f64 	%fd276, %fd275, 0d3BF921FB54442D19;
	cvt.rn.f32.f64 	%f4108, %fd276;
	neg.f32 	%f4109, %f4108;
	setp.lt.s32 	%p1156, %r6205, 0;
	selp.f32 	%f6103, %f4109, %f4108, %p1156;
$L__BB4_1219:
	mul.rn.f32 	%f4111, %f6103, %f6103;
	and.b32  	%r6210, %r8780, 1;
	setp.eq.b32 	%p1157, %r6210, 1;
	selp.f32 	%f4112, 0f3F800000, %f6103, %p1157;
	fma.rn.f32 	%f4113, %f4111, %f4112, 0f00000000;
	fma.rn.f32 	%f4114, %f4111, 0f37CBAC00, 0fBAB607ED;
	selp.f32 	%f4115, %f4114, 0fB94D4153, %p1157;
	selp.f32 	%f4116, 0f3D2AAABB, 0f3C0885E4, %p1157;
	fma.rn.f32 	%f4117, %f4115, %f4111, %f4116;
	selp.f32 	%f4118, 0fBEFFFFFF, 0fBE2AAAA8, %p1157;
	fma.rn.f32 	%f4119, %f4117, %f4111, %f4118;
	fma.rn.f32 	%f4120, %f4119, %f4113, %f4112;
	and.b32  	%r6211, %r8780, 2;
	setp.eq.s32 	%p1158, %r6211, 0;
	mov.f32 	%f4121, 0f00000000;
	sub.f32 	%f4122, %f4121, %f4120;
	selp.f32 	%f891, %f4120, %f4122, %p1158;
	mul.f32 	%f4123, %f891, 0f3F22F983;
	cvt.rni.s32.f32 	%r8784, %f4123;
	cvt.rn.f32.s32 	%f4124, %r8784;
	fma.rn.f32 	%f4125, %f4124, 0fBFC90FDA, %f891;
	fma.rn.f32 	%f4126, %f4124, 0fB3A22168, %f4125;
	fma.rn.f32 	%f6104, %f4124, 0fA7C234C5, %f4126;
	abs.f32 	%f893, %f891;
	setp.ltu.f32 	%p1159, %f893, 0f47CE4780;
	@%p1159 bra 	$L__BB4_1227;
	setp.neu.f32 	%p1160, %f893, 0f7F800000;
	@%p1160 bra 	$L__BB4_1222;
	mov.f32 	%f4129, 0f00000000;
	mul.rn.f32 	%f6104, %f891, %f4129;
	mov.b32 	%r8784, 0;
	bra.uni 	$L__BB4_1227;
$L__BB4_1222:
	mov.b32 	%r1935, %f891;
	shl.b32 	%r6213, %r1935, 8;
	or.b32  	%r1936, %r6213, -2147483648;
	mov.b64 	%rd3907, 0;
	mov.b32 	%r8781, 0;
	mov.u64 	%rd3905, __cudart_i2opi_f;
	mov.u64 	%rd3906, %rd1;
$L__BB4_1223:
	.pragma "nounroll";
	ld.global.nc.u32 	%r6214, [%rd3905];
	mad.wide.u32 	%rd2738, %r6214, %r1936, %rd3907;
	shr.u64 	%rd3907, %rd2738, 32;
	st.local.u32 	[%rd3906], %rd2738;
	add.s32 	%r8781, %r8781, 1;
	add.s64 	%rd3906, %rd3906, 4;
	add.s64 	%rd3905, %rd3905, 4;
	setp.ne.s32 	%p1161, %r8781, 6;
	@%p1161 bra 	$L__BB4_1223;
	shr.u32 	%r6215, %r1935, 23;
	st.local.u32 	[%rd1+24], %rd3907;
	and.b32  	%r1939, %r6215, 31;
	and.b32  	%r6216, %r6215, 224;
	add.s32 	%r6217, %r6216, -128;
	shr.u32 	%r6218, %r6217, 5;
	mul.wide.u32 	%rd2739, %r6218, 4;
	sub.s64 	%rd975, %rd1, %rd2739;
	ld.local.u32 	%r8782, [%rd975+24];
	ld.local.u32 	%r8783, [%rd975+20];
	setp.eq.s32 	%p1162, %r1939, 0;
	@%p1162 bra 	$L__BB4_1226;
	shf.l.wrap.b32 	%r8782, %r8783, %r8782, %r1939;
	ld.local.u32 	%r6219, [%rd975+16];
	shf.l.wrap.b32 	%r8783, %r6219, %r8783, %r1939;
$L__BB4_1226:
	shr.u32 	%r6220, %r8782, 30;
	shf.l.wrap.b32 	%r6221, %r8783, %r8782, 2;
	shl.b32 	%r6222, %r8783, 2;
	shr.u32 	%r6223, %r6221, 31;
	add.s32 	%r6224, %r6223, %r6220;
	neg.s32 	%r6225, %r6224;
	setp.lt.s32 	%p1163, %r1935, 0;
	selp.b32 	%r8784, %r6225, %r6224, %p1163;
	xor.b32  	%r6226, %r6221, %r1935;
	shr.s32 	%r6227, %r6221, 31;
	xor.b32  	%r6228, %r6227, %r6221;
	xor.b32  	%r6229, %r6227, %r6222;
	cvt.u64.u32 	%rd2740, %r6228;
	shl.b64 	%rd2741, %rd2740, 32;
	cvt.u64.u32 	%rd2742, %r6229;
	or.b64  	%rd2743, %rd2741, %rd2742;
	cvt.rn.f64.s64 	%fd277, %rd2743;
	mul.f64 	%fd278, %fd277, 0d3BF921FB54442D19;
	cvt.rn.f32.f64 	%f4127, %fd278;
	neg.f32 	%f4128, %f4127;
	setp.lt.s32 	%p1164, %r6226, 0;
	selp.f32 	%f6104, %f4128, %f4127, %p1164;
$L__BB4_1227:
	mul.rn.f32 	%f4130, %f6104, %f6104;
	and.b32  	%r6231, %r8784, 1;
	setp.eq.b32 	%p1165, %r6231, 1;
	selp.f32 	%f4131, 0f3F800000, %f6104, %p1165;
	fma.rn.f32 	%f4132, %f4130, %f4131, 0f00000000;
	fma.rn.f32 	%f4133, %f4130, 0f37CBAC00, 0fBAB607ED;
	selp.f32 	%f4134, %f4133, 0fB94D4153, %p1165;
	selp.f32 	%f4135, 0f3D2AAABB, 0f3C0885E4, %p1165;
	fma.rn.f32 	%f4136, %f4134, %f4130, %f4135;
	selp.f32 	%f4137, 0fBEFFFFFF, 0fBE2AAAA8, %p1165;
	fma.rn.f32 	%f4138, %f4136, %f4130, %f4137;
	fma.rn.f32 	%f4139, %f4138, %f4132, %f4131;
	and.b32  	%r6232, %r8784, 2;
	setp.eq.s32 	%p1166, %r6232, 0;
	mov.f32 	%f4140, 0f00000000;
	sub.f32 	%f4141, %f4140, %f4139;
	selp.f32 	%f897, %f4139, %f4141, %p1166;
	mul.f32 	%f4142, %f897, 0f3F22F983;
	cvt.rni.s32.f32 	%r8788, %f4142;
	cvt.rn.f32.s32 	%f4143, %r8788;
	fma.rn.f32 	%f4144, %f4143, 0fBFC90FDA, %f897;
	fma.rn.f32 	%f4145, %f4143, 0fB3A22168, %f4144;
	fma.rn.f32 	%f6105, %f4143, 0fA7C234C5, %f4145;
	abs.f32 	%f899, %f897;
	setp.ltu.f32 	%p1167, %f899, 0f47CE4780;
	@%p1167 bra 	$L__BB4_1235;
	setp.neu.f32 	%p1168, %f899, 0f7F800000;
	@%p1168 bra 	$L__BB4_1230;
	mov.f32 	%f4148, 0f00000000;
	mul.rn.f32 	%f6105, %f897, %f4148;
	mov.b32 	%r8788, 0;
	bra.uni 	$L__BB4_1235;
$L__BB4_1230:
	mov.b32 	%r1949, %f897;
	shl.b32 	%r6234, %r1949, 8;
	or.b32  	%r1950, %r6234, -2147483648;
	mov.b64 	%rd3910, 0;
	mov.b32 	%r8785, 0;
	mov.u64 	%rd3908, __cudart_i2opi_f;
	mov.u64 	%rd3909, %rd1;
$L__BB4_1231:
	.pragma "nounroll";
	ld.global.nc.u32 	%r6235, [%rd3908];
	mad.wide.u32 	%rd2746, %r6235, %r1950, %rd3910;
	shr.u64 	%rd3910, %rd2746, 32;
	st.local.u32 	[%rd3909], %rd2746;
	add.s32 	%r8785, %r8785, 1;
	add.s64 	%rd3909, %rd3909, 4;
	add.s64 	%rd3908, %rd3908, 4;
	setp.ne.s32 	%p1169, %r8785, 6;
	@%p1169 bra 	$L__BB4_1231;
	shr.u32 	%r6236, %r1949, 23;
	st.local.u32 	[%rd1+24], %rd3910;
	and.b32  	%r1953, %r6236, 31;
	and.b32  	%r6237, %r6236, 224;
	add.s32 	%r6238, %r6237, -128;
	shr.u32 	%r6239, %r6238, 5;
	mul.wide.u32 	%rd2747, %r6239, 4;
	sub.s64 	%rd982, %rd1, %rd2747;
	ld.local.u32 	%r8786, [%rd982+24];
	ld.local.u32 	%r8787, [%rd982+20];
	setp.eq.s32 	%p1170, %r1953, 0;
	@%p1170 bra 	$L__BB4_1234;
	shf.l.wrap.b32 	%r8786, %r8787, %r8786, %r1953;
	ld.local.u32 	%r6240, [%rd982+16];
	shf.l.wrap.b32 	%r8787, %r6240, %r8787, %r1953;
$L__BB4_1234:
	shr.u32 	%r6241, %r8786, 30;
	shf.l.wrap.b32 	%r6242, %r8787, %r8786, 2;
	shl.b32 	%r6243, %r8787, 2;
	shr.u32 	%r6244, %r6242, 31;
	add.s32 	%r6245, %r6244, %r6241;
	neg.s32 	%r6246, %r6245;
	setp.lt.s32 	%p1171, %r1949, 0;
	selp.b32 	%r8788, %r6246, %r6245, %p1171;
	xor.b32  	%r6247, %r6242, %r1949;
	shr.s32 	%r6248, %r6242, 31;
	xor.b32  	%r6249, %r6248, %r6242;
	xor.b32  	%r6250, %r6248, %r6243;
	cvt.u64.u32 	%rd2748, %r6249;
	shl.b64 	%rd2749, %rd2748, 32;
	cvt.u64.u32 	%rd2750, %r6250;
	or.b64  	%rd2751, %rd2749, %rd2750;
	cvt.rn.f64.s64 	%fd279, %rd2751;
	mul.f64 	%fd280, %fd279, 0d3BF921FB54442D19;
	cvt.rn.f32.f64 	%f4146, %fd280;
	neg.f32 	%f4147, %f4146;
	setp.lt.s32 	%p1172, %r6247, 0;
	selp.f32 	%f6105, %f4147, %f4146, %p1172;
$L__BB4_1235:
	add.s32 	%r6252, %r8788, 1;
	mul.rn.f32 	%f4149, %f6105, %f6105;
	and.b32  	%r6253, %r8788, 1;
	setp.eq.b32 	%p1173, %r6253, 1;
	selp.f32 	%f4150, %f6105, 0f3F800000, %p1173;
	fma.rn.f32 	%f4151, %f4149, %f4150, 0f00000000;
	fma.rn.f32 	%f4152, %f4149, 0f37CBAC00, 0fBAB607ED;
	selp.f32 	%f4153, 0fB94D4153, %f4152, %p1173;
	selp.f32 	%f4154, 0f3C0885E4, 0f3D2AAABB, %p1173;
	fma.rn.f32 	%f4155, %f4153, %f4149, %f4154;
	selp.f32 	%f4156, 0fBE2AAAA8, 0fBEFFFFFF, %p1173;
	fma.rn.f32 	%f4157, %f4155, %f4149, %f4156;
	fma.rn.f32 	%f4158, %f4157, %f4151, %f4150;
	and.b32  	%r6254, %r6252, 2;
	setp.eq.s32 	%p1174, %r6254, 0;
	mov.f32 	%f4159, 0f00000000;
	sub.f32 	%f4160, %f4159, %f4158;
	selp.f32 	%f903, %f4158, %f4160, %p1174;
	mul.f32 	%f4161, %f903, 0f3F22F983;
	cvt.rni.s32.f32 	%r8792, %f4161;
	cvt.rn.f32.s32 	%f4162, %r8792;
	fma.rn.f32 	%f4163, %f4162, 0fBFC90FDA, %f903;
	fma.rn.f32 	%f4164, %f4162, 0fB3A22168, %f4163;
	fma.rn.f32 	%f6106, %f4162, 0fA7C234C5, %f4164;
	abs.f32 	%f905, %f903;
	setp.ltu.f32 	%p1175, %f905, 0f47CE4780;
	@%p1175 bra 	$L__BB4_1243;
	setp.neu.f32 	%p1176, %f905, 0f7F800000;
	@%p1176 bra 	$L__BB4_1238;
	mov.f32 	%f4167, 0f00000000;
	mul.rn.f32 	%f6106, %f903, %f4167;
	mov.b32 	%r8792, 0;
	bra.uni 	$L__BB4_1243;
$L__BB4_1238:
	mov.b32 	%r1963, %f903;
	shl.b32 	%r6256, %r1963, 8;
	or.b32  	%r1964, %r6256, -2147483648;
	mov.b64 	%rd3913, 0;
	mov.b32 	%r8789, 0;
	mov.u64 	%rd3911, __cudart_i2opi_f;
	mov.u64 	%rd3912, %rd1;
$L__BB4_1239:
	.pragma "nounroll";
	ld.global.nc.u32 	%r6257, [%rd3911];
	mad.wide.u32 	%rd2754, %r6257, %r1964, %rd3913;
	shr.u64 	%rd3913, %rd2754, 32;
	st.local.u32 	[%rd3912], %rd2754;
	add.s32 	%r8789, %r8789, 1;
	add.s64 	%rd3912, %rd3912, 4;
	add.s64 	%rd3911, %rd3911, 4;
	setp.ne.s32 	%p1177, %r8789, 6;
	@%p1177 bra 	$L__BB4_1239;
	shr.u32 	%r6258, %r1963, 23;
	st.local.u32 	[%rd1+24], %rd3913;
	and.b32  	%r1967, %r6258, 31;
	and.b32  	%r6259, %r6258, 224;
	add.s32 	%r6260, %r6259, -128;
	shr.u32 	%r6261, %r6260, 5;
	mul.wide.u32 	%rd2755, %r6261, 4;
	sub.s64 	%rd989, %rd1, %rd2755;
	ld.local.u32 	%r8790, [%rd989+24];
	ld.local.u32 	%r8791, [%rd989+20];
	setp.eq.s32 	%p1178, %r1967, 0;
	@%p1178 bra 	$L__BB4_1242;
	shf.l.wrap.b32 	%r8790, %r8791, %r8790, %r1967;
	ld.local.u32 	%r6262, [%rd989+16];
	shf.l.wrap.b32 	%r8791, %r6262, %r8791, %r1967;
$L__BB4_1242:
	shr.u32 	%r6263, %r8790, 30;
	shf.l.wrap.b32 	%r6264, %r8791, %r8790, 2;
	shl.b32 	%r6265, %r8791, 2;
	shr.u32 	%r6266, %r6264, 31;
	add.s32 	%r6267, %r6266, %r6263;
	neg.s32 	%r6268, %r6267;
	setp.lt.s32 	%p1179, %r1963, 0;
	selp.b32 	%r8792, %r6268, %r6267, %p1179;
	xor.b32  	%r6269, %r6264, %r1963;
	shr.s32 	%r6270, %r6264, 31;
	xor.b32  	%r6271, %r6270, %r6264;
	xor.b32  	%r6272, %r6270, %r6265;
	cvt.u64.u32 	%rd2756, %r6271;
	shl.b64 	%rd2757, %rd2756, 32;
	cvt.u64.u32 	%rd2758, %r6272;
	or.b64  	%rd2759, %rd2757, %rd2758;
	cvt.rn.f64.s64 	%fd281, %rd2759;
	mul.f64 	%fd282, %fd281, 0d3BF921FB54442D19;
	cvt.rn.f32.f64 	%f4165, %fd282;
	neg.f32 	%f4166, %f4165;
	setp.lt.s32 	%p1180, %r6269, 0;
	selp.f32 	%f6106, %f4166, %f4165, %p1180;
$L__BB4_1243:
	mul.rn.f32 	%f4168, %f6106, %f6106;
	and.b32  	%r6274, %r8792, 1;
	setp.eq.b32 	%p1181, %r6274, 1;
	selp.f32 	%f4169, 0f3F800000, %f6106, %p1181;
	fma.rn.f32 	%f4170, %f4168, %f4169, 0f00000000;
	fma.rn.f32 	%f4171, %f4168, 0f37CBAC00, 0fBAB607ED;
	selp.f32 	%f4172, %f4171, 0fB94D4153, %p1181;
	selp.f32 	%f4173, 0f3D2AAABB, 0f3C0885E4, %p1181;
	fma.rn.f32 	%f4174, %f4172, %f4168, %f4173;
	selp.f32 	%f4175, 0fBEFFFFFF, 0fBE2AAAA8, %p1181;
	fma.rn.f32 	%f4176, %f4174, %f4168, %f4175;
	fma.rn.f32 	%f4177, %f4176, %f4170, %f4169;
	and.b32  	%r6275, %r8792, 2;
	setp.eq.s32 	%p1182, %r6275, 0;
	mov.f32 	%f4178, 0f00000000;
	sub.f32 	%f4179, %f4178, %f4177;
	selp.f32 	%f6108, %f4177, %f4179, %p1182;
	setp.leu.f32 	%p1183, %f6108, %f747;
	@%p1183 bra 	$L__BB4_1253;
	mul.f32 	%f4180, %f6108, 0f3F22F983;
	cvt.rni.s32.f32 	%r8796, %f4180;
	cvt.rn.f32.s32 	%f4181, %r8796;
	fma.rn.f32 	%f4182, %f4181, 0fBFC90FDA, %f6108;
	fma.rn.f32 	%f4183, %f4181, 0fB3A22168, %f4182;
	fma.rn.f32 	%f6107, %f4181, 0fA7C234C5, %f4183;
	abs.f32 	%f911, %f6108;
	setp.ltu.f32 	%p1184, %f911, 0f47CE4780;
	@%p1184 bra 	$L__BB4_1252;
	setp.neu.f32 	%p1185, %f911, 0f7F800000;
	@%p1185 bra 	$L__BB4_1247;
	mov.f32 	%f4186, 0f00000000;
	mul.rn.f32 	%f6107, %f6108, %f4186;
	mov.b32 	%r8796, 0;
	bra.uni 	$L__BB4_1252;
$L__BB4_1247:
	mov.b32 	%r1977, %f6108;
	shl.b32 	%r6277, %r1977, 8;
	or.b32  	%r1978, %r6277, -2147483648;
	mov.b64 	%rd3916, 0;
	mov.b32 	%r8793, 0;
	mov.u64 	%rd3914, __cudart_i2opi_f;
	mov.u64 	%rd3915, %rd1;
$L__BB4_1248:
	.pragma "nounroll";
	ld.global.nc.u32 	%r6278, [%rd3914];
	mad.wide.u32 	%rd2762, %r6278, %r1978, %rd3916;
	shr.u64 	%rd3916, %rd2762, 32;
	st.local.u32 	[%rd3915], %rd2762;
	add.s32 	%r8793, %r8793, 1;
	add.s64 	%rd3915, %rd3915, 4;
	add.s64 	%rd3914, %rd3914, 4;
	setp.ne.s32 	%p1186, %r8793, 6;
	@%p1186 bra 	$L__BB4_1248;
	shr.u32 	%r6279, %r1977, 23;
	st.local.u32 	[%rd1+24], %rd3916;
	and.b32  	%r1981, %r6279, 31;
	and.b32  	%r6280, %r6279, 224;
	add.s32 	%r6281, %r6280, -128;
	shr.u32 	%r6282, %r6281, 5;
	mul.wide.u32 	%rd2763, %r6282, 4;
	sub.s64 	%rd996, %rd1, %rd2763;
	ld.local.u32 	%r8794, [%rd996+24];
	ld.local.u32 	%r8795, [%rd996+20];
	setp.eq.s32 	%p1187, %r1981, 0;
	@%p1187 bra 	$L__BB4_1251;
	shf.l.wrap.b32 	%r8794, %r8795, %r8794, %r1981;
	ld.local.u32 	%r6283, [%rd996+16];
	shf.l.wrap.b32 	%r8795, %r6283, %r8795, %r1981;
$L__BB4_1251:
	shr.u32 	%r6284, %r8794, 30;
	shf.l.wrap.b32 	%r6285, %r8795, %r8794, 2;
	shl.b32 	%r6286, %r8795, 2;
	shr.u32 	%r6287, %r6285, 31;
	add.s32 	%r6288, %r6287, %r6284;
	neg.s32 	%r6289, %r6288;
	setp.lt.s32 	%p1188, %r1977, 0;
	selp.b32 	%r8796, %r6289, %r6288, %p1188;
	xor.b32  	%r6290, %r6285, %r1977;
	shr.s32 	%r6291, %r6285, 31;
	xor.b32  	%r6292, %r6291, %r6285;
	xor.b32  	%r6293, %r6291, %r6286;
	cvt.u64.u32 	%rd2764, %r6292;
	shl.b64 	%rd2765, %rd2764, 32;
	cvt.u64.u32 	%rd2766, %r6293;
	or.b64  	%rd2767, %rd2765, %rd2766;
	cvt.rn.f64.s64 	%fd283, %rd2767;
	mul.f64 	%fd284, %fd283, 0d3BF921FB54442D19;
	cvt.rn.f32.f64 	%f4184, %fd284;
	neg.f32 	%f4185, %f4184;
	setp.lt.s32 	%p1189, %r6290, 0;
	selp.f32 	%f6107, %f4185, %f4184, %p1189;
$L__BB4_1252:
	mul.rn.f32 	%f4187, %f6107, %f6107;
	and.b32  	%r6295, %r8796, 1;
	setp.eq.b32 	%p1190, %r6295, 1;
	selp.f32 	%f4188, 0f3F800000, %f6107, %p1190;
	fma.rn.f32 	%f4189, %f4187, %f4188, 0f00000000;
	fma.rn.f32 	%f4190, %f4187, 0f37CBAC00, 0fBAB607ED;
	selp.f32 	%f4191, %f4190, 0fB94D4153, %p1190;
	selp.f32 	%f4192, 0f3D2AAABB, 0f3C0885E4, %p1190;
	fma.rn.f32 	%f4193, %f4191, %f4187, %f4192;
	selp.f32 	%f4194, 0fBEFFFFFF, 0fBE2AAAA8, %p1190;
	fma.rn.f32 	%f4195, %f4193, %f4187, %f4194;
	fma.rn.f32 	%f4196, %f4195, %f4189, %f4188;
	and.b32  	%r6296, %r8796, 2;
	setp.eq.s32 	%p1191, %r6296, 0;
	mov.f32 	%f4197, 0f00000000;
	sub.f32 	%f4198, %f4197, %f4196;
	selp.f32 	%f6108, %f4196, %f4198, %p1191;
$L__BB4_1253:
	mul.f32 	%f4199, %f6108, 0f3F22F983;
	cvt.rni.s32.f32 	%r8800, %f4199;
	cvt.rn.f32.s32 	%f4200, %r8800;
	fma.rn.f32 	%f4201, %f4200, 0fBFC90FDA, %f6108;
	fma.rn.f32 	%f4202, %f4200, 0fB3A22168, %f4201;
	fma.rn.f32 	%f6109, %f4200, 0fA7C234C5, %f4202;
	abs.f32 	%f918, %f6108;
	setp.ltu.f32 	%p1192, %f918, 0f47CE4780;
	@%p1192 bra 	$L__BB4_1261;
	setp.neu.f32 	%p1193, %f918, 0f7F800000;
	@%p1193 bra 	$L__BB4_1256;
	mov.f32 	%f4205, 0f00000000;
	mul.rn.f32 	%f6109, %f6108, %f4205;
	mov.b32 	%r8800, 0;
	bra.uni 	$L__BB4_1261;
$L__BB4_1256:
	mov.b32 	%r1991, %f6108;
	shl.b32 	%r6298, %r1991, 8;
	or.b32  	%r1992, %r6298, -2147483648;
	mov.b64 	%rd3919, 0;
	mov.b32 	%r8797, 0;
	mov.u64 	%rd3917, __cudart_i2opi_f;
	mov.u64 	%rd3918, %rd1;
$L__BB4_1257:
	.pragma "nounroll";
	ld.global.nc.u32 	%r6299, [%rd3917];
	mad.wide.u32 	%rd2770, %r6299, %r1992, %rd3919;
	shr.u64 	%rd3919, %rd2770, 32;
	st.local.u32 	[%rd3918], %rd2770;
	add.s32 	%r8797, %r8797, 1;
	add.s64 	%rd3918, %rd3918, 4;
	add.s64 	%rd3917, %rd3917, 4;
	setp.ne.s32 	%p1194, %r8797, 6;
	@%p1194 bra 	$L__BB4_1257;
	shr.u32 	%r6300, %r1991, 23;
	st.local.u32 	[%rd1+24], %rd3919;
	and.b32  	%r1995, %r6300, 31;
	and.b32  	%r6301, %r6300, 224;
	add.s32 	%r6302, %r6301, -128;
	shr.u32 	%r6303, %r6302, 5;
	mul.wide.u32 	%rd2771, %r6303, 4;
	sub.s64 	%rd1003, %rd1, %rd2771;
	ld.local.u32 	%r8798, [%rd1003+24];
	ld.local.u32 	%r8799, [%rd1003+20];
	setp.eq.s32 	%p1195, %r1995, 0;
	@%p1195 bra 	$L__BB4_1260;
	shf.l.wrap.b32 	%r8798, %r8799, %r8798, %r1995;
	ld.local.u32 	%r6304, [%rd1003+16];
	shf.l.wrap.b32 	%r8799, %r6304, %r8799, %r1995;
$L__BB4_1260:
	shr.u32 	%r6305, %r8798, 30;
	shf.l.wrap.b32 	%r6306, %r8799, %r8798, 2;
	shl.b32 	%r6307, %r8799, 2;
	shr.u32 	%r6308, %r6306, 31;
	add.s32 	%r6309, %r6308, %r6305;
	neg.s32 	%r6310, %r6309;
	setp.lt.s32 	%p1196, %r1991, 0;
	selp.b32 	%r8800, %r6310, %r6309, %p1196;
	xor.b32  	%r6311, %r6306, %r1991;
	shr.s32 	%r6312, %r6306, 31;
	xor.b32  	%r6313, %r6312, %r6306;
	xor.b32  	%r6314, %r6312, %r6307;
	cvt.u64.u32 	%rd2772, %r6313;
	shl.b64 	%rd2773, %rd2772, 32;
	cvt.u64.u32 	%rd2774, %r6314;
	or.b64  	%rd2775, %rd2773, %rd2774;
	cvt.rn.f64.s64 	%fd285, %rd2775;
	mul.f64 	%fd286, %fd285, 0d3BF921FB54442D19;
	cvt.rn.f32.f64 	%f4203, %fd286;
	neg.f32 	%f4204, %f4203;
	setp.lt.s32 	%p1197, %r6311, 0;
	selp.f32 	%f6109, %f4204, %f4203, %p1197;
$L__BB4_1261:
	add.s32 	%r6316, %r8800, 1;
	mul.rn.f32 	%f4206, %f6109, %f6109;
	and.b32  	%r6317, %r8800, 1;
	setp.eq.b32 	%p1198, %r6317, 1;
	selp.f32 	%f4207, %f6109, 0f3F800000, %p1198;
	fma.rn.f32 	%f4208, %f4206, %f4207, 0f00000000;
	fma.rn.f32 	%f4209, %f4206, 0f37CBAC00, 0fBAB607ED;
	selp.f32 	%f4210, 0fB94D4153, %f4209, %p1198;
	selp.f32 	%f4211, 0f3C0885E4, 0f3D2AAABB, %p1198;
	fma.rn.f32 	%f4212, %f4210, %f4206, %f4211;
	selp.f32 	%f4213, 0fBE2AAAA8, 0fBEFFFFFF, %p1198;
	fma.rn.f32 	%f4214, %f4212, %f4206, %f4213;
	fma.rn.f32 	%f4215, %f4214, %f4208, %f4207;
	and.b32  	%r6318, %r6316, 2;
	setp.eq.s32 	%p1199, %r6318, 0;
	mov.f32 	%f4216, 0f00000000;
	sub.f32 	%f4217, %f4216, %f4215;
	selp.f32 	%f922, %f4215, %f4217, %p1199;
	mul.f32 	%f4218, %f922, 0f3F22F983;
	cvt.rni.s32.f32 	%r8804, %f4218;
	cvt.rn.f32.s32 	%f4219, %r8804;
	fma.rn.f32 	%f4220, %f4219, 0fBFC90FDA, %f922;
	fma.rn.f32 	%f4221, %f4219, 0fB3A22168, %f4220;
	fma.rn.f32 	%f6110, %f4219, 0fA7C234C5, %f4221;
	abs.f32 	%f924, %f922;
	setp.ltu.f32 	%p1200, %f924, 0f47CE4780;
	@%p1200 bra 	$L__BB4_1269;
	setp.neu.f32 	%p1201, %f924, 0f7F800000;
	@%p1201 bra 	$L__BB4_1264;
	mov.f32 	%f4224, 0f00000000;
	mul.rn.f32 	%f6110, %f922, %f4224;
	mov.b32 	%r8804, 0;
	bra.uni 	$L__BB4_1269;
$L__BB4_1264:
	mov.b32 	%r2005, %f922;
	shl.b32 	%r6320, %r2005, 8;
	or.b32  	%r2006, %r6320, -2147483648;
	mov.b64 	%rd3922, 0;
	mov.b32 	%r8801, 0;
	mov.u64 	%rd3920, __cudart_i2opi_f;
	mov.u64 	%rd3921, %rd1;
$L__BB4_1265:
	.pragma "nounroll";
	ld.global.nc.u32 	%r6321, [%rd3920];
	mad.wide.u32 	%rd2778, %r6321, %r2006, %rd3922;
	shr.u64 	%rd3922, %rd2778, 32;
	st.local.u32 	[%rd3921], %rd2778;
	add.s32 	%r8801, %r8801, 1;
	add.s64 	%rd3921, %rd3921, 4;
	add.s64 	%rd3920, %rd3920, 4;
	setp.ne.s32 	%p1202, %r8801, 6;
	@%p1202 bra 	$L__BB4_1265;
	shr.u32 	%r6322, %r2005, 23;
	st.local.u32 	[%rd1+24], %rd3922;
	and.b32  	%r2009, %r6322, 31;
	and.b32  	%r6323, %r6322, 224;
	add.s32 	%r6324, %r6323, -128;
	shr.u32 	%r6325, %r6324, 5;
	mul.wide.u32 	%rd2779, %r6325, 4;
	sub.s64 	%rd1010, %rd1, %rd2779;
	ld.local.u32 	%r8802, [%rd1010+24];
	ld.local.u32 	%r8803, [%rd1010+20];
	setp.eq.s32 	%p1203, %r2009, 0;
	@%p1203 bra 	$L__BB4_1268;
	shf.l.wrap.b32 	%r8802, %r8803, %r8802, %r2009;
	ld.local.u32 	%r6326, [%rd1010+16];
	shf.l.wrap.b32 	%r8803, %r6326, %r8803, %r2009;
$L__BB4_1268:
	shr.u32 	%r6327, %r8802, 30;
	shf.l.wrap.b32 	%r6328, %r8803, %r8802, 2;
	shl.b32 	%r6329, %r8803, 2;
	shr.u32 	%r6330, %r6328, 31;
	add.s32 	%r6331, %r6330, %r6327;
	neg.s32 	%r6332, %r6331;
	setp.lt.s32 	%p1204, %r2005, 0;
	selp.b32 	%r8804, %r6332, %r6331, %p1204;
	xor.b32  	%r6333, %r6328, %r2005;
	shr.s32 	%r6334, %r6328, 31;
	xor.b32  	%r6335, %r6334, %r6328;
	xor.b32  	%r6336, %r6334, %r6329;
	cvt.u64.u32 	%rd2780, %r6335;
	shl.b64 	%rd2781, %rd2780, 32;
	cvt.u64.u32 	%rd2782, %r6336;
	or.b64  	%rd2783, %rd2781, %rd2782;
	cvt.rn.f64.s64 	%fd287, %rd2783;
	mul.f64 	%fd288, %fd287, 0d3BF921FB54442D19;
	cvt.rn.f32.f64 	%f4222, %fd288;
	neg.f32 	%f4223, %f4222;
	setp.lt.s32 	%p1205, %r6333, 0;
	selp.f32 	%f6110, %f4223, %f4222, %p1205;
$L__BB4_1269:
	mul.rn.f32 	%f4225, %f6110, %f6110;
	and.b32  	%r6338, %r8804, 1;
	setp.eq.b32 	%p1206, %r6338, 1;
	selp.f32 	%f4226, 0f3F800000, %f6110, %p1206;
	fma.rn.f32 	%f4227, %f4225, %f4226, 0f00000000;
	fma.rn.f32 	%f4228, %f4225, 0f37CBAC00, 0fBAB607ED;
	selp.f32 	%f4229, %f4228, 0fB94D4153, %p1206;
	selp.f32 	%f4230, 0f3D2AAABB, 0f3C0885E4, %p1206;
	fma.rn.f32 	%f4231, %f4229, %f4225, %f4230;
	selp.f32 	%f4232, 0fBEFFFFFF, 0fBE2AAAA8, %p1206;
	fma.rn.f32 	%f4233, %f4231, %f4225, %f4232;
	fma.rn.f32 	%f4234, %f4233, %f4227, %f4226;
	and.b32  	%r6339, %r8804, 2;
	setp.eq.s32 	%p1207, %r6339, 0;
	mov.f32 	%f4235, 0f00000000;
	sub.f32 	%f4236, %f4235, %f4234;
	selp.f32 	%f928, %f4234, %f4236, %p1207;
	mul.f32 	%f4237, %f928, 0f3F22F983;
	cvt.rni.s32.f32 	%r8808, %f4237;
	cvt.rn.f32.s32 	%f4238, %r8808;
	fma.rn.f32 	%f4239, %f4238, 0fBFC90FDA, %f928;
	fma.rn.f32 	%f4240, %f4238, 0fB3A22168, %f4239;
	fma.rn.f32 	%f6111, %f4238, 0fA7C234C5, %f4240;
	abs.f32 	%f930, %f928;
	setp.ltu.f32 	%p1208, %f930, 0f47CE4780;
	@%p1208 bra 	$L__BB4_1277;
	setp.neu.f32 	%p1209, %f930, 0f7F800000;
	@%p1209 bra 	$L__BB4_1272;
	mov.f32 	%f4243, 0f00000000;
	mul.rn.f32 	%f6111, %f928, %f4243;
	mov.b32 	%r8808, 0;
	bra.uni 	$L__BB4_1277;
$L__BB4_1272:
	mov.b32 	%r2019, %f928;
	shl.b32 	%r6341, %r2019, 8;
	or.b32  	%r2020, %r6341, -2147483648;
	mov.b64 	%rd3925, 0;
	mov.b32 	%r8805, 0;
	mov.u64 	%rd3923, __cudart_i2opi_f;
	mov.u64 	%rd3924, %rd1;
$L__BB4_1273:
	.pragma "nounroll";
	ld.global.nc.u32 	%r6342, [%rd3923];
	mad.wide.u32 	%rd2786, %r6342, %r2020, %rd3925;
	shr.u64 	%rd3925, %rd2786, 32;
	st.local.u32 	[%rd3924], %rd2786;
	add.s32 	%r8805, %r8805, 1;
	add.s64 	%rd3924, %rd3924, 4;
	add.s64 	%rd3923, %rd3923, 4;
	setp.ne.s32 	%p1210, %r8805, 6;
	@%p1210 bra 	$L__BB4_1273;
	shr.u32 	%r6343, %r2019, 23;
	st.local.u32 	[%rd1+24], %rd3925;
	and.b32  	%r2023, %r6343, 31;
	and.b32  	%r6344, %r6343, 224;
	add.s32 	%r6345, %r6344, -128;
	shr.u32 	%r6346, %r6345, 5;
	mul.wide.u32 	%rd2787, %r6346, 4;
	sub.s64 	%rd1017, %rd1, %rd2787;
	ld.local.u32 	%r8806, [%rd1017+24];
	ld.local.u32 	%r8807, [%rd1017+20];
	setp.eq.s32 	%p1211, %r2023, 0;
	@%p1211 bra 	$L__BB4_1276;
	shf.l.wrap.b32 	%r8806, %r8807, %r8806, %r2023;
	ld.local.u32 	%r6347, [%rd1017+16];
	shf.l.wrap.b32 	%r8807, %r6347, %r8807, %r2023;
$L__BB4_1276:
	shr.u32 	%r6348, %r8806, 30;
	shf.l.wrap.b32 	%r6349, %r8807, %r8806, 2;
	shl.b32 	%r6350, %r8807, 2;
	shr.u32 	%r6351, %r6349, 31;
	add.s32 	%r6352, %r6351, %r6348;
	neg.s32 	%r6353, %r6352;
	setp.lt.s32 	%p1212, %r2019, 0;
	selp.b32 	%r8808, %r6353, %r6352, %p1212;
	xor.b32  	%r6354, %r6349, %r2019;
	shr.s32 	%r6355, %r6349, 31;
	xor.b32  	%r6356, %r6355, %r6349;
	xor.b32  	%r6357, %r6355, %r6350;
	cvt.u64.u32 	%rd2788, %r6356;
	shl.b64 	%rd2789, %rd2788, 32;
	cvt.u64.u32 	%rd2790, %r6357;
	or.b64  	%rd2791, %rd2789, %rd2790;
	cvt.rn.f64.s64 	%fd289, %rd2791;
	mul.f64 	%fd290, %fd289, 0d3BF921FB54442D19;
	cvt.rn.f32.f64 	%f4241, %fd290;
	neg.f32 	%f4242, %f4241;
	setp.lt.s32 	%p1213, %r6354, 0;
	selp.f32 	%f6111, %f4242, %f4241, %p1213;
$L__BB4_1277:
	mul.rn.f32 	%f4244, %f6111, %f6111;
	and.b32  	%r6359, %r8808, 1;
	setp.eq.b32 	%p1214, %r6359, 1;
	selp.f32 	%f4245, 0f3F800000, %f6111, %p1214;
	fma.rn.f32 	%f4246, %f4244, %f4245, 0f00000000;
	fma.rn.f32 	%f4247, %f4244, 0f37CBAC00, 0fBAB607ED;
	selp.f32 	%f4248, %f4247, 0fB94D4153, %p1214;
	selp.f32 	%f4249, 0f3D2AAABB, 0f3C0885E4, %p1214;
	fma.rn.f32 	%f4250, %f4248, %f4244, %f4249;
	selp.f32 	%f4251, 0fBEFFFFFF, 0fBE2AAAA8, %p1214;
	fma.rn.f32 	%f4252, %f4250, %f4244, %f4251;
	fma.rn.f32 	%f4253, %f4252, %f4246, %f4245;
	and.b32  	%r6360, %r8808, 2;
	setp.eq.s32 	%p1215, %r6360, 0;
	mov.f32 	%f4254, 0f00000000;
	sub.f32 	%f4255, %f4254, %f4253;
	selp.f32 	%f934, %f4253, %f4255, %p1215;
	mul.f32 	%f4256, %f934, 0f3F22F983;
	cvt.rni.s32.f32 	%r8812, %f4256;
	cvt.rn.f32.s32 	%f4257, %r8812;
	fma.rn.f32 	%f4258, %f4257, 0fBFC90FDA, %f934;
	fma.rn.f32 	%f4259, %f4257, 0fB3A22168, %f4258;
	fma.rn.f32 	%f6112, %f4257, 0fA7C234C5, %f4259;
	abs.f32 	%f936, %f934;
	setp.ltu.f32 	%p1216, %f936, 0f47CE4780;
	@%p1216 bra 	$L__BB4_1285;
	setp.neu.f32 	%p1217, %f936, 0f7F800000;
	@%p1217 bra 	$L__BB4_1280;
	mov.f32 	%f4262, 0f00000000;
	mul.rn.f32 	%f6112, %f934, %f4262;
	mov.b32 	%r8812, 0;
	bra.uni 	$L__BB4_1285;
$L__BB4_1280:
	mov.b32 	%r2033, %f934;
	shl.b32 	%r6362, %r2033, 8;
	or.b32  	%r2034, %r6362, -2147483648;
	mov.b64 	%rd3928, 0;
	mov.b32 	%r8809, 0;
	mov.u64 	%rd3926, __cudart_i2opi_f;
	mov.u64 	%rd3927, %rd1;
$L__BB4_1281:
	.pragma "nounroll";
	ld.global.nc.u32 	%r6363, [%rd3926];
	mad.wide.u32 	%rd2794, %r6363, %r2034, %rd3928;
	shr.u64 	%rd3928, %rd2794, 32;
	st.local.u32 	[%rd3927], %rd2794;
	add.s32 	%r8809, %r8809, 1;
	add.s64 	%rd3927, %rd3927, 4;
	add.s64 	%rd3926, %rd3926, 4;
	setp.ne.s32 	%p1218, %r8809, 6;
	@%p1218 bra 	$L__BB4_1281;
	shr.u32 	%r6364, %r2033, 23;
	st.local.u32 	[%rd1+24], %rd3928;
	and.b32  	%r2037, %r6364, 31;
	and.b32  	%r6365, %r6364, 224;
	add.s32 	%r6366, %r6365, -128;
	shr.u32 	%r6367, %r6366, 5;
	mul.wide.u32 	%rd2795, %r6367, 4;
	sub.s64 	%rd1024, %rd1, %rd2795;
	ld.local.u32 	%r8810, [%rd1024+24];
	ld.local.u32 	%r8811, [%rd1024+20];
	setp.eq.s32 	%p1219, %r2037, 0;
	@%p1219 bra 	$L__BB4_1284;
	shf.l.wrap.b32 	%r8810, %r8811, %r8810, %r2037;
	ld.local.u32 	%r6368, [%rd1024+16];
	shf.l.wrap.b32 	%r8811, %r6368, %r8811, %r2037;
$L__BB4_1284:
	shr.u32 	%r6369, %r8810, 30;
	shf.l.wrap.b32 	%r6370, %r8811, %r8810, 2;
	shl.b32 	%r6371, %r8811, 2;
	shr.u32 	%r6372, %r6370, 31;
	add.s32 	%r6373, %r6372, %r6369;
	neg.s32 	%r6374, %r6373;
	setp.lt.s32 	%p1220, %r2033, 0;
	selp.b32 	%r8812, %r6374, %r6373, %p1220;
	xor.b32  	%r6375, %r6370, %r2033;
	shr.s32 	%r6376, %r6370, 31;
	xor.b32  	%r6377, %r6376, %r6370;
	xor.b32  	%r6378, %r6376, %r6371;
	cvt.u64.u32 	%rd2796, %r6377;
	shl.b64 	%rd2797, %rd2796, 32;
	cvt.u64.u32 	%rd2798, %r6378;
	or.b64  	%rd2799, %rd2797, %rd2798;
	cvt.rn.f64.s64 	%fd291, %rd2799;
	mul.f64 	%fd292, %fd291, 0d3BF921FB54442D19;
	cvt.rn.f32.f64 	%f4260, %fd292;
	neg.f32 	%f4261, %f4260;
	setp.lt.s32 	%p1221, %r6375, 0;
	selp.f32 	%f6112, %f4261, %f4260, %p1221;
$L__BB4_1285:
	mul.rn.f32 	%f4263, %f6112, %f6112;
	and.b32  	%r6380, %r8812, 1;
	setp.eq.b32 	%p1222, %r6380, 1;
	selp.f32 	%f4264, 0f3F800000, %f6112, %p1222;
	fma.rn.f32 	%f4265, %f4263, %f4264, 0f00000000;
	fma.rn.f32 	%f4266, %f4263, 0f37CBAC00, 0fBAB607ED;
	selp.f32 	%f4267, %f4266, 0fB94D4153, %p1222;
	selp.f32 	%f4268, 0f3D2AAABB, 0f3C0885E4, %p1222;
	fma.rn.f32 	%f4269, %f4267, %f4263, %f4268;
	selp.f32 	%f4270, 0fBEFFFFFF, 0fBE2AAAA8, %p1222;
	fma.rn.f32 	%f4271, %f4269, %f4263, %f4270;
	fma.rn.f32 	%f4272, %f4271, %f4265, %f4264;
	and.b32  	%r6381, %r8812, 2;
	setp.eq.s32 	%p1223, %r6381, 0;
	mov.f32 	%f4273, 0f00000000;
	sub.f32 	%f4274, %f4273, %f4272;
	selp.f32 	%f940, %f4272, %f4274, %p1223;
	mul.f32 	%f4275, %f940, 0f3F22F983;
	cvt.rni.s32.f32 	%r8816, %f4275;
	cvt.rn.f32.s32 	%f4276, %r8816;
	fma.rn.f32 	%f4277, %f4276, 0fBFC90FDA, %f940;
	fma.rn.f32 	%f4278, %f4276, 0fB3A22168, %f4277;
	fma.rn.f32 	%f6113, %f4276, 0fA7C234C5, %f4278;
	abs.f32 	%f942, %f940;
	setp.ltu.f32 	%p1224, %f942, 0f47CE4780;
	@%p1224 bra 	$L__BB4_1293;
	setp.neu.f32 	%p1225, %f942, 0f7F800000;
	@%p1225 bra 	$L__BB4_1288;
	mov.f32 	%f4281, 0f00000000;
	mul.rn.f32 	%f6113, %f940, %f4281;
	mov.b32 	%r8816, 0;
	bra.uni 	$L__BB4_1293;
$L__BB4_1288:
	mov.b32 	%r2047, %f940;
	shl.b32 	%r6383, %r2047, 8;
	or.b32  	%r2048, %r6383, -2147483648;
	mov.b64 	%rd3931, 0;
	mov.b32 	%r8813, 0;
	mov.u64 	%rd3929, __cudart_i2opi_f;
	mov.u64 	%rd3930, %rd1;
$L__BB4_1289:
	.pragma "nounroll";
	ld.global.nc.u32 	%r6384, [%rd3929];
	mad.wide.u32 	%rd2802, %r6384, %r2048, %rd3931;
	shr.u64 	%rd3931, %rd2802, 32;
	st.local.u32 	[%rd3930], %rd2802;
	add.s32 	%r8813, %r8813, 1;
	add.s64 	%rd3930, %rd3930, 4;
	add.s64 	%rd3929, %rd3929, 4;
	setp.ne.s32 	%p1226, %r8813, 6;
	@%p1226 bra 	$L__BB4_1289;
	shr.u32 	%r6385, %r2047, 23;
	st.local.u32 	[%rd1+24], %rd3931;
	and.b32  	%r2051, %r6385, 31;
	and.b32  	%r6386, %r6385, 224;
	add.s32 	%r6387, %r6386, -128;
	shr.u32 	%r6388, %r6387, 5;
	mul.wide.u32 	%rd2803, %r6388, 4;
	sub.s64 	%rd1031, %rd1, %rd2803;
	ld.local.u32 	%r8814, [%rd1031+24];
	ld.local.u32 	%r8815, [%rd1031+20];
	setp.eq.s32 	%p1227, %r2051, 0;
	@%p1227 bra 	$L__BB4_1292;
	shf.l.wrap.b32 	%r8814, %r8815, %r8814, %r2051;
	ld.local.u32 	%r6389, [%rd1031+16];
	shf.l.wrap.b32 	%r8815, %r6389, %r8815, %r2051;
$L__BB4_1292:
	shr.u32 	%r6390, %r8814, 30;
	shf.l.wrap.b32 	%r6391, %r8815, %r8814, 2;
	shl.b32 	%r6392, %r8815, 2;
	shr.u32 	%r6393, %r6391, 31;
	add.s32 	%r6394, %r6393, %r6390;
	neg.s32 	%r6395, %r6394;
	setp.lt.s32 	%p1228, %r2047, 0;
	selp.b32 	%r8816, %r6395, %r6394, %p1228;
	xor.b32  	%r6396, %r6391, %r2047;
	shr.s32 	%r6397, %r6391, 31;
	xor.b32  	%r6398, %r6397, %r6391;
	xor.b32  	%r6399, %r6397, %r6392;
	cvt.u64.u32 	%rd2804, %r6398;
	shl.b64 	%rd2805, %rd2804, 32;
	cvt.u64.u32 	%rd2806, %r6399;
	or.b64  	%rd2807, %rd2805, %rd2806;
	cvt.rn.f64.s64 	%fd293, %rd2807;
	mul.f64 	%fd294, %fd293, 0d3BF921FB54442D19;
	cvt.rn.f32.f64 	%f4279, %fd294;
	neg.f32 	%f4280, %f4279;
	setp.lt.s32 	%p1229, %r6396, 0;
	selp.f32 	%f6113, %f4280, %f4279, %p1229;
$L__BB4_1293:
	add.s32 	%r6401, %r8816, 1;
	mul.rn.f32 	%f4282, %f6113, %f6113;
	and.b32  	%r6402, %r8816, 1;
	setp.eq.b32 	%p1230, %r6402, 1;
	selp.f32 	%f4283, %f6113, 0f3F800000, %p1230;
	fma.rn.f32 	%f4284, %f4282, %f4283, 0f00000000;
	fma.rn.f32 	%f4285, %f4282, 0f37CBAC00, 0fBAB607ED;
	selp.f32 	%f4286, 0fB94D4153, %f4285, %p1230;
	selp.f32 	%f4287, 0f3C0885E4, 0f3D2AAABB, %p1230;
	fma.rn.f32 	%f4288, %f4286, %f4282, %f4287;
	selp.f32 	%f4289, 0fBE2AAAA8, 0fBEFFFFFF, %p1230;
	fma.rn.f32 	%f4290, %f4288, %f4282, %f4289;
	fma.rn.f32 	%f4291, %f4290, %f4284, %f4283;
	and.b32  	%r6403, %r6401, 2;
	setp.eq.s32 	%p1231, %r6403, 0;
	mov.f32 	%f4292, 0f00000000;
	sub.f32 	%f4293, %f4292, %f4291;
	selp.f32 	%f6115, %f4291, %f4293, %p1231;
	ld.global.f32 	%f6179, [%rd2+4];
	setp.leu.f32 	%p1232, %f6115, %f6179;
	@%p1232 bra 	$L__BB4_1303;
	mul.f32 	%f4294, %f6115, 0f3F22F983;
	cvt.rni.s32.f32 	%r8820, %f4294;
	cvt.rn.f32.s32 	%f4295, %r8820;
	fma.rn.f32 	%f4296, %f4295, 0fBFC90FDA, %f6115;
	fma.rn.f32 	%f4297, %f4295, 0fB3A22168, %f4296;
	fma.rn.f32 	%f6114, %f4295, 0fA7C234C5, %f4297;
	abs.f32 	%f949, %f6115;
	setp.ltu.f32 	%p1233, %f949, 0f47CE4780;
	@%p1233 bra 	$L__BB4_1302;
	setp.neu.f32 	%p1234, %f949, 0f7F800000;
	@%p1234 bra 	$L__BB4_1297;
	mov.f32 	%f4300, 0f00000000;
	mul.rn.f32 	%f6114, %f6115, %f4300;
	mov.b32 	%r8820, 0;
	bra.uni 	$L__BB4_1302;
$L__BB4_1297:
	mov.b32 	%r2061, %f6115;
	shl.b32 	%r6405, %r2061, 8;
	or.b32  	%r2062, %r6405, -2147483648;
	mov.b64 	%rd3934, 0;
	mov.b32 	%r8817, 0;
	mov.u64 	%rd3932, __cudart_i2opi_f;
	mov.u64 	%rd3933, %rd1;
$L__BB4_1298:
	.pragma "nounroll";
	ld.global.nc.u32 	%r6406, [%rd3932];
	mad.wide.u32 	%rd2810, %r6406, %r2062, %rd3934;
	shr.u64 	%rd3934, %rd2810, 32;
	st.local.u32 	[%rd3933], %rd2810;
	add.s32 	%r8817, %r8817, 1;
	add.s64 	%rd3933, %rd3933, 4;
	add.s64 	%rd3932, %rd3932, 4;
	setp.ne.s32 	%p1235, %r8817, 6;
	@%p1235 bra 	$L__BB4_1298;
	shr.u32 	%r6407, %r2061, 23;
	st.local.u32 	[%rd1+24], %rd3934;
	and.b32  	%r2065, %r6407, 31;
	and.b32  	%r6408, %r6407, 224;
	add.s32 	%r6409, %r6408, -128;
	shr.u32 	%r6410, %r6409, 5;
	mul.wide.u32 	%rd2811, %r6410, 4;
	sub.s64 	%rd1038, %rd1, %rd2811;
	ld.local.u32 	%r8818, [%rd1038+24];
	ld.local.u32 	%r8819, [%rd1038+20];
	setp.eq.s32 	%p1236, %r2065, 0;
	@%p1236 bra 	$L__BB4_1301;
	shf.l.wrap.b32 	%r8818, %r8819, %r8818, %r2065;
	ld.local.u32 	%r6411, [%rd1038+16];
	shf.l.wrap.b32 	%r8819, %r6411, %r8819, %r2065;
$L__BB4_1301:
	shr.u32 	%r6412, %r8818, 30;
	shf.l.wrap.b32 	%r6413, %r8819, %r8818, 2;
	shl.b32 	%r6414, %r8819, 2;
	shr.u32 	%r6415, %r6413, 31;
	add.s32 	%r6416, %r6415, %r6412;
	neg.s32 	%r6417, %r6416;
	setp.lt.s32 	%p1237, %r2061, 0;
	selp.b32 	%r8820, %r6417, %r6416, %p1237;
	xor.b32  	%r6418, %r6413, %r2061;
	shr.s32 	%r6419, %r6413, 31;
	xor.b32  	%r6420, %r6419, %r6413;
	xor.b32  	%r6421, %r6419, %r6414;
	cvt.u64.u32 	%rd2812, %r6420;
	shl.b64 	%rd2813, %rd2812, 32;
	cvt.u64.u32 	%rd2814, %r6421;
	or.b64  	%rd2815, %rd2813, %rd2814;
	cvt.rn.f64.s64 	%fd295, %rd2815;
	mul.f64 	%fd296, %fd295, 0d3BF921FB54442D19;
	cvt.rn.f32.f64 	%f4298, %fd296;
	neg.f32 	%f4299, %f4298;
	setp.lt.s32 	%p1238, %r6418, 0;
	selp.f32 	%f6114, %f4299, %f4298, %p1238;
$L__BB4_1302:
	add.s32 	%r6423, %r8820, 1;
	mul.rn.f32 	%f4301, %f6114, %f6114;
	and.b32  	%r6424, %r8820, 1;
	setp.eq.b32 	%p1239, %r6424, 1;
	selp.f32 	%f4302, %f6114, 0f3F800000, %p1239;
	fma.rn.f32 	%f4303, %f4301, %f4302, 0f00000000;
	fma.rn.f32 	%f4304, %f4301, 0f37CBAC00, 0fBAB607ED;
	selp.f32 	%f4305, 0fB94D4153, %f4304, %p1239;
	selp.f32 	%f4306, 0f3C0885E4, 0f3D2AAABB, %p1239;
	fma.rn.f32 	%f4307, %f4305, %f4301, %f4306;
	selp.f32 	%f4308, 0fBE2AAAA8, 0fBEFFFFFF, %p1239;
	fma.rn.f32 	%f4309, %f4307, %f4301, %f4308;
	fma.rn.f32 	%f4310, %f4309, %f4303, %f4302;
	and.b32  	%r6425, %r6423, 2;
	setp.eq.s32 	%p1240, %r6425, 0;
	mov.f32 	%f4311, 0f00000000;
	sub.f32 	%f4312, %f4311, %f4310;
	selp.f32 	%f6115, %f4310, %f4312, %p1240;
$L__BB4_1303:
	mul.f32 	%f4313, %f6115, 0f3F22F983;
	cvt.rni.s32.f32 	%r8824, %f4313;
	cvt.rn.f32.s32 	%f4314, %r8824;
	fma.rn.f32 	%f4315, %f4314, 0fBFC90FDA, %f6115;
	fma.rn.f32 	%f4316, %f4314, 0fB3A22168, %f4315;
	fma.rn.f32 	%f6116, %f4314, 0fA7C234C5, %f4316;
	abs.f32 	%f956, %f6115;
	setp.ltu.f32 	%p1241, %f956, 0f47CE4780;
	@%p1241 bra 	$L__BB4_1311;
	setp.neu.f32 	%p1242, %f956, 0f7F800000;
	@%p1242 bra 	$L__BB4_1306;
	mov.f32 	%f4319, 0f00000000;
	mul.rn.f32 	%f6116, %f6115, %f4319;
	mov.b32 	%r8824, 0;
	bra.uni 	$L__BB4_1311;
$L__BB4_1306:
	mov.b32 	%r2075, %f6115;
	shl.b32 	%r6427, %r2075, 8;
	or.b32  	%r2076, %r6427, -2147483648;
	mov.b64 	%rd3937, 0;
	mov.b32 	%r8821, 0;
	mov.u64 	%rd3935, __cudart_i2opi_f;
	mov.u64 	%rd3936, %rd1;
$L__BB4_1307:
	.pragma "nounroll";
	ld.global.nc.u32 	%r6428, [%rd3935];
	mad.wide.u32 	%rd2818, %r6428, %r2076, %rd3937;
	shr.u64 	%rd3937, %rd2818, 32;
	st.local.u32 	[%rd3936], %rd2818;
	add.s32 	%r8821, %r8821, 1;
	add.s64 	%rd3936, %rd3936, 4;
	add.s64 	%rd3935, %rd3935, 4;
	setp.ne.s32 	%p1243, %r8821, 6;
	@%p1243 bra 	$L__BB4_1307;
	shr.u32 	%r6429, %r2075, 23;
	st.local.u32 	[%rd1+24], %rd3937;
	and.b32  	%r2079, %r6429, 31;
	and.b32  	%r6430, %r6429, 224;
	add.s32 	%r6431, %r6430, -128;
	shr.u32 	%r6432, %r6431, 5;
	mul.wide.u32 	%rd2819, %r6432, 4;
	sub.s64 	%rd1045, %rd1, %rd2819;
	ld.local.u32 	%r8822, [%rd1045+24];
	ld.local.u32 	%r8823, [%rd1045+20];
	setp.eq.s32 	%p1244, %r2079, 0;
	@%p1244 bra 	$L__BB4_1310;
	shf.l.wrap.b32 	%r8822, %r8823, %r8822, %r2079;
	ld.local.u32 	%r6433, [%rd1045+16];
	shf.l.wrap.b32 	%r8823, %r6433, %r8823, %r2079;
$L__BB4_1310:
	shr.u32 	%r6434, %r8822, 30;
	shf.l.wrap.b32 	%r6435, %r8823, %r8822, 2;
	shl.b32 	%r6436, %r8823, 2;
	shr.u32 	%r6437, %r6435, 31;
	add.s32 	%r6438, %r6437, %r6434;
	neg.s32 	%r6439, %r6438;
	setp.lt.s32 	%p1245, %r2075, 0;
	selp.b32 	%r8824, %r6439, %r6438, %p1245;
	xor.b32  	%r6440, %r6435, %r2075;
	shr.s32 	%r6441, %r6435, 31;
	xor.b32  	%r6442, %r6441, %r6435;
	xor.b32  	%r6443, %r6441, %r6436;
	cvt.u64.u32 	%rd2820, %r6442;
	shl.b64 	%rd2821, %rd2820, 32;
	cvt.u64.u32 	%rd2822, %r6443;
	or.b64  	%rd2823, %rd2821, %rd2822;
	cvt.rn.f64.s64 	%fd297, %rd2823;
	mul.f64 	%fd298, %fd297, 0d3BF921FB54442D19;
	cvt.rn.f32.f64 	%f4317, %fd298;
	neg.f32 	%f4318, %f4317;
	setp.lt.s32 	%p1246, %r6440, 0;
	selp.f32 	%f6116, %f4318, %f4317, %p1246;
$L__BB4_1311:
	mul.rn.f32 	%f4320, %f6116, %f6116;
	and.b32  	%r6445, %r8824, 1;
	setp.eq.b32 	%p1247, %r6445, 1;
	selp.f32 	%f4321, 0f3F800000, %f6116, %p1247;
	fma.rn.f32 	%f4322, %f4320, %f4321, 0f00000000;
	fma.rn.f32 	%f4323, %f4320, 0f37CBAC00, 0fBAB607ED;
	selp.f32 	%f4324, %f4323, 0fB94D4153, %p1247;
	selp.f32 	%f4325, 0f3D2AAABB, 0f3C0885E4, %p1247;
	fma.rn.f32 	%f4326, %f4324, %f4320, %f4325;
	selp.f32 	%f4327, 0fBEFFFFFF, 0fBE2AAAA8, %p1247;
	fma.rn.f32 	%f4328, %f4326, %f4320, %f4327;
	fma.rn.f32 	%f4329, %f4328, %f4322, %f4321;
	and.b32  	%r6446, %r8824, 2;
	setp.eq.s32 	%p1248, %r6446, 0;
	mov.f32 	%f4330, 0f00000000;
	sub.f32 	%f4331, %f4330, %f4329;
	selp.f32 	%f960, %f4329, %f4331, %p1248;
	mul.f32 	%f4332, %f960, 0f3F22F983;
	cvt.rni.s32.f32 	%r8828, %f4332;
	cvt.rn.f32.s32 	%f4333, %r8828;
	fma.rn.f32 	%f4334, %f4333, 0fBFC90FDA, %f960;
	fma.rn.f32 	%f4335, %f4333, 0fB3A22168, %f4334;
	fma.rn.f32 	%f6117, %f4333, 0fA7C234C5, %f4335;
	abs.f32 	%f962, %f960;
	setp.ltu.f32 	%p1249, %f962, 0f47CE4780;
	@%p1249 bra 	$L__BB4_1319;
	setp.neu.f32 	%p1250, %f962, 0f7F800000;
	@%p1250 bra 	$L__BB4_1314;
	mov.f32 	%f4338, 0f00000000;
	mul.rn.f32 	%f6117, %f960, %f4338;
	mov.b32 	%r8828, 0;
	bra.uni 	$L__BB4_1319;
$L__BB4_1314:
	mov.b32 	%r2089, %f960;
	shl.b32 	%r6448, %r2089, 8;
	or.b32  	%r2090, %r6448, -2147483648;
	mov.b64 	%rd3940, 0;
	mov.b32 	%r8825, 0;
	mov.u64 	%rd3938, __cudart_i2opi_f;
	mov.u64 	%rd3939, %rd1;
$L__BB4_1315:
	.pragma "nounroll";
	ld.global.nc.u32 	%r6449, [%rd3938];
	mad.wide.u32 	%rd2826, %r6449, %r2090, %rd3940;
	shr.u64 	%rd3940, %rd2826, 32;
	st.local.u32 	[%rd3939], %rd2826;
	add.s32 	%r8825, %r8825, 1;
	add.s64 	%rd3939, %rd3939, 4;
	add.s64 	%rd3938, %rd3938, 4;
	setp.ne.s32 	%p1251, %r8825, 6;
	@%p1251 bra 	$L__BB4_1315;
	shr.u32 	%r6450, %r2089, 23;
	st.local.u32 	[%rd1+24], %rd3940;
	and.b32  	%r2093, %r6450, 31;
	and.b32  	%r6451, %r6450, 224;
	add.s32 	%r6452, %r6451, -128;
	shr.u32 	%r6453, %r6452, 5;
	mul.wide.u32 	%rd2827, %r6453, 4;
	sub.s64 	%rd1052, %rd1, %rd2827;
	ld.local.u32 	%r8826, [%rd1052+24];
	ld.local.u32 	%r8827, [%rd1052+20];
	setp.eq.s32 	%p1252, %r2093, 0;
	@%p1252 bra 	$L__BB4_1318;
	shf.l.wrap.b32 	%r8826, %r8827, %r8826, %r2093;
	ld.local.u32 	%r6454, [%rd1052+16];
	shf.l.wrap.b32 	%r8827, %r6454, %r8827, %r2093;
$L__BB4_1318:
	shr.u32 	%r6455, %r8826, 30;
	shf.l.wrap.b32 	%r6456, %r8827, %r8826, 2;
	shl.b32 	%r6457, %r8827, 2;
	shr.u32 	%r6458, %r6456, 31;
	add.s32 	%r6459, %r6458, %r6455;
	neg.s32 	%r6460, %r6459;
	setp.lt.s32 	%p1253, %r2089, 0;
	selp.b32 	%r8828, %r6460, %r6459, %p1253;
	xor.b32  	%r6461, %r6456, %r2089;
	shr.s32 	%r6462, %r6456, 31;
	xor.b32  	%r6463, %r6462, %r6456;
	xor.b32  	%r6464, %r6462, %r6457;
	cvt.u64.u32 	%rd2828, %r6463;
	shl.b64 	%rd2829, %rd2828, 32;
	cvt.u64.u32 	%rd2830, %r6464;
	or.b64  	%rd2831, %rd2829, %rd2830;
	cvt.rn.f64.s64 	%fd299, %rd2831;
	mul.f64 	%fd300, %fd299, 0d3BF921FB54442D19;
	cvt.rn.f32.f64 	%f4336, %fd300;
	neg.f32 	%f4337, %f4336;
	setp.lt.s32 	%p1254, %r6461, 0;
	selp.f32 	%f6117, %f4337, %f4336, %p1254;
$L__BB4_1319:
	mul.rn.f32 	%f4339, %f6117, %f6117;
	and.b32  	%r6466, %r8828, 1;
	setp.eq.b32 	%p1255, %r6466, 1;
	selp.f32 	%f4340, 0f3F800000, %f6117, %p1255;
	fma.rn.f32 	%f4341, %f4339, %f4340, 0f00000000;
	fma.rn.f32 	%f4342, %f4339, 0f37CBAC00, 0fBAB607ED;
	selp.f32 	%f4343, %f4342, 0fB94D4153, %p1255;
	selp.f32 	%f4344, 0f3D2AAABB, 0f3C0885E4, %p1255;
	fma.rn.f32 	%f4345, %f4343, %f4339, %f4344;
	selp.f32 	%f4346, 0fBEFFFFFF, 0fBE2AAAA8, %p1255;
	fma.rn.f32 	%f4347, %f4345, %f4339, %f4346;
	fma.rn.f32 	%f4348, %f4347, %f4341, %f4340;
	and.b32  	%r6467, %r8828, 2;
	setp.eq.s32 	%p1256, %r6467, 0;
	mov.f32 	%f4349, 0f00000000;
	sub.f32 	%f4350, %f4349, %f4348;
	selp.f32 	%f966, %f4348, %f4350, %p1256;
	mul.f32 	%f4351, %f966, 0f3F22F983;
	cvt.rni.s32.f32 	%r8832, %f4351;
	cvt.rn.f32.s32 	%f4352, %r8832;
	fma.rn.f32 	%f4353, %f4352, 0fBFC90FDA, %f966;
	fma.rn.f32 	%f4354, %f4352, 0fB3A22168, %f4353;
	fma.rn.f32 	%f6118, %f4352, 0fA7C234C5, %f4354;
	abs.f32 	%f968, %f966;
	setp.ltu.f32 	%p1257, %f968, 0f47CE4780;
	@%p1257 bra 	$L__BB4_1327;
	setp.neu.f32 	%p1258, %f968, 0f7F800000;
	@%p1258 bra 	$L__BB4_1322;
	mov.f32 	%f4357, 0f00000000;
	mul.rn.f32 	%f6118, %f966, %f4357;
	mov.b32 	%r8832, 0;
	bra.uni 	$L__BB4_1327;
$L__BB4_1322:
	mov.b32 	%r2103, %f966;
	shl.b32 	%r6469, %r2103, 8;
	or.b32  	%r2104, %r6469, -2147483648;
	mov.b64 	%rd3943, 0;
	mov.b32 	%r8829, 0;
	mov.u64 	%rd3941, __cudart_i2opi_f;
	mov.u64 	%rd3942, %rd1;
$L__BB4_1323:
	.pragma "nounroll";
	ld.global.nc.u32 	%r6470, [%rd3941];
	mad.wide.u32 	%rd2834, %r6470, %r2104, %rd3943;
	shr.u64 	%rd3943, %rd2834, 32;
	st.local.u32 	[%rd3942], %rd2834;
	add.s32 	%r8829, %r8829, 1;
	add.s64 	%rd3942, %rd3942, 4;
	add.s64 	%rd3941, %rd3941, 4;
	setp.ne.s32 	%p1259, %r8829, 6;
	@%p1259 bra 	$L__BB4_1323;
	shr.u32 	%r6471, %r2103, 23;
	st.local.u32 	[%rd1+24], %rd3943;
	and.b32  	%r2107, %r6471, 31;
	and.b32  	%r6472, %r6471, 224;
	add.s32 	%r6473, %r6472, -128;
	shr.u32 	%r6474, %r6473, 5;
	mul.wide.u32 	%rd2835, %r6474, 4;
	sub.s64 	%rd1059, %rd1, %rd2835;
	ld.local.u32 	%r8830, [%rd1059+24];
	ld.local.u32 	%r8831, [%rd1059+20];
	setp.eq.s32 	%p1260, %r2107, 0;
	@%p1260 bra 	$L__BB4_1326;
	shf.l.wrap.b32 	%r8830, %r8831, %r8830, %r2107;
	ld.local.u32 	%r6475, [%rd1059+16];
	shf.l.wrap.b32 	%r8831, %r6475, %r8831, %r2107;
$L__BB4_1326:
	shr.u32 	%r6476, %r8830, 30;
	shf.l.wrap.b32 	%r6477, %r8831, %r8830, 2;
	shl.b32 	%r6478, %r8831, 2;
	shr.u32 	%r6479, %r6477, 31;
	add.s32 	%r6480, %r6479, %r6476;
	neg.s32 	%r6481, %r6480;
	setp.lt.s32 	%p1261, %r2103, 0;
	selp.b32 	%r8832, %r6481, %r6480, %p1261;
	xor.b32  	%r6482, %r6477, %r2103;
	shr.s32 	%r6483, %r6477, 31;
	xor.b32  	%r6484, %r6483, %r6477;
	xor.b32  	%r6485, %r6483, %r6478;
	cvt.u64.u32 	%rd2836, %r6484;
	shl.b64 	%rd2837, %rd2836, 32;
	cvt.u64.u32 	%rd2838, %r6485;
	or.b64  	%rd2839, %rd2837, %rd2838;
	cvt.rn.f64.s64 	%fd301, %rd2839;
	mul.f64 	%fd302, %fd301, 0d3BF921FB54442D19;
	cvt.rn.f32.f64 	%f4355, %fd302;
	neg.f32 	%f4356, %f4355;
	setp.lt.s32 	%p1262, %r6482, 0;
	selp.f32 	%f6118, %f4356, %f4355, %p1262;
$L__BB4_1327:
	add.s32 	%r6487, %r8832, 1;
	mul.rn.f32 	%f4358, %f6118, %f6118;
	and.b32  	%r6488, %r8832, 1;
	setp.eq.b32 	%p1263, %r6488, 1;
	selp.f32 	%f4359, %f6118, 0f3F800000, %p1263;
	fma.rn.f32 	%f4360, %f4358, %f4359, 0f00000000;
	fma.rn.f32 	%f4361, %f4358, 0f37CBAC00, 0fBAB607ED;
	selp.f32 	%f4362, 0fB94D4153, %f4361, %p1263;
	selp.f32 	%f4363, 0f3C0885E4, 0f3D2AAABB, %p1263;
	fma.rn.f32 	%f4364, %f4362, %f4358, %f4363;
	selp.f32 	%f4365, 0fBE2AAAA8, 0fBEFFFFFF, %p1263;
	fma.rn.f32 	%f4366, %f4364, %f4358, %f4365;
	fma.rn.f32 	%f4367, %f4366, %f4360, %f4359;
	and.b32  	%r6489, %r6487, 2;
	setp.eq.s32 	%p1264, %r6489, 0;
	mov.f32 	%f4368, 0f00000000;
	sub.f32 	%f4369, %f4368, %f4367;
	selp.f32 	%f972, %f4367, %f4369, %p1264;
	mul.f32 	%f4370, %f972, 0f3F22F983;
	cvt.rni.s32.f32 	%r8836, %f4370;
	cvt.rn.f32.s32 	%f4371, %r8836;
	fma.rn.f32 	%f4372, %f4371, 0fBFC90FDA, %f972;
	fma.rn.f32 	%f4373, %f4371, 0fB3A22168, %f4372;
	fma.rn.f32 	%f6119, %f4371, 0fA7C234C5, %f4373;
	abs.f32 	%f974, %f972;
	setp.ltu.f32 	%p1265, %f974, 0f47CE4780;
	@%p1265 bra 	$L__BB4_1335;
	setp.neu.f32 	%p1266, %f974, 0f7F800000;
	@%p1266 bra 	$L__BB4_1330;
	mov.f32 	%f4376, 0f00000000;
	mul.rn.f32 	%f6119, %f972, %f4376;
	mov.b32 	%r8836, 0;
	bra.uni 	$L__BB4_1335;
$L__BB4_1330:
	mov.b32 	%r2117, %f972;
	shl.b32 	%r6491, %r2117, 8;
	or.b32  	%r2118, %r6491, -2147483648;
	mov.b64 	%rd3946, 0;
	mov.b32 	%r8833, 0;
	mov.u64 	%rd3944, __cudart_i2opi_f;
	mov.u64 	%rd3945, %rd1;
$L__BB4_1331:
	.pragma "nounroll";
	ld.global.nc.u32 	%r6492, [%rd3944];
	mad.wide.u32 	%rd2842, %r6492, %r2118, %rd3946;
	shr.u64 	%rd3946, %rd2842, 32;
	st.local.u32 	[%rd3945], %rd2842;
	add.s32 	%r8833, %r8833, 1;
	add.s64 	%rd3945, %rd3945, 4;
	add.s64 	%rd3944, %rd3944, 4;
	setp.ne.s32 	%p1267, %r8833, 6;
	@%p1267 bra 	$L__BB4_1331;
	shr.u32 	%r6493, %r2117, 23;
	st.local.u32 	[%rd1+24], %rd3946;
	and.b32  	%r2121, %r6493, 31;
	and.b32  	%r6494, %r6493, 224;
	add.s32 	%r6495, %r6494, -128;
	shr.u32 	%r6496, %r6495, 5;
	mul.wide.u32 	%rd2843, %r6496, 4;
	sub.s64 	%rd1066, %rd1, %rd2843;
	ld.local.u32 	%r8834, [%rd1066+24];
	ld.local.u32 	%r8835, [%rd1066+20];
	setp.eq.s32 	%p1268, %r2121, 0;
	@%p1268 bra 	$L__BB4_1334;
	shf.l.wrap.b32 	%r8834, %r8835, %r8834, %r2121;
	ld.local.u32 	%r6497, [%rd1066+16];
	shf.l.wrap.b32 	%r8835, %r6497, %r8835, %r2121;
$L__BB4_1334:
	shr.u32 	%r6498, %r8834, 30;
	shf.l.wrap.b32 	%r6499, %r8835, %r8834, 2;
	shl.b32 	%r6500, %r8835, 2;
	shr.u32 	%r6501, %r6499, 31;
	add.s32 	%r6502, %r6501, %r6498;
	neg.s32 	%r6503, %r6502;
	setp.lt.s32 	%p1269, %r2117, 0;
	selp.b32 	%r8836, %r6503, %r6502, %p1269;
	xor.b32  	%r6504, %r6499, %r2117;
	shr.s32 	%r6505, %r6499, 31;
	xor.b32  	%r6506, %r6505, %r6499;
	xor.b32  	%r6507, %r6505, %r6500;
	cvt.u64.u32 	%rd2844, %r6506;
	shl.b64 	%rd2845, %rd2844, 32;
	cvt.u64.u32 	%rd2846, %r6507;
	or.b64  	%rd2847, %rd2845, %rd2846;
	cvt.rn.f64.s64 	%fd303, %rd2847;
	mul.f64 	%fd304, %fd303, 0d3BF921FB54442D19;
	cvt.rn.f32.f64 	%f4374, %fd304;
	neg.f32 	%f4375, %f4374;
	setp.lt.s32 	%p1270, %r6504, 0;
	selp.f32 	%f6119, %f4375, %f4374, %p1270;
$L__BB4_1335:
	mul.rn.f32 	%f4377, %f6119, %f6119;
	and.b32  	%r6509, %r8836, 1;
	setp.eq.b32 	%p1271, %r6509, 1;
	selp.f32 	%f4378, 0f3F800000, %f6119, %p1271;
	fma.rn.f32 	%f4379, %f4377, %f4378, 0f00000000;
	fma.rn.f32 	%f4380, %f4377, 0f37CBAC00, 0fBAB607ED;
	selp.f32 	%f4381, %f4380, 0fB94D4153, %p1271;
	selp.f32 	%f4382, 0f3D2AAABB, 0f3C0885E4, %p1271;
	fma.rn.f32 	%f4383, %f4381, %f4377, %f4382;
	selp.f32 	%f4384, 0fBEFFFFFF, 0fBE2AAAA8, %p1271;
	fma.rn.f32 	%f4385, %f4383, %f4377, %f4384;
	fma.rn.f32 	%f4386, %f4385, %f4379, %f4378;
	and.b32  	%r6510, %r8836, 2;
	setp.eq.s32 	%p1272, %r6510, 0;
	mov.f32 	%f4387, 0f00000000;
	sub.f32 	%f4388, %f4387, %f4386;
	selp.f32 	%f978, %f4386, %f4388, %p1272;
	mul.f32 	%f4389, %f978, 0f3F22F983;
	cvt.rni.s32.f32 	%r8840, %f4389;
	cvt.rn.f32.s32 	%f4390, %r8840;
	fma.rn.f32 	%f4391, %f4390, 0fBFC90FDA, %f978;
	fma.rn.f32 	%f4392, %f4390, 0fB3A22168, %f4391;
	fma.rn.f32 	%f6120, %f4390, 0fA7C234C5, %f4392;
	abs.f32 	%f980, %f978;
	setp.ltu.f32 	%p1273, %f980, 0f47CE4780;
	@%p1273 bra 	$L__BB4_1343;
	setp.neu.f32 	%p1274, %f980, 0f7F800000;
	@%p1274 bra 	$L__BB4_1338;
	mov.f32 	%f4395, 0f00000000;
	mul.rn.f32 	%f6120, %f978, %f4395;
	mov.b32 	%r8840, 0;
	bra.uni 	$L__BB4_1343;
$L__BB4_1338:
	mov.b32 	%r2131, %f978;
	shl.b32 	%r6512, %r2131, 8;
	or.b32  	%r2132, %r6512, -2147483648;
	mov.b64 	%rd3949, 0;
	mov.b32 	%r8837, 0;
	mov.u64 	%rd3947, __cudart_i2opi_f;
	mov.u64 	%rd3948, %rd1;
$L__BB4_1339:
	.pragma "nounroll";
	ld.global.nc.u32 	%r6513, [%rd3947];
	mad.wide.u32 	%rd2850, %r6513, %r2132, %rd3949;
	shr.u64 	%rd3949, %rd2850, 32;
	st.local.u32 	[%rd3948], %rd2850;
	add.s32 	%r8837, %r8837, 1;
	add.s64 	%rd3948, %rd3948, 4;
	add.s64 	%rd3947, %rd3947, 4;
	setp.ne.s32 	%p1275, %r8837, 6;
	@%p1275 bra 	$L__BB4_1339;
	shr.u32 	%r6514, %r2131, 23;
	st.local.u32 	[%rd1+24], %rd3949;
	and.b32  	%r2135, %r6514, 31;
	and.b32  	%r6515, %r6514, 224;
	add.s32 	%r6516, %r6515, -128;
	shr.u32 	%r6517, %r6516, 5;
	mul.wide.u32 	%rd2851, %r6517, 4;
	sub.s64 	%rd1073, %rd1, %rd2851;
	ld.local.u32 	%r8838, [%rd1073+24];
	ld.local.u32 	%r8839, [%rd1073+20];
	setp.eq.s32 	%p1276, %r2135, 0;
	@%p1276 bra 	$L__BB4_1342;
	shf.l.wrap.b32 	%r8838, %r8839, %r8838, %r2135;
	ld.local.u32 	%r6518, [%rd1073+16];
	shf.l.wrap.b32 	%r8839, %r6518, %r8839, %r2135;
$L__BB4_1342:
	shr.u32 	%r6519, %r8838, 30;
	shf.l.wrap.b32 	%r6520, %r8839, %r8838, 2;
	shl.b32 	%r6521, %r8839, 2;
	shr.u32 	%r6522, %r6520, 31;
	add.s32 	%r6523, %r6522, %r6519;
	neg.s32 	%r6524, %r6523;
	setp.lt.s32 	%p1277, %r2131, 0;
	selp.b32 	%r8840, %r6524, %r6523, %p1277;
	xor.b32  	%r6525, %r6520, %r2131;
	shr.s32 	%r6526, %r6520, 31;
	xor.b32  	%r6527, %r6526, %r6520;
	xor.b32  	%r6528, %r6526, %r6521;
	cvt.u64.u32 	%rd2852, %r6527;
	shl.b64 	%rd2853, %rd2852, 32;
	cvt.u64.u32 	%rd2854, %r6528;
	or.b64  	%rd2855, %rd2853, %rd2854;
	cvt.rn.f64.s64 	%fd305, %rd2855;
	mul.f64 	%fd306, %fd305, 0d3BF921FB54442D19;
	cvt.rn.f32.f64 	%f4393, %fd306;
	neg.f32 	%f4394, %f4393;
	setp.lt.s32 	%p1278, %r6525, 0;
	selp.f32 	%f6120, %f4394, %f4393, %p1278;
$L__BB4_1343:
	setp.geu.f32 	%p1279, %f2, 0f40C00000;
	mul.rn.f32 	%f4396, %f6120, %f6120;
	and.b32  	%r6530, %r8840, 1;
	setp.eq.b32 	%p1280, %r6530, 1;
	selp.f32 	%f4397, 0f3F800000, %f6120, %p1280;
	fma.rn.f32 	%f4398, %f4396, %f4397, 0f00000000;
	fma.rn.f32 	%f4399, %f4396, 0f37CBAC00, 0fBAB607ED;
	selp.f32 	%f4400, %f4399, 0fB94D4153, %p1280;
	selp.f32 	%f4401, 0f3D2AAABB, 0f3C0885E4, %p1280;
	fma.rn.f32 	%f4402, %f4400, %f4396, %f4401;
	selp.f32 	%f4403, 0fBEFFFFFF, 0fBE2AAAA8, %p1280;
	fma.rn.f32 	%f4404, %f4402, %f4396, %f4403;
	fma.rn.f32 	%f4405, %f4404, %f4398, %f4397;
	and.b32  	%r6531, %r8840, 2;
	setp.eq.s32 	%p1281, %r6531, 0;
	mov.f32 	%f4406, 0f00000000;
	sub.f32 	%f4407, %f4406, %f4405;
	selp.f32 	%f6122, %f4405, %f4407, %p1281;
	@%p1279 bra 	$L__BB4_1353;
	mul.f32 	%f4408, %f6122, 0f3F22F983;
	cvt.rni.s32.f32 	%r8844, %f4408;
	cvt.rn.f32.s32 	%f4409, %r8844;
	fma.rn.f32 	%f4410, %f4409, 0fBFC90FDA, %f6122;
	fma.rn.f32 	%f4411, %f4409, 0fB3A22168, %f4410;
	fma.rn.f32 	%f6121, %f4409, 0fA7C234C5, %f4411;
	abs.f32 	%f986, %f6122;
	setp.ltu.f32 	%p1282, %f986, 0f47CE4780;
	@%p1282 bra 	$L__BB4_1352;
	setp.neu.f32 	%p1283, %f986, 0f7F800000;
	@%p1283 bra 	$L__BB4_1347;
	mov.f32 	%f4414, 0f00000000;
	mul.rn.f32 	%f6121, %f6122, %f4414;
	mov.b32 	%r8844, 0;
	bra.uni 	$L__BB4_1352;
$L__BB4_1347:
	mov.b32 	%r2145, %f6122;
	shl.b32 	%r6533, %r2145, 8;
	or.b32  	%r2146, %r6533, -2147483648;
	mov.b64 	%rd3952, 0;
	mov.b32 	%r8841, 0;
	mov.u64 	%rd3950, __cudart_i2opi_f;
	mov.u64 	%rd3951, %rd1;
$L__BB4_1348:
	.pragma "nounroll";
	ld.global.nc.u32 	%r6534, [%rd3950];
	mad.wide.u32 	%rd2858, %r6534, %r2146, %rd3952;
	shr.u64 	%rd3952, %rd2858, 32;
	st.local.u32 	[%rd3951], %rd2858;
	add.s32 	%r8841, %r8841, 1;
	add.s64 	%rd3951, %rd3951, 4;
	add.s64 	%rd3950, %rd3950, 4;
	setp.ne.s32 	%p1284, %r8841, 6;
	@%p1284 bra 	$L__BB4_1348;
	shr.u32 	%r6535, %r2145, 23;
	st.local.u32 	[%rd1+24], %rd3952;
	and.b32  	%r2149, %r6535, 31;
	and.b32  	%r6536, %r6535, 224;
	add.s32 	%r6537, %r6536, -128;
	shr.u32 	%r6538, %r6537, 5;
	mul.wide.u32 	%rd2859, %r6538, 4;
	sub.s64 	%rd1080, %rd1, %rd2859;
	ld.local.u32 	%r8842, [%rd1080+24];
	ld.local.u32 	%r8843, [%rd1080+20];
	setp.eq.s32 	%p1285, %r2149, 0;
	@%p1285 bra 	$L__BB4_1351;
	shf.l.wrap.b32 	%r8842, %r8843, %r8842, %r2149;
	ld.local.u32 	%r6539, [%rd1080+16];
	shf.l.wrap.b32 	%r8843, %r6539, %r8843, %r2149;
$L__BB4_1351:
	shr.u32 	%r6540, %r8842, 30;
	shf.l.wrap.b32 	%r6541, %r8843, %r8842, 2;
	shl.b32 	%r6542, %r8843, 2;
	shr.u32 	%r6543, %r6541, 31;
	add.s32 	%r6544, %r6543, %r6540;
	neg.s32 	%r6545, %r6544;
	setp.lt.s32 	%p1286, %r2145, 0;
	selp.b32 	%r8844, %r6545, %r6544, %p1286;
	xor.b32  	%r6546, %r6541, %r2145;
	shr.s32 	%r6547, %r6541, 31;
	xor.b32  	%r6548, %r6547, %r6541;
	xor.b32  	%r6549, %r6547, %r6542;
	cvt.u64.u32 	%rd2860, %r6548;
	shl.b64 	%rd2861, %rd2860, 32;
	cvt.u64.u32 	%rd2862, %r6549;
	or.b64  	%rd2863, %rd2861, %rd2862;
	cvt.rn.f64.s64 	%fd307, %rd2863;
	mul.f64 	%fd308, %fd307, 0d3BF921FB54442D19;
	cvt.rn.f32.f64 	%f4412, %fd308;
	neg.f32 	%f4413, %f4412;
	setp.lt.s32 	%p1287, %r6546, 0;
	selp.f32 	%f6121, %f4413, %f4412, %p1287;
$L__BB4_1352:
	add.s32 	%r6551, %r8844, 1;
	mul.rn.f32 	%f4415, %f6121, %f6121;
	and.b32  	%r6552, %r8844, 1;
	setp.eq.b32 	%p1288, %r6552, 1;
	selp.f32 	%f4416, %f6121, 0f3F800000, %p1288;
	fma.rn.f32 	%f4417, %f4415, %f4416, 0f00000000;
	fma.rn.f32 	%f4418, %f4415, 0f37CBAC00, 0fBAB607ED;
	selp.f32 	%f4419, 0fB94D4153, %f4418, %p1288;
	selp.f32 	%f4420, 0f3C0885E4, 0f3D2AAABB, %p1288;
	fma.rn.f32 	%f4421, %f4419, %f4415, %f4420;
	selp.f32 	%f4422, 0fBE2AAAA8, 0fBEFFFFFF, %p1288;
	fma.rn.f32 	%f4423, %f4421, %f4415, %f4422;
	fma.rn.f32 	%f4424, %f4423, %f4417, %f4416;
	and.b32  	%r6553, %r6551, 2;
	setp.eq.s32 	%p1289, %r6553, 0;
	mov.f32 	%f4425, 0f00000000;
	sub.f32 	%f4426, %f4425, %f4424;
	selp.f32 	%f6122, %f4424, %f4426, %p1289;
$L__BB4_1353:
	mul.f32 	%f4427, %f6122, 0f3F22F983;
	cvt.rni.s32.f32 	%r8848, %f4427;
	cvt.rn.f32.s32 	%f4428, %r8848;
	fma.rn.f32 	%f4429, %f4428, 0fBFC90FDA, %f6122;
	fma.rn.f32 	%f4430, %f4428, 0fB3A22168, %f4429;
	fma.rn.f32 	%f6123, %f4428, 0fA7C234C5, %f4430;
	abs.f32 	%f993, %f6122;
	setp.ltu.f32 	%p1290, %f993, 0f47CE4780;
	@%p1290 bra 	$L__BB4_1361;
	setp.neu.f32 	%p1291, %f993, 0f7F800000;
	@%p1291 bra 	$L__BB4_1356;
	mov.f32 	%f4433, 0f00000000;
	mul.rn.f32 	%f6123, %f6122, %f4433;
	mov.b32 	%r8848, 0;
	bra.uni 	$L__BB4_1361;
$L__BB4_1356:
	mov.b32 	%r2159, %f6122;
	shl.b32 	%r6555, %r2159, 8;
	or.b32  	%r2160, %r6555, -2147483648;
	mov.b64 	%rd3955, 0;
	mov.b32 	%r8845, 0;
	mov.u64 	%rd3953, __cudart_i2opi_f;
	mov.u64 	%rd3954, %rd1;
$L__BB4_1357:
	.pragma "nounroll";
	ld.global.nc.u32 	%r6556, [%rd3953];
	mad.wide.u32 	%rd2866, %r6556, %r2160, %rd3955;
	shr.u64 	%rd3955, %rd2866, 32;
	st.local.u32 	[%rd3954], %rd2866;
	add.s32 	%r8845, %r8845, 1;
	add.s64 	%rd3954, %rd3954, 4;
	add.s64 	%rd3953, %rd3953, 4;
	setp.ne.s32 	%p1292, %r8845, 6;
	@%p1292 bra 	$L__BB4_1357;
	shr.u32 	%r6557, %r2159, 23;
	st.local.u32 	[%rd1+24], %rd3955;
	and.b32  	%r2163, %r6557, 31;
	and.b32  	%r6558, %r6557, 224;
	add.s32 	%r6559, %r6558, -128;
	shr.u32 	%r6560, %r6559, 5;
	mul.wide.u32 	%rd2867, %r6560, 4;
	sub.s64 	%rd1087, %rd1, %rd2867;
	ld.local.u32 	%r8846, [%rd1087+24];
	ld.local.u32 	%r8847, [%rd1087+20];
	setp.eq.s32 	%p1293, %r2163, 0;
	@%p1293 bra 	$L__BB4_1360;
	shf.l.wrap.b32 	%r8846, %r8847, %r8846, %r2163;
	ld.local.u32 	%r6561, [%rd1087+16];
	shf.l.wrap.b32 	%r8847, %r6561, %r8847, %r2163;
$L__BB4_1360:
	shr.u32 	%r6562, %r8846, 30;
	shf.l.wrap.b32 	%r6563, %r8847, %r8846, 2;
	shl.b32 	%r6564, %r8847, 2;
	shr.u32 	%r6565, %r6563, 31;
	add.s32 	%r6566, %r6565, %r6562;
	neg.s32 	%r6567, %r6566;
	setp.lt.s32 	%p1294, %r2159, 0;
	selp.b32 	%r8848, %r6567, %r6566, %p1294;
	xor.b32  	%r6568, %r6563, %r2159;
	shr.s32 	%r6569, %r6563, 31;
	xor.b32  	%r6570, %r6569, %r6563;
	xor.b32  	%r6571, %r6569, %r6564;
	cvt.u64.u32 	%rd2868, %r6570;
	shl.b64 	%rd2869, %rd2868, 32;
	cvt.u64.u32 	%rd2870, %r6571;
	or.b64  	%rd2871, %rd2869, %rd2870;
	cvt.rn.f64.s64 	%fd309, %rd2871;
	mul.f64 	%fd310, %fd309, 0d3BF921FB54442D19;
	cvt.rn.f32.f64 	%f4431, %fd310;
	neg.f32 	%f4432, %f4431;
	setp.lt.s32 	%p1295, %r6568, 0;
	selp.f32 	%f6123, %f4432, %f4431, %p1295;
$L__BB4_1361:
	add.s32 	%r6573, %r8848, 1;
	mul.rn.f32 	%f4434, %f6123, %f6123;
	and.b32  	%r6574, %r8848, 1;
	setp.eq.b32 	%p1296, %r6574, 1;
	selp.f32 	%f4435, %f6123, 0f3F800000, %p1296;
	fma.rn.f32 	%f4436, %f4434, %f4435, 0f00000000;
	fma.rn.f32 	%f4437, %f4434, 0f37CBAC00, 0fBAB607ED;
	selp.f32 	%f4438, 0fB94D4153, %f4437, %p1296;
	selp.f32 	%f4439, 0f3C0885E4, 0f3D2AAABB, %p1296;
	fma.rn.f32 	%f4440, %f4438, %f4434, %f4439;
	selp.f32 	%f4441, 0fBE2AAAA8, 0fBEFFFFFF, %p1296;
	fma.rn.f32 	%f4442, %f4440, %f4434, %f4441;
	fma.rn.f32 	%f4443, %f4442, %f4436, %f4435;
	and.b32  	%r6575, %r6573, 2;
	setp.eq.s32 	%p1297, %r6575, 0;
	mov.f32 	%f4444, 0f00000000;
	sub.f32 	%f4445, %f4444, %f4443;
	selp.f32 	%f6125, %f4443, %f4445, %p1297;
	setp.geu.f32 	%p1298, %f2, 0f41100000;
	@%p1298 bra 	$L__BB4_1371;
	mul.f32 	%f4446, %f6125, 0f3F22F983;
	cvt.rni.s32.f32 	%r8852, %f4446;
	cvt.rn.f32.s32 	%f4447, %r8852;
	fma.rn.f32 	%f4448, %f4447, 0fBFC90FDA, %f6125;
	fma.rn.f32 	%f4449, %f4447, 0fB3A22168, %f4448;
	fma.rn.f32 	%f6124, %f4447, 0fA7C234C5, %f4449;
	abs.f32 	%f999, %f6125;
	setp.ltu.f32 	%p1299, %f999, 0f47CE4780;
	@%p1299 bra 	$L__BB4_1370;
	setp.neu.f32 	%p1300, %f999, 0f7F800000;
	@%p1300 bra 	$L__BB4_1365;
	mov.f32 	%f4452, 0f00000000;
	mul.rn.f32 	%f6124, %f6125, %f4452;
	mov.b32 	%r8852, 0;
	bra.uni 	$L__BB4_1370;
$L__BB4_1365:
	mov.b32 	%r2173, %f6125;
	shl.b32 	%r6577, %r2173, 8;
	or.b32  	%r2174, %r6577, -2147483648;
	mov.b64 	%rd3958, 0;
	mov.b32 	%r8849, 0;
	mov.u64 	%rd3956, __cudart_i2opi_f;
	mov.u64 	%rd3957, %rd1;
$L__BB4_1366:
	.pragma "nounroll";
	ld.global.nc.u32 	%r6578, [%rd3956];
	mad.wide.u32 	%rd2874, %r6578, %r2174, %rd3958;
	shr.u64 	%rd3958, %rd2874, 32;
	st.local.u32 	[%rd3957], %rd2874;
	add.s32 	%r8849, %r8849, 1;
	add.s64 	%rd3957, %rd3957, 4;
	add.s64 	%rd3956, %rd3956, 4;
	setp.ne.s32 	%p1301, %r8849, 6;
	@%p1301 bra 	$L__BB4_1366;
	shr.u32 	%r6579, %r2173, 23;
	st.local.u32 	[%rd1+24], %rd3958;
	and.b32  	%r2177, %r6579, 31;
	and.b32  	%r6580, %r6579, 224;
	add.s32 	%r6581, %r6580, -128;
	shr.u32 	%r6582, %r6581, 5;
	mul.wide.u32 	%rd2875, %r6582, 4;
	sub.s64 	%rd1094, %rd1, %rd2875;
	ld.local.u32 	%r8850, [%rd1094+24];
	ld.local.u32 	%r8851, [%rd1094+20];
	setp.eq.s32 	%p1302, %r2177, 0;
	@%p1302 bra 	$L__BB4_1369;
	shf.l.wrap.b32 	%r8850, %r8851, %r8850, %r2177;
	ld.local.u32 	%r6583, [%rd1094+16];
	shf.l.wrap.b32 	%r8851, %r6583, %r8851, %r2177;
$L__BB4_1369:
	shr.u32 	%r6584, %r8850, 30;
	shf.l.wrap.b32 	%r6585, %r8851, %r8850, 2;
	shl.b32 	%r6586, %r8851, 2;
	shr.u32 	%r6587, %r6585, 31;
	add.s32 	%r6588, %r6587, %r6584;
	neg.s32 	%r6589, %r6588;
	setp.lt.s32 	%p1303, %r2173, 0;
	selp.b32 	%r8852, %r6589, %r6588, %p1303;
	xor.b32  	%r6590, %r6585, %r2173;
	shr.s32 	%r6591, %r6585, 31;
	xor.b32  	%r6592, %r6591, %r6585;
	xor.b32  	%r6593, %r6591, %r6586;
	cvt.u64.u32 	%rd2876, %r6592;
	shl.b64 	%rd2877, %rd2876, 32;
	cvt.u64.u32 	%rd2878, %r6593;
	or.b64  	%rd2879, %rd2877, %rd2878;
	cvt.rn.f64.s64 	%fd311, %rd2879;
	mul.f64 	%fd312, %fd311, 0d3BF921FB54442D19;
	cvt.rn.f32.f64 	%f4450, %fd312;
	neg.f32 	%f4451, %f4450;
	setp.lt.s32 	%p1304, %r6590, 0;
	selp.f32 	%f6124, %f4451, %f4450, %p1304;
$L__BB4_1370:
	add.s32 	%r6595, %r8852, 1;
	mul.rn.f32 	%f4453, %f6124, %f6124;
	and.b32  	%r6596, %r8852, 1;
	setp.eq.b32 	%p1305, %r6596, 1;
	selp.f32 	%f4454, %f6124, 0f3F800000, %p1305;
	fma.rn.f32 	%f4455, %f4453, %f4454, 0f00000000;
	fma.rn.f32 	%f4456, %f4453, 0f37CBAC00, 0fBAB607ED;
	selp.f32 	%f4457, 0fB94D4153, %f4456, %p1305;
	selp.f32 	%f4458, 0f3C0885E4, 0f3D2AAABB, %p1305;
	fma.rn.f32 	%f4459, %f4457, %f4453, %f4458;
	selp.f32 	%f4460, 0fBE2AAAA8, 0fBEFFFFFF, %p1305;
	fma.rn.f32 	%f4461, %f4459, %f4453, %f4460;
	fma.rn.f32 	%f4462, %f4461, %f4455, %f4454;
	and.b32  	%r6597, %r6595, 2;
	setp.eq.s32 	%p1306, %r6597, 0;
	mov.f32 	%f4463, 0f00000000;
	sub.f32 	%f4464, %f4463, %f4462;
	selp.f32 	%f6125, %f4462, %f4464, %p1306;
$L__BB4_1371:
	setp.geu.f32 	%p1307, %f747, 0f40C00000;
	@%p1307 bra 	$L__BB4_1381;
	mul.f32 	%f4465, %f6125, 0f3F22F983;
	cvt.rni.s32.f32 	%r8856, %f4465;
	cvt.rn.f32.s32 	%f4466, %r8856;
	fma.rn.f32 	%f4467, %f4466, 0fBFC90FDA, %f6125;
	fma.rn.f32 	%f4468, %f4466, 0fB3A22168, %f4467;
	fma.rn.f32 	%f6126, %f4466, 0fA7C234C5, %f4468;
	abs.f32 	%f1006, %f6125;
	setp.ltu.f32 	%p1308, %f1006, 0f47CE4780;
	@%p1308 bra 	$L__BB4_1380;
	setp.neu.f32 	%p1309, %f1006, 0f7F800000;
	@%p1309 bra 	$L__BB4_1375;
	mov.f32 	%f4471, 0f00000000;
	mul.rn.f32 	%f6126, %f6125, %f4471;
	mov.b32 	%r8856, 0;
	bra.uni 	$L__BB4_1380;
$L__BB4_1375:
	mov.b32 	%r2187, %f6125;
	shl.b32 	%r6599, %r2187, 8;
	or.b32  	%r2188, %r6599, -2147483648;
	mov.b64 	%rd3961, 0;
	mov.b32 	%r8853, 0;
	mov.u64 	%rd3959, __cudart_i2opi_f;
	mov.u64 	%rd3960, %rd1;
$L__BB4_1376:
	.pragma "nounroll";
	ld.global.nc.u32 	%r6600, [%rd3959];
	mad.wide.u32 	%rd2882, %r6600, %r2188, %rd3961;
	shr.u64 	%rd3961, %rd2882, 32;
	st.local.u32 	[%rd3960], %rd2882;
	add.s32 	%r8853, %r8853, 1;
	add.s64 	%rd3960, %rd3960, 4;
	add.s64 	%rd3959, %rd3959, 4;
	setp.ne.s32 	%p1310, %r8853, 6;
	@%p1310 bra 	$L__BB4_1376;
	shr.u32 	%r6601, %r2187, 23;
	st.local.u32 	[%rd1+24], %rd3961;
	and.b32  	%r2191, %r6601, 31;
	and.b32  	%r6602, %r6601, 224;
	add.s32 	%r6603, %r6602, -128;
	shr.u32 	%r6604, %r6603, 5;
	mul.wide.u32 	%rd2883, %r6604, 4;
	sub.s64 	%rd1101, %rd1, %rd2883;
	ld.local.u32 	%r8854, [%rd1101+24];
	ld.local.u32 	%r8855, [%rd1101+20];
	setp.eq.s32 	%p1311, %r2191, 0;
	@%p1311 bra 	$L__BB4_1379;
	shf.l.wrap.b32 	%r8854, %r8855, %r8854, %r2191;
	ld.local.u32 	%r6605, [%rd1101+16];
	shf.l.wrap.b32 	%r8855, %r6605, %r8855, %r2191;
$L__BB4_1379:
	shr.u32 	%r6606, %r8854, 30;
	shf.l.wrap.b32 	%r6607, %r8855, %r8854, 2;
	shl.b32 	%r6608, %r8855, 2;
	shr.u32 	%r6609, %r6607, 31;
	add.s32 	%r6610, %r6609, %r6606;
	neg.s32 	%r6611, %r6610;
	setp.lt.s32 	%p1312, %r2187, 0;
	selp.b32 	%r8856, %r6611, %r6610, %p1312;
	xor.b32  	%r6612, %r6607, %r2187;
	shr.s32 	%r6613, %r6607, 31;
	xor.b32  	%r6614, %r6613, %r6607;
	xor.b32  	%r6615, %r6613, %r6608;
	cvt.u64.u32 	%rd2884, %r6614;
	shl.b64 	%rd2885, %rd2884, 32;
	cvt.u64.u32 	%rd2886, %r6615;
	or.b64  	%rd2887, %rd2885, %rd2886;
	cvt.rn.f64.s64 	%fd313, %rd2887;
	mul.f64 	%fd314, %fd313, 0d3BF921FB54442D19;
	cvt.rn.f32.f64 	%f4469, %fd314;
	neg.f32 	%f4470, %f4469;
	setp.lt.s32 	%p1313, %r6612, 0;
	selp.f32 	%f6126, %f4470, %f4469, %p1313;
$L__BB4_1380:
	mul.rn.f32 	%f4472, %f6126, %f6126;
	and.b32  	%r6617, %r8856, 1;
	setp.eq.b32 	%p1314, %r6617, 1;
	selp.f32 	%f4473, 0f3F800000, %f6126, %p1314;
	fma.rn.f32 	%f4474, %f4472, %f4473, 0f00000000;
	fma.rn.f32 	%f4475, %f4472, 0f37CBAC00, 0fBAB607ED;
	selp.f32 	%f4476, %f4475, 0fB94D4153, %p1314;
	selp.f32 	%f4477, 0f3D2AAABB, 0f3C0885E4, %p1314;
	fma.rn.f32 	%f4478, %f4476, %f4472, %f4477;
	selp.f32 	%f4479, 0fBEFFFFFF, 0fBE2AAAA8, %p1314;
	fma.rn.f32 	%f4480, %f4478, %f4472, %f4479;
	fma.rn.f32 	%f4481, %f4480, %f4474, %f4473;
	and.b32  	%r6618, %r8856, 2;
	setp.eq.s32 	%p1315, %r6618, 0;
	mov.f32 	%f4482, 0f00000000;
	sub.f32 	%f4483, %f4482, %f4481;
	selp.f32 	%f6125, %f4481, %f4483, %p1315;
$L__BB4_1381:
	setp.leu.f32 	%p1316, %f6125, %f2;
	@%p1316 bra 	$L__BB4_1391;
	mul.f32 	%f4484, %f6125, 0f3F22F983;
	cvt.rni.s32.f32 	%r8860, %f4484;
	cvt.rn.f32.s32 	%f4485, %r8860;
	fma.rn.f32 	%f4486, %f4485, 0fBFC90FDA, %f6125;
	fma.rn.f32 	%f4487, %f4485, 0fB3A22168, %f4486;
	fma.rn.f32 	%f6128, %f4485, 0fA7C234C5, %f4487;
	abs.f32 	%f1013, %f6125;
	setp.ltu.f32 	%p1317, %f1013, 0f47CE4780;
	@%p1317 bra 	$L__BB4_1390;
	setp.neu.f32 	%p1318, %f1013, 0f7F800000;
	@%p1318 bra 	$L__BB4_1385;
	mov.f32 	%f4490, 0f00000000;
	mul.rn.f32 	%f6128, %f6125, %f4490;
	mov.b32 	%r8860, 0;
	bra.uni 	$L__BB4_1390;
$L__BB4_1385:
	mov.b32 	%r2201, %f6125;
	shl.b32 	%r6620, %r2201, 8;
	or.b32  	%r2202, %r6620, -2147483648;
	mov.b64 	%rd3964, 0;
	mov.b32 	%r8857, 0;
	mov.u64 	%rd3962, __cudart_i2opi_f;
	mov.u64 	%rd3963, %rd1;
$L__BB4_1386:
	.pragma "nounroll";
	ld.global.nc.u32 	%r6621, [%rd3962];
	mad.wide.u32 	%rd2890, %r6621, %r2202, %rd3964;
	shr.u64 	%rd3964, %rd2890, 32;
	st.local.u32 	[%rd3963], %rd2890;
	add.s32 	%r8857, %r8857, 1;
	add.s64 	%rd3963, %rd3963, 4;
	add.s64 	%rd3962, %rd3962, 4;
	setp.ne.s32 	%p1319, %r8857, 6;
	@%p1319 bra 	$L__BB4_1386;
	shr.u32 	%r6622, %r2201, 23;
	st.local.u32 	[%rd1+24], %rd3964;
	and.b32  	%r2205, %r6622, 31;
	and.b32  	%r6623, %r6622, 224;
	add.s32 	%r6624, %r6623, -128;
	shr.u32 	%r6625, %r6624, 5;
	mul.wide.u32 	%rd2891, %r6625, 4;
	sub.s64 	%rd1108, %rd1, %rd2891;
	ld.local.u32 	%r8858, [%rd1108+24];
	ld.local.u32 	%r8859, [%rd1108+20];
	setp.eq.s32 	%p1320, %r2205, 0;
	@%p1320 bra 	$L__BB4_1389;
	shf.l.wrap.b32 	%r8858, %r8859, %r8858, %r2205;
	ld.local.u32 	%r6626, [%rd1108+16];
	shf.l.wrap.b32 	%r8859, %r6626, %r8859, %r2205;
$L__BB4_1389:
	shr.u32 	%r6627, %r8858, 30;
	shf.l.wrap.b32 	%r6628, %r8859, %r8858, 2;
	shl.b32 	%r6629, %r8859, 2;
	shr.u32 	%r6630, %r6628, 31;
	add.s32 	%r6631, %r6630, %r6627;
	neg.s32 	%r6632, %r6631;
	setp.lt.s32 	%p1321, %r2201, 0;
	selp.b32 	%r8860, %r6632, %r6631, %p1321;
	xor.b32  	%r6633, %r6628, %r2201;
	shr.s32 	%r6634, %r6628, 31;
	xor.b32  	%r6635, %r6634, %r6628;
	xor.b32  	%r6636, %r6634, %r6629;
	cvt.u64.u32 	%rd2892, %r6635;
	shl.b64 	%rd2893, %rd2892, 32;
	cvt.u64.u32 	%rd2894, %r6636;
	or.b64  	%rd2895, %rd2893, %rd2894;
	cvt.rn.f64.s64 	%fd315, %rd2895;
	mul.f64 	%fd316, %fd315, 0d3BF921FB54442D19;
	cvt.rn.f32.f64 	%f4488, %fd316;
	neg.f32 	%f4489, %f4488;
	setp.lt.s32 	%p1322, %r6633, 0;
	selp.f32 	%f6128, %f4489, %f4488, %p1322;
$L__BB4_1390:
	mul.rn.f32 	%f4491, %f6128, %f6128;
	and.b32  	%r6638, %r8860, 1;
	setp.eq.b32 	%p1323, %r6638, 1;
	selp.f32 	%f4492, 0f3F800000, %f6128, %p1323;
	fma.rn.f32 	%f4493, %f4491, %f4492, 0f00000000;
	fma.rn.f32 	%f4494, %f4491, 0f37CBAC00, 0fBAB607ED;
	selp.f32 	%f4495, %f4494, 0fB94D4153, %p1323;
	selp.f32 	%f4496, 0f3D2AAABB, 0f3C0885E4, %p1323;
	fma.rn.f32 	%f4497, %f4495, %f4491, %f4496;
	selp.f32 	%f4498, 0fBEFFFFFF, 0fBE2AAAA8, %p1323;
	fma.rn.f32 	%f4499, %f4497, %f4491, %f4498;
	fma.rn.f32 	%f4500, %f4499, %f4493, %f4492;
	and.b32  	%r6639, %r8860, 2;
	setp.eq.s32 	%p1324, %r6639, 0;
	mov.f32 	%f4501, 0f00000000;
	sub.f32 	%f4502, %f4501, %f4500;
	selp.f32 	%f6125, %f4500, %f4502, %p1324;
$L__BB4_1391:
	mul.f32 	%f4503, %f6125, 0f3F22F983;
	cvt.rni.s32.f32 	%r8864, %f4503;
	cvt.rn.f32.s32 	%f4504, %r8864;
	fma.rn.f32 	%f4505, %f4504, 0fBFC90FDA, %f6125;
	fma.rn.f32 	%f4506, %f4504, 0fB3A22168, %f4505;
	fma.rn.f32 	%f6130, %f4504, 0fA7C234C5, %f4506;
	abs.f32 	%f1020, %f6125;
	setp.ltu.f32 	%p1325, %f1020, 0f47CE4780;
	@%p1325 bra 	$L__BB4_1399;
	setp.neu.f32 	%p1326, %f1020, 0f7F800000;
	@%p1326 bra 	$L__BB4_1394;
	mov.f32 	%f4509, 0f00000000;
	mul.rn.f32 	%f6130, %f6125, %f4509;
	mov.b32 	%r8864, 0;
	bra.uni 	$L__BB4_1399;
$L__BB4_1394:
	mov.b32 	%r2215, %f6125;
	shl.b32 	%r6641, %r2215, 8;
	or.b32  	%r2216, %r6641, -2147483648;
	mov.b64 	%rd3967, 0;
	mov.b32 	%r8861, 0;
	mov.u64 	%rd3965, __cudart_i2opi_f;
	mov.u64 	%rd3966, %rd1;
$L__BB4_1395:
	.pragma "nounroll";
	ld.global.nc.u32 	%r6642, [%rd3965];
	mad.wide.u32 	%rd2898, %r6642, %r2216, %rd3967;
	shr.u64 	%rd3967, %rd2898, 32;
	st.local.u32 	[%rd3966], %rd2898;
	add.s32 	%r8861, %r8861, 1;
	add.s64 	%rd3966, %rd3966, 4;
	add.s64 	%rd3965, %rd3965, 4;
	setp.ne.s32 	%p1327, %r8861, 6;
	@%p1327 bra 	$L__BB4_1395;
	shr.u32 	%r6643, %r2215, 23;
	st.local.u32 	[%rd1+24], %rd3967;
	and.b32  	%r2219, %r6643, 31;
	and.b32  	%r6644, %r6643, 224;
	add.s32 	%r6645, %r6644, -128;
	shr.u32 	%r6646, %r6645, 5;
	mul.wide.u32 	%rd2899, %r6646, 4;
	sub.s64 	%rd1115, %rd1, %rd2899;
	ld.local.u32 	%r8862, [%rd1115+24];
	ld.local.u32 	%r8863, [%rd1115+20];
	setp.eq.s32 	%p1328, %r2219, 0;
	@%p1328 bra 	$L__BB4_1398;
	shf.l.wrap.b32 	%r8862, %r8863, %r8862, %r2219;
	ld.local.u32 	%r6647, [%rd1115+16];
	shf.l.wrap.b32 	%r8863, %r6647, %r8863, %r2219;
$L__BB4_1398:
	shr.u32 	%r6648, %r8862, 30;
	shf.l.wrap.b32 	%r6649, %r8863, %r8862, 2;
	shl.b32 	%r6650, %r8863, 2;
	shr.u32 	%r6651, %r6649, 31;
	add.s32 	%r6652, %r6651, %r6648;
	neg.s32 	%r6653, %r6652;
	setp.lt.s32 	%p1329, %r2215, 0;
	selp.b32 	%r8864, %r6653, %r6652, %p1329;
	xor.b32  	%r6654, %r6649, %r2215;
	shr.s32 	%r6655, %r6649, 31;
	xor.b32  	%r6656, %r6655, %r6649;
	xor.b32  	%r6657, %r6655, %r6650;
	cvt.u64.u32 	%rd2900, %r6656;
	shl.b64 	%rd2901, %rd2900, 32;
	cvt.u64.u32 	%rd2902, %r6657;
	or.b64  	%rd2903, %rd2901, %rd2902;
	cvt.rn.f64.s64 	%fd317, %rd2903;
	mul.f64 	%fd318, %fd317, 0d3BF921FB54442D19;
	cvt.rn.f32.f64 	%f4507, %fd318;
	neg.f32 	%f4508, %f4507;
	setp.lt.s32 	%p1330, %r6654, 0;
	selp.f32 	%f6130, %f4508, %f4507, %p1330;
$L__BB4_1399:
	add.s32 	%r6659, %r8864, 1;
	mul.rn.f32 	%f4510, %f6130, %f6130;
	and.b32  	%r6660, %r8864, 1;
	setp.eq.b32 	%p1331, %r6660, 1;
	selp.f32 	%f4511, %f6130, 0f3F800000, %p1331;
	fma.rn.f32 	%f4512, %f4510, %f4511, 0f00000000;
	fma.rn.f32 	%f4513, %f4510, 0f37CBAC00, 0fBAB607ED;
	selp.f32 	%f4514, 0fB94D4153, %f4513, %p1331;
	selp.f32 	%f4515, 0f3C0885E4, 0f3D2AAABB, %p1331;
	fma.rn.f32 	%f4516, %f4514, %f4510, %f4515;
	selp.f32 	%f4517, 0fBE2AAAA8, 0fBEFFFFFF, %p1331;
	fma.rn.f32 	%f4518, %f4516, %f4510, %f4517;
	fma.rn.f32 	%f4519, %f4518, %f4512, %f4511;
	and.b32  	%r6661, %r6659, 2;
	setp.eq.s32 	%p1332, %r6661, 0;
	mov.f32 	%f4520, 0f00000000;
	sub.f32 	%f4521, %f4520, %f4519;
	selp.f32 	%f6132, %f4519, %f4521, %p1332;
	setp.leu.f32 	%p1333, %f6132, %f6179;
	@%p1333 bra 	$L__BB4_1409;
	mul.f32 	%f4522, %f6132, 0f3F22F983;
	cvt.rni.s32.f32 	%r8868, %f4522;
	cvt.rn.f32.s32 	%f4523, %r8868;
	fma.rn.f32 	%f4524, %f4523, 0fBFC90FDA, %f6132;
	fma.rn.f32 	%f4525, %f4523, 0fB3A22168, %f4524;
	fma.rn.f32 	%f6131, %f4523, 0fA7C234C5, %f4525;
	abs.f32 	%f1026, %f6132;
	setp.ltu.f32 	%p1334, %f1026, 0f47CE4780;
	@%p1334 bra 	$L__BB4_1408;
	setp.neu.f32 	%p1335, %f1026, 0f7F800000;
	@%p1335 bra 	$L__BB4_1403;
	mov.f32 	%f4528, 0f00000000;
	mul.rn.f32 	%f6131, %f6132, %f4528;
	mov.b32 	%r8868, 0;
	bra.uni 	$L__BB4_1408;
$L__BB4_1403:
	mov.b32 	%r2229, %f6132;
	shl.b32 	%r6663, %r2229, 8;
	or.b32  	%r2230, %r6663, -2147483648;
	mov.b64 	%rd3970, 0;
	mov.b32 	%r8865, 0;
	mov.u64 	%rd3968, __cudart_i2opi_f;
	mov.u64 	%rd3969, %rd1;
$L__BB4_1404:
	.pragma "nounroll";
	ld.global.nc.u32 	%r6664, [%rd3968];
	mad.wide.u32 	%rd2906, %r6664, %r2230, %rd3970;
	shr.u64 	%rd3970, %rd2906, 32;
	st.local.u32 	[%rd3969], %rd2906;
	add.s32 	%r8865, %r8865, 1;
	add.s64 	%rd3969, %rd3969, 4;
	add.s64 	%rd3968, %rd3968, 4;
	setp.ne.s32 	%p1336, %r8865, 6;
	@%p1336 bra 	$L__BB4_1404;
	shr.u32 	%r6665, %r2229, 23;
	st.local.u32 	[%rd1+24], %rd3970;
	and.b32  	%r2233, %r6665, 31;
	and.b32  	%r6666, %r6665, 224;
	add.s32 	%r6667, %r6666, -128;
	shr.u32 	%r6668, %r6667, 5;
	mul.wide.u32 	%rd2907, %r6668, 4;
	sub.s64 	%rd1122, %rd1, %rd2907;
	ld.local.u32 	%r8866, [%rd1122+24];
	ld.local.u32 	%r8867, [%rd1122+20];
	setp.eq.s32 	%p1337, %r2233, 0;
	@%p1337 bra 	$L__BB4_1407;
	shf.l.wrap.b32 	%r8866, %r8867, %r8866, %r2233;
	ld.local.u32 	%r6669, [%rd1122+16];
	shf.l.wrap.b32 	%r8867, %r6669, %r8867, %r2233;
$L__BB4_1407:
	shr.u32 	%r6670, %r8866, 30;
	shf.l.wrap.b32 	%r6671, %r8867, %r8866, 2;
	shl.b32 	%r6672, %r8867, 2;
	shr.u32 	%r6673, %r6671, 31;
	add.s32 	%r6674, %r6673, %r6670;
	neg.s32 	%r6675, %r6674;
	setp.lt.s32 	%p1338, %r2229, 0;
	selp.b32 	%r8868, %r6675, %r6674, %p1338;
	xor.b32  	%r6676, %r6671, %r2229;
	shr.s32 	%r6677, %r6671, 31;
	xor.b32  	%r6678, %r6677, %r6671;
	xor.b32  	%r6679, %r6677, %r6672;
	cvt.u64.u32 	%rd2908, %r6678;
	shl.b64 	%rd2909, %rd2908, 32;
	cvt.u64.u32 	%rd2910, %r6679;
	or.b64  	%rd2911, %rd2909, %rd2910;
	cvt.rn.f64.s64 	%fd319, %rd2911;
	mul.f64 	%fd320, %fd319, 0d3BF921FB54442D19;
	cvt.rn.f32.f64 	%f4526, %fd320;
	neg.f32 	%f4527, %f4526;
	setp.lt.s32 	%p1339, %r6676, 0;
	selp.f32 	%f6131, %f4527, %f4526, %p1339;
$L__BB4_1408:
	add.s32 	%r6681, %r8868, 1;
	mul.rn.f32 	%f4529, %f6131, %f6131;
	and.b32  	%r6682, %r8868, 1;
	setp.eq.b32 	%p1340, %r6682, 1;
	selp.f32 	%f4530, %f6131, 0f3F800000, %p1340;
	fma.rn.f32 	%f4531, %f4529, %f4530, 0f00000000;
	fma.rn.f32 	%f4532, %f4529, 0f37CBAC00, 0fBAB607ED;
	selp.f32 	%f4533, 0fB94D4153, %f4532, %p1340;
	selp.f32 	%f4534, 0f3C0885E4, 0f3D2AAABB, %p1340;
	fma.rn.f32 	%f4535, %f4533, %f4529, %f4534;
	selp.f32 	%f4536, 0fBE2AAAA8, 0fBEFFFFFF, %p1340;
	fma.rn.f32 	%f4537, %f4535, %f4529, %f4536;
	fma.rn.f32 	%f4538, %f4537, %f4531, %f4530;
	and.b32  	%r6683, %r6681, 2;
	setp.eq.s32 	%p1341, %r6683, 0;
	mov.f32 	%f4539, 0f00000000;
	sub.f32 	%f4540, %f4539, %f4538;
	selp.f32 	%f6132, %f4538, %f4540, %p1341;
$L__BB4_1409:
	mul.f32 	%f4541, %f6132, 0f3F22F983;
	cvt.rni.s32.f32 	%r8872, %f4541;
	cvt.rn.f32.s32 	%f4542, %r8872;
	fma.rn.f32 	%f4543, %f4542, 0fBFC90FDA, %f6132;
	fma.rn.f32 	%f4544, %f4542, 0fB3A22168, %f4543;
	fma.rn.f32 	%f6133, %f4542, 0fA7C234C5, %f4544;
	abs.f32 	%f1033, %f6132;
	setp.ltu.f32 	%p1342, %f1033, 0f47CE4780;
	@%p1342 bra 	$L__BB4_1417;
	setp.neu.f32 	%p1343, %f1033, 0f7F800000;
	@%p1343 bra 	$L__BB4_1412;
	mov.f32 	%f4547, 0f00000000;
	mul.rn.f32 	%f6133, %f6132, %f4547;
	mov.b32 	%r8872, 0;
	bra.uni 	$L__BB4_1417;
$L__BB4_1412:
	mov.b32 	%r2243, %f6132;
	shl.b32 	%r6685, %r2243, 8;
	or.b32  	%r2244, %r6685, -2147483648;
	mov.b64 	%rd3973, 0;
	mov.b32 	%r8869, 0;
	mov.u64 	%rd3971, __cudart_i2opi_f;
	mov.u64 	%rd3972, %rd1;
$L__BB4_1413:
	.pragma "nounroll";
	ld.global.nc.u32 	%r6686, [%rd3971];
	mad.wide.u32 	%rd2914, %r6686, %r2244, %rd3973;
	shr.u64 	%rd3973, %rd2914, 32;
	st.local.u32 	[%rd3972], %rd2914;
	add.s32 	%r8869, %r8869, 1;
	add.s64 	%rd3972, %rd3972, 4;
	add.s64 	%rd3971, %rd3971, 4;
	setp.ne.s32 	%p1344, %r8869, 6;
	@%p1344 bra 	$L__BB4_1413;
	shr.u32 	%r6687, %r2243, 23;
	st.local.u32 	[%rd1+24], %rd3973;
	and.b32  	%r2247, %r6687, 31;
	and.b32  	%r6688, %r6687, 224;
	add.s32 	%r6689, %r6688, -128;
	shr.u32 	%r6690, %r6689, 5;
	mul.wide.u32 	%rd2915, %r6690, 4;
	sub.s64 	%rd1129, %rd1, %rd2915;
	ld.local.u32 	%r8870, [%rd1129+24];
	ld.local.u32 	%r8871, [%rd1129+20];
	setp.eq.s32 	%p1345, %r2247, 0;
	@%p1345 bra 	$L__BB4_1416;
	shf.l.wrap.b32 	%r8870, %r8871, %r8870, %r2247;
	ld.local.u32 	%r6691, [%rd1129+16];
	shf.l.wrap.b32 	%r8871, %r6691, %r8871, %r2247;
$L__BB4_1416:
	shr.u32 	%r6692, %r8870, 30;
	shf.l.wrap.b32 	%r6693, %r8871, %r8870, 2;
	shl.b32 	%r6694, %r8871, 2;
	shr.u32 	%r6695, %r6693, 31;
	add.s32 	%r6696, %r6695, %r6692;
	neg.s32 	%r6697, %r6696;
	setp.lt.s32 	%p1346, %r2243, 0;
	selp.b32 	%r8872, %r6697, %r6696, %p1346;
	xor.b32  	%r6698, %r6693, %r2243;
	shr.s32 	%r6699, %r6693, 31;
	xor.b32  	%r6700, %r6699, %r6693;
	xor.b32  	%r6701, %r6699, %r6694;
	cvt.u64.u32 	%rd2916, %r6700;
	shl.b64 	%rd2917, %rd2916, 32;
	cvt.u64.u32 	%rd2918, %r6701;
	or.b64  	%rd2919, %rd2917, %rd2918;
	cvt.rn.f64.s64 	%fd321, %rd2919;
	mul.f64 	%fd322, %fd321, 0d3BF921FB54442D19;
	cvt.rn.f32.f64 	%f4545, %fd322;
	neg.f32 	%f4546, %f4545;
	setp.lt.s32 	%p1347, %r6698, 0;
	selp.f32 	%f6133, %f4546, %f4545, %p1347;
$L__BB4_1417:
	mul.rn.f32 	%f4548, %f6133, %f6133;
	and.b32  	%r6703, %r8872, 1;
	setp.eq.b32 	%p1348, %r6703, 1;
	selp.f32 	%f4549, 0f3F800000, %f6133, %p1348;
	fma.rn.f32 	%f4550, %f4548, %f4549, 0f00000000;
	fma.rn.f32 	%f4551, %f4548, 0f37CBAC00, 0fBAB607ED;
	selp.f32 	%f4552, %f4551, 0fB94D4153, %p1348;
	selp.f32 	%f4553, 0f3D2AAABB, 0f3C0885E4, %p1348;
	fma.rn.f32 	%f4554, %f4552, %f4548, %f4553;
	selp.f32 	%f4555, 0fBEFFFFFF, 0fBE2AAAA8, %p1348;
	fma.rn.f32 	%f4556, %f4554, %f4548, %f4555;
	fma.rn.f32 	%f4557, %f4556, %f4550, %f4549;
	and.b32  	%r6704, %r8872, 2;
	setp.eq.s32 	%p1349, %r6704, 0;
	mov.f32 	%f4558, 0f00000000;
	sub.f32 	%f4559, %f4558, %f4557;
	selp.f32 	%f6135, %f4557, %f4559, %p1349;
	setp.leu.f32 	%p1350, %f2, 0f3F800000;
	@%p1350 bra 	$L__BB4_1427;
	mul.f32 	%f4560, %f6135, 0f3F22F983;
	cvt.rni.s32.f32 	%r8876, %f4560;
	cvt.rn.f32.s32 	%f4561, %r8876;
	fma.rn.f32 	%f4562, %f4561, 0fBFC90FDA, %f6135;
	fma.rn.f32 	%f4563, %f4561, 0fB3A22168, %f4562;
	fma.rn.f32 	%f6134, %f4561, 0fA7C234C5, %f4563;
	abs.f32 	%f1039, %f6135;
	setp.ltu.f32 	%p1351, %f1039, 0f47CE4780;
	@%p1351 bra 	$L__BB4_1426;
	setp.neu.f32 	%p1352, %f1039, 0f7F800000;
	@%p1352 bra 	$L__BB4_1421;
	mov.f32 	%f4566, 0f00000000;
	mul.rn.f32 	%f6134, %f6135, %f4566;
	mov.b32 	%r8876, 0;
	bra.uni 	$L__BB4_1426;
$L__BB4_1421:
	mov.b32 	%r2257, %f6135;
	shl.b32 	%r6706, %r2257, 8;
	or.b32  	%r2258, %r6706, -2147483648;
	mov.b64 	%rd3976, 0;
	mov.b32 	%r8873, 0;
	mov.u64 	%rd3974, __cudart_i2opi_f;
	mov.u64 	%rd3975, %rd1;
$L__BB4_1422:
	.pragma "nounroll";
	ld.global.nc.u32 	%r6707, [%rd3974];
	mad.wide.u32 	%rd2922, %r6707, %r2258, %rd3976;
	shr.u64 	%rd3976, %rd2922, 32;
	st.local.u32 	[%rd3975], %rd2922;
	add.s32 	%r8873, %r8873, 1;
	add.s64 	%rd3975, %rd3975, 4;
	add.s64 	%rd3974, %rd3974, 4;
	setp.ne.s32 	%p1353, %r8873, 6;
	@%p1353 bra 	$L__BB4_1422;
	shr.u32 	%r6708, %r2257, 23;
	st.local.u32 	[%rd1+24], %rd3976;
	and.b32  	%r2261, %r6708, 31;
	and.b32  	%r6709, %r6708, 224;
	add.s32 	%r6710, %r6709, -128;
	shr.u32 	%r6711, %r6710, 5;
	mul.wide.u32 	%rd2923, %r6711, 4;
	sub.s64 	%rd1136, %rd1, %rd2923;
	ld.local.u32 	%r8874, [%rd1136+24];
	ld.local.u32 	%r8875, [%rd1136+20];
	setp.eq.s32 	%p1354, %r2261, 0;
	@%p1354 bra 	$L__BB4_1425;
	shf.l.wrap.b32 	%r8874, %r8875, %r8874, %r2261;
	ld.local.u32 	%r6712, [%rd1136+16];
	shf.l.wrap.b32 	%r8875, %r6712, %r8875, %r2261;
$L__BB4_1425:
	shr.u32 	%r6713, %r8874, 30;
	shf.l.wrap.b32 	%r6714, %r8875, %r8874, 2;
	shl.b32 	%r6715, %r8875, 2;
	shr.u32 	%r6716, %r6714, 31;
	add.s32 	%r6717, %r6716, %r6713;
	neg.s32 	%r6718, %r6717;
	setp.lt.s32 	%p1355, %r2257, 0;
	selp.b32 	%r8876, %r6718, %r6717, %p1355;
	xor.b32  	%r6719, %r6714, %r2257;
	shr.s32 	%r6720, %r6714, 31;
	xor.b32  	%r6721, %r6720, %r6714;
	xor.b32  	%r6722, %r6720, %r6715;
	cvt.u64.u32 	%rd2924, %r6721;
	shl.b64 	%rd2925, %rd2924, 32;
	cvt.u64.u32 	%rd2926, %r6722;
	or.b64  	%rd2927, %rd2925, %rd2926;
	cvt.rn.f64.s64 	%fd323, %rd2927;
	mul.f64 	%fd324, %fd323, 0d3BF921FB54442D19;
	cvt.rn.f32.f64 	%f4564, %fd324;
	neg.f32 	%f4565, %f4564;
	setp.lt.s32 	%p1356, %r6719, 0;
	selp.f32 	%f6134, %f4565, %f4564, %p1356;
$L__BB4_1426:
	mul.rn.f32 	%f4567, %f6134, %f6134;
	and.b32  	%r6724, %r8876, 1;
	setp.eq.b32 	%p1357, %r6724, 1;
	selp.f32 	%f4568, 0f3F800000, %f6134, %p1357;
	fma.rn.f32 	%f4569, %f4567, %f4568, 0f00000000;
	fma.rn.f32 	%f4570, %f4567, 0f37CBAC00, 0fBAB607ED;
	selp.f32 	%f4571, %f4570, 0fB94D4153, %p1357;
	selp.f32 	%f4572, 0f3D2AAABB, 0f3C0885E4, %p1357;
	fma.rn.f32 	%f4573, %f4571, %f4567, %f4572;
	selp.f32 	%f4574, 0fBEFFFFFF, 0fBE2AAAA8, %p1357;
	fma.rn.f32 	%f4575, %f4573, %f4567, %f4574;
	fma.rn.f32 	%f4576, %f4575, %f4569, %f4568;
	and.b32  	%r6725, %r8876, 2;
	setp.eq.s32 	%p1358, %r6725, 0;
	mov.f32 	%f4577, 0f00000000;
	sub.f32 	%f4578, %f4577, %f4576;
	selp.f32 	%f6135, %f4576, %f4578, %p1358;
$L__BB4_1427:
	setp.geu.f32 	%p1359, %f6179, 0f40400000;
	@%p1359 bra 	$L__BB4_1437;
	mul.f32 	%f4579, %f6135, 0f3F22F983;
	cvt.rni.s32.f32 	%r8880, %f4579;
	cvt.rn.f32.s32 	%f4580, %r8880;
	fma.rn.f32 	%f4581, %f4580, 0fBFC90FDA, %f6135;
	fma.rn.f32 	%f4582, %f4580, 0fB3A22168, %f4581;
	fma.rn.f32 	%f6136, %f4580, 0fA7C234C5, %f4582;
	abs.f32 	%f1046, %f6135;
	setp.ltu.f32 	%p1360, %f1046, 0f47CE4780;
	@%p1360 bra 	$L__BB4_1436;
	setp.neu.f32 	%p1361, %f1046, 0f7F800000;
	@%p1361 bra 	$L__BB4_1431;
	mov.f32 	%f4585, 0f00000000;
	mul.rn.f32 	%f6136, %f6135, %f4585;
	mov.b32 	%r8880, 0;
	bra.uni 	$L__BB4_1436;
$L__BB4_1431:
	mov.b32 	%r2271, %f6135;
	shl.b32 	%r6727, %r2271, 8;
	or.b32  	%r2272, %r6727, -2147483648;
	mov.b64 	%rd3979, 0;
	mov.b32 	%r8877, 0;
	mov.u64 	%rd3977, __cudart_i2opi_f;
	mov.u64 	%rd3978, %rd1;
$L__BB4_1432:
	.pragma "nounroll";
	ld.global.nc.u32 	%r6728, [%rd3977];
	mad.wide.u32 	%rd2930, %r6728, %r2272, %rd3979;
	shr.u64 	%rd3979, %rd2930, 32;
	st.local.u32 	[%rd3978], %rd2930;
	add.s32 	%r8877, %r8877, 1;
	add.s64 	%rd3978, %rd3978, 4;
	add.s64 	%rd3977, %rd3977, 4;
	setp.ne.s32 	%p1362, %r8877, 6;
	@%p1362 bra 	$L__BB4_1432;
	shr.u32 	%r6729, %r2271, 23;
	st.local.u32 	[%rd1+24], %rd3979;
	and.b32  	%r2275, %r6729, 31;
	and.b32  	%r6730, %r6729, 224;
	add.s32 	%r6731, %r6730, -128;
	shr.u32 	%r6732, %r6731, 5;
	mul.wide.u32 	%rd2931, %r6732, 4;
	sub.s64 	%rd1143, %rd1, %rd2931;
	ld.local.u32 	%r8878, [%rd1143+24];
	ld.local.u32 	%r8879, [%rd1143+20];
	setp.eq.s32 	%p1363, %r2275, 0;
	@%p1363 bra 	$L__BB4_1435;
	shf.l.wrap.b32 	%r8878, %r8879, %r8878, %r2275;
	ld.local.u32 	%r6733, [%rd1143+16];
	shf.l.wrap.b32 	%r8879, %r6733, %r8879, %r2275;
$L__BB4_1435:
	shr.u32 	%r6734, %r8878, 30;
	shf.l.wrap.b32 	%r6735, %r8879, %r8878, 2;
	shl.b32 	%r6736, %r8879, 2;
	shr.u32 	%r6737, %r6735, 31;
	add.s32 	%r6738, %r6737, %r6734;
	neg.s32 	%r6739, %r6738;
	setp.lt.s32 	%p1364, %r2271, 0;
	selp.b32 	%r8880, %r6739, %r6738, %p1364;
	xor.b32  	%r6740, %r6735, %r2271;
	shr.s32 	%r6741, %r6735, 31;
	xor.b32  	%r6742, %r6741, %r6735;
	xor.b32  	%r6743, %r6741, %r6736;
	cvt.u64.u32 	%rd2932, %r6742;
	shl.b64 	%rd2933, %rd2932, 32;
	cvt.u64.u32 	%rd2934, %r6743;
	or.b64  	%rd2935, %rd2933, %rd2934;
	cvt.rn.f64.s64 	%fd325, %rd2935;
	mul.f64 	%fd326, %fd325, 0d3BF921FB54442D19;
	cvt.rn.f32.f64 	%f4583, %fd326;
	neg.f32 	%f4584, %f4583;
	setp.lt.s32 	%p1365, %r6740, 0;
	selp.f32 	%f6136, %f4584, %f4583, %p1365;
$L__BB4_1436:
	add.s32 	%r6745, %r8880, 1;
	mul.rn.f32 	%f4586, %f6136, %f6136;
	and.b32  	%r6746, %r8880, 1;
	setp.eq.b32 	%p1366, %r6746, 1;
	selp.f32 	%f4587, %f6136, 0f3F800000, %p1366;
	fma.rn.f32 	%f4588, %f4586, %f4587, 0f00000000;
	fma.rn.f32 	%f4589, %f4586, 0f37CBAC00, 0fBAB607ED;
	selp.f32 	%f4590, 0fB94D4153, %f4589, %p1366;
	selp.f32 	%f4591, 0f3C0885E4, 0f3D2AAABB, %p1366;
	fma.rn.f32 	%f4592, %f4590, %f4586, %f4591;
	selp.f32 	%f4593, 0fBE2AAAA8, 0fBEFFFFFF, %p1366;
	fma.rn.f32 	%f4594, %f4592, %f4586, %f4593;
	fma.rn.f32 	%f4595, %f4594, %f4588, %f4587;
	and.b32  	%r6747, %r6745, 2;
	setp.eq.s32 	%p1367, %r6747, 0;
	mov.f32 	%f4596, 0f00000000;
	sub.f32 	%f4597, %f4596, %f4595;
	selp.f32 	%f6135, %f4595, %f4597, %p1367;
$L__BB4_1437:
	mul.f32 	%f4598, %f6135, 0f3F22F983;
	cvt.rni.s32.f32 	%r8884, %f4598;
	cvt.rn.f32.s32 	%f4599, %r8884;
	fma.rn.f32 	%f4600, %f4599, 0fBFC90FDA, %f6135;
	fma.rn.f32 	%f4601, %f4599, 0fB3A22168, %f4600;
	fma.rn.f32 	%f6138, %f4599, 0fA7C234C5, %f4601;
	abs.f32 	%f1053, %f6135;
	setp.ltu.f32 	%p1368, %f1053, 0f47CE4780;
	@%p1368 bra 	$L__BB4_1445;
	setp.neu.f32 	%p1369, %f1053, 0f7F800000;
	@%p1369 bra 	$L__BB4_1440;
	mov.f32 	%f4604, 0f00000000;
	mul.rn.f32 	%f6138, %f6135, %f4604;
	mov.b32 	%r8884, 0;
	bra.uni 	$L__BB4_1445;
$L__BB4_1440:
	mov.b32 	%r2285, %f6135;
	shl.b32 	%r6749, %r2285, 8;
	or.b32  	%r2286, %r6749, -2147483648;
	mov.b64 	%rd3982, 0;
	mov.b32 	%r8881, 0;
	mov.u64 	%rd3980, __cudart_i2opi_f;
	mov.u64 	%rd3981, %rd1;
$L__BB4_1441:
	.pragma "nounroll";
	ld.global.nc.u32 	%r6750, [%rd3980];
	mad.wide.u32 	%rd2938, %r6750, %r2286, %rd3982;
	shr.u64 	%rd3982, %rd2938, 32;
	st.local.u32 	[%rd3981], %rd2938;
	add.s32 	%r8881, %r8881, 1;
	add.s64 	%rd3981, %rd3981, 4;
	add.s64 	%rd3980, %rd3980, 4;
	setp.ne.s32 	%p1370, %r8881, 6;
	@%p1370 bra 	$L__BB4_1441;
	shr.u32 	%r6751, %r2285, 23;
	st.local.u32 	[%rd1+24], %rd3982;
	and.b32  	%r2289, %r6751, 31;
	and.b32  	%r6752, %r6751, 224;
	add.s32 	%r6753, %r6752, -128;
	shr.u32 	%r6754, %r6753, 5;
	mul.wide.u32 	%rd2939, %r6754, 4;
	sub.s64 	%rd1150, %rd1, %rd2939;
	ld.local.u32 	%r8882, [%rd1150+24];
	ld.local.u32 	%r8883, [%rd1150+20];
	setp.eq.s32 	%p1371, %r2289, 0;
	@%p1371 bra 	$L__BB4_1444;
	shf.l.wrap.b32 	%r8882, %r8883, %r8882, %r2289;
	ld.local.u32 	%r6755, [%rd1150+16];
	shf.l.wrap.b32 	%r8883, %r6755, %r8883, %r2289;
$L__BB4_1444:
	shr.u32 	%r6756, %r8882, 30;
	shf.l.wrap.b32 	%r6757, %r8883, %r8882, 2;
	shl.b32 	%r6758, %r8883, 2;
	shr.u32 	%r6759, %r6757, 31;
	add.s32 	%r6760, %r6759, %r6756;
	neg.s32 	%r6761, %r6760;
	setp.lt.s32 	%p1372, %r2285, 0;
	selp.b32 	%r8884, %r6761, %r6760, %p1372;
	xor.b32  	%r6762, %r6757, %r2285;
	shr.s32 	%r6763, %r6757, 31;
	xor.b32  	%r6764, %r6763, %r6757;
	xor.b32  	%r6765, %r6763, %r6758;
	cvt.u64.u32 	%rd2940, %r6764;
	shl.b64 	%rd2941, %rd2940, 32;
	cvt.u64.u32 	%rd2942, %r6765;
	or.b64  	%rd2943, %rd2941, %rd2942;
	cvt.rn.f64.s64 	%fd327, %rd2943;
	mul.f64 	%fd328, %fd327, 0d3BF921FB54442D19;
	cvt.rn.f32.f64 	%f4602, %fd328;
	neg.f32 	%f4603, %f4602;
	setp.lt.s32 	%p1373, %r6762, 0;
	selp.f32 	%f6138, %f4603, %f4602, %p1373;
$L__BB4_1445:
	mul.rn.f32 	%f4605, %f6138, %f6138;
	and.b32  	%r6767, %r8884, 1;
	setp.eq.b32 	%p1374, %r6767, 1;
	selp.f32 	%f4606, 0f3F800000, %f6138, %p1374;
	fma.rn.f32 	%f4607, %f4605, %f4606, 0f00000000;
	fma.rn.f32 	%f4608, %f4605, 0f37CBAC00, 0fBAB607ED;
	selp.f32 	%f4609, %f4608, 0fB94D4153, %p1374;
	selp.f32 	%f4610, 0f3D2AAABB, 0f3C0885E4, %p1374;
	fma.rn.f32 	%f4611, %f4609, %f4605, %f4610;
	selp.f32 	%f4612, 0fBEFFFFFF, 0fBE2AAAA8, %p1374;
	fma.rn.f32 	%f4613, %f4611, %f4605, %f4612;
	fma.rn.f32 	%f4614, %f4613, %f4607, %f4606;
	and.b32  	%r6768, %r8884, 2;
	setp.eq.s32 	%p1375, %r6768, 0;
	mov.f32 	%f4615, 0f00000000;
	sub.f32 	%f4616, %f4615, %f4614;
	selp.f32 	%f6140, %f4614, %f4616, %p1375;
	setp.geu.f32 	%p1376, %f6140, 0f41000000;
	@%p1376 bra 	$L__BB4_1455;
	mul.f32 	%f4617, %f6140, 0f3F22F983;
	cvt.rni.s32.f32 	%r8888, %f4617;
	cvt.rn.f32.s32 	%f4618, %r8888;
	fma.rn.f32 	%f4619, %f4618, 0fBFC90FDA, %f6140;
	fma.rn.f32 	%f4620, %f4618, 0fB3A22168, %f4619;
	fma.rn.f32 	%f6139, %f4618, 0fA7C234C5, %f4620;
	abs.f32 	%f1059, %f6140;
	setp.ltu.f32 	%p1377, %f1059, 0f47CE4780;
	@%p1377 bra 	$L__BB4_1454;
	setp.neu.f32 	%p1378, %f1059, 0f7F800000;
	@%p1378 bra 	$L__BB4_1449;
	mov.f32 	%f4623, 0f00000000;
	mul.rn.f32 	%f6139, %f6140, %f4623;
	mov.b32 	%r8888, 0;
	bra.uni 	$L__BB4_1454;
$L__BB4_1449:
	mov.b32 	%r2299, %f6140;
	shl.b32 	%r6770, %r2299, 8;
	or.b32  	%r2300, %r6770, -2147483648;
	mov.b64 	%rd3985, 0;
	mov.b32 	%r8885, 0;
	mov.u64 	%rd3983, __cudart_i2opi_f;
	mov.u64 	%rd3984, %rd1;
$L__BB4_1450:
	.pragma "nounroll";
	ld.global.nc.u32 	%r6771, [%rd3983];
	mad.wide.u32 	%rd2946, %r6771, %r2300, %rd3985;
	shr.u64 	%rd3985, %rd2946, 32;
	st.local.u32 	[%rd3984], %rd2946;
	add.s32 	%r8885, %r8885, 1;
	add.s64 	%rd3984, %rd3984, 4;
	add.s64 	%rd3983, %rd3983, 4;
	setp.ne.s32 	%p1379, %r8885, 6;
	@%p1379 bra 	$L__BB4_1450;
	shr.u32 	%r6772, %r2299, 23;
	st.local.u32 	[%rd1+24], %rd3985;
	and.b32  	%r2303, %r6772, 31;
	and.b32  	%r6773, %r6772, 224;
	add.s32 	%r6774, %r6773, -128;
	shr.u32 	%r6775, %r6774, 5;
	mul.wide.u32 	%rd2947, %r6775, 4;
	sub.s64 	%rd1157, %rd1, %rd2947;
	ld.local.u32 	%r8886, [%rd1157+24];
	ld.local.u32 	%r8887, [%rd1157+20];
	setp.eq.s32 	%p1380, %r2303, 0;
	@%p1380 bra 	$L__BB4_1453;
	shf.l.wrap.b32 	%r8886, %r8887, %r8886, %r2303;
	ld.local.u32 	%r6776, [%rd1157+16];
	shf.l.wrap.b32 	%r8887, %r6776, %r8887, %r2303;
$L__BB4_1453:
	shr.u32 	%r6777, %r8886, 30;
	shf.l.wrap.b32 	%r6778, %r8887, %r8886, 2;
	shl.b32 	%r6779, %r8887, 2;
	shr.u32 	%r6780, %r6778, 31;
	add.s32 	%r6781, %r6780, %r6777;
	neg.s32 	%r6782, %r6781;
	setp.lt.s32 	%p1381, %r2299, 0;
	selp.b32 	%r8888, %r6782, %r6781, %p1381;
	xor.b32  	%r6783, %r6778, %r2299;
	shr.s32 	%r6784, %r6778, 31;
	xor.b32  	%r6785, %r6784, %r6778;
	xor.b32  	%r6786, %r6784, %r6779;
	cvt.u64.u32 	%rd2948, %r6785;
	shl.b64 	%rd2949, %rd2948, 32;
	cvt.u64.u32 	%rd2950, %r6786;
	or.b64  	%rd2951, %rd2949, %rd2950;
	cvt.rn.f64.s64 	%fd329, %rd2951;
	mul.f64 	%fd330, %fd329, 0d3BF921FB54442D19;
	cvt.rn.f32.f64 	%f4621, %fd330;
	neg.f32 	%f4622, %f4621;
	setp.lt.s32 	%p1382, %r6783, 0;
	selp.f32 	%f6139, %f4622, %f4621, %p1382;
$L__BB4_1454:
	add.s32 	%r6788, %r8888, 1;
	mul.rn.f32 	%f4624, %f6139, %f6139;
	and.b32  	%r6789, %r8888, 1;
	setp.eq.b32 	%p1383, %r6789, 1;
	selp.f32 	%f4625, %f6139, 0f3F800000, %p1383;
	fma.rn.f32 	%f4626, %f4624, %f4625, 0f00000000;
	fma.rn.f32 	%f4627, %f4624, 0f37CBAC00, 0fBAB607ED;
	selp.f32 	%f4628, 0fB94D4153, %f4627, %p1383;
	selp.f32 	%f4629, 0f3C0885E4, 0f3D2AAABB, %p1383;
	fma.rn.f32 	%f4630, %f4628, %f4624, %f4629;
	selp.f32 	%f4631, 0fBE2AAAA8, 0fBEFFFFFF, %p1383;
	fma.rn.f32 	%f4632, %f4630, %f4624, %f4631;
	fma.rn.f32 	%f4633, %f4632, %f4626, %f4625;
	and.b32  	%r6790, %r6788, 2;
	setp.eq.s32 	%p1384, %r6790, 0;
	mov.f32 	%f4634, 0f00000000;
	sub.f32 	%f4635, %f4634, %f4633;
	selp.f32 	%f6140, %f4633, %f4635, %p1384;
$L__BB4_1455:
	mul.f32 	%f4636, %f6140, 0f3F22F983;
	cvt.rni.s32.f32 	%r8892, %f4636;
	cvt.rn.f32.s32 	%f4637, %r8892;
	fma.rn.f32 	%f4638, %f4637, 0fBFC90FDA, %f6140;
	fma.rn.f32 	%f4639, %f4637, 0fB3A22168, %f4638;
	fma.rn.f32 	%f6141, %f4637, 0fA7C234C5, %f4639;
	abs.f32 	%f1066, %f6140;
	setp.ltu.f32 	%p1385, %f1066, 0f47CE4780;
	@%p1385 bra 	$L__BB4_1463;
	setp.neu.f32 	%p1386, %f1066, 0f7F800000;
	@%p1386 bra 	$L__BB4_1458;
	mov.f32 	%f4642, 0f00000000;
	mul.rn.f32 	%f6141, %f6140, %f4642;
	mov.b32 	%r8892, 0;
	bra.uni 	$L__BB4_1463;
$L__BB4_1458:
	mov.b32 	%r2313, %f6140;
	shl.b32 	%r6792, %r2313, 8;
	or.b32  	%r2314, %r6792, -2147483648;
	mov.b64 	%rd3988, 0;
	mov.b32 	%r8889, 0;
	mov.u64 	%rd3986, __cudart_i2opi_f;
	mov.u64 	%rd3987, %rd1;
$L__BB4_1459:
	.pragma "nounroll";
	ld.global.nc.u32 	%r6793, [%rd3986];
	mad.wide.u32 	%rd2954, %r6793, %r2314, %rd3988;
	shr.u64 	%rd3988, %rd2954, 32;
	st.local.u32 	[%rd3987], %rd2954;
	add.s32 	%r8889, %r8889, 1;
	add.s64 	%rd3987, %rd3987, 4;
	add.s64 	%rd3986, %rd3986, 4;
	setp.ne.s32 	%p1387, %r8889, 6;
	@%p1387 bra 	$L__BB4_1459;
	shr.u32 	%r6794, %r2313, 23;
	st.local.u32 	[%rd1+24], %rd3988;
	and.b32  	%r2317, %r6794, 31;
	and.b32  	%r6795, %r6794, 224;
	add.s32 	%r6796, %r6795, -128;
	shr.u32 	%r6797, %r6796, 5;
	mul.wide.u32 	%rd2955, %r6797, 4;
	sub.s64 	%rd1164, %rd1, %rd2955;
	ld.local.u32 	%r8890, [%rd1164+24];
	ld.local.u32 	%r8891, [%rd1164+20];
	setp.eq.s32 	%p1388, %r2317, 0;
	@%p1388 bra 	$L__BB4_1462;
	shf.l.wrap.b32 	%r8890, %r8891, %r8890, %r2317;
	ld.local.u32 	%r6798, [%rd1164+16];
	shf.l.wrap.b32 	%r8891, %r6798, %r8891, %r2317;
$L__BB4_1462:
	shr.u32 	%r6799, %r8890, 30;
	shf.l.wrap.b32 	%r6800, %r8891, %r8890, 2;
	shl.b32 	%r6801, %r8891, 2;
	shr.u32 	%r6802, %r6800, 31;
	add.s32 	%r6803, %r6802, %r6799;
	neg.s32 	%r6804, %r6803;
	setp.lt.s32 	%p1389, %r2313, 0;
	selp.b32 	%r8892, %r6804, %r6803, %p1389;
	xor.b32  	%r6805, %r6800, %r2313;
	shr.s32 	%r6806, %r6800, 31;
	xor.b32  	%r6807, %r6806, %r6800;
	xor.b32  	%r6808, %r6806, %r6801;
	cvt.u64.u32 	%rd2956, %r6807;
	shl.b64 	%rd2957, %rd2956, 32;
	cvt.u64.u32 	%rd2958, %r6808;
	or.b64  	%rd2959, %rd2957, %rd2958;
	cvt.rn.f64.s64 	%fd331, %rd2959;
	mul.f64 	%fd332, %fd331, 0d3BF921FB54442D19;
	cvt.rn.f32.f64 	%f4640, %fd332;
	neg.f32 	%f4641, %f4640;
	setp.lt.s32 	%p1390, %r6805, 0;
	selp.f32 	%f6141, %f4641, %f4640, %p1390;
$L__BB4_1463:
	setp.leu.f32 	%p1391, %f2, 0f3F800000;
	mul.rn.f32 	%f4643, %f6141, %f6141;
	and.b32  	%r6810, %r8892, 1;
	setp.eq.b32 	%p1392, %r6810, 1;
	selp.f32 	%f4644, 0f3F800000, %f6141, %p1392;
	fma.rn.f32 	%f4645, %f4643, %f4644, 0f00000000;
	fma.rn.f32 	%f4646, %f4643, 0f37CBAC00, 0fBAB607ED;
	selp.f32 	%f4647, %f4646, 0fB94D4153, %p1392;
	selp.f32 	%f4648, 0f3D2AAABB, 0f3C0885E4, %p1392;
	fma.rn.f32 	%f4649, %f4647, %f4643, %f4648;
	selp.f32 	%f4650, 0fBEFFFFFF, 0fBE2AAAA8, %p1392;
	fma.rn.f32 	%f4651, %f4649, %f4643, %f4650;
	fma.rn.f32 	%f4652, %f4651, %f4645, %f4644;
	and.b32  	%r6811, %r8892, 2;
	setp.eq.s32 	%p1393, %r6811, 0;
	mov.f32 	%f4653, 0f00000000;
	sub.f32 	%f4654, %f4653, %f4652;
	selp.f32 	%f6143, %f4652, %f4654, %p1393;
	@%p1391 bra 	$L__BB4_1473;
	mul.f32 	%f4655, %f6143, 0f3F22F983;
	cvt.rni.s32.f32 	%r8896, %f4655;
	cvt.rn.f32.s32 	%f4656, %r8896;
	fma.rn.f32 	%f4657, %f4656, 0fBFC90FDA, %f6143;
	fma.rn.f32 	%f4658, %f4656, 0fB3A22168, %f4657;
	fma.rn.f32 	%f6142, %f4656, 0fA7C234C5, %f4658;
	abs.f32 	%f1072, %f6143;
	setp.ltu.f32 	%p1394, %f1072, 0f47CE4780;
	@%p1394 bra 	$L__BB4_1472;
	setp.neu.f32 	%p1395, %f1072, 0f7F800000;
	@%p1395 bra 	$L__BB4_1467;
	mov.f32 	%f4661, 0f00000000;
	mul.rn.f32 	%f6142, %f6143, %f4661;
	mov.b32 	%r8896, 0;
	bra.uni 	$L__BB4_1472;
$L__BB4_1467:
	mov.b32 	%r2327, %f6143;
	shl.b32 	%r6813, %r2327, 8;
	or.b32  	%r2328, %r6813, -2147483648;
	mov.b64 	%rd3991, 0;
	mov.b32 	%r8893, 0;
	mov.u64 	%rd3989, __cudart_i2opi_f;
	mov.u64 	%rd3990, %rd1;
$L__BB4_1468:
	.pragma "nounroll";
	ld.global.nc.u32 	%r6814, [%rd3989];
	mad.wide.u32 	%rd2962, %r6814, %r2328, %rd3991;
	shr.u64 	%rd3991, %rd2962, 32;
	st.local.u32 	[%rd3990], %rd2962;
	add.s32 	%r8893, %r8893, 1;
	add.s64 	%rd3990, %rd3990, 4;
	add.s64 	%rd3989, %rd3989, 4;
	setp.ne.s32 	%p1396, %r8893, 6;
	@%p1396 bra 	$L__BB4_1468;
	shr.u32 	%r6815, %r2327, 23;
	st.local.u32 	[%rd1+24], %rd3991;
	and.b32  	%r2331, %r6815, 31;
	and.b32  	%r6816, %r6815, 224;
	add.s32 	%r6817, %r6816, -128;
	shr.u32 	%r6818, %r6817, 5;
	mul.wide.u32 	%rd2963, %r6818, 4;
	sub.s64 	%rd1171, %rd1, %rd2963;
	ld.local.u32 	%r8894, [%rd1171+24];
	ld.local.u32 	%r8895, [%rd1171+20];
	setp.eq.s32 	%p1397, %r2331, 0;
	@%p1397 bra 	$L__BB4_1471;
	shf.l.wrap.b32 	%r8894, %r8895, %r8894, %r2331;
	ld.local.u32 	%r6819, [%rd1171+16];
	shf.l.wrap.b32 	%r8895, %r6819, %r8895, %r2331;
$L__BB4_1471:
	shr.u32 	%r6820, %r8894, 30;
	shf.l.wrap.b32 	%r6821, %r8895, %r8894, 2;
	shl.b32 	%r6822, %r8895, 2;
	shr.u32 	%r6823, %r6821, 31;
	add.s32 	%r6824, %r6823, %r6820;
	neg.s32 	%r6825, %r6824;
	setp.lt.s32 	%p1398, %r2327, 0;
	selp.b32 	%r8896, %r6825, %r6824, %p1398;
	xor.b32  	%r6826, %r6821, %r2327;
	shr.s32 	%r6827, %r6821, 31;
	xor.b32  	%r6828, %r6827, %r6821;
	xor.b32  	%r6829, %r6827, %r6822;
	cvt.u64.u32 	%rd2964, %r6828;
	shl.b64 	%rd2965, %rd2964, 32;
	cvt.u64.u32 	%rd2966, %r6829;
	or.b64  	%rd2967, %rd2965, %rd2966;
	cvt.rn.f64.s64 	%fd333, %rd2967;
	mul.f64 	%fd334, %fd333, 0d3BF921FB54442D19;
	cvt.rn.f32.f64 	%f4659, %fd334;
	neg.f32 	%f4660, %f4659;
	setp.lt.s32 	%p1399, %r6826, 0;
	selp.f32 	%f6142, %f4660, %f4659, %p1399;
$L__BB4_1472:
	add.s32 	%r6831, %r8896, 1;
	mul.rn.f32 	%f4662, %f6142, %f6142;
	and.b32  	%r6832, %r8896, 1;
	setp.eq.b32 	%p1400, %r6832, 1;
	selp.f32 	%f4663, %f6142, 0f3F800000, %p1400;
	fma.rn.f32 	%f4664, %f4662, %f4663, 0f00000000;
	fma.rn.f32 	%f4665, %f4662, 0f37CBAC00, 0fBAB607ED;
	selp.f32 	%f4666, 0fB94D4153, %f4665, %p1400;
	selp.f32 	%f4667, 0f3C0885E4, 0f3D2AAABB, %p1400;
	fma.rn.f32 	%f4668, %f4666, %f4662, %f4667;
	selp.f32 	%f4669, 0fBE2AAAA8, 0fBEFFFFFF, %p1400;
	fma.rn.f32 	%f4670, %f4668, %f4662, %f4669;
	fma.rn.f32 	%f4671, %f4670, %f4664, %f4663;
	and.b32  	%r6833, %r6831, 2;
	setp.eq.s32 	%p1401, %r6833, 0;
	mov.f32 	%f4672, 0f00000000;
	sub.f32 	%f4673, %f4672, %f4671;
	selp.f32 	%f6143, %f4671, %f4673, %p1401;
$L__BB4_1473:
	mul.f32 	%f4674, %f6143, 0f3F22F983;
	cvt.rni.s32.f32 	%r8900, %f4674;
	cvt.rn.f32.s32 	%f4675, %r8900;
	fma.rn.f32 	%f4676, %f4675, 0fBFC90FDA, %f6143;
	fma.rn.f32 	%f4677, %f4675, 0fB3A22168, %f4676;
	fma.rn.f32 	%f6144, %f4675, 0fA7C234C5, %f4677;
	abs.f32 	%f1079, %f6143;
	setp.ltu.f32 	%p1402, %f1079, 0f47CE4780;
	@%p1402 bra 	$L__BB4_1481;
	setp.neu.f32 	%p1403, %f1079, 0f7F800000;
	@%p1403 bra 	$L__BB4_1476;
	mov.f32 	%f4680, 0f00000000;
	mul.rn.f32 	%f6144, %f6143, %f4680;
	mov.b32 	%r8900, 0;
	bra.uni 	$L__BB4_1481;
$L__BB4_1476:
	mov.b32 	%r2341, %f6143;
	shl.b32 	%r6835, %r2341, 8;
	or.b32  	%r2342, %r6835, -2147483648;
	mov.b64 	%rd3994, 0;
	mov.b32 	%r8897, 0;
	mov.u64 	%rd3992, __cudart_i2opi_f;
	mov.u64 	%rd3993, %rd1;
$L__BB4_1477:
	.pragma "nounroll";
	ld.global.nc.u32 	%r6836, [%rd3992];
	mad.wide.u32 	%rd2970, %r6836, %r2342, %rd3994;
	shr.u64 	%rd3994, %rd2970, 32;
	st.local.u32 	[%rd3993], %rd2970;
	add.s32 	%r8897, %r8897, 1;
	add.s64 	%rd3993, %rd3993, 4;
	add.s64 	%rd3992, %rd3992, 4;
	setp.ne.s32 	%p1404, %r8897, 6;
	@%p1404 bra 	$L__BB4_1477;
	shr.u32 	%r6837, %r2341, 23;
	st.local.u32 	[%rd1+24], %rd3994;
	and.b32  	%r2345, %r6837, 31;
	and.b32  	%r6838, %r6837, 224;
	add.s32 	%r6839, %r6838, -128;
	shr.u32 	%r6840, %r6839, 5;
	mul.wide.u32 	%rd2971, %r6840, 4;
	sub.s64 	%rd1178, %rd1, %rd2971;
	ld.local.u32 	%r8898, [%rd1178+24];
	ld.local.u32 	%r8899, [%rd1178+20];
	setp.eq.s32 	%p1405, %r2345, 0;
	@%p1405 bra 	$L__BB4_1480;
	shf.l.wrap.b32 	%r8898, %r8899, %r8898, %r2345;
	ld.local.u32 	%r6841, [%rd1178+16];
	shf.l.wrap.b32 	%r8899, %r6841, %r8899, %r2345;
$L__BB4_1480:
	shr.u32 	%r6842, %r8898, 30;
	shf.l.wrap.b32 	%r6843, %r8899, %r8898, 2;
	shl.b32 	%r6844, %r8899, 2;
	shr.u32 	%r6845, %r6843, 31;
	add.s32 	%r6846, %r6845, %r6842;
	neg.s32 	%r6847, %r6846;
	setp.lt.s32 	%p1406, %r2341, 0;
	selp.b32 	%r8900, %r6847, %r6846, %p1406;
	xor.b32  	%r6848, %r6843, %r2341;
	shr.s32 	%r6849, %r6843, 31;
	xor.b32  	%r6850, %r6849, %r6843;
	xor.b32  	%r6851, %r6849, %r6844;
	cvt.u64.u32 	%rd2972, %r6850;
	shl.b64 	%rd2973, %rd2972, 32;
	cvt.u64.u32 	%rd2974, %r6851;
	or.b64  	%rd2975, %rd2973, %rd2974;
	cvt.rn.f64.s64 	%fd335, %rd2975;
	mul.f64 	%fd336, %fd335, 0d3BF921FB54442D19;
	cvt.rn.f32.f64 	%f4678, %fd336;
	neg.f32 	%f4679, %f4678;
	setp.lt.s32 	%p1407, %r6848, 0;
	selp.f32 	%f6144, %f4679, %f4678, %p1407;
$L__BB4_1481:
	setp.leu.f32 	%p1408, %f2, 0f40C00000;
	mul.rn.f32 	%f4681, %f6144, %f6144;
	and.b32  	%r6853, %r8900, 1;
	setp.eq.b32 	%p1409, %r6853, 1;
	selp.f32 	%f4682, 0f3F800000, %f6144, %p1409;
	fma.rn.f32 	%f4683, %f4681, %f4682, 0f00000000;
	fma.rn.f32 	%f4684, %f4681, 0f37CBAC00, 0fBAB607ED;
	selp.f32 	%f4685, %f4684, 0fB94D4153, %p1409;
	selp.f32 	%f4686, 0f3D2AAABB, 0f3C0885E4, %p1409;
	fma.rn.f32 	%f4687, %f4685, %f4681, %f4686;
	selp.f32 	%f4688, 0fBEFFFFFF, 0fBE2AAAA8, %p1409;
	fma.rn.f32 	%f4689, %f4687, %f4681, %f4688;
	fma.rn.f32 	%f4690, %f4689, %f4683, %f4682;
	and.b32  	%r6854, %r8900, 2;
	setp.eq.s32 	%p1410, %r6854, 0;
	mov.f32 	%f4691, 0f00000000;
	sub.f32 	%f4692, %f4691, %f4690;
	selp.f32 	%f6146, %f4690, %f4692, %p1410;
	@%p1408 bra 	$L__BB4_1491;
	mul.f32 	%f4693, %f6146, 0f3F22F983;
	cvt.rni.s32.f32 	%r8904, %f4693;
	cvt.rn.f32.s32 	%f4694, %r8904;
	fma.rn.f32 	%f4695, %f4694, 0fBFC90FDA, %f6146;
	fma.rn.f32 	%f4696, %f4694, 0fB3A22168, %f4695;
	fma.rn.f32 	%f6145, %f4694, 0fA7C234C5, %f4696;
	abs.f32 	%f1085, %f6146;
	setp.ltu.f32 	%p1411, %f1085, 0f47CE4780;
	@%p1411 bra 	$L__BB4_1490;
	setp.neu.f32 	%p1412, %f1085, 0f7F800000;
	@%p1412 bra 	$L__BB4_1485;
	mov.f32 	%f4699, 0f00000000;
	mul.rn.f32 	%f6145, %f6146, %f4699;
	mov.b32 	%r8904, 0;
	bra.uni 	$L__BB4_1490;
$L__BB4_1485:
	mov.b32 	%r2355, %f6146;
	shl.b32 	%r6856, %r2355, 8;
	or.b32  	%r2356, %r6856, -2147483648;
	mov.b64 	%rd3997, 0;
	mov.b32 	%r8901, 0;
	mov.u64 	%rd3995, __cudart_i2opi_f;
	mov.u64 	%rd3996, %rd1;
$L__BB4_1486:
	.pragma "nounroll";
	ld.global.nc.u32 	%r6857, [%rd3995];
	mad.wide.u32 	%rd2978, %r6857, %r2356, %rd3997;
	shr.u64 	%rd3997, %rd2978, 32;
	st.local.u32 	[%rd3996], %rd2978;
	add.s32 	%r8901, %r8901, 1;
	add.s64 	%rd3996, %rd3996, 4;
	add.s64 	%rd3995, %rd3995, 4;
	setp.ne.s32 	%p1413, %r8901, 6;
	@%p1413 bra 	$L__BB4_1486;
	shr.u32 	%r6858, %r2355, 23;
	st.local.u32 	[%rd1+24], %rd3997;
	and.b32  	%r2359, %r6858, 31;
	and.b32  	%r6859, %r6858, 224;
	add.s32 	%r6860, %r6859, -128;
	shr.u32 	%r6861, %r6860, 5;
	mul.wide.u32 	%rd2979, %r6861, 4;
	sub.s64 	%rd1185, %rd1, %rd2979;
	ld.local.u32 	%r8902, [%rd1185+24];
	ld.local.u32 	%r8903, [%rd1185+20];
	setp.eq.s32 	%p1414, %r2359, 0;
	@%p1414 bra 	$L__BB4_1489;
	shf.l.wrap.b32 	%r8902, %r8903, %r8902, %r2359;
	ld.local.u32 	%r6862, [%rd1185+16];
	shf.l.wrap.b32 	%r8903, %r6862, %r8903, %r2359;
$L__BB4_1489:
	shr.u32 	%r6863, %r8902, 30;
	shf.l.wrap.b32 	%r6864, %r8903, %r8902, 2;
	shl.b32 	%r6865, %r8903, 2;
	shr.u32 	%r6866, %r6864, 31;
	add.s32 	%r6867, %r6866, %r6863;
	neg.s32 	%r6868, %r6867;
	setp.lt.s32 	%p1415, %r2355, 0;
	selp.b32 	%r8904, %r6868, %r6867, %p1415;
	xor.b32  	%r6869, %r6864, %r2355;
	shr.s32 	%r6870, %r6864, 31;
	xor.b32  	%r6871, %r6870, %r6864;
	xor.b32  	%r6872, %r6870, %r6865;
	cvt.u64.u32 	%rd2980, %r6871;
	shl.b64 	%rd2981, %rd2980, 32;
	cvt.u64.u32 	%rd2982, %r6872;
	or.b64  	%rd2983, %rd2981, %rd2982;
	cvt.rn.f64.s64 	%fd337, %rd2983;
	mul.f64 	%fd338, %fd337, 0d3BF921FB54442D19;
	cvt.rn.f32.f64 	%f4697, %fd338;
	neg.f32 	%f4698, %f4697;
	setp.lt.s32 	%p1416, %r6869, 0;
	selp.f32 	%f6145, %f4698, %f4697, %p1416;
$L__BB4_1490:
	mul.rn.f32 	%f4700, %f6145, %f6145;
	and.b32  	%r6874, %r8904, 1;
	setp.eq.b32 	%p1417, %r6874, 1;
	selp.f32 	%f4701, 0f3F800000, %f6145, %p1417;
	fma.rn.f32 	%f4702, %f4700, %f4701, 0f00000000;
	fma.rn.f32 	%f4703, %f4700, 0f37CBAC00, 0fBAB607ED;
	selp.f32 	%f4704, %f4703, 0fB94D4153, %p1417;
	selp.f32 	%f4705, 0f3D2AAABB, 0f3C0885E4, %p1417;
	fma.rn.f32 	%f4706, %f4704, %f4700, %f4705;
	selp.f32 	%f4707, 0fBEFFFFFF, 0fBE2AAAA8, %p1417;
	fma.rn.f32 	%f4708, %f4706, %f4700, %f4707;
	fma.rn.f32 	%f4709, %f4708, %f4702, %f4701;
	and.b32  	%r6875, %r8904, 2;
	setp.eq.s32 	%p1418, %r6875, 0;
	mov.f32 	%f4710, 0f00000000;
	sub.f32 	%f4711, %f4710, %f4709;
	selp.f32 	%f6146, %f4709, %f4711, %p1418;
$L__BB4_1491:
	ld.global.f32 	%f1091, [%rd2];
	setp.leu.f32 	%p1419, %f1091, %f2;
	@%p1419 bra 	$L__BB4_1501;
	mul.f32 	%f4712, %f6146, 0f3F22F983;
	cvt.rni.s32.f32 	%r8908, %f4712;
	cvt.rn.f32.s32 	%f4713, %r8908;
	fma.rn.f32 	%f4714, %f4713, 0fBFC90FDA, %f6146;
	fma.rn.f32 	%f4715, %f4713, 0fB3A22168, %f4714;
	fma.rn.f32 	%f6147, %f4713, 0fA7C234C5, %f4715;
	abs.f32 	%f1093, %f6146;
	setp.ltu.f32 	%p1420, %f1093, 0f47CE4780;
	@%p1420 bra 	$L__BB4_1500;
	setp.neu.f32 	%p1421, %f1093, 0f7F800000;
	@%p1421 bra 	$L__BB4_1495;
	mov.f32 	%f4718, 0f00000000;
	mul.rn.f32 	%f6147, %f6146, %f4718;
	mov.b32 	%r8908, 0;
	bra.uni 	$L__BB4_1500;
$L__BB4_1495:
	mov.b32 	%r2369, %f6146;
	shl.b32 	%r6877, %r2369, 8;
	or.b32  	%r2370, %r6877, -2147483648;
	mov.b64 	%rd4000, 0;
	mov.b32 	%r8905, 0;
	mov.u64 	%rd3998, __cudart_i2opi_f;
	mov.u64 	%rd3999, %rd1;
$L__BB4_1496:
	.pragma "nounroll";
	ld.global.nc.u32 	%r6878, [%rd3998];
	mad.wide.u32 	%rd2986, %r6878, %r2370, %rd4000;
	shr.u64 	%rd4000, %rd2986, 32;
	st.local.u32 	[%rd3999], %rd2986;
	add.s32 	%r8905, %r8905, 1;
	add.s64 	%rd3999, %rd3999, 4;
	add.s64 	%rd3998, %rd3998, 4;
	setp.ne.s32 	%p1422, %r8905, 6;
	@%p1422 bra 	$L__BB4_1496;
	shr.u32 	%r6879, %r2369, 23;
	st.local.u32 	[%rd1+24], %rd4000;
	and.b32  	%r2373, %r6879, 31;
	and.b32  	%r6880, %r6879, 224;
	add.s32 	%r6881, %r6880, -128;
	shr.u32 	%r6882, %r6881, 5;
	mul.wide.u32 	%rd2987, %r6882, 4;
	sub.s64 	%rd1192, %rd1, %rd2987;
	ld.local.u32 	%r8906, [%rd1192+24];
	ld.local.u32 	%r8907, [%rd1192+20];
	setp.eq.s32 	%p1423, %r2373, 0;
	@%p1423 bra 	$L__BB4_1499;
	shf.l.wrap.b32 	%r8906, %r8907, %r8906, %r2373;
	ld.local.u32 	%r6883, [%rd1192+16];
	shf.l.wrap.b32 	%r8907, %r6883, %r8907, %r2373;
$L__BB4_1499:
	shr.u32 	%r6884, %r8906, 30;
	shf.l.wrap.b32 	%r6885, %r8907, %r8906, 2;
	shl.b32 	%r6886, %r8907, 2;
	shr.u32 	%r6887, %r6885, 31;
	add.s32 	%r6888, %r6887, %r6884;
	neg.s32 	%r6889, %r6888;
	setp.lt.s32 	%p1424, %r2369, 0;
	selp.b32 	%r8908, %r6889, %r6888, %p1424;
	xor.b32  	%r6890, %r6885, %r2369;
	shr.s32 	%r6891, %r6885, 31;
	xor.b32  	%r6892, %r6891, %r6885;
	xor.b32  	%r6893, %r6891, %r6886;
	cvt.u64.u32 	%rd2988, %r6892;
	shl.b64 	%rd2989, %rd2988, 32;
	cvt.u64.u32 	%rd2990, %r6893;
	or.b64  	%rd2991, %rd2989, %rd2990;
	cvt.rn.f64.s64 	%fd339, %rd2991;
	mul.f64 	%fd340, %fd339, 0d3BF921FB54442D19;
	cvt.rn.f32.f64 	%f4716, %fd340;
	neg.f32 	%f4717, %f4716;
	setp.lt.s32 	%p1425, %r6890, 0;
	selp.f32 	%f6147, %f4717, %f4716, %p1425;
$L__BB4_1500:
	add.s32 	%r6895, %r8908, 1;
	mul.rn.f32 	%f4719, %f6147, %f6147;
	and.b32  	%r6896, %r8908, 1;
	setp.eq.b32 	%p1426, %r6896, 1;
	selp.f32 	%f4720, %f6147, 0f3F800000, %p1426;
	fma.rn.f32 	%f4721, %f4719, %f4720, 0f00000000;
	fma.rn.f32 	%f4722, %f4719, 0f37CBAC00, 0fBAB607ED;
	selp.f32 	%f4723, 0fB94D4153, %f4722, %p1426;
	selp.f32 	%f4724, 0f3C0885E4, 0f3D2AAABB, %p1426;
	fma.rn.f32 	%f4725, %f4723, %f4719, %f4724;
	selp.f32 	%f4726, 0fBE2AAAA8, 0fBEFFFFFF, %p1426;
	fma.rn.f32 	%f4727, %f4725, %f4719, %f4726;
	fma.rn.f32 	%f4728, %f4727, %f4721, %f4720;
	and.b32  	%r6897, %r6895, 2;
	setp.eq.s32 	%p1427, %r6897, 0;
	mov.f32 	%f4729, 0f00000000;
	sub.f32 	%f4730, %f4729, %f4728;
	selp.f32 	%f6146, %f4728, %f4730, %p1427;
$L__BB4_1501:
	mul.f32 	%f4731, %f6146, 0f3F22F983;
	cvt.rni.s32.f32 	%r8912, %f4731;
	cvt.rn.f32.s32 	%f4732, %r8912;
	fma.rn.f32 	%f4733, %f4732, 0fBFC90FDA, %f6146;
	fma.rn.f32 	%f4734, %f4732, 0fB3A22168, %f4733;
	fma.rn.f32 	%f6149, %f4732, 0fA7C234C5, %f4734;
	abs.f32 	%f1100, %f6146;
	setp.ltu.f32 	%p1428, %f1100, 0f47CE4780;
	@%p1428 bra 	$L__BB4_1509;
	setp.neu.f32 	%p1429, %f1100, 0f7F800000;
	@%p1429 bra 	$L__BB4_1504;
	mov.f32 	%f4737, 0f00000000;
	mul.rn.f32 	%f6149, %f6146, %f4737;
	mov.b32 	%r8912, 0;
	bra.uni 	$L__BB4_1509;
$L__BB4_1504:
	mov.b32 	%r2383, %f6146;
	shl.b32 	%r6899, %r2383, 8;
	or.b32  	%r2384, %r6899, -2147483648;
	mov.b64 	%rd4003, 0;
	mov.b32 	%r8909, 0;
	mov.u64 	%rd4001, __cudart_i2opi_f;
	mov.u64 	%rd4002, %rd1;
$L__BB4_1505:
	.pragma "nounroll";
	ld.global.nc.u32 	%r6900, [%rd4001];
	mad.wide.u32 	%rd2994, %r6900, %r2384, %rd4003;
	shr.u64 	%rd4003, %rd2994, 32;
	st.local.u32 	[%rd4002], %rd2994;
	add.s32 	%r8909, %r8909, 1;
	add.s64 	%rd4002, %rd4002, 4;
	add.s64 	%rd4001, %rd4001, 4;
	setp.ne.s32 	%p1430, %r8909, 6;
	@%p1430 bra 	$L__BB4_1505;
	shr.u32 	%r6901, %r2383, 23;
	st.local.u32 	[%rd1+24], %rd4003;
	and.b32  	%r2387, %r6901, 31;
	and.b32  	%r6902, %r6901, 224;
	add.s32 	%r6903, %r6902, -128;
	shr.u32 	%r6904, %r6903, 5;
	mul.wide.u32 	%rd2995, %r6904, 4;
	sub.s64 	%rd1199, %rd1, %rd2995;
	ld.local.u32 	%r8910, [%rd1199+24];
	ld.local.u32 	%r8911, [%rd1199+20];
	setp.eq.s32 	%p1431, %r2387, 0;
	@%p1431 bra 	$L__BB4_1508;
	shf.l.wrap.b32 	%r8910, %r8911, %r8910, %r2387;
	ld.local.u32 	%r6905, [%rd1199+16];
	shf.l.wrap.b32 	%r8911, %r6905, %r8911, %r2387;
$L__BB4_1508:
	shr.u32 	%r6906, %r8910, 30;
	shf.l.wrap.b32 	%r6907, %r8911, %r8910, 2;
	shl.b32 	%r6908, %r8911, 2;
	shr.u32 	%r6909, %r6907, 31;
	add.s32 	%r6910, %r6909, %r6906;
	neg.s32 	%r6911, %r6910;
	setp.lt.s32 	%p1432, %r2383, 0;
	selp.b32 	%r8912, %r6911, %r6910, %p1432;
	xor.b32  	%r6912, %r6907, %r2383;
	shr.s32 	%r6913, %r6907, 31;
	xor.b32  	%r6914, %r6913, %r6907;
	xor.b32  	%r6915, %r6913, %r6908;
	cvt.u64.u32 	%rd2996, %r6914;
	shl.b64 	%rd2997, %rd2996, 32;
	cvt.u64.u32 	%rd2998, %r6915;
	or.b64  	%rd2999, %rd2997, %rd2998;
	cvt.rn.f64.s64 	%fd341, %rd2999;
	mul.f64 	%fd342, %fd341, 0d3BF921FB54442D19;
	cvt.rn.f32.f64 	%f4735, %fd342;
	neg.f32 	%f4736, %f4735;
	setp.lt.s32 	%p1433, %r6912, 0;
	selp.f32 	%f6149, %f4736, %f4735, %p1433;
$L__BB4_1509:
	mul.rn.f32 	%f4738, %f6149, %f6149;
	and.b32  	%r6917, %r8912, 1;
	setp.eq.b32 	%p1434, %r6917, 1;
	selp.f32 	%f4739, 0f3F800000, %f6149, %p1434;
	fma.rn.f32 	%f4740, %f4738, %f4739, 0f00000000;
	fma.rn.f32 	%f4741, %f4738, 0f37CBAC00, 0fBAB607ED;
	selp.f32 	%f4742, %f4741, 0fB94D4153, %p1434;
	selp.f32 	%f4743, 0f3D2AAABB, 0f3C0885E4, %p1434;
	fma.rn.f32 	%f4744, %f4742, %f4738, %f4743;
	selp.f32 	%f4745, 0fBEFFFFFF, 0fBE2AAAA8, %p1434;
	fma.rn.f32 	%f4746, %f4744, %f4738, %f4745;
	fma.rn.f32 	%f4747, %f4746, %f4740, %f4739;
	and.b32  	%r6918, %r8912, 2;
	setp.eq.s32 	%p1435, %r6918, 0;
	mov.f32 	%f4748, 0f00000000;
	sub.f32 	%f4749, %f4748, %f4747;
	selp.f32 	%f1104, %f4747, %f4749, %p1435;
	mul.f32 	%f4750, %f1104, 0f3F22F983;
	cvt.rni.s32.f32 	%r8916, %f4750;
	cvt.rn.f32.s32 	%f4751, %r8916;
	fma.rn.f32 	%f4752, %f4751, 0fBFC90FDA, %f1104;
	fma.rn.f32 	%f4753, %f4751, 0fB3A22168, %f4752;
	fma.rn.f32 	%f6150, %f4751, 0fA7C234C5, %f4753;
	abs.f32 	%f1106, %f1104;
	setp.ltu.f32 	%p1436, %f1106, 0f47CE4780;
	@%p1436 bra 	$L__BB4_1517;
	setp.neu.f32 	%p1437, %f1106, 0f7F800000;
	@%p1437 bra 	$L__BB4_1512;
	mov.f32 	%f4756, 0f00000000;
	mul.rn.f32 	%f6150, %f1104, %f4756;
	mov.b32 	%r8916, 0;
	bra.uni 	$L__BB4_1517;
$L__BB4_1512:
	mov.b32 	%r2397, %f1104;
	shl.b32 	%r6920, %r2397, 8;
	or.b32  	%r2398, %r6920, -2147483648;
	mov.b64 	%rd4006, 0;
	mov.b32 	%r8913, 0;
	mov.u64 	%rd4004, __cudart_i2opi_f;
	mov.u64 	%rd4005, %rd1;
$L__BB4_1513:
	.pragma "nounroll";
	ld.global.nc.u32 	%r6921, [%rd4004];
	mad.wide.u32 	%rd3002, %r6921, %r2398, %rd4006;
	shr.u64 	%rd4006, %rd3002, 32;
	st.local.u32 	[%rd4005], %rd3002;
	add.s32 	%r8913, %r8913, 1;
	add.s64 	%rd4005, %rd4005, 4;
	add.s64 	%rd4004, %rd4004, 4;
	setp.ne.s32 	%p1438, %r8913, 6;
	@%p1438 bra 	$L__BB4_1513;
	shr.u32 	%r6922, %r2397, 23;
	st.local.u32 	[%rd1+24], %rd4006;
	and.b32  	%r2401, %r6922, 31;
	and.b32  	%r6923, %r6922, 224;
	add.s32 	%r6924, %r6923, -128;
	shr.u32 	%r6925, %r6924, 5;
	mul.wide.u32 	%rd3003, %r6925, 4;
	sub.s64 	%rd1206, %rd1, %rd3003;
	ld.local.u32 	%r8914, [%rd1206+24];
	ld.local.u32 	%r8915, [%rd1206+20];
	setp.eq.s32 	%p1439, %r2401, 0;
	@%p1439 bra 	$L__BB4_1516;
	shf.l.wrap.b32 	%r8914, %r8915, %r8914, %r2401;
	ld.local.u32 	%r6926, [%rd1206+16];
	shf.l.wrap.b32 	%r8915, %r6926, %r8915, %r2401;
$L__BB4_1516:
	shr.u32 	%r6927, %r8914, 30;
	shf.l.wrap.b32 	%r6928, %r8915, %r8914, 2;
	shl.b32 	%r6929, %r8915, 2;
	shr.u32 	%r6930, %r6928, 31;
	add.s32 	%r6931, %r6930, %r6927;
	neg.s32 	%r6932, %r6931;
	setp.lt.s32 	%p1440, %r2397, 0;
	selp.b32 	%r8916, %r6932, %r6931, %p1440;
	xor.b32  	%r6933, %r6928, %r2397;
	shr.s32 	%r6934, %r6928, 31;
	xor.b32  	%r6935, %r6934, %r6928;
	xor.b32  	%r6936, %r6934, %r6929;
	cvt.u64.u32 	%rd3004, %r6935;
	shl.b64 	%rd3005, %rd3004, 32;
	cvt.u64.u32 	%rd3006, %r6936;
	or.b64  	%rd3007, %rd3005, %rd3006;
	cvt.rn.f64.s64 	%fd343, %rd3007;
	mul.f64 	%fd344, %fd343, 0d3BF921FB54442D19;
	cvt.rn.f32.f64 	%f4754, %fd344;
	neg.f32 	%f4755, %f4754;
	setp.lt.s32 	%p1441, %r6933, 0;
	selp.f32 	%f6150, %f4755, %f4754, %p1441;
$L__BB4_1517:
	add.s32 	%r6938, %r8916, 1;
	mul.rn.f32 	%f4757, %f6150, %f6150;
	and.b32  	%r6939, %r8916, 1;
	setp.eq.b32 	%p1442, %r6939, 1;
	selp.f32 	%f4758, %f6150, 0f3F800000, %p1442;
	fma.rn.f32 	%f4759, %f4757, %f4758, 0f00000000;
	fma.rn.f32 	%f4760, %f4757, 0f37CBAC00, 0fBAB607ED;
	selp.f32 	%f4761, 0fB94D4153, %f4760, %p1442;
	selp.f32 	%f4762, 0f3C0885E4, 0f3D2AAABB, %p1442;
	fma.rn.f32 	%f4763, %f4761, %f4757, %f4762;
	selp.f32 	%f4764, 0fBE2AAAA8, 0fBEFFFFFF, %p1442;
	fma.rn.f32 	%f4765, %f4763, %f4757, %f4764;
	fma.rn.f32 	%f4766, %f4765, %f4759, %f4758;
	and.b32  	%r6940, %r6938, 2;
	setp.eq.s32 	%p1443, %r6940, 0;
	mov.f32 	%f4767, 0f00000000;
	sub.f32 	%f4768, %f4767, %f4766;
	selp.f32 	%f6152, %f4766, %f4768, %p1443;
	setp.geu.f32 	%p1444, %f6152, 0f40000000;
	@%p1444 bra 	$L__BB4_1527;
	mul.f32 	%f4769, %f6152, 0f3F22F983;
	cvt.rni.s32.f32 	%r8920, %f4769;
	cvt.rn.f32.s32 	%f4770, %r8920;
	fma.rn.f32 	%f4771, %f4770, 0fBFC90FDA, %f6152;
	fma.rn.f32 	%f4772, %f4770, 0fB3A22168, %f4771;
	fma.rn.f32 	%f6151, %f4770, 0fA7C234C5, %f4772;
	abs.f32 	%f1112, %f6152;
	setp.ltu.f32 	%p1445, %f1112, 0f47CE4780;
	@%p1445 bra 	$L__BB4_1526;
	setp.neu.f32 	%p1446, %f1112, 0f7F800000;
	@%p1446 bra 	$L__BB4_1521;
	mov.f32 	%f4775, 0f00000000;
	mul.rn.f32 	%f6151, %f6152, %f4775;
	mov.b32 	%r8920, 0;
	bra.uni 	$L__BB4_1526;
$L__BB4_1521:
	mov.b32 	%r2411, %f6152;
	shl.b32 	%r6942, %r2411, 8;
	or.b32  	%r2412, %r6942, -2147483648;
	mov.b64 	%rd4009, 0;
	mov.b32 	%r8917, 0;
	mov.u64 	%rd4007, __cudart_i2opi_f;
	mov.u64 	%rd4008, %rd1;
$L__BB4_1522:
	.pragma "nounroll";
	ld.global.nc.u32 	%r6943, [%rd4007];
	mad.wide.u32 	%rd3010, %r6943, %r2412, %rd4009;
	shr.u64 	%rd4009, %rd3010, 32;
	st.local.u32 	[%rd4008], %rd3010;
	add.s32 	%r8917, %r8917, 1;
	add.s64 	%rd4008, %rd4008, 4;
	add.s64 	%rd4007, %rd4007, 4;
	setp.ne.s32 	%p1447, %r8917, 6;
	@%p1447 bra 	$L__BB4_1522;
	shr.u32 	%r6944, %r2411, 23;
	st.local.u32 	[%rd1+24], %rd4009;
	and.b32  	%r2415, %r6944, 31;
	and.b32  	%r6945, %r6944, 224;
	add.s32 	%r6946, %r6945, -128;
	shr.u32 	%r6947, %r6946, 5;
	mul.wide.u32 	%rd3011, %r6947, 4;
	sub.s64 	%rd1213, %rd1, %rd3011;
	ld.local.u32 	%r8918, [%rd1213+24];
	ld.local.u32 	%r8919, [%rd1213+20];
	setp.eq.s32 	%p1448, %r2415, 0;
	@%p1448 bra 	$L__BB4_1525;
	shf.l.wrap.b32 	%r8918, %r8919, %r8918, %r2415;
	ld.local.u32 	%r6948, [%rd1213+16];
	shf.l.wrap.b32 	%r8919, %r6948, %r8919, %r2415;
$L__BB4_1525:
	shr.u32 	%r6949, %r8918, 30;
	shf.l.wrap.b32 	%r6950, %r8919, %r8918, 2;
	shl.b32 	%r6951, %r8919, 2;
	shr.u32 	%r6952, %r6950, 31;
	add.s32 	%r6953, %r6952, %r6949;
	neg.s32 	%r6954, %r6953;
	setp.lt.s32 	%p1449, %r2411, 0;
	selp.b32 	%r8920, %r6954, %r6953, %p1449;
	xor.b32  	%r6955, %r6950, %r2411;
	shr.s32 	%r6956, %r6950, 31;
	xor.b32  	%r6957, %r6956, %r6950;
	xor.b32  	%r6958, %r6956, %r6951;
	cvt.u64.u32 	%rd3012, %r6957;
	shl.b64 	%rd3013, %rd3012, 32;
	cvt.u64.u32 	%rd3014, %r6958;
	or.b64  	%rd3015, %rd3013, %rd3014;
	cvt.rn.f64.s64 	%fd345, %rd3015;
	mul.f64 	%fd346, %fd345, 0d3BF921FB54442D19;
	cvt.rn.f32.f64 	%f4773, %fd346;
	neg.f32 	%f4774, %f4773;
	setp.lt.s32 	%p1450, %r6955, 0;
	selp.f32 	%f6151, %f4774, %f4773, %p1450;
$L__BB4_1526:
	add.s32 	%r6960, %r8920, 1;
	mul.rn.f32 	%f4776, %f6151, %f6151;
	and.b32  	%r6961, %r8920, 1;
	setp.eq.b32 	%p1451, %r6961, 1;
	selp.f32 	%f4777, %f6151, 0f3F800000, %p1451;
	fma.rn.f32 	%f4778, %f4776, %f4777, 0f00000000;
	fma.rn.f32 	%f4779, %f4776, 0f37CBAC00, 0fBAB607ED;
	selp.f32 	%f4780, 0fB94D4153, %f4779, %p1451;
	selp.f32 	%f4781, 0f3C0885E4, 0f3D2AAABB, %p1451;
	fma.rn.f32 	%f4782, %f4780, %f4776, %f4781;
	selp.f32 	%f4783, 0fBE2AAAA8, 0fBEFFFFFF, %p1451;
	fma.rn.f32 	%f4784, %f4782, %f4776, %f4783;
	fma.rn.f32 	%f4785, %f4784, %f4778, %f4777;
	and.b32  	%r6962, %r6960, 2;
	setp.eq.s32 	%p1452, %r6962, 0;
	mov.f32 	%f4786, 0f00000000;
	sub.f32 	%f4787, %f4786, %f4785;
	selp.f32 	%f6152, %f4785, %f4787, %p1452;
$L__BB4_1527:
	mul.f32 	%f4788, %f6152, 0f3F22F983;
	cvt.rni.s32.f32 	%r8924, %f4788;
	cvt.rn.f32.s32 	%f4789, %r8924;
	fma.rn.f32 	%f4790, %f4789, 0fBFC90FDA, %f6152;
	fma.rn.f32 	%f4791, %f4789, 0fB3A22168, %f4790;
	fma.rn.f32 	%f6153, %f4789, 0fA7C234C5, %f4791;
	abs.f32 	%f1119, %f6152;
	setp.ltu.f32 	%p1453, %f1119, 0f47CE4780;
	@%p1453 bra 	$L__BB4_1535;
	setp.neu.f32 	%p1454, %f1119, 0f7F800000;
	@%p1454 bra 	$L__BB4_1530;
	mov.f32 	%f4794, 0f00000000;
	mul.rn.f32 	%f6153, %f6152, %f4794;
	mov.b32 	%r8924, 0;
	bra.uni 	$L__BB4_1535;
$L__BB4_1530:
	mov.b32 	%r2425, %f6152;
	shl.b32 	%r6964, %r2425, 8;
	or.b32  	%r2426, %r6964, -2147483648;
	mov.b64 	%rd4012, 0;
	mov.b32 	%r8921, 0;
	mov.u64 	%rd4010, __cudart_i2opi_f;
	mov.u64 	%rd4011, %rd1;
$L__BB4_1531:
	.pragma "nounroll";
	ld.global.nc.u32 	%r6965, [%rd4010];
	mad.wide.u32 	%rd3018, %r6965, %r2426, %rd4012;
	shr.u64 	%rd4012, %rd3018, 32;
	st.local.u32 	[%rd4011], %rd3018;
	add.s32 	%r8921, %r8921, 1;
	add.s64 	%rd4011, %rd4011, 4;
	add.s64 	%rd4010, %rd4010, 4;
	setp.ne.s32 	%p1455, %r8921, 6;
	@%p1455 bra 	$L__BB4_1531;
	shr.u32 	%r6966, %r2425, 23;
	st.local.u32 	[%rd1+24], %rd4012;
	and.b32  	%r2429, %r6966, 31;
	and.b32  	%r6967, %r6966, 224;
	add.s32 	%r6968, %r6967, -128;
	shr.u32 	%r6969, %r6968, 5;
	mul.wide.u32 	%rd3019, %r6969, 4;
	sub.s64 	%rd1220, %rd1, %rd3019;
	ld.local.u32 	%r8922, [%rd1220+24];
	ld.local.u32 	%r8923, [%rd1220+20];
	setp.eq.s32 	%p1456, %r2429, 0;
	@%p1456 bra 	$L__BB4_1534;
	shf.l.wrap.b32 	%r8922, %r8923, %r8922, %r2429;
	ld.local.u32 	%r6970, [%rd1220+16];
	shf.l.wrap.b32 	%r8923, %r6970, %r8923, %r2429;
$L__BB4_1534:
	shr.u32 	%r6971, %r8922, 30;
	shf.l.wrap.b32 	%r6972, %r8923, %r8922, 2;
	shl.b32 	%r6973, %r8923, 2;
	shr.u32 	%r6974, %r6972, 31;
	add.s32 	%r6975, %r6974, %r6971;
	neg.s32 	%r6976, %r6975;
	setp.lt.s32 	%p1457, %r2425, 0;
	selp.b32 	%r8924, %r6976, %r6975, %p1457;
	xor.b32  	%r6977, %r6972, %r2425;
	shr.s32 	%r6978, %r6972, 31;
	xor.b32  	%r6979, %r6978, %r6972;
	xor.b32  	%r6980, %r6978, %r6973;
	cvt.u64.u32 	%rd3020, %r6979;
	shl.b64 	%rd3021, %rd3020, 32;
	cvt.u64.u32 	%rd3022, %r6980;
	or.b64  	%rd3023, %rd3021, %rd3022;
	cvt.rn.f64.s64 	%fd347, %rd3023;
	mul.f64 	%fd348, %fd347, 0d3BF921FB54442D19;
	cvt.rn.f32.f64 	%f4792, %fd348;
	neg.f32 	%f4793, %f4792;
	setp.lt.s32 	%p1458, %r6977, 0;
	selp.f32 	%f6153, %f4793, %f4792, %p1458;
$L__BB4_1535:
	mul.rn.f32 	%f4795, %f6153, %f6153;
	and.b32  	%r6982, %r8924, 1;
	setp.eq.b32 	%p1459, %r6982, 1;
	selp.f32 	%f4796, 0f3F800000, %f6153, %p1459;
	fma.rn.f32 	%f4797, %f4795, %f4796, 0f00000000;
	fma.rn.f32 	%f4798, %f4795, 0f37CBAC00, 0fBAB607ED;
	selp.f32 	%f4799, %f4798, 0fB94D4153, %p1459;
	selp.f32 	%f4800, 0f3D2AAABB, 0f3C0885E4, %p1459;
	fma.rn.f32 	%f4801, %f4799, %f4795, %f4800;
	selp.f32 	%f4802, 0fBEFFFFFF, 0fBE2AAAA8, %p1459;
	fma.rn.f32 	%f4803, %f4801, %f4795, %f4802;
	fma.rn.f32 	%f4804, %f4803, %f4797, %f4796;
	and.b32  	%r6983, %r8924, 2;
	setp.eq.s32 	%p1460, %r6983, 0;
	mov.f32 	%f4805, 0f00000000;
	sub.f32 	%f4806, %f4805, %f4804;
	selp.f32 	%f6155, %f4804, %f4806, %p1460;
	setp.leu.f32 	%p1461, %f2, %f6155;
	@%p1461 bra 	$L__BB4_1545;
	mul.f32 	%f4807, %f6155, 0f3F22F983;
	cvt.rni.s32.f32 	%r8928, %f4807;
	cvt.rn.f32.s32 	%f4808, %r8928;
	fma.rn.f32 	%f4809, %f4808, 0fBFC90FDA, %f6155;
	fma.rn.f32 	%f4810, %f4808, 0fB3A22168, %f4809;
	fma.rn.f32 	%f6154, %f4808, 0fA7C234C5, %f4810;
	abs.f32 	%f1125, %f6155;
	setp.ltu.f32 	%p1462, %f1125, 0f47CE4780;
	@%p1462 bra 	$L__BB4_1544;
	setp.neu.f32 	%p1463, %f1125, 0f7F800000;
	@%p1463 bra 	$L__BB4_1539;
	mov.f32 	%f4813, 0f00000000;
	mul.rn.f32 	%f6154, %f6155, %f4813;
	mov.b32 	%r8928, 0;
	bra.uni 	$L__BB4_1544;
$L__BB4_1539:
	mov.b32 	%r2439, %f6155;
	shl.b32 	%r6985, %r2439, 8;
	or.b32  	%r2440, %r6985, -2147483648;
	mov.b64 	%rd4015, 0;
	mov.b32 	%r8925, 0;
	mov.u64 	%rd4013, __cudart_i2opi_f;
	mov.u64 	%rd4014, %rd1;
$L__BB4_1540:
	.pragma "nounroll";
	ld.global.nc.u32 	%r6986, [%rd4013];
	mad.wide.u32 	%rd3026, %r6986, %r2440, %rd4015;
	shr.u64 	%rd4015, %rd3026, 32;
	st.local.u32 	[%rd4014], %rd3026;
	add.s32 	%r8925, %r8925, 1;
	add.s64 	%rd4014, %rd4014, 4;
	add.s64 	%rd4013, %rd4013, 4;
	setp.ne.s32 	%p1464, %r8925, 6;
	@%p1464 bra 	$L__BB4_1540;
	shr.u32 	%r6987, %r2439, 23;
	st.local.u32 	[%rd1+24], %rd4015;
	and.b32  	%r2443, %r6987, 31;
	and.b32  	%r6988, %r6987, 224;
	add.s32 	%r6989, %r6988, -128;
	shr.u32 	%r6990, %r6989, 5;
	mul.wide.u32 	%rd3027, %r6990, 4;
	sub.s64 	%rd1227, %rd1, %rd3027;
	ld.local.u32 	%r8926, [%rd1227+24];
	ld.local.u32 	%r8927, [%rd1227+20];
	setp.eq.s32 	%p1465, %r2443, 0;
	@%p1465 bra 	$L__BB4_1543;
	shf.l.wrap.b32 	%r8926, %r8927, %r8926, %r2443;
	ld.local.u32 	%r6991, [%rd1227+16];
	shf.l.wrap.b32 	%r8927, %r6991, %r8927, %r2443;
$L__BB4_1543:
	shr.u32 	%r6992, %r8926, 30;
	shf.l.wrap.b32 	%r6993, %r8927, %r8926, 2;
	shl.b32 	%r6994, %r8927, 2;
	shr.u32 	%r6995, %r6993, 31;
	add.s32 	%r6996, %r6995, %r6992;
	neg.s32 	%r6997, %r6996;
	setp.lt.s32 	%p1466, %r2439, 0;
	selp.b32 	%r8928, %r6997, %r6996, %p1466;
	xor.b32  	%r6998, %r6993, %r2439;
	shr.s32 	%r6999, %r6993, 31;
	xor.b32  	%r7000, %r6999, %r6993;
	xor.b32  	%r7001, %r6999, %r6994;
	cvt.u64.u32 	%rd3028, %r7000;
	shl.b64 	%rd3029, %rd3028, 32;
	cvt.u64.u32 	%rd3030, %r7001;
	or.b64  	%rd3031, %rd3029, %rd3030;
	cvt.rn.f64.s64 	%fd349, %rd3031;
	mul.f64 	%fd350, %fd349, 0d3BF921FB54442D19;
	cvt.rn.f32.f64 	%f4811, %fd350;
	neg.f32 	%f4812, %f4811;
	setp.lt.s32 	%p1467, %r6998, 0;
	selp.f32 	%f6154, %f4812, %f4811, %p1467;
$L__BB4_1544:
	add.s32 	%r7003, %r8928, 1;
	mul.rn.f32 	%f4814, %f6154, %f6154;
	and.b32  	%r7004, %r8928, 1;
	setp.eq.b32 	%p1468, %r7004, 1;
	selp.f32 	%f4815, %f6154, 0f3F800000, %p1468;
	fma.rn.f32 	%f4816, %f4814, %f4815, 0f00000000;
	fma.rn.f32 	%f4817, %f4814, 0f37CBAC00, 0fBAB607ED;
	selp.f32 	%f4818, 0fB94D4153, %f4817, %p1468;
	selp.f32 	%f4819, 0f3C0885E4, 0f3D2AAABB, %p1468;
	fma.rn.f32 	%f4820, %f4818, %f4814, %f4819;
	selp.f32 	%f4821, 0fBE2AAAA8, 0fBEFFFFFF, %p1468;
	fma.rn.f32 	%f4822, %f4820, %f4814, %f4821;
	fma.rn.f32 	%f4823, %f4822, %f4816, %f4815;
	and.b32  	%r7005, %r7003, 2;
	setp.eq.s32 	%p1469, %r7005, 0;
	mov.f32 	%f4824, 0f00000000;
	sub.f32 	%f4825, %f4824, %f4823;
	selp.f32 	%f6155, %f4823, %f4825, %p1469;
$L__BB4_1545:
	setp.leu.f32 	%p1470, %f1091, %f6179;
	@%p1470 bra 	$L__BB4_1555;
	mul.f32 	%f4826, %f6155, 0f3F22F983;
	cvt.rni.s32.f32 	%r8932, %f4826;
	cvt.rn.f32.s32 	%f4827, %r8932;
	fma.rn.f32 	%f4828, %f4827, 0fBFC90FDA, %f6155;
	fma.rn.f32 	%f4829, %f4827, 0fB3A22168, %f4828;
	fma.rn.f32 	%f6156, %f4827, 0fA7C234C5, %f4829;
	abs.f32 	%f1132, %f6155;
	setp.ltu.f32 	%p1471, %f1132, 0f47CE4780;
	@%p1471 bra 	$L__BB4_1554;
	setp.neu.f32 	%p1472, %f1132, 0f7F800000;
	@%p1472 bra 	$L__BB4_1549;
	mov.f32 	%f4832, 0f00000000;
	mul.rn.f32 	%f6156, %f6155, %f4832;
	mov.b32 	%r8932, 0;
	bra.uni 	$L__BB4_1554;
$L__BB4_1549:
	mov.b32 	%r2453, %f6155;
	shl.b32 	%r7007, %r2453, 8;
	or.b32  	%r2454, %r7007, -2147483648;
	mov.b64 	%rd4018, 0;
	mov.b32 	%r8929, 0;
	mov.u64 	%rd4016, __cudart_i2opi_f;
	mov.u64 	%rd4017, %rd1;
$L__BB4_1550:
	.pragma "nounroll";
	ld.global.nc.u32 	%r7008, [%rd4016];
	mad.wide.u32 	%rd3034, %r7008, %r2454, %rd4018;
	shr.u64 	%rd4018, %rd3034, 32;
	st.local.u32 	[%rd4017], %rd3034;
	add.s32 	%r8929, %r8929, 1;
	add.s64 	%rd4017, %rd4017, 4;
	add.s64 	%rd4016, %rd4016, 4;
	setp.ne.s32 	%p1473, %r8929, 6;
	@%p1473 bra 	$L__BB4_1550;
	shr.u32 	%r7009, %r2453, 23;
	st.local.u32 	[%rd1+24], %rd4018;
	and.b32  	%r2457, %r7009, 31;
	and.b32  	%r7010, %r7009, 224;
	add.s32 	%r7011, %r7010, -128;
	shr.u32 	%r7012, %r7011, 5;
	mul.wide.u32 	%rd3035, %r7012, 4;
	sub.s64 	%rd1234, %rd1, %rd3035;
	ld.local.u32 	%r8930, [%rd1234+24];
	ld.local.u32 	%r8931, [%rd1234+20];
	setp.eq.s32 	%p1474, %r2457, 0;
	@%p1474 bra 	$L__BB4_1553;
	shf.l.wrap.b32 	%r8930, %r8931, %r8930, %r2457;
	ld.local.u32 	%r7013, [%rd1234+16];
	shf.l.wrap.b32 	%r8931, %r7013, %r8931, %r2457;
$L__BB4_1553:
	shr.u32 	%r7014, %r8930, 30;
	shf.l.wrap.b32 	%r7015, %r8931, %r8930, 2;
	shl.b32 	%r7016, %r8931, 2;
	shr.u32 	%r7017, %r7015, 31;
	add.s32 	%r7018, %r7017, %r7014;
	neg.s32 	%r7019, %r7018;
	setp.lt.s32 	%p1475, %r2453, 0;
	selp.b32 	%r8932, %r7019, %r7018, %p1475;
	xor.b32  	%r7020, %r7015, %r2453;
	shr.s32 	%r7021, %r7015, 31;
	xor.b32  	%r7022, %r7021, %r7015;
	xor.b32  	%r7023, %r7021, %r7016;
	cvt.u64.u32 	%rd3036, %r7022;
	shl.b64 	%rd3037, %rd3036, 32;
	cvt.u64.u32 	%rd3038, %r7023;
	or.b64  	%rd3039, %rd3037, %rd3038;
	cvt.rn.f64.s64 	%fd351, %rd3039;
	mul.f64 	%fd352, %fd351, 0d3BF921FB54442D19;
	cvt.rn.f32.f64 	%f4830, %fd352;
	neg.f32 	%f4831, %f4830;
	setp.lt.s32 	%p1476, %r7020, 0;
	selp.f32 	%f6156, %f4831, %f4830, %p1476;
$L__BB4_1554:
	add.s32 	%r7025, %r8932, 1;
	mul.rn.f32 	%f4833, %f6156, %f6156;
	and.b32  	%r7026, %r8932, 1;
	setp.eq.b32 	%p1477, %r7026, 1;
	selp.f32 	%f4834, %f6156, 0f3F800000, %p1477;
	fma.rn.f32 	%f4835, %f4833, %f4834, 0f00000000;
	fma.rn.f32 	%f4836, %f4833, 0f37CBAC00, 0fBAB607ED;
	selp.f32 	%f4837, 0fB94D4153, %f4836, %p1477;
	selp.f32 	%f4838, 0f3C0885E4, 0f3D2AAABB, %p1477;
	fma.rn.f32 	%f4839, %f4837, %f4833, %f4838;
	selp.f32 	%f4840, 0fBE2AAAA8, 0fBEFFFFFF, %p1477;
	fma.rn.f32 	%f4841, %f4839, %f4833, %f4840;
	fma.rn.f32 	%f4842, %f4841, %f4835, %f4834;
	and.b32  	%r7027, %r7025, 2;
	setp.eq.s32 	%p1478, %r7027, 0;
	mov.f32 	%f4843, 0f00000000;
	sub.f32 	%f4844, %f4843, %f4842;
	selp.f32 	%f6155, %f4842, %f4844, %p1478;
$L__BB4_1555:
	mul.f32 	%f4845, %f6155, 0f3F22F983;
	cvt.rni.s32.f32 	%r8936, %f4845;
	cvt.rn.f32.s32 	%f4846, %r8936;
	fma.rn.f32 	%f4847, %f4846, 0fBFC90FDA, %f6155;
	fma.rn.f32 	%f4848, %f4846, 0fB3A22168, %f4847;
	fma.rn.f32 	%f6158, %f4846, 0fA7C234C5, %f4848;
	abs.f32 	%f1139, %f6155;
	setp.ltu.f32 	%p1479, %f1139, 0f47CE4780;
	@%p1479 bra 	$L__BB4_1563;
	setp.neu.f32 	%p1480, %f1139, 0f7F800000;
	@%p1480 bra 	$L__BB4_1558;
	mov.f32 	%f4851, 0f00000000;
	mul.rn.f32 	%f6158, %f6155, %f4851;
	mov.b32 	%r8936, 0;
	bra.uni 	$L__BB4_1563;
$L__BB4_1558:
	mov.b32 	%r2467, %f6155;
	shl.b32 	%r7029, %r2467, 8;
	or.b32  	%r2468, %r7029, -2147483648;
	mov.b64 	%rd4021, 0;
	mov.b32 	%r8933, 0;
	mov.u64 	%rd4019, __cudart_i2opi_f;
	mov.u64 	%rd4020, %rd1;
$L__BB4_1559:
	.pragma "nounroll";
	ld.global.nc.u32 	%r7030, [%rd4019];
	mad.wide.u32 	%rd3042, %r7030, %r2468, %rd4021;
	shr.u64 	%rd4021, %rd3042, 32;
	st.local.u32 	[%rd4020], %rd3042;
	add.s32 	%r8933, %r8933, 1;
	add.s64 	%rd4020, %rd4020, 4;
	add.s64 	%rd4019, %rd4019, 4;
	setp.ne.s32 	%p1481, %r8933, 6;
	@%p1481 bra 	$L__BB4_1559;
	shr.u32 	%r7031, %r2467, 23;
	st.local.u32 	[%rd1+24], %rd4021;
	and.b32  	%r2471, %r7031, 31;
	and.b32  	%r7032, %r7031, 224;
	add.s32 	%r7033, %r7032, -128;
	shr.u32 	%r7034, %r7033, 5;
	mul.wide.u32 	%rd3043, %r7034, 4;
	sub.s64 	%rd1241, %rd1, %rd3043;
	ld.local.u32 	%r8934, [%rd1241+24];
	ld.local.u32 	%r8935, [%rd1241+20];
	setp.eq.s32 	%p1482, %r2471, 0;
	@%p1482 bra 	$L__BB4_1562;
	shf.l.wrap.b32 	%r8934, %r8935, %r8934, %r2471;
	ld.local.u32 	%r7035, [%rd1241+16];
	shf.l.wrap.b32 	%r8935, %r7035, %r8935, %r2471;
$L__BB4_1562:
	shr.u32 	%r7036, %r8934, 30;
	shf.l.wrap.b32 	%r7037, %r8935, %r8934, 2;
	shl.b32 	%r7038, %r8935, 2;
	shr.u32 	%r7039, %r7037, 31;
	add.s32 	%r7040, %r7039, %r7036;
	neg.s32 	%r7041, %r7040;
	setp.lt.s32 	%p1483, %r2467, 0;
	selp.b32 	%r8936, %r7041, %r7040, %p1483;
	xor.b32  	%r7042, %r7037, %r2467;
	shr.s32 	%r7043, %r7037, 31;
	xor.b32  	%r7044, %r7043, %r7037;
	xor.b32  	%r7045, %r7043, %r7038;
	cvt.u64.u32 	%rd3044, %r7044;
	shl.b64 	%rd3045, %rd3044, 32;
	cvt.u64.u32 	%rd3046, %r7045;
	or.b64  	%rd3047, %rd3045, %rd3046;
	cvt.rn.f64.s64 	%fd353, %rd3047;
	mul.f64 	%fd354, %fd353, 0d3BF921FB54442D19;
	cvt.rn.f32.f64 	%f4849, %fd354;
	neg.f32 	%f4850, %f4849;
	setp.lt.s32 	%p1484, %r7042, 0;
	selp.f32 	%f6158, %f4850, %f4849, %p1484;
$L__BB4_1563:
	mul.rn.f32 	%f4852, %f6158, %f6158;
	and.b32  	%r7047, %r8936, 1;
	setp.eq.b32 	%p1485, %r7047, 1;
	selp.f32 	%f4853, 0f3F800000, %f6158, %p1485;
	fma.rn.f32 	%f4854, %f4852, %f4853, 0f00000000;
	fma.rn.f32 	%f4855, %f4852, 0f37CBAC00, 0fBAB607ED;
	selp.f32 	%f4856, %f4855, 0fB94D4153, %p1485;
	selp.f32 	%f4857, 0f3D2AAABB, 0f3C0885E4, %p1485;
	fma.rn.f32 	%f4858, %f4856, %f4852, %f4857;
	selp.f32 	%f4859, 0fBEFFFFFF, 0fBE2AAAA8, %p1485;
	fma.rn.f32 	%f4860, %f4858, %f4852, %f4859;
	fma.rn.f32 	%f4861, %f4860, %f4854, %f4853;
	and.b32  	%r7048, %r8936, 2;
	setp.eq.s32 	%p1486, %r7048, 0;
	mov.f32 	%f4862, 0f00000000;
	sub.f32 	%f4863, %f4862, %f4861;
	selp.f32 	%f1143, %f4861, %f4863, %p1486;
	mul.f32 	%f4864, %f1143, 0f3F22F983;
	cvt.rni.s32.f32 	%r8940, %f4864;
	cvt.rn.f32.s32 	%f4865, %r8940;
	fma.rn.f32 	%f4866, %f4865, 0fBFC90FDA, %f1143;
	fma.rn.f32 	%f4867, %f4865, 0fB3A22168, %f4866;
	fma.rn.f32 	%f6159, %f4865, 0fA7C234C5, %f4867;
	abs.f32 	%f1145, %f1143;
	setp.ltu.f32 	%p1487, %f1145, 0f47CE4780;
	@%p1487 bra 	$L__BB4_1571;
	setp.neu.f32 	%p1488, %f1145, 0f7F800000;
	@%p1488 bra 	$L__BB4_1566;
	mov.f32 	%f4870, 0f00000000;
	mul.rn.f32 	%f6159, %f1143, %f4870;
	mov.b32 	%r8940, 0;
	bra.uni 	$L__BB4_1571;
$L__BB4_1566:
	mov.b32 	%r2481, %f1143;
	shl.b32 	%r7050, %r2481, 8;
	or.b32  	%r2482, %r7050, -2147483648;
	mov.b64 	%rd4024, 0;
	mov.b32 	%r8937, 0;
	mov.u64 	%rd4022, __cudart_i2opi_f;
	mov.u64 	%rd4023, %rd1;
$L__BB4_1567:
	.pragma "nounroll";
	ld.global.nc.u32 	%r7051, [%rd4022];
	mad.wide.u32 	%rd3050, %r7051, %r2482, %rd4024;
	shr.u64 	%rd4024, %rd3050, 32;
	st.local.u32 	[%rd4023], %rd3050;
	add.s32 	%r8937, %r8937, 1;
	add.s64 	%rd4023, %rd4023, 4;
	add.s64 	%rd4022, %rd4022, 4;
	setp.ne.s32 	%p1489, %r8937, 6;
	@%p1489 bra 	$L__BB4_1567;
	shr.u32 	%r7052, %r2481, 23;
	st.local.u32 	[%rd1+24], %rd4024;
	and.b32  	%r2485, %r7052, 31;
	and.b32  	%r7053, %r7052, 224;
	add.s32 	%r7054, %r7053, -128;
	shr.u32 	%r7055, %r7054, 5;
	mul.wide.u32 	%rd3051, %r7055, 4;
	sub.s64 	%rd1248, %rd1, %rd3051;
	ld.local.u32 	%r8938, [%rd1248+24];
	ld.local.u32 	%r8939, [%rd1248+20];
	setp.eq.s32 	%p1490, %r2485, 0;
	@%p1490 bra 	$L__BB4_1570;
	shf.l.wrap.b32 	%r8938, %r8939, %r8938, %r2485;
	ld.local.u32 	%r7056, [%rd1248+16];
	shf.l.wrap.b32 	%r8939, %r7056, %r8939, %r2485;
$L__BB4_1570:
	shr.u32 	%r7057, %r8938, 30;
	shf.l.wrap.b32 	%r7058, %r8939, %r8938, 2;
	shl.b32 	%r7059, %r8939, 2;
	shr.u32 	%r7060, %r7058, 31;
	add.s32 	%r7061, %r7060, %r7057;
	neg.s32 	%r7062, %r7061;
	setp.lt.s32 	%p1491, %r2481, 0;
	selp.b32 	%r8940, %r7062, %r7061, %p1491;
	xor.b32  	%r7063, %r7058, %r2481;
	shr.s32 	%r7064, %r7058, 31;
	xor.b32  	%r7065, %r7064, %r7058;
	xor.b32  	%r7066, %r7064, %r7059;
	cvt.u64.u32 	%rd3052, %r7065;
	shl.b64 	%rd3053, %rd3052, 32;
	cvt.u64.u32 	%rd3054, %r7066;
	or.b64  	%rd3055, %rd3053, %rd3054;
	cvt.rn.f64.s64 	%fd355, %rd3055;
	mul.f64 	%fd356, %fd355, 0d3BF921FB54442D19;
	cvt.rn.f32.f64 	%f4868, %fd356;
	neg.f32 	%f4869, %f4868;
	setp.lt.s32 	%p1492, %r7063, 0;
	selp.f32 	%f6159, %f4869, %f4868, %p1492;
$L__BB4_1571:
	add.s32 	%r7068, %r8940, 1;
	mul.rn.f32 	%f4871, %f6159, %f6159;
	and.b32  	%r7069, %r8940, 1;
	setp.eq.b32 	%p1493, %r7069, 1;
	selp.f32 	%f4872, %f6159, 0f3F800000, %p1493;
	fma.rn.f32 	%f4873, %f4871, %f4872, 0f00000000;
	fma.rn.f32 	%f4874, %f4871, 0f37CBAC00, 0fBAB607ED;
	selp.f32 	%f4875, 0fB94D4153, %f4874, %p1493;
	selp.f32 	%f4876, 0f3C0885E4, 0f3D2AAABB, %p1493;
	fma.rn.f32 	%f4877, %f4875, %f4871, %f4876;
	selp.f32 	%f4878, 0fBE2AAAA8, 0fBEFFFFFF, %p1493;
	fma.rn.f32 	%f4879, %f4877, %f4871, %f4878;
	fma.rn.f32 	%f4880, %f4879, %f4873, %f4872;
	and.b32  	%r7070, %r7068, 2;
	setp.eq.s32 	%p1494, %r7070, 0;
	mov.f32 	%f4881, 0f00000000;
	sub.f32 	%f4882, %f4881, %f4880;
	selp.f32 	%f6161, %f4880, %f4882, %p1494;
	setp.leu.f32 	%p1495, %f6161, %f2;
	@%p1495 bra 	$L__BB4_1581;
	mul.f32 	%f4883, %f6161, 0f3F22F983;
	cvt.rni.s32.f32 	%r8944, %f4883;
	cvt.rn.f32.s32 	%f4884, %r8944;
	fma.rn.f32 	%f4885, %f4884, 0fBFC90FDA, %f6161;
	fma.rn.f32 	%f4886, %f4884, 0fB3A22168, %f4885;
	fma.rn.f32 	%f6160, %f4884, 0fA7C234C5, %f4886;
	abs.f32 	%f1151, %f6161;
	setp.ltu.f32 	%p1496, %f1151, 0f47CE4780;
	@%p1496 bra 	$L__BB4_1580;
	setp.neu.f32 	%p1497, %f1151, 0f7F800000;
	@%p1497 bra 	$L__BB4_1575;
	mov.f32 	%f4889, 0f00000000;
	mul.rn.f32 	%f6160, %f6161, %f4889;
	mov.b32 	%r8944, 0;
	bra.uni 	$L__BB4_1580;
$L__BB4_1575:
	mov.b32 	%r2495, %f6161;
	shl.b32 	%r7072, %r2495, 8;
	or.b32  	%r2496, %r7072, -2147483648;
	mov.b64 	%rd4027, 0;
	mov.b32 	%r8941, 0;
	mov.u64 	%rd4025, __cudart_i2opi_f;
	mov.u64 	%rd4026, %rd1;
$L__BB4_1576:
	.pragma "nounroll";
	ld.global.nc.u32 	%r7073, [%rd4025];
	mad.wide.u32 	%rd3058, %r7073, %r2496, %rd4027;
	shr.u64 	%rd4027, %rd3058, 32;
	st.local.u32 	[%rd4026], %rd3058;
	add.s32 	%r8941, %r8941, 1;
	add.s64 	%rd4026, %rd4026, 4;
	add.s64 	%rd4025, %rd4025, 4;
	setp.ne.s32 	%p1498, %r8941, 6;
	@%p1498 bra 	$L__BB4_1576;
	shr.u32 	%r7074, %r2495, 23;
	st.local.u32 	[%rd1+24], %rd4027;
	and.b32  	%r2499, %r7074, 31;
	and.b32  	%r7075, %r7074, 224;
	add.s32 	%r7076, %r7075, -128;
	shr.u32 	%r7077, %r7076, 5;
	mul.wide.u32 	%rd3059, %r7077, 4;
	sub.s64 	%rd1255, %rd1, %rd3059;
	ld.local.u32 	%r8942, [%rd1255+24];
	ld.local.u32 	%r8943, [%rd1255+20];
	setp.eq.s32 	%p1499, %r2499, 0;
	@%p1499 bra 	$L__BB4_1579;
	shf.l.wrap.b32 	%r8942, %r8943, %r8942, %r2499;
	ld.local.u32 	%r7078, [%rd1255+16];
	shf.l.wrap.b32 	%r8943, %r7078, %r8943, %r2499;
$L__BB4_1579:
	shr.u32 	%r7079, %r8942, 30;
	shf.l.wrap.b32 	%r7080, %r8943, %r8942, 2;
	shl.b32 	%r7081, %r8943, 2;
	shr.u32 	%r7082, %r7080, 31;
	add.s32 	%r7083, %r7082, %r7079;
	neg.s32 	%r7084, %r7083;
	setp.lt.s32 	%p1500, %r2495, 0;
	selp.b32 	%r8944, %r7084, %r7083, %p1500;
	xor.b32  	%r7085, %r7080, %r2495;
	shr.s32 	%r7086, %r7080, 31;
	xor.b32  	%r7087, %r7086, %r7080;
	xor.b32  	%r7088, %r7086, %r7081;
	cvt.u64.u32 	%rd3060, %r7087;
	shl.b64 	%rd3061, %rd3060, 32;
	cvt.u64.u32 	%rd3062, %r7088;
	or.b64  	%rd3063, %rd3061, %rd3062;
	cvt.rn.f64.s64 	%fd357, %rd3063;
	mul.f64 	%fd358, %fd357, 0d3BF921FB54442D19;
	cvt.rn.f32.f64 	%f4887, %fd358;
	neg.f32 	%f4888, %f4887;
	setp.lt.s32 	%p1501, %r7085, 0;
	selp.f32 	%f6160, %f4888, %f4887, %p1501;
$L__BB4_1580:
	add.s32 	%r7090, %r8944, 1;
	mul.rn.f32 	%f4890, %f6160, %f6160;
	and.b32  	%r7091, %r8944, 1;
	setp.eq.b32 	%p1502, %r7091, 1;
	selp.f32 	%f4891, %f6160, 0f3F800000, %p1502;
	fma.rn.f32 	%f4892, %f4890, %f4891, 0f00000000;
	fma.rn.f32 	%f4893, %f4890, 0f37CBAC00, 0fBAB607ED;
	selp.f32 	%f4894, 0fB94D4153, %f4893, %p1502;
	selp.f32 	%f4895, 0f3C0885E4, 0f3D2AAABB, %p1502;
	fma.rn.f32 	%f4896, %f4894, %f4890, %f4895;
	selp.f32 	%f4897, 0fBE2AAAA8, 0fBEFFFFFF, %p1502;
	fma.rn.f32 	%f4898, %f4896, %f4890, %f4897;
	fma.rn.f32 	%f4899, %f4898, %f4892, %f4891;
	and.b32  	%r7092, %r7090, 2;
	setp.eq.s32 	%p1503, %r7092, 0;
	mov.f32 	%f4900, 0f00000000;
	sub.f32 	%f4901, %f4900, %f4899;
	selp.f32 	%f6161, %f4899, %f4901, %p1503;
$L__BB4_1581:
	mul.f32 	%f4902, %f6161, 0f3F22F983;
	cvt.rni.s32.f32 	%r8948, %f4902;
	cvt.rn.f32.s32 	%f4903, %r8948;
	fma.rn.f32 	%f4904, %f4903, 0fBFC90FDA, %f6161;
	fma.rn.f32 	%f4905, %f4903, 0fB3A22168, %f4904;
	fma.rn.f32 	%f6162, %f4903, 0fA7C234C5, %f4905;
	abs.f32 	%f1158, %f6161;
	setp.ltu.f32 	%p1504, %f1158, 0f47CE4780;
	@%p1504 bra 	$L__BB4_1589;
	setp.neu.f32 	%p1505, %f1158, 0f7F800000;
	@%p1505 bra 	$L__BB4_1584;
	mov.f32 	%f4908, 0f00000000;
	mul.rn.f32 	%f6162, %f6161, %f4908;
	mov.b32 	%r8948, 0;
	bra.uni 	$L__BB4_1589;
$L__BB4_1584:
	mov.b32 	%r2509, %f6161;
	shl.b32 	%r7094, %r2509, 8;
	or.b32  	%r2510, %r7094, -2147483648;
	mov.b64 	%rd4030, 0;
	mov.b32 	%r8945, 0;
	mov.u64 	%rd4028, __cudart_i2opi_f;
	mov.u64 	%rd4029, %rd1;
$L__BB4_1585:
	.pragma "nounroll";
	ld.global.nc.u32 	%r7095, [%rd4028];
	mad.wide.u32 	%rd3066, %r7095, %r2510, %rd4030;
	shr.u64 	%rd4030, %rd3066, 32;
	st.local.u32 	[%rd4029], %rd3066;
	add.s32 	%r8945, %r8945, 1;
	add.s64 	%rd4029, %rd4029, 4;
	add.s64 	%rd4028, %rd4028, 4;
	setp.ne.s32 	%p1506, %r8945, 6;
	@%p1506 bra 	$L__BB4_1585;
	shr.u32 	%r7096, %r2509, 23;
	st.local.u32 	[%rd1+24], %rd4030;
	and.b32  	%r2513, %r7096, 31;
	and.b32  	%r7097, %r7096, 224;
	add.s32 	%r7098, %r7097, -128;
	shr.u32 	%r7099, %r7098, 5;
	mul.wide.u32 	%rd3067, %r7099, 4;
	sub.s64 	%rd1262, %rd1, %rd3067;
	ld.local.u32 	%r8946, [%rd1262+24];
	ld.local.u32 	%r8947, [%rd1262+20];
	setp.eq.s32 	%p1507, %r2513, 0;
	@%p1507 bra 	$L__BB4_1588;
	shf.l.wrap.b32 	%r8946, %r8947, %r8946, %r2513;
	ld.local.u32 	%r7100, [%rd1262+16];
	shf.l.wrap.b32 	%r8947, %r7100, %r8947, %r2513;
$L__BB4_1588:
	shr.u32 	%r7101, %r8946, 30;
	shf.l.wrap.b32 	%r7102, %r8947, %r8946, 2;
	shl.b32 	%r7103, %r8947, 2;
	shr.u32 	%r7104, %r7102, 31;
	add.s32 	%r7105, %r7104, %r7101;
	neg.s32 	%r7106, %r7105;
	setp.lt.s32 	%p1508, %r2509, 0;
	selp.b32 	%r8948, %r7106, %r7105, %p1508;
	xor.b32  	%r7107, %r7102, %r2509;
	shr.s32 	%r7108, %r7102, 31;
	xor.b32  	%r7109, %r7108, %r7102;
	xor.b32  	%r7110, %r7108, %r7103;
	cvt.u64.u32 	%rd3068, %r7109;
	shl.b64 	%rd3069, %rd3068, 32;
	cvt.u64.u32 	%rd3070, %r7110;
	or.b64  	%rd3071, %rd3069, %rd3070;
	cvt.rn.f64.s64 	%fd359, %rd3071;
	mul.f64 	%fd360, %fd359, 0d3BF921FB54442D19;
	cvt.rn.f32.f64 	%f4906, %fd360;
	neg.f32 	%f4907, %f4906;
	setp.lt.s32 	%p1509, %r7107, 0;
	selp.f32 	%f6162, %f4907, %f4906, %p1509;
$L__BB4_1589:
	mul.rn.f32 	%f4909, %f6162, %f6162;
	and.b32  	%r7112, %r8948, 1;
	setp.eq.b32 	%p1510, %r7112, 1;
	selp.f32 	%f4910, 0f3F800000, %f6162, %p1510;
	fma.rn.f32 	%f4911, %f4909, %f4910, 0f00000000;
	fma.rn.f32 	%f4912, %f4909, 0f37CBAC00, 0fBAB607ED;
	selp.f32 	%f4913, %f4912, 0fB94D4153, %p1510;
	selp.f32 	%f4914, 0f3D2AAABB, 0f3C0885E4, %p1510;
	fma.rn.f32 	%f4915, %f4913, %f4909, %f4914;
	selp.f32 	%f4916, 0fBEFFFFFF, 0fBE2AAAA8, %p1510;
	fma.rn.f32 	%f4917, %f4915, %f4909, %f4916;
	fma.rn.f32 	%f4918, %f4917, %f4911, %f4910;
	and.b32  	%r7113, %r8948, 2;
	setp.eq.s32 	%p1511, %r7113, 0;
	mov.f32 	%f4919, 0f00000000;
	sub.f32 	%f4920, %f4919, %f4918;
	selp.f32 	%f6164, %f4918, %f4920, %p1511;
	setp.leu.f32 	%p1512, %f6164, 0f3F800000;
	@%p1512 bra 	$L__BB4_1599;
	mul.f32 	%f4921, %f6164, 0f3F22F983;
	cvt.rni.s32.f32 	%r8952, %f4921;
	cvt.rn.f32.s32 	%f4922, %r8952;
	fma.rn.f32 	%f4923, %f4922, 0fBFC90FDA, %f6164;
	fma.rn.f32 	%f4924, %f4922, 0fB3A22168, %f4923;
	fma.rn.f32 	%f6163, %f4922, 0fA7C234C5, %f4924;
	abs.f32 	%f1164, %f6164;
	setp.ltu.f32 	%p1513, %f1164, 0f47CE4780;
	@%p1513 bra 	$L__BB4_1598;
	setp.neu.f32 	%p1514, %f1164, 0f7F800000;
	@%p1514 bra 	$L__BB4_1593;
	mov.f32 	%f4927, 0f00000000;
	mul.rn.f32 	%f6163, %f6164, %f4927;
	mov.b32 	%r8952, 0;
	bra.uni 	$L__BB4_1598;
$L__BB4_1593:
	mov.b32 	%r2523, %f6164;
	shl.b32 	%r7115, %r2523, 8;
	or.b32  	%r2524, %r7115, -2147483648;
	mov.b64 	%rd4033, 0;
	mov.b32 	%r8949, 0;
	mov.u64 	%rd4031, __cudart_i2opi_f;
	mov.u64 	%rd4032, %rd1;
$L__BB4_1594:
	.pragma "nounroll";
	ld.global.nc.u32 	%r7116, [%rd4031];
	mad.wide.u32 	%rd3074, %r7116, %r2524, %rd4033;
	shr.u64 	%rd4033, %rd3074, 32;
	st.local.u32 	[%rd4032], %rd3074;
	add.s32 	%r8949, %r8949, 1;
	add.s64 	%rd4032, %rd4032, 4;
	add.s64 	%rd4031, %rd4031, 4;
	setp.ne.s32 	%p1515, %r8949, 6;
	@%p1515 bra 	$L__BB4_1594;
	shr.u32 	%r7117, %r2523, 23;
	st.local.u32 	[%rd1+24], %rd4033;
	and.b32  	%r2527, %r7117, 31;
	add.s32 	%r7118, %r7117, -128;
	shr.u32 	%r7119, %r7118, 5;
	mul.wide.u32 	%rd3075, %r7119, 4;
	sub.s64 	%rd1269, %rd1, %rd3075;
	ld.local.u32 	%r8950, [%rd1269+24];
	ld.local.u32 	%r8951, [%rd1269+20];
	setp.eq.s32 	%p1516, %r2527, 0;
	@%p1516 bra 	$L__BB4_1597;
	shf.l.wrap.b32 	%r8950, %r8951, %r8950, %r2527;
	ld.local.u32 	%r7120, [%rd1269+16];
	shf.l.wrap.b32 	%r8951, %r7120, %r8951, %r2527;
$L__BB4_1597:
	shr.u32 	%r7121, %r8950, 30;
	shf.l.wrap.b32 	%r7122, %r8951, %r8950, 2;
	shl.b32 	%r7123, %r8951, 2;
	shr.u32 	%r7124, %r7122, 31;
	add.s32 	%r8952, %r7124, %r7121;
	xor.b32  	%r7125, %r7122, %r2523;
	shr.s32 	%r7126, %r7122, 31;
	xor.b32  	%r7127, %r7126, %r7122;
	xor.b32  	%r7128, %r7126, %r7123;
	cvt.u64.u32 	%rd3076, %r7127;
	shl.b64 	%rd3077, %rd3076, 32;
	cvt.u64.u32 	%rd3078, %r7128;
	or.b64  	%rd3079, %rd3077, %rd3078;
	cvt.rn.f64.s64 	%fd361, %rd3079;
	mul.f64 	%fd362, %fd361, 0d3BF921FB54442D19;
	cvt.rn.f32.f64 	%f4925, %fd362;
	neg.f32 	%f4926, %f4925;
	setp.lt.s32 	%p1517, %r7125, 0;
	selp.f32 	%f6163, %f4926, %f4925, %p1517;
$L__BB4_1598:
	mul.rn.f32 	%f4928, %f6163, %f6163;
	and.b32  	%r7130, %r8952, 1;
	setp.eq.b32 	%p1518, %r7130, 1;
	selp.f32 	%f4929, 0f3F800000, %f6163, %p1518;
	fma.rn.f32 	%f4930, %f4928, %f4929, 0f00000000;
	fma.rn.f32 	%f4931, %f4928, 0f37CBAC00, 0fBAB607ED;
	selp.f32 	%f4932, %f4931, 0fB94D4153, %p1518;
	selp.f32 	%f4933, 0f3D2AAABB, 0f3C0885E4, %p1518;
	fma.rn.f32 	%f4934, %f4932, %f4928, %f4933;
	selp.f32 	%f4935, 0fBEFFFFFF, 0fBE2AAAA8, %p1518;
	fma.rn.f32 	%f4936, %f4934, %f4928, %f4935;
	fma.rn.f32 	%f4937, %f4936, %f4930, %f4929;
	and.b32  	%r7131, %r8952, 2;
	setp.eq.s32 	%p1519, %r7131, 0;
	mov.f32 	%f4938, 0f00000000;
	sub.f32 	%f4939, %f4938, %f4937;
	selp.f32 	%f6164, %f4937, %f4939, %p1519;
$L__BB4_1599:
	mul.f32 	%f4940, %f6164, 0f3F22F983;
	cvt.rni.s32.f32 	%r8956, %f4940;
	cvt.rn.f32.s32 	%f4941, %r8956;
	fma.rn.f32 	%f4942, %f4941, 0fBFC90FDA, %f6164;
	fma.rn.f32 	%f4943, %f4941, 0fB3A22168, %f4942;
	fma.rn.f32 	%f6165, %f4941, 0fA7C234C5, %f4943;
	abs.f32 	%f1171, %f6164;
	setp.ltu.f32 	%p1520, %f1171, 0f47CE4780;
	@%p1520 bra 	$L__BB4_1607;
	setp.neu.f32 	%p1521, %f1171, 0f7F800000;
	@%p1521 bra 	$L__BB4_1602;
	mov.f32 	%f4946, 0f00000000;
	mul.rn.f32 	%f6165, %f6164, %f4946;
	mov.b32 	%r8956, 0;
	bra.uni 	$L__BB4_1607;
$L__BB4_1602:
	mov.b32 	%r2537, %f6164;
	shl.b32 	%r7133, %r2537, 8;
	or.b32  	%r2538, %r7133, -2147483648;
	mov.b64 	%rd4036, 0;
	mov.b32 	%r8953, 0;
	mov.u64 	%rd4034, __cudart_i2opi_f;
	mov.u64 	%rd4035, %rd1;
$L__BB4_1603:
	.pragma "nounroll";
	ld.global.nc.u32 	%r7134, [%rd4034];
	mad.wide.u32 	%rd3082, %r7134, %r2538, %rd4036;
	shr.u64 	%rd4036, %rd3082, 32;
	st.local.u32 	[%rd4035], %rd3082;
	add.s32 	%r8953, %r8953, 1;
	add.s64 	%rd4035, %rd4035, 4;
	add.s64 	%rd4034, %rd4034, 4;
	setp.ne.s32 	%p1522, %r8953, 6;
	@%p1522 bra 	$L__BB4_1603;
	shr.u32 	%r7135, %r2537, 23;
	st.local.u32 	[%rd1+24], %rd4036;
	and.b32  	%r2541, %r7135, 31;
	and.b32  	%r7136, %r7135, 224;
	add.s32 	%r7137, %r7136, -128;
	shr.u32 	%r7138, %r7137, 5;
	mul.wide.u32 	%rd3083, %r7138, 4;
	sub.s64 	%rd1276, %rd1, %rd3083;
	ld.local.u32 	%r8954, [%rd1276+24];
	ld.local.u32 	%r8955, [%rd1276+20];
	setp.eq.s32 	%p1523, %r2541, 0;
	@%p1523 bra 	$L__BB4_1606;
	shf.l.wrap.b32 	%r8954, %r8955, %r8954, %r2541;
	ld.local.u32 	%r7139, [%rd1276+16];
	shf.l.wrap.b32 	%r8955, %r7139, %r8955, %r2541;
$L__BB4_1606:
	shr.u32 	%r7140, %r8954, 30;
	shf.l.wrap.b32 	%r7141, %r8955, %r8954, 2;
	shl.b32 	%r7142, %r8955, 2;
	shr.u32 	%r7143, %r7141, 31;
	add.s32 	%r7144, %r7143, %r7140;
	neg.s32 	%r7145, %r7144;
	setp.lt.s32 	%p1524, %r2537, 0;
	selp.b32 	%r8956, %r7145, %r7144, %p1524;
	xor.b32  	%r7146, %r7141, %r2537;
	shr.s32 	%r7147, %r7141, 31;
	xor.b32  	%r7148, %r7147, %r7141;
	xor.b32  	%r7149, %r7147, %r7142;
	cvt.u64.u32 	%rd3084, %r7148;
	shl.b64 	%rd3085, %rd3084, 32;
	cvt.u64.u32 	%rd3086, %r7149;
	or.b64  	%rd3087, %rd3085, %rd3086;
	cvt.rn.f64.s64 	%fd363, %rd3087;
	mul.f64 	%fd364, %fd363, 0d3BF921FB54442D19;
	cvt.rn.f32.f64 	%f4944, %fd364;
	neg.f32 	%f4945, %f4944;
	setp.lt.s32 	%p1525, %r7146, 0;
	selp.f32 	%f6165, %f4945, %f4944, %p1525;
$L__BB4_1607:
	mul.rn.f32 	%f4947, %f6165, %f6165;
	and.b32  	%r7151, %r8956, 1;
	setp.eq.b32 	%p1526, %r7151, 1;
	selp.f32 	%f4948, 0f3F800000, %f6165, %p1526;
	fma.rn.f32 	%f4949, %f4947, %f4948, 0f00000000;
	fma.rn.f32 	%f4950, %f4947, 0f37CBAC00, 0fBAB607ED;
	selp.f32 	%f4951, %f4950, 0fB94D4153, %p1526;
	selp.f32 	%f4952, 0f3D2AAABB, 0f3C0885E4, %p1526;
	fma.rn.f32 	%f4953, %f4951, %f4947, %f4952;
	selp.f32 	%f4954, 0fBEFFFFFF, 0fBE2AAAA8, %p1526;
	fma.rn.f32 	%f4955, %f4953, %f4947, %f4954;
	fma.rn.f32 	%f4956, %f4955, %f4949, %f4948;
	and.b32  	%r7152, %r8956, 2;
	setp.eq.s32 	%p1527, %r7152, 0;
	mov.f32 	%f4957, 0f00000000;
	sub.f32 	%f4958, %f4957, %f4956;
	selp.f32 	%f1175, %f4956, %f4958, %p1527;
	mul.f32 	%f4959, %f1175, 0f3F22F983;
	cvt.rni.s32.f32 	%r8960, %f4959;
	cvt.rn.f32.s32 	%f4960, %r8960;
	fma.rn.f32 	%f4961, %f4960, 0fBFC90FDA, %f1175;
	fma.rn.f32 	%f4962, %f4960, 0fB3A22168, %f4961;
	fma.rn.f32 	%f6166, %f4960, 0fA7C234C5, %f4962;
	abs.f32 	%f1177, %f1175;
	setp.ltu.f32 	%p1528, %f1177, 0f47CE4780;
	@%p1528 bra 	$L__BB4_1615;
	setp.neu.f32 	%p1529, %f1177, 0f7F800000;
	@%p1529 bra 	$L__BB4_1610;
	mov.f32 	%f4965, 0f00000000;
	mul.rn.f32 	%f6166, %f1175, %f4965;
	mov.b32 	%r8960, 0;
	bra.uni 	$L__BB4_1615;
$L__BB4_1610:
	mov.b32 	%r2551, %f1175;
	shl.b32 	%r7154, %r2551, 8;
	or.b32  	%r2552, %r7154, -2147483648;
	mov.b64 	%rd4039, 0;
	mov.b32 	%r8957, 0;
	mov.u64 	%rd4037, __cudart_i2opi_f;
	mov.u64 	%rd4038, %rd1;
$L__BB4_1611:
	.pragma "nounroll";
	ld.global.nc.u32 	%r7155, [%rd4037];
	mad.wide.u32 	%rd3090, %r7155, %r2552, %rd4039;
	shr.u64 	%rd4039, %rd3090, 32;
	st.local.u32 	[%rd4038], %rd3090;
	add.s32 	%r8957, %r8957, 1;
	add.s64 	%rd4038, %rd4038, 4;
	add.s64 	%rd4037, %rd4037, 4;
	setp.ne.s32 	%p1530, %r8957, 6;
	@%p1530 bra 	$L__BB4_1611;
	shr.u32 	%r7156, %r2551, 23;
	st.local.u32 	[%rd1+24], %rd4039;
	and.b32  	%r2555, %r7156, 31;
	and.b32  	%r7157, %r7156, 224;
	add.s32 	%r7158, %r7157, -128;
	shr.u32 	%r7159, %r7158, 5;
	mul.wide.u32 	%rd3091, %r7159, 4;
	sub.s64 	%rd1283, %rd1, %rd3091;
	ld.local.u32 	%r8958, [%rd1283+24];
	ld.local.u32 	%r8959, [%rd1283+20];
	setp.eq.s32 	%p1531, %r2555, 0;
	@%p1531 bra 	$L__BB4_1614;
	shf.l.wrap.b32 	%r8958, %r8959, %r8958, %r2555;
	ld.local.u32 	%r7160, [%rd1283+16];
	shf.l.wrap.b32 	%r8959, %r7160, %r8959, %r2555;
$L__BB4_1614:
	shr.u32 	%r7161, %r8958, 30;
	shf.l.wrap.b32 	%r7162, %r8959, %r8958, 2;
	shl.b32 	%r7163, %r8959, 2;
	shr.u32 	%r7164, %r7162, 31;
	add.s32 	%r7165, %r7164, %r7161;
	neg.s32 	%r7166, %r7165;
	setp.lt.s32 	%p1532, %r2551, 0;
	selp.b32 	%r8960, %r7166, %r7165, %p1532;
	xor.b32  	%r7167, %r7162, %r2551;
	shr.s32 	%r7168, %r7162, 31;
	xor.b32  	%r7169, %r7168, %r7162;
	xor.b32  	%r7170, %r7168, %r7163;
	cvt.u64.u32 	%rd3092, %r7169;
	shl.b64 	%rd3093, %rd3092, 32;
	cvt.u64.u32 	%rd3094, %r7170;
	or.b64  	%rd3095, %rd3093, %rd3094;
	cvt.rn.f64.s64 	%fd365, %rd3095;
	mul.f64 	%fd366, %fd365, 0d3BF921FB54442D19;
	cvt.rn.f32.f64 	%f4963, %fd366;
	neg.f32 	%f4964, %f4963;
	setp.lt.s32 	%p1533, %r7167, 0;
	selp.f32 	%f6166, %f4964, %f4963, %p1533;
$L__BB4_1615:
	mul.rn.f32 	%f4966, %f6166, %f6166;
	and.b32  	%r7172, %r8960, 1;
	setp.eq.b32 	%p1534, %r7172, 1;
	selp.f32 	%f4967, 0f3F800000, %f6166, %p1534;
	fma.rn.f32 	%f4968, %f4966, %f4967, 0f00000000;
	fma.rn.f32 	%f4969, %f4966, 0f37CBAC00, 0fBAB607ED;
	selp.f32 	%f4970, %f4969, 0fB94D4153, %p1534;
	selp.f32 	%f4971, 0f3D2AAABB, 0f3C0885E4, %p1534;
	fma.rn.f32 	%f4972, %f4970, %f4966, %f4971;
	selp.f32 	%f4973, 0fBEFFFFFF, 0fBE2AAAA8, %p1534;
	fma.rn.f32 	%f4974, %f4972, %f4966, %f4973;
	fma.rn.f32 	%f4975, %f4974, %f4968, %f4967;
	and.b32  	%r7173, %r8960, 2;
	setp.eq.s32 	%p1535, %r7173, 0;
	mov.f32 	%f4976, 0f00000000;
	sub.f32 	%f4977, %f4976, %f4975;
	selp.f32 	%f1181, %f4975, %f4977, %p1535;
	mul.f32 	%f4978, %f1181, 0f3F22F983;
	cvt.rni.s32.f32 	%r8964, %f4978;
	cvt.rn.f32.s32 	%f4979, %r8964;
	fma.rn.f32 	%f4980, %f4979, 0fBFC90FDA, %f1181;
	fma.rn.f32 	%f4981, %f4979, 0fB3A22168, %f4980;
	fma.rn.f32 	%f6167, %f4979, 0fA7C234C5, %f4981;
	abs.f32 	%f1183, %f1181;
	setp.ltu.f32 	%p1536, %f1183, 0f47CE4780;
	@%p1536 bra 	$L__BB4_1623;
	setp.neu.f32 	%p1537, %f1183, 0f7F800000;
	@%p1537 bra 	$L__BB4_1618;
	mov.f32 	%f4984, 0f00000000;
	mul.rn.f32 	%f6167, %f1181, %f4984;
	mov.b32 	%r8964, 0;
	bra.uni 	$L__BB4_1623;
$L__BB4_1618:
	mov.b32 	%r2565, %f1181;
	shl.b32 	%r7175, %r2565, 8;
	or.b32  	%r2566, %r7175, -2147483648;
	mov.b64 	%rd4042, 0;
	mov.b32 	%r8961, 0;
	mov.u64 	%rd4040, __cudart_i2opi_f;
	mov.u64 	%rd4041, %rd1;
$L__BB4_1619:
	.pragma "nounroll";
	ld.global.nc.u32 	%r7176, [%rd4040];
	mad.wide.u32 	%rd3098, %r7176, %r2566, %rd4042;
	shr.u64 	%rd4042, %rd3098, 32;
	st.local.u32 	[%rd4041], %rd3098;
	add.s32 	%r8961, %r8961, 1;
	add.s64 	%rd4041, %rd4041, 4;
	add.s64 	%rd4040, %rd4040, 4;
	setp.ne.s32 	%p1538, %r8961, 6;
	@%p1538 bra 	$L__BB4_1619;
	shr.u32 	%r7177, %r2565, 23;
	st.local.u32 	[%rd1+24], %rd4042;
	and.b32  	%r2569, %r7177, 31;
	and.b32  	%r7178, %r7177, 224;
	add.s32 	%r7179, %r7178, -128;
	shr.u32 	%r7180, %r7179, 5;
	mul.wide.u32 	%rd3099, %r7180, 4;
	sub.s64 	%rd1290, %rd1, %rd3099;
	ld.local.u32 	%r8962, [%rd1290+24];
	ld.local.u32 	%r8963, [%rd1290+20];
	setp.eq.s32 	%p1539, %r2569, 0;
	@%p1539 bra 	$L__BB4_1622;
	shf.l.wrap.b32 	%r8962, %r8963, %r8962, %r2569;
	ld.local.u32 	%r7181, [%rd1290+16];
	shf.l.wrap.b32 	%r8963, %r7181, %r8963, %r2569;
$L__BB4_1622:
	shr.u32 	%r7182, %r8962, 30;
	shf.l.wrap.b32 	%r7183, %r8963, %r8962, 2;
	shl.b32 	%r7184, %r8963, 2;
	shr.u32 	%r7185, %r7183, 31;
	add.s32 	%r7186, %r7185, %r7182;
	neg.s32 	%r7187, %r7186;
	setp.lt.s32 	%p1540, %r2565, 0;
	selp.b32 	%r8964, %r7187, %r7186, %p1540;
	xor.b32  	%r7188, %r7183, %r2565;
	shr.s32 	%r7189, %r7183, 31;
	xor.b32  	%r7190, %r7189, %r7183;
	xor.b32  	%r7191, %r7189, %r7184;
	cvt.u64.u32 	%rd3100, %r7190;
	shl.b64 	%rd3101, %rd3100, 32;
	cvt.u64.u32 	%rd3102, %r7191;
	or.b64  	%rd3103, %rd3101, %rd3102;
	cvt.rn.f64.s64 	%fd367, %rd3103;
	mul.f64 	%fd368, %fd367, 0d3BF921FB54442D19;
	cvt.rn.f32.f64 	%f4982, %fd368;
	neg.f32 	%f4983, %f4982;
	setp.lt.s32 	%p1541, %r7188, 0;
	selp.f32 	%f6167, %f4983, %f4982, %p1541;
$L__BB4_1623:
	mul.rn.f32 	%f4985, %f6167, %f6167;
	and.b32  	%r7193, %r8964, 1;
	setp.eq.b32 	%p1542, %r7193, 1;
	selp.f32 	%f4986, 0f3F800000, %f6167, %p1542;
	fma.rn.f32 	%f4987, %f4985, %f4986, 0f00000000;
	fma.rn.f32 	%f4988, %f4985, 0f37CBAC00, 0fBAB607ED;
	selp.f32 	%f4989, %f4988, 0fB94D4153, %p1542;
	selp.f32 	%f4990, 0f3D2AAABB, 0f3C0885E4, %p1542;
	fma.rn.f32 	%f4991, %f4989, %f4985, %f4990;
	selp.f32 	%f4992, 0fBEFFFFFF, 0fBE2AAAA8, %p1542;
	fma.rn.f32 	%f4993, %f4991, %f4985, %f4992;
	fma.rn.f32 	%f4994, %f4993, %f4987, %f4986;
	and.b32  	%r7194, %r8964, 2;
	setp.eq.s32 	%p1543, %r7194, 0;
	mov.f32 	%f4995, 0f00000000;
	sub.f32 	%f4996, %f4995, %f4994;
	selp.f32 	%f1187, %f4994, %f4996, %p1543;
	mul.f32 	%f4997, %f1187, 0f3F22F983;
	cvt.rni.s32.f32 	%r8968, %f4997;
	cvt.rn.f32.s32 	%f4998, %r8968;
	fma.rn.f32 	%f4999, %f4998, 0fBFC90FDA, %f1187;
	fma.rn.f32 	%f5000, %f4998, 0fB3A22168, %f4999;
	fma.rn.f32 	%f6168, %f4998, 0fA7C234C5, %f5000;
	abs.f32 	%f1189, %f1187;
	setp.ltu.f32 	%p1544, %f1189, 0f47CE4780;
	@%p1544 bra 	$L__BB4_1631;
	setp.neu.f32 	%p1545, %f1189, 0f7F800000;
	@%p1545 bra 	$L__BB4_1626;
	mov.f32 	%f5003, 0f00000000;
	mul.rn.f32 	%f6168, %f1187, %f5003;
	mov.b32 	%r8968, 0;
	bra.uni 	$L__BB4_1631;
$L__BB4_1626:
	mov.b32 	%r2579, %f1187;
	shl.b32 	%r7196, %r2579, 8;
	or.b32  	%r2580, %r7196, -2147483648;
	mov.b64 	%rd4045, 0;
	mov.b32 	%r8965, 0;
	mov.u64 	%rd4043, __cudart_i2opi_f;
	mov.u64 	%rd4044, %rd1;
$L__BB4_1627:
	.pragma "nounroll";
	ld.global.nc.u32 	%r7197, [%rd4043];
	mad.wide.u32 	%rd3106, %r7197, %r2580, %rd4045;
	shr.u64 	%rd4045, %rd3106, 32;
	st.local.u32 	[%rd4044], %rd3106;
	add.s32 	%r8965, %r8965, 1;
	add.s64 	%rd4044, %rd4044, 4;
	add.s64 	%rd4043, %rd4043, 4;
	setp.ne.s32 	%p1546, %r8965, 6;
	@%p1546 bra 	$L__BB4_1627;
	shr.u32 	%r7198, %r2579, 23;
	st.local.u32 	[%rd1+24], %rd4045;
	and.b32  	%r2583, %r7198, 31;
	and.b32  	%r7199, %r7198, 224;
	add.s32 	%r7200, %r7199, -128;
	shr.u32 	%r7201, %r7200, 5;
	mul.wide.u32 	%rd3107, %r7201, 4;
	sub.s64 	%rd1297, %rd1, %rd3107;
	ld.local.u32 	%r8966, [%rd1297+24];
	ld.local.u32 	%r8967, [%rd1297+20];
	setp.eq.s32 	%p1547, %r2583, 0;
	@%p1547 bra 	$L__BB4_1630;
	shf.l.wrap.b32 	%r8966, %r8967, %r8966, %r2583;
	ld.local.u32 	%r7202, [%rd1297+16];
	shf.l.wrap.b32 	%r8967, %r7202, %r8967, %r2583;
$L__BB4_1630:
	shr.u32 	%r7203, %r8966, 30;
	shf.l.wrap.b32 	%r7204, %r8967, %r8966, 2;
	shl.b32 	%r7205, %r8967, 2;
	shr.u32 	%r7206, %r7204, 31;
	add.s32 	%r7207, %r7206, %r7203;
	neg.s32 	%r7208, %r7207;
	setp.lt.s32 	%p1548, %r2579, 0;
	selp.b32 	%r8968, %r7208, %r7207, %p1548;
	xor.b32  	%r7209, %r7204, %r2579;
	shr.s32 	%r7210, %r7204, 31;
	xor.b32  	%r7211, %r7210, %r7204;
	xor.b32  	%r7212, %r7210, %r7205;
	cvt.u64.u32 	%rd3108, %r7211;
	shl.b64 	%rd3109, %rd3108, 32;
	cvt.u64.u32 	%rd3110, %r7212;
	or.b64  	%rd3111, %rd3109, %rd3110;
	cvt.rn.f64.s64 	%fd369, %rd3111;
	mul.f64 	%fd370, %fd369, 0d3BF921FB54442D19;
	cvt.rn.f32.f64 	%f5001, %fd370;
	neg.f32 	%f5002, %f5001;
	setp.lt.s32 	%p1549, %r7209, 0;
	selp.f32 	%f6168, %f5002, %f5001, %p1549;
$L__BB4_1631:
	add.s32 	%r7214, %r8968, 1;
	mul.rn.f32 	%f5004, %f6168, %f6168;
	and.b32  	%r7215, %r8968, 1;
	setp.eq.b32 	%p1550, %r7215, 1;
	selp.f32 	%f5005, %f6168, 0f3F800000, %p1550;
	fma.rn.f32 	%f5006, %f5004, %f5005, 0f00000000;
	fma.rn.f32 	%f5007, %f5004, 0f37CBAC00, 0fBAB607ED;
	selp.f32 	%f5008, 0fB94D4153, %f5007, %p1550;
	selp.f32 	%f5009, 0f3C0885E4, 0f3D2AAABB, %p1550;
	fma.rn.f32 	%f5010, %f5008, %f5004, %f5009;
	selp.f32 	%f5011, 0fBE2AAAA8, 0fBEFFFFFF, %p1550;
	fma.rn.f32 	%f5012, %f5010, %f5004, %f5011;
	fma.rn.f32 	%f5013, %f5012, %f5006, %f5005;
	and.b32  	%r7216, %r7214, 2;
	setp.eq.s32 	%p1551, %r7216, 0;
	mov.f32 	%f5014, 0f00000000;
	sub.f32 	%f5015, %f5014, %f5013;
	selp.f32 	%f6170, %f5013, %f5015, %p1551;
	setp.leu.f32 	%p1552, %f6170, %f1091;
	@%p1552 bra 	$L__BB4_1641;
	mul.f32 	%f5016, %f6170, 0f3F22F983;
	cvt.rni.s32.f32 	%r8972, %f5016;
	cvt.rn.f32.s32 	%f5017, %r8972;
	fma.rn.f32 	%f5018, %f5017, 0fBFC90FDA, %f6170;
	fma.rn.f32 	%f5019, %f5017, 0fB3A22168, %f5018;
	fma.rn.f32 	%f6169, %f5017, 0fA7C234C5, %f5019;
	abs.f32 	%f1195, %f6170;
	setp.ltu.f32 	%p1553, %f1195, 0f47CE4780;
	@%p1553 bra 	$L__BB4_1640;
	setp.neu.f32 	%p1554, %f1195, 0f7F800000;
	@%p1554 bra 	$L__BB4_1635;
	mov.f32 	%f5022, 0f00000000;
	mul.rn.f32 	%f6169, %f6170, %f5022;
	mov.b32 	%r8972, 0;
	bra.uni 	$L__BB4_1640;
$L__BB4_1635:
	mov.b32 	%r2593, %f6170;
	shl.b32 	%r7218, %r2593, 8;
	or.b32  	%r2594, %r7218, -2147483648;
	mov.b64 	%rd4048, 0;
	mov.b32 	%r8969, 0;
	mov.u64 	%rd4046, __cudart_i2opi_f;
	mov.u64 	%rd4047, %rd1;
$L__BB4_1636:
	.pragma "nounroll";
	ld.global.nc.u32 	%r7219, [%rd4046];
	mad.wide.u32 	%rd3114, %r7219, %r2594, %rd4048;
	shr.u64 	%rd4048, %rd3114, 32;
	st.local.u32 	[%rd4047], %rd3114;
	add.s32 	%r8969, %r8969, 1;
	add.s64 	%rd4047, %rd4047, 4;
	add.s64 	%rd4046, %rd4046, 4;
	setp.ne.s32 	%p1555, %r8969, 6;
	@%p1555 bra 	$L__BB4_1636;
	shr.u32 	%r7220, %r2593, 23;
	st.local.u32 	[%rd1+24], %rd4048;
	and.b32  	%r2597, %r7220, 31;
	and.b32  	%r7221, %r7220, 224;
	add.s32 	%r7222, %r7221, -128;
	shr.u32 	%r7223, %r7222, 5;
	mul.wide.u32 	%rd3115, %r7223, 4;
	sub.s64 	%rd1304, %rd1, %rd3115;
	ld.local.u32 	%r8970, [%rd1304+24];
	ld.local.u32 	%r8971, [%rd1304+20];
	setp.eq.s32 	%p1556, %r2597, 0;
	@%p1556 bra 	$L__BB4_1639;
	shf.l.wrap.b32 	%r8970, %r8971, %r8970, %r2597;
	ld.local.u32 	%r7224, [%rd1304+16];
	shf.l.wrap.b32 	%r8971, %r7224, %r8971, %r2597;
$L__BB4_1639:
	shr.u32 	%r7225, %r8970, 30;
	shf.l.wrap.b32 	%r7226, %r8971, %r8970, 2;
	shl.b32 	%r7227, %r8971, 2;
	shr.u32 	%r7228, %r7226, 31;
	add.s32 	%r7229, %r7228, %r7225;
	neg.s32 	%r7230, %r7229;
	setp.lt.s32 	%p1557, %r2593, 0;
	selp.b32 	%r8972, %r7230, %r7229, %p1557;
	xor.b32  	%r7231, %r7226, %r2593;
	shr.s32 	%r7232, %r7226, 31;
	xor.b32  	%r7233, %r7232, %r7226;
	xor.b32  	%r7234, %r7232, %r7227;
	cvt.u64.u32 	%rd3116, %r7233;
	shl.b64 	%rd3117, %rd3116, 32;
	cvt.u64.u32 	%rd3118, %r7234;
	or.b64  	%rd3119, %rd3117, %rd3118;
	cvt.rn.f64.s64 	%fd371, %rd3119;
	mul.f64 	%fd372, %fd371, 0d3BF921FB54442D19;
	cvt.rn.f32.f64 	%f5020, %fd372;
	neg.f32 	%f5021, %f5020;
	setp.lt.s32 	%p1558, %r7231, 0;
	selp.f32 	%f6169, %f5021, %f5020, %p1558;
$L__BB4_1640:
	add.s32 	%r7236, %r8972, 1;
	mul.rn.f32 	%f5023, %f6169, %f6169;
	and.b32  	%r7237, %r8972, 1;
	setp.eq.b32 	%p1559, %r7237, 1;
	selp.f32 	%f5024, %f6169, 0f3F800000, %p1559;
	fma.rn.f32 	%f5025, %f5023, %f5024, 0f00000000;
	fma.rn.f32 	%f5026, %f5023, 0f37CBAC00, 0fBAB607ED;
	selp.f32 	%f5027, 0fB94D4153, %f5026, %p1559;
	selp.f32 	%f5028, 0f3C0885E4, 0f3D2AAABB, %p1559;
	fma.rn.f32 	%f5029, %f5027, %f5023, %f5028;
	selp.f32 	%f5030, 0fBE2AAAA8, 0fBEFFFFFF, %p1559;
	fma.rn.f32 	%f5031, %f5029, %f5023, %f5030;
	fma.rn.f32 	%f5032, %f5031, %f5025, %f5024;
	and.b32  	%r7238, %r7236, 2;
	setp.eq.s32 	%p1560, %r7238, 0;
	mov.f32 	%f5033, 0f00000000;
	sub.f32 	%f5034, %f5033, %f5032;
	selp.f32 	%f6170, %f5032, %f5034, %p1560;
$L__BB4_1641:
	setp.geu.f32 	%p1561, %f6170, 0f41100000;
	@%p1561 bra 	$L__BB4_1651;
	mul.f32 	%f5035, %f6170, 0f3F22F983;
	cvt.rni.s32.f32 	%r8976, %f5035;
	cvt.rn.f32.s32 	%f5036, %r8976;
	fma.rn.f32 	%f5037, %f5036, 0fBFC90FDA, %f6170;
	fma.rn.f32 	%f5038, %f5036, 0fB3A22168, %f5037;
	fma.rn.f32 	%f6171, %f5036, 0fA7C234C5, %f5038;
	abs.f32 	%f1202, %f6170;
	setp.ltu.f32 	%p1562, %f1202, 0f47CE4780;
	@%p1562 bra 	$L__BB4_1650;
	setp.neu.f32 	%p1563, %f1202, 0f7F800000;
	@%p1563 bra 	$L__BB4_1645;
	mov.f32 	%f5041, 0f00000000;
	mul.rn.f32 	%f6171, %f6170, %f5041;
	mov.b32 	%r8976, 0;
	bra.uni 	$L__BB4_1650;
$L__BB4_1645:
	mov.b32 	%r2607, %f6170;
	shl.b32 	%r7240, %r2607, 8;
	or.b32  	%r2608, %r7240, -2147483648;
	mov.b64 	%rd4051, 0;
	mov.b32 	%r8973, 0;
	mov.u64 	%rd4049, __cudart_i2opi_f;
	mov.u64 	%rd4050, %rd1;
$L__BB4_1646:
	.pragma "nounroll";
	ld.global.nc.u32 	%r7241, [%rd4049];
	mad.wide.u32 	%rd3122, %r7241, %r2608, %rd4051;
	shr.u64 	%rd4051, %rd3122, 32;
	st.local.u32 	[%rd4050], %rd3122;
	add.s32 	%r8973, %r8973, 1;
	add.s64 	%rd4050, %rd4050, 4;
	add.s64 	%rd4049, %rd4049, 4;
	setp.ne.s32 	%p1564, %r8973, 6;
	@%p1564 bra 	$L__BB4_1646;
	shr.u32 	%r7242, %r2607, 23;
	st.local.u32 	[%rd1+24], %rd4051;
	and.b32  	%r2611, %r7242, 31;
	and.b32  	%r7243, %r7242, 224;
	add.s32 	%r7244, %r7243, -128;
	shr.u32 	%r7245, %r7244, 5;
	mul.wide.u32 	%rd3123, %r7245, 4;
	sub.s64 	%rd1311, %rd1, %rd3123;
	ld.local.u32 	%r8974, [%rd1311+24];
	ld.local.u32 	%r8975, [%rd1311+20];
	setp.eq.s32 	%p1565, %r2611, 0;
	@%p1565 bra 	$L__BB4_1649;
	shf.l.wrap.b32 	%r8974, %r8975, %r8974, %r2611;
	ld.local.u32 	%r7246, [%rd1311+16];
	shf.l.wrap.b32 	%r8975, %r7246, %r8975, %r2611;
$L__BB4_1649:
	shr.u32 	%r7247, %r8974, 30;
	shf.l.wrap.b32 	%r7248, %r8975, %r8974, 2;
	shl.b32 	%r7249, %r8975, 2;
	shr.u32 	%r7250, %r7248, 31;
	add.s32 	%r7251, %r7250, %r7247;
	neg.s32 	%r7252, %r7251;
	setp.lt.s32 	%p1566, %r2607, 0;
	selp.b32 	%r8976, %r7252, %r7251, %p1566;
	xor.b32  	%r7253, %r7248, %r2607;
	shr.s32 	%r7254, %r7248, 31;
	xor.b32  	%r7255, %r7254, %r7248;
	xor.b32  	%r7256, %r7254, %r7249;
	cvt.u64.u32 	%rd3124, %r7255;
	shl.b64 	%rd3125, %rd3124, 32;
	cvt.u64.u32 	%rd3126, %r7256;
	or.b64  	%rd3127, %rd3125, %rd3126;
	cvt.rn.f64.s64 	%fd373, %rd3127;
	mul.f64 	%fd374, %fd373, 0d3BF921FB54442D19;
	cvt.rn.f32.f64 	%f5039, %fd374;
	neg.f32 	%f5040, %f5039;
	setp.lt.s32 	%p1567, %r7253, 0;
	selp.f32 	%f6171, %f5040, %f5039, %p1567;
$L__BB4_1650:
	mul.rn.f32 	%f5042, %f6171, %f6171;
	and.b32  	%r7258, %r8976, 1;
	setp.eq.b32 	%p1568, %r7258, 1;
	selp.f32 	%f5043, 0f3F800000, %f6171, %p1568;
	fma.rn.f32 	%f5044, %f5042, %f5043, 0f00000000;
	fma.rn.f32 	%f5045, %f5042, 0f37CBAC00, 0fBAB607ED;
	selp.f32 	%f5046, %f5045, 0fB94D4153, %p1568;
	selp.f32 	%f5047, 0f3D2AAABB, 0f3C0885E4, %p1568;
	fma.rn.f32 	%f5048, %f5046, %f5042, %f5047;
	selp.f32 	%f5049, 0fBEFFFFFF, 0fBE2AAAA8, %p1568;
	fma.rn.f32 	%f5050, %f5048, %f5042, %f5049;
	fma.rn.f32 	%f5051, %f5050, %f5044, %f5043;
	and.b32  	%r7259, %r8976, 2;
	setp.eq.s32 	%p1569, %r7259, 0;
	mov.f32 	%f5052, 0f00000000;
	sub.f32 	%f5053, %f5052, %f5051;
	selp.f32 	%f6170, %f5051, %f5053, %p1569;
$L__BB4_1651:
	mul.f32 	%f5054, %f6170, 0f3F22F983;
	cvt.rni.s32.f32 	%r8980, %f5054;
	cvt.rn.f32.s32 	%f5055, %r8980;
	fma.rn.f32 	%f5056, %f5055, 0fBFC90FDA, %f6170;
	fma.rn.f32 	%f5057, %f5055, 0fB3A22168, %f5056;
	fma.rn.f32 	%f6173, %f5055, 0fA7C234C5, %f5057;
	abs.f32 	%f1209, %f6170;
	setp.ltu.f32 	%p1570, %f1209, 0f47CE4780;
	@%p1570 bra 	$L__BB4_1659;
	setp.neu.f32 	%p1571, %f1209, 0f7F800000;
	@%p1571 bra 	$L__BB4_1654;
	mov.f32 	%f5060, 0f00000000;
	mul.rn.f32 	%f6173, %f6170, %f5060;
	mov.b32 	%r8980, 0;
	bra.uni 	$L__BB4_1659;
$L__BB4_1654:
	mov.b32 	%r2621, %f6170;
	shl.b32 	%r7261, %r2621, 8;
	or.b32  	%r2622, %r7261, -2147483648;
	mov.b64 	%rd4054, 0;
	mov.b32 	%r8977, 0;
	mov.u64 	%rd4052, __cudart_i2opi_f;
	mov.u64 	%rd4053, %rd1;
$L__BB4_1655:
	.pragma "nounroll";
	ld.global.nc.u32 	%r7262, [%rd4052];
	mad.wide.u32 	%rd3130, %r7262, %r2622, %rd4054;
	shr.u64 	%rd4054, %rd3130, 32;
	st.local.u32 	[%rd4053], %rd3130;
	add.s32 	%r8977, %r8977, 1;
	add.s64 	%rd4053, %rd4053, 4;
	add.s64 	%rd4052, %rd4052, 4;
	setp.ne.s32 	%p1572, %r8977, 6;
	@%p1572 bra 	$L__BB4_1655;
	shr.u32 	%r7263, %r2621, 23;
	st.local.u32 	[%rd1+24], %rd4054;
	and.b32  	%r2625, %r7263, 31;
	and.b32  	%r7264, %r7263, 224;
	add.s32 	%r7265, %r7264, -128;
	shr.u32 	%r7266, %r7265, 5;
	mul.wide.u32 	%rd3131, %r7266, 4;
	sub.s64 	%rd1318, %rd1, %rd3131;
	ld.local.u32 	%r8978, [%rd1318+24];
	ld.local.u32 	%r8979, [%rd1318+20];
	setp.eq.s32 	%p1573, %r2625, 0;
	@%p1573 bra 	$L__BB4_1658;
	shf.l.wrap.b32 	%r8978, %r8979, %r8978, %r2625;
	ld.local.u32 	%r7267, [%rd1318+16];
	shf.l.wrap.b32 	%r8979, %r7267, %r8979, %r2625;
$L__BB4_1658:
	shr.u32 	%r7268, %r8978, 30;
	shf.l.wrap.b32 	%r7269, %r8979, %r8978, 2;
	shl.b32 	%r7270, %r8979, 2;
	shr.u32 	%r7271, %r7269, 31;
	add.s32 	%r7272, %r7271, %r7268;
	neg.s32 	%r7273, %r7272;
	setp.lt.s32 	%p1574, %r2621, 0;
	selp.b32 	%r8980, %r7273, %r7272, %p1574;
	xor.b32  	%r7274, %r7269, %r2621;
	shr.s32 	%r7275, %r7269, 31;
	xor.b32  	%r7276, %r7275, %r7269;
	xor.b32  	%r7277, %r7275, %r7270;
	cvt.u64.u32 	%rd3132, %r7276;
	shl.b64 	%rd3133, %rd3132, 32;
	cvt.u64.u32 	%rd3134, %r7277;
	or.b64  	%rd3135, %rd3133, %rd3134;
	cvt.rn.f64.s64 	%fd375, %rd3135;
	mul.f64 	%fd376, %fd375, 0d3BF921FB54442D19;
	cvt.rn.f32.f64 	%f5058, %fd376;
	neg.f32 	%f5059, %f5058;
	setp.lt.s32 	%p1575, %r7274, 0;
	selp.f32 	%f6173, %f5059, %f5058, %p1575;
$L__BB4_1659:
	mul.rn.f32 	%f5061, %f6173, %f6173;
	and.b32  	%r7279, %r8980, 1;
	setp.eq.b32 	%p1576, %r7279, 1;
	selp.f32 	%f5062, 0f3F800000, %f6173, %p1576;
	fma.rn.f32 	%f5063, %f5061, %f5062, 0f00000000;
	fma.rn.f32 	%f5064, %f5061, 0f37CBAC00, 0fBAB607ED;
	selp.f32 	%f5065, %f5064, 0fB94D4153, %p1576;
	selp.f32 	%f5066, 0f3D2AAABB, 0f3C0885E4, %p1576;
	fma.rn.f32 	%f5067, %f5065, %f5061, %f5066;
	selp.f32 	%f5068, 0fBEFFFFFF, 0fBE2AAAA8, %p1576;
	fma.rn.f32 	%f5069, %f5067, %f5061, %f5068;
	fma.rn.f32 	%f5070, %f5069, %f5063, %f5062;
	and.b32  	%r7280, %r8980, 2;
	setp.eq.s32 	%p1577, %r7280, 0;
	mov.f32 	%f5071, 0f00000000;
	sub.f32 	%f5072, %f5071, %f5070;
	selp.f32 	%f1213, %f5070, %f5072, %p1577;
	mul.f32 	%f5073, %f1213, 0f3F22F983;
	cvt.rni.s32.f32 	%r8984, %f5073;
	cvt.rn.f32.s32 	%f5074, %r8984;
	fma.rn.f32 	%f5075, %f5074, 0fBFC90FDA, %f1213;
	fma.rn.f32 	%f5076, %f5074, 0fB3A22168, %f5075;
	fma.rn.f32 	%f6174, %f5074, 0fA7C234C5, %f5076;
	abs.f32 	%f1215, %f1213;
	setp.ltu.f32 	%p1578, %f1215, 0f47CE4780;
	@%p1578 bra 	$L__BB4_1667;
	setp.neu.f32 	%p1579, %f1215, 0f7F800000;
	@%p1579 bra 	$L__BB4_1662;
	mov.f32 	%f5079, 0f00000000;
	mul.rn.f32 	%f6174, %f1213, %f5079;
	mov.b32 	%r8984, 0;
	bra.uni 	$L__BB4_1667;
$L__BB4_1662:
	mov.b32 	%r2635, %f1213;
	shl.b32 	%r7282, %r2635, 8;
	or.b32  	%r2636, %r7282, -2147483648;
	mov.b64 	%rd4057, 0;
	mov.b32 	%r8981, 0;
	mov.u64 	%rd4055, __cudart_i2opi_f;
	mov.u64 	%rd4056, %rd1;
$L__BB4_1663:
	.pragma "nounroll";
	ld.global.nc.u32 	%r7283, [%rd4055];
	mad.wide.u32 	%rd3138, %r7283, %r2636, %rd4057;
	shr.u64 	%rd4057, %rd3138, 32;
	st.local.u32 	[%rd4056], %rd3138;
	add.s32 	%r8981, %r8981, 1;
	add.s64 	%rd4056, %rd4056, 4;
	add.s64 	%rd4055, %rd4055, 4;
	setp.ne.s32 	%p1580, %r8981, 6;
	@%p1580 bra 	$L__BB4_1663;
	shr.u32 	%r7284, %r2635, 23;
	st.local.u32 	[%rd1+24], %rd4057;
	and.b32  	%r2639, %r7284, 31;
	and.b32  	%r7285, %r7284, 224;
	add.s32 	%r7286, %r7285, -128;
	shr.u32 	%r7287, %r7286, 5;
	mul.wide.u32 	%rd3139, %r7287, 4;
	sub.s64 	%rd1325, %rd1, %rd3139;
	ld.local.u32 	%r8982, [%rd1325+24];
	ld.local.u32 	%r8983, [%rd1325+20];
	setp.eq.s32 	%p1581, %r2639, 0;
	@%p1581 bra 	$L__BB4_1666;
	shf.l.wrap.b32 	%r8982, %r8983, %r8982, %r2639;
	ld.local.u32 	%r7288, [%rd1325+16];
	shf.l.wrap.b32 	%r8983, %r7288, %r8983, %r2639;
$L__BB4_1666:
	shr.u32 	%r7289, %r8982, 30;
	shf.l.wrap.b32 	%r7290, %r8983, %r8982, 2;
	shl.b32 	%r7291, %r8983, 2;
	shr.u32 	%r7292, %r7290, 31;
	add.s32 	%r7293, %r7292, %r7289;
	neg.s32 	%r7294, %r7293;
	setp.lt.s32 	%p1582, %r2635, 0;
	selp.b32 	%r8984, %r7294, %r7293, %p1582;
	xor.b32  	%r7295, %r7290, %r2635;
	shr.s32 	%r7296, %r7290, 31;
	xor.b32  	%r7297, %r7296, %r7290;
	xor.b32  	%r7298, %r7296, %r7291;
	cvt.u64.u32 	%rd3140, %r7297;
	shl.b64 	%rd3141, %rd3140, 32;
	cvt.u64.u32 	%rd3142, %r7298;
	or.b64  	%rd3143, %rd3141, %rd3142;
	cvt.rn.f64.s64 	%fd377, %rd3143;
	mul.f64 	%fd378, %fd377, 0d3BF921FB54442D19;
	cvt.rn.f32.f64 	%f5077, %fd378;
	neg.f32 	%f5078, %f5077;
	setp.lt.s32 	%p1583, %r7295, 0;
	selp.f32 	%f6174, %f5078, %f5077, %p1583;
$L__BB4_1667:
	add.s32 	%r7300, %r8984, 1;
	mul.rn.f32 	%f5080, %f6174, %f6174;
	and.b32  	%r7301, %r8984, 1;
	setp.eq.b32 	%p1584, %r7301, 1;
	selp.f32 	%f5081, %f6174, 0f3F800000, %p1584;
	fma.rn.f32 	%f5082, %f5080, %f5081, 0f00000000;
	fma.rn.f32 	%f5083, %f5080, 0f37CBAC00, 0fBAB607ED;
	selp.f32 	%f5084, 0fB94D4153, %f5083, %p1584;
	selp.f32 	%f5085, 0f3C0885E4, 0f3D2AAABB, %p1584;
	fma.rn.f32 	%f5086, %f5084, %f5080, %f5085;
	selp.f32 	%f5087, 0fBE2AAAA8, 0fBEFFFFFF, %p1584;
	fma.rn.f32 	%f5088, %f5086, %f5080, %f5087;
	fma.rn.f32 	%f5089, %f5088, %f5082, %f5081;
	and.b32  	%r7302, %r7300, 2;
	setp.eq.s32 	%p1585, %r7302, 0;
	mov.f32 	%f5090, 0f00000000;
	sub.f32 	%f5091, %f5090, %f5089;
	selp.f32 	%f1219, %f5089, %f5091, %p1585;
	mul.f32 	%f5092, %f1219, 0f3F22F983;
	cvt.rni.s32.f32 	%r8988, %f5092;
	cvt.rn.f32.s32 	%f5093, %r8988;
	fma.rn.f32 	%f5094, %f5093, 0fBFC90FDA, %f1219;
	fma.rn.f32 	%f5095, %f5093, 0fB3A22168, %f5094;
	fma.rn.f32 	%f6175, %f5093, 0fA7C234C5, %f5095;
	abs.f32 	%f1221, %f1219;
	setp.ltu.f32 	%p1586, %f1221, 0f47CE4780;
	@%p1586 bra 	$L__BB4_1675;
	setp.neu.f32 	%p1587, %f1221, 0f7F800000;
	@%p1587 bra 	$L__BB4_1670;
	mov.f32 	%f5098, 0f00000000;
	mul.rn.f32 	%f6175, %f1219, %f5098;
	mov.b32 	%r8988, 0;
	bra.uni 	$L__BB4_1675;
$L__BB4_1670:
	mov.b32 	%r2649, %f1219;
	shl.b32 	%r7304, %r2649, 8;
	or.b32  	%r2650, %r7304, -2147483648;
	mov.b64 	%rd4060, 0;
	mov.b32 	%r8985, 0;
	mov.u64 	%rd4058, __cudart_i2opi_f;
	mov.u64 	%rd4059, %rd1;
$L__BB4_1671:
	.pragma "nounroll";
	ld.global.nc.u32 	%r7305, [%rd4058];
	mad.wide.u32 	%rd3146, %r7305, %r2650, %rd4060;
	shr.u64 	%rd4060, %rd3146, 32;
	st.local.u32 	[%rd4059], %rd3146;
	add.s32 	%r8985, %r8985, 1;
	add.s64 	%rd4059, %rd4059, 4;
	add.s64 	%rd4058, %rd4058, 4;
	setp.ne.s32 	%p1588, %r8985, 6;
	@%p1588 bra 	$L__BB4_1671;
	shr.u32 	%r7306, %r2649, 23;
	st.local.u32 	[%rd1+24], %rd4060;
	and.b32  	%r2653, %r7306, 31;
	and.b32  	%r7307, %r7306, 224;
	add.s32 	%r7308, %r7307, -128;
	shr.u32 	%r7309, %r7308, 5;
	mul.wide.u32 	%rd3147, %r7309, 4;
	sub.s64 	%rd1332, %rd1, %rd3147;
	ld.local.u32 	%r8986, [%rd1332+24];
	ld.local.u32 	%r8987, [%rd1332+20];
	setp.eq.s32 	%p1589, %r2653, 0;
	@%p1589 bra 	$L__BB4_1674;
	shf.l.wrap.b32 	%r8986, %r8987, %r8986, %r2653;
	ld.local.u32 	%r7310, [%rd1332+16];
	shf.l.wrap.b32 	%r8987, %r7310, %r8987, %r2653;
$L__BB4_1674:
	shr.u32 	%r7311, %r8986, 30;
	shf.l.wrap.b32 	%r7312, %r8987, %r8986, 2;
	shl.b32 	%r7313, %r8987, 2;
	shr.u32 	%r7314, %r7312, 31;
	add.s32 	%r7315, %r7314, %r7311;
	neg.s32 	%r7316, %r7315;
	setp.lt.s32 	%p1590, %r2649, 0;
	selp.b32 	%r8988, %r7316, %r7315, %p1590;
	xor.b32  	%r7317, %r7312, %r2649;
	shr.s32 	%r7318, %r7312, 31;
	xor.b32  	%r7319, %r7318, %r7312;
	xor.b32  	%r7320, %r7318, %r7313;
	cvt.u64.u32 	%rd3148, %r7319;
	shl.b64 	%rd3149, %rd3148, 32;
	cvt.u64.u32 	%rd3150, %r7320;
	or.b64  	%rd3151, %rd3149, %rd3150;
	cvt.rn.f64.s64 	%fd379, %rd3151;
	mul.f64 	%fd380, %fd379, 0d3BF921FB54442D19;
	cvt.rn.f32.f64 	%f5096, %fd380;
	neg.f32 	%f5097, %f5096;
	setp.lt.s32 	%p1591, %r7317, 0;
	selp.f32 	%f6175, %f5097, %f5096, %p1591;
$L__BB4_1675:
	add.s32 	%r7322, %r8988, 1;
	mul.rn.f32 	%f5099, %f6175, %f6175;
	and.b32  	%r7323, %r8988, 1;
	setp.eq.b32 	%p1592, %r7323, 1;
	selp.f32 	%f5100, %f6175, 0f3F800000, %p1592;
	fma.rn.f32 	%f5101, %f5099, %f5100, 0f00000000;
	fma.rn.f32 	%f5102, %f5099, 0f37CBAC00, 0fBAB607ED;
	selp.f32 	%f5103, 0fB94D4153, %f5102, %p1592;
	selp.f32 	%f5104, 0f3C0885E4, 0f3D2AAABB, %p1592;
	fma.rn.f32 	%f5105, %f5103, %f5099, %f5104;
	selp.f32 	%f5106, 0fBE2AAAA8, 0fBEFFFFFF, %p1592;
	fma.rn.f32 	%f5107, %f5105, %f5099, %f5106;
	fma.rn.f32 	%f5108, %f5107, %f5101, %f5100;
	and.b32  	%r7324, %r7322, 2;
	setp.eq.s32 	%p1593, %r7324, 0;
	mov.f32 	%f5109, 0f00000000;
	sub.f32 	%f5110, %f5109, %f5108;
	selp.f32 	%f6177, %f5108, %f5110, %p1593;
	setp.geu.f32 	%p1594, %f1091, 0f40000000;
	@%p1594 bra 	$L__BB4_1685;
	mul.f32 	%f5111, %f6177, 0f3F22F983;
	cvt.rni.s32.f32 	%r8992, %f5111;
	cvt.rn.f32.s32 	%f5112, %r8992;
	fma.rn.f32 	%f5113, %f5112, 0fBFC90FDA, %f6177;
	fma.rn.f32 	%f5114, %f5112, 0fB3A22168, %f5113;
	fma.rn.f32 	%f6176, %f5112, 0fA7C234C5, %f5114;
	abs.f32 	%f1227, %f6177;
	setp.ltu.f32 	%p1595, %f1227, 0f47CE4780;
	@%p1595 bra 	$L__BB4_1684;
	setp.neu.f32 	%p1596, %f1227, 0f7F800000;
	@%p1596 bra 	$L__BB4_1679;
	mov.f32 	%f5117, 0f00000000;
	mul.rn.f32 	%f6176, %f6177, %f5117;
	mov.b32 	%r8992, 0;
	bra.uni 	$L__BB4_1684;
$L__BB4_1679:
	mov.b32 	%r2663, %f6177;
	shl.b32 	%r7326, %r2663, 8;
	or.b32  	%r2664, %r7326, -2147483648;
	mov.b64 	%rd4063, 0;
	mov.b32 	%r8989, 0;
	mov.u64 	%rd4061, __cudart_i2opi_f;
	mov.u64 	%rd4062, %rd1;
$L__BB4_1680:
	.pragma "nounroll";
	ld.global.nc.u32 	%r7327, [%rd4061];
	mad.wide.u32 	%rd3154, %r7327, %r2664, %rd4063;
	shr.u64 	%rd4063, %rd3154, 32;
	st.local.u32 	[%rd4062], %rd3154;
	add.s32 	%r8989, %r8989, 1;
	add.s64 	%rd4062, %rd4062, 4;
	add.s64 	%rd4061, %rd4061, 4;
	setp.ne.s32 	%p1597, %r8989, 6;
	@%p1597 bra 	$L__BB4_1680;
	shr.u32 	%r7328, %r2663, 23;
	st.local.u32 	[%rd1+24], %rd4063;
	and.b32  	%r2667, %r7328, 31;
	and.b32  	%r7329, %r7328, 224;
	add.s32 	%r7330, %r7329, -128;
	shr.u32 	%r7331, %r7330, 5;
	mul.wide.u32 	%rd3155, %r7331, 4;
	sub.s64 	%rd1339, %rd1, %rd3155;
	ld.local.u32 	%r8990, [%rd1339+24];
	ld.local.u32 	%r8991, [%rd1339+20];
	setp.eq.s32 	%p1598, %r2667, 0;
	@%p1598 bra 	$L__BB4_1683;
	shf.l.wrap.b32 	%r8990, %r8991, %r8990, %r2667;
	ld.local.u32 	%r7332, [%rd1339+16];
	shf.l.wrap.b32 	%r8991, %r7332, %r8991, %r2667;
$L__BB4_1683:
	shr.u32 	%r7333, %r8990, 30;
	shf.l.wrap.b32 	%r7334, %r8991, %r8990, 2;
	shl.b32 	%r7335, %r8991, 2;
	shr.u32 	%r7336, %r7334, 31;
	add.s32 	%r7337, %r7336, %r7333;
	neg.s32 	%r7338, %r7337;
	setp.lt.s32 	%p1599, %r2663, 0;
	selp.b32 	%r8992, %r7338, %r7337, %p1599;
	xor.b32  	%r7339, %r7334, %r2663;
	shr.s32 	%r7340, %r7334, 31;
	xor.b32  	%r7341, %r7340, %r7334;
	xor.b32  	%r7342, %r7340, %r7335;
	cvt.u64.u32 	%rd3156, %r7341;
	shl.b64 	%rd3157, %rd3156, 32;
	cvt.u64.u32 	%rd3158, %r7342;
	or.b64  	%rd3159, %rd3157, %rd3158;
	cvt.rn.f64.s64 	%fd381, %rd3159;
	mul.f64 	%fd382, %fd381, 0d3BF921FB54442D19;
	cvt.rn.f32.f64 	%f5115, %fd382;
	neg.f32 	%f5116, %f5115;
	setp.lt.s32 	%p1600, %r7339, 0;
	selp.f32 	%f6176, %f5116, %f5115, %p1600;
$L__BB4_1684:
	mul.rn.f32 	%f5118, %f6176, %f6176;
	and.b32  	%r7344, %r8992, 1;
	setp.eq.b32 	%p1601, %r7344, 1;
	selp.f32 	%f5119, 0f3F800000, %f6176, %p1601;
	fma.rn.f32 	%f5120, %f5118, %f5119, 0f00000000;
	fma.rn.f32 	%f5121, %f5118, 0f37CBAC00, 0fBAB607ED;
	selp.f32 	%f5122, %f5121, 0fB94D4153, %p1601;
	selp.f32 	%f5123, 0f3D2AAABB, 0f3C0885E4, %p1601;
	fma.rn.f32 	%f5124, %f5122, %f5118, %f5123;
	selp.f32 	%f5125, 0fBEFFFFFF, 0fBE2AAAA8, %p1601;
	fma.rn.f32 	%f5126, %f5124, %f5118, %f5125;
	fma.rn.f32 	%f5127, %f5126, %f5120, %f5119;
	and.b32  	%r7345, %r8992, 2;
	setp.eq.s32 	%p1602, %r7345, 0;
	mov.f32 	%f5128, 0f00000000;
	sub.f32 	%f5129, %f5128, %f5127;
	selp.f32 	%f6177, %f5127, %f5129, %p1602;
$L__BB4_1685:
	setp.leu.f32 	%p1603, %f6179, %f6177;
	@%p1603 bra 	$L__BB4_1695;
	mul.f32 	%f5130, %f6177, 0f3F22F983;
	cvt.rni.s32.f32 	%r8996, %f5130;
	cvt.rn.f32.s32 	%f5131, %r8996;
	fma.rn.f32 	%f5132, %f5131, 0fBFC90FDA, %f6177;
	fma.rn.f32 	%f5133, %f5131, 0fB3A22168, %f5132;
	fma.rn.f32 	%f6178, %f5131, 0fA7C234C5, %f5133;
	abs.f32 	%f1234, %f6177;
	setp.ltu.f32 	%p1604, %f1234, 0f47CE4780;
	@%p1604 bra 	$L__BB4_1694;
	setp.neu.f32 	%p1605, %f1234, 0f7F800000;
	@%p1605 bra 	$L__BB4_1689;
	mov.f32 	%f5136, 0f00000000;
	mul.rn.f32 	%f6178, %f6177, %f5136;
	mov.b32 	%r8996, 0;
	bra.uni 	$L__BB4_1694;
$L__BB4_1689:
	mov.b32 	%r2677, %f6177;
	shl.b32 	%r7347, %r2677, 8;
	or.b32  	%r2678, %r7347, -2147483648;
	mov.b64 	%rd4066, 0;
	mov.b32 	%r8993, 0;
	mov.u64 	%rd4064, __cudart_i2opi_f;
	mov.u64 	%rd4065, %rd1;
$L__BB4_1690:
	.pragma "nounroll";
	ld.global.nc.u32 	%r7348, [%rd4064];
	mad.wide.u32 	%rd3162, %r7348, %r2678, %rd4066;
	shr.u64 	%rd4066, %rd3162, 32;
	st.local.u32 	[%rd4065], %rd3162;
	add.s32 	%r8993, %r8993, 1;
	add.s64 	%rd4065, %rd4065, 4;
	add.s64 	%rd4064, %rd4064, 4;
	setp.ne.s32 	%p1606, %r8993, 6;
	@%p1606 bra 	$L__BB4_1690;
	shr.u32 	%r7349, %r2677, 23;
	st.local.u32 	[%rd1+24], %rd4066;
	and.b32  	%r2681, %r7349, 31;
	and.b32  	%r7350, %r7349, 224;
	add.s32 	%r7351, %r7350, -128;
	shr.u32 	%r7352, %r7351, 5;
	mul.wide.u32 	%rd3163, %r7352, 4;
	sub.s64 	%rd1346, %rd1, %rd3163;
	ld.local.u32 	%r8994, [%rd1346+24];
	ld.local.u32 	%r8995, [%rd1346+20];
	setp.eq.s32 	%p1607, %r2681, 0;
	@%p1607 bra 	$L__BB4_1693;
	shf.l.wrap.b32 	%r8994, %r8995, %r8994, %r2681;
	ld.local.u32 	%r7353, [%rd1346+16];
	shf.l.wrap.b32 	%r8995, %r7353, %r8995, %r2681;
$L__BB4_1693:
	shr.u32 	%r7354, %r8994, 30;
	shf.l.wrap.b32 	%r7355, %r8995, %r8994, 2;
	shl.b32 	%r7356, %r8995, 2;
	shr.u32 	%r7357, %r7355, 31;
	add.s32 	%r7358, %r7357, %r7354;
	neg.s32 	%r7359, %r7358;
	setp.lt.s32 	%p1608, %r2677, 0;
	selp.b32 	%r8996, %r7359, %r7358, %p1608;
	xor.b32  	%r7360, %r7355, %r2677;
	shr.s32 	%r7361, %r7355, 31;
	xor.b32  	%r7362, %r7361, %r7355;
	xor.b32  	%r7363, %r7361, %r7356;
	cvt.u64.u32 	%rd3164, %r7362;
	shl.b64 	%rd3165, %rd3164, 32;
	cvt.u64.u32 	%rd3166, %r7363;
	or.b64  	%rd3167, %rd3165, %rd3166;
	cvt.rn.f64.s64 	%fd383, %rd3167;
	mul.f64 	%fd384, %fd383, 0d3BF921FB54442D19;
	cvt.rn.f32.f64 	%f5134, %fd384;
	neg.f32 	%f5135, %f5134;
	setp.lt.s32 	%p1609, %r7360, 0;
	selp.f32 	%f6178, %f5135, %f5134, %p1609;
$L__BB4_1694:
	add.s32 	%r7365, %r8996, 1;
	mul.rn.f32 	%f5137, %f6178, %f6178;
	and.b32  	%r7366, %r8996, 1;
	setp.eq.b32 	%p1610, %r7366, 1;
	selp.f32 	%f5138, %f6178, 0f3F800000, %p1610;
	fma.rn.f32 	%f5139, %f5137, %f5138, 0f00000000;
	fma.rn.f32 	%f5140, %f5137, 0f37CBAC00, 0fBAB607ED;
	selp.f32 	%f5141, 0fB94D4153, %f5140, %p1610;
	selp.f32 	%f5142, 0f3C0885E4, 0f3D2AAABB, %p1610;
	fma.rn.f32 	%f5143, %f5141, %f5137, %f5142;
	selp.f32 	%f5144, 0fBE2AAAA8, 0fBEFFFFFF, %p1610;
	fma.rn.f32 	%f5145, %f5143, %f5137, %f5144;
	fma.rn.f32 	%f5146, %f5145, %f5139, %f5138;
	and.b32  	%r7367, %r7365, 2;
	setp.eq.s32 	%p1611, %r7367, 0;
	mov.f32 	%f5147, 0f00000000;
	sub.f32 	%f5148, %f5147, %f5146;
	selp.f32 	%f6177, %f5146, %f5148, %p1611;
	ld.global.f32 	%f6179, [%rd2+4];
$L__BB4_1695:
	setp.leu.f32 	%p1612, %f1091, %f6179;
	@%p1612 bra 	$L__BB4_1705;
	mul.f32 	%f5149, %f6177, 0f3F22F983;
	cvt.rni.s32.f32 	%r9000, %f5149;
	cvt.rn.f32.s32 	%f5150, %r9000;
	fma.rn.f32 	%f5151, %f5150, 0fBFC90FDA, %f6177;
	fma.rn.f32 	%f5152, %f5150, 0fB3A22168, %f5151;
	fma.rn.f32 	%f6181, %f5150, 0fA7C234C5, %f5152;
	abs.f32 	%f1243, %f6177;
	setp.ltu.f32 	%p1613, %f1243, 0f47CE4780;
	@%p1613 bra 	$L__BB4_1704;
	setp.neu.f32 	%p1614, %f1243, 0f7F800000;
	@%p1614 bra 	$L__BB4_1699;
	mov.f32 	%f5155, 0f00000000;
	mul.rn.f32 	%f6181, %f6177, %f5155;
	mov.b32 	%r9000, 0;
	bra.uni 	$L__BB4_1704;
$L__BB4_1699:
	mov.b32 	%r2691, %f6177;
	shl.b32 	%r7369, %r2691, 8;
	or.b32  	%r2692, %r7369, -2147483648;
	mov.b64 	%rd4069, 0;
	mov.b32 	%r8997, 0;
	mov.u64 	%rd4067, __cudart_i2opi_f;
	mov.u64 	%rd4068, %rd1;
$L__BB4_1700:
	.pragma "nounroll";
	ld.global.nc.u32 	%r7370, [%rd4067];
	mad.wide.u32 	%rd3170, %r7370, %r2692, %rd4069;
	shr.u64 	%rd4069, %rd3170, 32;
	st.local.u32 	[%rd4068], %rd3170;
	add.s32 	%r8997, %r8997, 1;
	add.s64 	%rd4068, %rd4068, 4;
	add.s64 	%rd4067, %rd4067, 4;
	setp.ne.s32 	%p1615, %r8997, 6;
	@%p1615 bra 	$L__BB4_1700;
	shr.u32 	%r7371, %r2691, 23;
	st.local.u32 	[%rd1+24], %rd4069;
	and.b32  	%r2695, %r7371, 31;
	and.b32  	%r7372, %r7371, 224;
	add.s32 	%r7373, %r7372, -128;
	shr.u32 	%r7374, %r7373, 5;
	mul.wide.u32 	%rd3171, %r7374, 4;
	sub.s64 	%rd1353, %rd1, %rd3171;
	ld.local.u32 	%r8998, [%rd1353+24];
	ld.local.u32 	%r8999, [%rd1353+20];
	setp.eq.s32 	%p1616, %r2695, 0;
	@%p1616 bra 	$L__BB4_1703;
	shf.l.wrap.b32 	%r8998, %r8999, %r8998, %r2695;
	ld.local.u32 	%r7375, [%rd1353+16];
	shf.l.wrap.b32 	%r8999, %r7375, %r8999, %r2695;
$L__BB4_1703:
	shr.u32 	%r7376, %r8998, 30;
	shf.l.wrap.b32 	%r7377, %r8999, %r8998, 2;
	shl.b32 	%r7378, %r8999, 2;
	shr.u32 	%r7379, %r7377, 31;
	add.s32 	%r7380, %r7379, %r7376;
	neg.s32 	%r7381, %r7380;
	setp.lt.s32 	%p1617, %r2691, 0;
	selp.b32 	%r9000, %r7381, %r7380, %p1617;
	xor.b32  	%r7382, %r7377, %r2691;
	shr.s32 	%r7383, %r7377, 31;
	xor.b32  	%r7384, %r7383, %r7377;
	xor.b32  	%r7385, %r7383, %r7378;
	cvt.u64.u32 	%rd3172, %r7384;
	shl.b64 	%rd3173, %rd3172, 32;
	cvt.u64.u32 	%rd3174, %r7385;
	or.b64  	%rd3175, %rd3173, %rd3174;
	cvt.rn.f64.s64 	%fd385, %rd3175;
	mul.f64 	%fd386, %fd385, 0d3BF921FB54442D19;
	cvt.rn.f32.f64 	%f5153, %fd386;
	neg.f32 	%f5154, %f5153;
	setp.lt.s32 	%p1618, %r7382, 0;
	selp.f32 	%f6181, %f5154, %f5153, %p1618;
$L__BB4_1704:
	add.s32 	%r7387, %r9000, 1;
	mul.rn.f32 	%f5156, %f6181, %f6181;
	and.b32  	%r7388, %r9000, 1;
	setp.eq.b32 	%p1619, %r7388, 1;
	selp.f32 	%f5157, %f6181, 0f3F800000, %p1619;
	fma.rn.f32 	%f5158, %f5156, %f5157, 0f00000000;
	fma.rn.f32 	%f5159, %f5156, 0f37CBAC00, 0fBAB607ED;
	selp.f32 	%f5160, 0fB94D4153, %f5159, %p1619;
	selp.f32 	%f5161, 0f3C0885E4, 0f3D2AAABB, %p1619;
	fma.rn.f32 	%f5162, %f5160, %f5156, %f5161;
	selp.f32 	%f5163, 0fBE2AAAA8, 0fBEFFFFFF, %p1619;
	fma.rn.f32 	%f5164, %f5162, %f5156, %f5163;
	fma.rn.f32 	%f5165, %f5164, %f5158, %f5157;
	and.b32  	%r7389, %r7387, 2;
	setp.eq.s32 	%p1620, %r7389, 0;
	mov.f32 	%f5166, 0f00000000;
	sub.f32 	%f5167, %f5166, %f5165;
	selp.f32 	%f6177, %f5165, %f5167, %p1620;
$L__BB4_1705:
	mul.f32 	%f5168, %f6177, 0f3F22F983;
	cvt.rni.s32.f32 	%r9004, %f5168;
	cvt.rn.f32.s32 	%f5169, %r9004;
	fma.rn.f32 	%f5170, %f5169, 0fBFC90FDA, %f6177;
	fma.rn.f32 	%f5171, %f5169, 0fB3A22168, %f5170;
	fma.rn.f32 	%f6183, %f5169, 0fA7C234C5, %f5171;
	abs.f32 	%f1250, %f6177;
	setp.ltu.f32 	%p1621, %f1250, 0f47CE4780;
	@%p1621 bra 	$L__BB4_1713;
	setp.neu.f32 	%p1622, %f1250, 0f7F800000;
	@%p1622 bra 	$L__BB4_1708;
	mov.f32 	%f5174, 0f00000000;
	mul.rn.f32 	%f6183, %f6177, %f5174;
	mov.b32 	%r9004, 0;
	bra.uni 	$L__BB4_1713;
$L__BB4_1708:
	mov.b32 	%r2705, %f6177;
	shl.b32 	%r7391, %r2705, 8;
	or.b32  	%r2706, %r7391, -2147483648;
	mov.b64 	%rd4072, 0;
	mov.b32 	%r9001, 0;
	mov.u64 	%rd4070, __cudart_i2opi_f;
	mov.u64 	%rd4071, %rd1;
$L__BB4_1709:
	.pragma "nounroll";
	ld.global.nc.u32 	%r7392, [%rd4070];
	mad.wide.u32 	%rd3178, %r7392, %r2706, %rd4072;
	shr.u64 	%rd4072, %rd3178, 32;
	st.local.u32 	[%rd4071], %rd3178;
	add.s32 	%r9001, %r9001, 1;
	add.s64 	%rd4071, %rd4071, 4;
	add.s64 	%rd4070, %rd4070, 4;
	setp.ne.s32 	%p1623, %r9001, 6;
	@%p1623 bra 	$L__BB4_1709;
	shr.u32 	%r7393, %r2705, 23;
	st.local.u32 	[%rd1+24], %rd4072;
	and.b32  	%r2709, %r7393, 31;
	and.b32  	%r7394, %r7393, 224;
	add.s32 	%r7395, %r7394, -128;
	shr.u32 	%r7396, %r7395, 5;
	mul.wide.u32 	%rd3179, %r7396, 4;
	sub.s64 	%rd1360, %rd1, %rd3179;
	ld.local.u32 	%r9002, [%rd1360+24];
	ld.local.u32 	%r9003, [%rd1360+20];
	setp.eq.s32 	%p1624, %r2709, 0;
	@%p1624 bra 	$L__BB4_1712;
	shf.l.wrap.b32 	%r9002, %r9003, %r9002, %r2709;
	ld.local.u32 	%r7397, [%rd1360+16];
	shf.l.wrap.b32 	%r9003, %r7397, %r9003, %r2709;
$L__BB4_1712:
	shr.u32 	%r7398, %r9002, 30;
	shf.l.wrap.b32 	%r7399, %r9003, %r9002, 2;
	shl.b32 	%r7400, %r9003, 2;
	shr.u32 	%r7401, %r7399, 31;
	add.s32 	%r7402, %r7401, %r7398;
	neg.s32 	%r7403, %r7402;
	setp.lt.s32 	%p1625, %r2705, 0;
	selp.b32 	%r9004, %r7403, %r7402, %p1625;
	xor.b32  	%r7404, %r7399, %r2705;
	shr.s32 	%r7405, %r7399, 31;
	xor.b32  	%r7406, %r7405, %r7399;
	xor.b32  	%r7407, %r7405, %r7400;
	cvt.u64.u32 	%rd3180, %r7406;
	shl.b64 	%rd3181, %rd3180, 32;
	cvt.u64.u32 	%rd3182, %r7407;
	or.b64  	%rd3183, %rd3181, %rd3182;
	cvt.rn.f64.s64 	%fd387, %rd3183;
	mul.f64 	%fd388, %fd387, 0d3BF921FB54442D19;
	cvt.rn.f32.f64 	%f5172, %fd388;
	neg.f32 	%f5173, %f5172;
	setp.lt.s32 	%p1626, %r7404, 0;
	selp.f32 	%f6183, %f5173, %f5172, %p1626;
$L__BB4_1713:
	setp.geu.f32 	%p1627, %f2, 0f40A00000;
	add.s32 	%r7409, %r9004, 1;
	mul.rn.f32 	%f5175, %f6183, %f6183;
	and.b32  	%r7410, %r9004, 1;
	setp.eq.b32 	%p1628, %r7410, 1;
	selp.f32 	%f5176, %f6183, 0f3F800000, %p1628;
	fma.rn.f32 	%f5177, %f5175, %f5176, 0f00000000;
	fma.rn.f32 	%f5178, %f5175, 0f37CBAC00, 0fBAB607ED;
	selp.f32 	%f5179, 0fB94D4153, %f5178, %p1628;
	selp.f32 	%f5180, 0f3C0885E4, 0f3D2AAABB, %p1628;
	fma.rn.f32 	%f5181, %f5179, %f5175, %f5180;
	selp.f32 	%f5182, 0fBE2AAAA8, 0fBEFFFFFF, %p1628;
	fma.rn.f32 	%f5183, %f5181, %f5175, %f5182;
	fma.rn.f32 	%f5184, %f5183, %f5177, %f5176;
	and.b32  	%r7411, %r7409, 2;
	setp.eq.s32 	%p1629, %r7411, 0;
	mov.f32 	%f5185, 0f00000000;
	sub.f32 	%f5186, %f5185, %f5184;
	selp.f32 	%f6185, %f5184, %f5186, %p1629;
	@%p1627 bra 	$L__BB4_1723;
	mul.f32 	%f5187, %f6185, 0f3F22F983;
	cvt.rni.s32.f32 	%r9008, %f5187;
	cvt.rn.f32.s32 	%f5188, %r9008;
	fma.rn.f32 	%f5189, %f5188, 0fBFC90FDA, %f6185;
	fma.rn.f32 	%f5190, %f5188, 0fB3A22168, %f5189;
	fma.rn.f32 	%f6184, %f5188, 0fA7C234C5, %f5190;
	abs.f32 	%f1256, %f6185;
	setp.ltu.f32 	%p1630, %f1256, 0f47CE4780;
	@%p1630 bra 	$L__BB4_1722;
	setp.neu.f32 	%p1631, %f1256, 0f7F800000;
	@%p1631 bra 	$L__BB4_1717;
	mov.f32 	%f5193, 0f00000000;
	mul.rn.f32 	%f6184, %f6185, %f5193;
	mov.b32 	%r9008, 0;
	bra.uni 	$L__BB4_1722;
$L__BB4_1717:
	mov.b32 	%r2719, %f6185;
	shl.b32 	%r7413, %r2719, 8;
	or.b32  	%r2720, %r7413, -2147483648;
	mov.b64 	%rd4075, 0;
	mov.b32 	%r9005, 0;
	mov.u64 	%rd4073, __cudart_i2opi_f;
	mov.u64 	%rd4074, %rd1;
$L__BB4_1718:
	.pragma "nounroll";
	ld.global.nc.u32 	%r7414, [%rd4073];
	mad.wide.u32 	%rd3186, %r7414, %r2720, %rd4075;
	shr.u64 	%rd4075, %rd3186, 32;
	st.local.u32 	[%rd4074], %rd3186;
	add.s32 	%r9005, %r9005, 1;
	add.s64 	%rd4074, %rd4074, 4;
	add.s64 	%rd4073, %rd4073, 4;
	setp.ne.s32 	%p1632, %r9005, 6;
	@%p1632 bra 	$L__BB4_1718;
	shr.u32 	%r7415, %r2719, 23;
	st.local.u32 	[%rd1+24], %rd4075;
	and.b32  	%r2723, %r7415, 31;
	and.b32  	%r7416, %r7415, 224;
	add.s32 	%r7417, %r7416, -128;
	shr.u32 	%r7418, %r7417, 5;
	mul.wide.u32 	%rd3187, %r7418, 4;
	sub.s64 	%rd1367, %rd1, %rd3187;
	ld.local.u32 	%r9006, [%rd1367+24];
	ld.local.u32 	%r9007, [%rd1367+20];
	setp.eq.s32 	%p1633, %r2723, 0;
	@%p1633 bra 	$L__BB4_1721;
	shf.l.wrap.b32 	%r9006, %r9007, %r9006, %r2723;
	ld.local.u32 	%r7419, [%rd1367+16];
	shf.l.wrap.b32 	%r9007, %r7419, %r9007, %r2723;
$L__BB4_1721:
	shr.u32 	%r7420, %r9006, 30;
	shf.l.wrap.b32 	%r7421, %r9007, %r9006, 2;
	shl.b32 	%r7422, %r9007, 2;
	shr.u32 	%r7423, %r7421, 31;
	add.s32 	%r7424, %r7423, %r7420;
	neg.s32 	%r7425, %r7424;
	setp.lt.s32 	%p1634, %r2719, 0;
	selp.b32 	%r9008, %r7425, %r7424, %p1634;
	xor.b32  	%r7426, %r7421, %r2719;
	shr.s32 	%r7427, %r7421, 31;
	xor.b32  	%r7428, %r7427, %r7421;
	xor.b32  	%r7429, %r7427, %r7422;
	cvt.u64.u32 	%rd3188, %r7428;
	shl.b64 	%rd3189, %rd3188, 32;
	cvt.u64.u32 	%rd3190, %r7429;
	or.b64  	%rd3191, %rd3189, %rd3190;
	cvt.rn.f64.s64 	%fd389, %rd3191;
	mul.f64 	%fd390, %fd389, 0d3BF921FB54442D19;
	cvt.rn.f32.f64 	%f5191, %fd390;
	neg.f32 	%f5192, %f5191;
	setp.lt.s32 	%p1635, %r7426, 0;
	selp.f32 	%f6184, %f5192, %f5191, %p1635;
$L__BB4_1722:
	add.s32 	%r7431, %r9008, 1;
	mul.rn.f32 	%f5194, %f6184, %f6184;
	and.b32  	%r7432, %r9008, 1;
	setp.eq.b32 	%p1636, %r7432, 1;
	selp.f32 	%f5195, %f6184, 0f3F800000, %p1636;
	fma.rn.f32 	%f5196, %f5194, %f5195, 0f00000000;
	fma.rn.f32 	%f5197, %f5194, 0f37CBAC00, 0fBAB607ED;
	selp.f32 	%f5198, 0fB94D4153, %f5197, %p1636;
	selp.f32 	%f5199, 0f3C0885E4, 0f3D2AAABB, %p1636;
	fma.rn.f32 	%f5200, %f5198, %f5194, %f5199;
	selp.f32 	%f5201, 0fBE2AAAA8, 0fBEFFFFFF, %p1636;
	fma.rn.f32 	%f5202, %f5200, %f5194, %f5201;
	fma.rn.f32 	%f5203, %f5202, %f5196, %f5195;
	and.b32  	%r7433, %r7431, 2;
	setp.eq.s32 	%p1637, %r7433, 0;
	mov.f32 	%f5204, 0f00000000;
	sub.f32 	%f5205, %f5204, %f5203;
	selp.f32 	%f6185, %f5203, %f5205, %p1637;
$L__BB4_1723:
	ld.global.f32 	%f1262, [%rd2+4];
	setp.geu.f32 	%p1638, %f1262, 0f40E00000;
	@%p1638 bra 	$L__BB4_1733;
	mul.f32 	%f5206, %f6185, 0f3F22F983;
	cvt.rni.s32.f32 	%r9012, %f5206;
	cvt.rn.f32.s32 	%f5207, %r9012;
	fma.rn.f32 	%f5208, %f5207, 0fBFC90FDA, %f6185;
	fma.rn.f32 	%f5209, %f5207, 0fB3A22168, %f5208;
	fma.rn.f32 	%f6186, %f5207, 0fA7C234C5, %f5209;
	abs.f32 	%f1264, %f6185;
	setp.ltu.f32 	%p1639, %f1264, 0f47CE4780;
	@%p1639 bra 	$L__BB4_1732;
	setp.neu.f32 	%p1640, %f1264, 0f7F800000;
	@%p1640 bra 	$L__BB4_1727;
	mov.f32 	%f5212, 0f00000000;
	mul.rn.f32 	%f6186, %f6185, %f5212;
	mov.b32 	%r9012, 0;
	bra.uni 	$L__BB4_1732;
$L__BB4_1727:
	mov.b32 	%r2733, %f6185;
	shl.b32 	%r7435, %r2733, 8;
	or.b32  	%r2734, %r7435, -2147483648;
	mov.b64 	%rd4078, 0;
	mov.b32 	%r9009, 0;
	mov.u64 	%rd4076, __cudart_i2opi_f;
	mov.u64 	%rd4077, %rd1;
$L__BB4_1728:
	.pragma "nounroll";
	ld.global.nc.u32 	%r7436, [%rd4076];
	mad.wide.u32 	%rd3194, %r7436, %r2734, %rd4078;
	shr.u64 	%rd4078, %rd3194, 32;
	st.local.u32 	[%rd4077], %rd3194;
	add.s32 	%r9009, %r9009, 1;
	add.s64 	%rd4077, %rd4077, 4;
	add.s64 	%rd4076, %rd4076, 4;
	setp.ne.s32 	%p1641, %r9009, 6;
	@%p1641 bra 	$L__BB4_1728;
	shr.u32 	%r7437, %r2733, 23;
	st.local.u32 	[%rd1+24], %rd4078;
	and.b32  	%r2737, %r7437, 31;
	and.b32  	%r7438, %r7437, 224;
	add.s32 	%r7439, %r7438, -128;
	shr.u32 	%r7440, %r7439, 5;
	mul.wide.u32 	%rd3195, %r7440, 4;
	sub.s64 	%rd1374, %rd1, %rd3195;
	ld.local.u32 	%r9010, [%rd1374+24];
	ld.local.u32 	%r9011, [%rd1374+20];
	setp.eq.s32 	%p1642, %r2737, 0;
	@%p1642 bra 	$L__BB4_1731;
	shf.l.wrap.b32 	%r9010, %r9011, %r9010, %r2737;
	ld.local.u32 	%r7441, [%rd1374+16];
	shf.l.wrap.b32 	%r9011, %r7441, %r9011, %r2737;
$L__BB4_1731:
	shr.u32 	%r7442, %r9010, 30;
	shf.l.wrap.b32 	%r7443, %r9011, %r9010, 2;
	shl.b32 	%r7444, %r9011, 2;
	shr.u32 	%r7445, %r7443, 31;
	add.s32 	%r7446, %r7445, %r7442;
	neg.s32 	%r7447, %r7446;
	setp.lt.s32 	%p1643, %r2733, 0;
	selp.b32 	%r9012, %r7447, %r7446, %p1643;
	xor.b32  	%r7448, %r7443, %r2733;
	shr.s32 	%r7449, %r7443, 31;
	xor.b32  	%r7450, %r7449, %r7443;
	xor.b32  	%r7451, %r7449, %r7444;
	cvt.u64.u32 	%rd3196, %r7450;
	shl.b64 	%rd3197, %rd3196, 32;
	cvt.u64.u32 	%rd3198, %r7451;
	or.b64  	%rd3199, %rd3197, %rd3198;
	cvt.rn.f64.s64 	%fd391, %rd3199;
	mul.f64 	%fd392, %fd391, 0d3BF921FB54442D19;
	cvt.rn.f32.f64 	%f5210, %fd392;
	neg.f32 	%f5211, %f5210;
	setp.lt.s32 	%p1644, %r7448, 0;
	selp.f32 	%f6186, %f5211, %f5210, %p1644;
$L__BB4_1732:
	add.s32 	%r7453, %r9012, 1;
	mul.rn.f32 	%f5213, %f6186, %f6186;
	and.b32  	%r7454, %r9012, 1;
	setp.eq.b32 	%p1645, %r7454, 1;
	selp.f32 	%f5214, %f6186, 0f3F800000, %p1645;
	fma.rn.f32 	%f5215, %f5213, %f5214, 0f00000000;
	fma.rn.f32 	%f5216, %f5213, 0f37CBAC00, 0fBAB607ED;
	selp.f32 	%f5217, 0fB94D4153, %f5216, %p1645;
	selp.f32 	%f5218, 0f3C0885E4, 0f3D2AAABB, %p1645;
	fma.rn.f32 	%f5219, %f5217, %f5213, %f5218;
	selp.f32 	%f5220, 0fBE2AAAA8, 0fBEFFFFFF, %p1645;
	fma.rn.f32 	%f5221, %f5219, %f5213, %f5220;
	fma.rn.f32 	%f5222, %f5221, %f5215, %f5214;
	and.b32  	%r7455, %r7453, 2;
	setp.eq.s32 	%p1646, %r7455, 0;
	mov.f32 	%f5223, 0f00000000;
	sub.f32 	%f5224, %f5223, %f5222;
	selp.f32 	%f6185, %f5222, %f5224, %p1646;
$L__BB4_1733:
	mul.f32 	%f5225, %f6185, 0f3F22F983;
	cvt.rni.s32.f32 	%r9016, %f5225;
	cvt.rn.f32.s32 	%f5226, %r9016;
	fma.rn.f32 	%f5227, %f5226, 0fBFC90FDA, %f6185;
	fma.rn.f32 	%f5228, %f5226, 0fB3A22168, %f5227;
	fma.rn.f32 	%f6188, %f5226, 0fA7C234C5, %f5228;
	abs.f32 	%f1271, %f6185;
	setp.ltu.f32 	%p1647, %f1271, 0f47CE4780;
	@%p1647 bra 	$L__BB4_1741;
	setp.neu.f32 	%p1648, %f1271, 0f7F800000;
	@%p1648 bra 	$L__BB4_1736;
	mov.f32 	%f5231, 0f00000000;
	mul.rn.f32 	%f6188, %f6185, %f5231;
	mov.b32 	%r9016, 0;
	bra.uni 	$L__BB4_1741;
$L__BB4_1736:
	mov.b32 	%r2747, %f6185;
	shl.b32 	%r7457, %r2747, 8;
	or.b32  	%r2748, %r7457, -2147483648;
	mov.b64 	%rd4081, 0;
	mov.b32 	%r9013, 0;
	mov.u64 	%rd4079, __cudart_i2opi_f;
	mov.u64 	%rd4080, %rd1;
$L__BB4_1737:
	.pragma "nounroll";
	ld.global.nc.u32 	%r7458, [%rd4079];
	mad.wide.u32 	%rd3202, %r7458, %r2748, %rd4081;
	shr.u64 	%rd4081, %rd3202, 32;
	st.local.u32 	[%rd4080], %rd3202;
	add.s32 	%r9013, %r9013, 1;
	add.s64 	%rd4080, %rd4080, 4;
	add.s64 	%rd4079, %rd4079, 4;
	setp.ne.s32 	%p1649, %r9013, 6;
	@%p1649 bra 	$L__BB4_1737;
	shr.u32 	%r7459, %r2747, 23;
	st.local.u32 	[%rd1+24], %rd4081;
	and.b32  	%r2751, %r7459, 31;
	and.b32  	%r7460, %r7459, 224;
	add.s32 	%r7461, %r7460, -128;
	shr.u32 	%r7462, %r7461, 5;
	mul.wide.u32 	%rd3203, %r7462, 4;
	sub.s64 	%rd1381, %rd1, %rd3203;
	ld.local.u32 	%r9014, [%rd1381+24];
	ld.local.u32 	%r9015, [%rd1381+20];
	setp.eq.s32 	%p1650, %r2751, 0;
	@%p1650 bra 	$L__BB4_1740;
	shf.l.wrap.b32 	%r9014, %r9015, %r9014, %r2751;
	ld.local.u32 	%r7463, [%rd1381+16];
	shf.l.wrap.b32 	%r9015, %r7463, %r9015, %r2751;
$L__BB4_1740:
	shr.u32 	%r7464, %r9014, 30;
	shf.l.wrap.b32 	%r7465, %r9015, %r9014, 2;
	shl.b32 	%r7466, %r9015, 2;
	shr.u32 	%r7467, %r7465, 31;
	add.s32 	%r7468, %r7467, %r7464;
	neg.s32 	%r7469, %r7468;
	setp.lt.s32 	%p1651, %r2747, 0;
	selp.b32 	%r9016, %r7469, %r7468, %p1651;
	xor.b32  	%r7470, %r7465, %r2747;
	shr.s32 	%r7471, %r7465, 31;
	xor.b32  	%r7472, %r7471, %r7465;
	xor.b32  	%r7473, %r7471, %r7466;
	cvt.u64.u32 	%rd3204, %r7472;
	shl.b64 	%rd3205, %rd3204, 32;
	cvt.u64.u32 	%rd3206, %r7473;
	or.b64  	%rd3207, %rd3205, %rd3206;
	cvt.rn.f64.s64 	%fd393, %rd3207;
	mul.f64 	%fd394, %fd393, 0d3BF921FB54442D19;
	cvt.rn.f32.f64 	%f5229, %fd394;
	neg.f32 	%f5230, %f5229;
	setp.lt.s32 	%p1652, %r7470, 0;
	selp.f32 	%f6188, %f5230, %f5229, %p1652;
$L__BB4_1741:
	mul.rn.f32 	%f5232, %f6188, %f6188;
	and.b32  	%r7475, %r9016, 1;
	setp.eq.b32 	%p1653, %r7475, 1;
	selp.f32 	%f5233, 0f3F800000, %f6188, %p1653;
	fma.rn.f32 	%f5234, %f5232, %f5233, 0f00000000;
	fma.rn.f32 	%f5235, %f5232, 0f37CBAC00, 0fBAB607ED;
	selp.f32 	%f5236, %f5235, 0fB94D4153, %p1653;
	selp.f32 	%f5237, 0f3D2AAABB, 0f3C0885E4, %p1653;
	fma.rn.f32 	%f5238, %f5236, %f5232, %f5237;
	selp.f32 	%f5239, 0fBEFFFFFF, 0fBE2AAAA8, %p1653;
	fma.rn.f32 	%f5240, %f5238, %f5232, %f5239;
	fma.rn.f32 	%f5241, %f5240, %f5234, %f5233;
	and.b32  	%r7476, %r9016, 2;
	setp.eq.s32 	%p1654, %r7476, 0;
	mov.f32 	%f5242, 0f00000000;
	sub.f32 	%f5243, %f5242, %f5241;
	selp.f32 	%f6190, %f5241, %f5243, %p1654;
	setp.leu.f32 	%p1655, %f2, %f1262;
	@%p1655 bra 	$L__BB4_1751;
	mul.f32 	%f5244, %f6190, 0f3F22F983;
	cvt.rni.s32.f32 	%r9020, %f5244;
	cvt.rn.f32.s32 	%f5245, %r9020;
	fma.rn.f32 	%f5246, %f5245, 0fBFC90FDA, %f6190;
	fma.rn.f32 	%f5247, %f5245, 0fB3A22168, %f5246;
	fma.rn.f32 	%f6189, %f5245, 0fA7C234C5, %f5247;
	abs.f32 	%f1277, %f6190;
	setp.ltu.f32 	%p1656, %f1277, 0f47CE4780;
	@%p1656 bra 	$L__BB4_1750;
	setp.neu.f32 	%p1657, %f1277, 0f7F800000;
	@%p1657 bra 	$L__BB4_1745;
	mov.f32 	%f5250, 0f00000000;
	mul.rn.f32 	%f6189, %f6190, %f5250;
	mov.b32 	%r9020, 0;
	bra.uni 	$L__BB4_1750;
$L__BB4_1745:
	mov.b32 	%r2761, %f6190;
	shl.b32 	%r7478, %r2761, 8;
	or.b32  	%r2762, %r7478, -2147483648;
	mov.b64 	%rd4084, 0;
	mov.b32 	%r9017, 0;
	mov.u64 	%rd4082, __cudart_i2opi_f;
	mov.u64 	%rd4083, %rd1;
$L__BB4_1746:
	.pragma "nounroll";
	ld.global.nc.u32 	%r7479, [%rd4082];
	mad.wide.u32 	%rd3210, %r7479, %r2762, %rd4084;
	shr.u64 	%rd4084, %rd3210, 32;
	st.local.u32 	[%rd4083], %rd3210;
	add.s32 	%r9017, %r9017, 1;
	add.s64 	%rd4083, %rd4083, 4;
	add.s64 	%rd4082, %rd4082, 4;
	setp.ne.s32 	%p1658, %r9017, 6;
	@%p1658 bra 	$L__BB4_1746;
	shr.u32 	%r7480, %r2761, 23;
	st.local.u32 	[%rd1+24], %rd4084;
	and.b32  	%r2765, %r7480, 31;
	and.b32  	%r7481, %r7480, 224;
	add.s32 	%r7482, %r7481, -128;
	shr.u32 	%r7483, %r7482, 5;
	mul.wide.u32 	%rd3211, %r7483, 4;
	sub.s64 	%rd1388, %rd1, %rd3211;
	ld.local.u32 	%r9018, [%rd1388+24];
	ld.local.u32 	%r9019, [%rd1388+20];
	setp.eq.s32 	%p1659, %r2765, 0;
	@%p1659 bra 	$L__BB4_1749;
	shf.l.wrap.b32 	%r9018, %r9019, %r9018, %r2765;
	ld.local.u32 	%r7484, [%rd1388+16];
	shf.l.wrap.b32 	%r9019, %r7484, %r9019, %r2765;
$L__BB4_1749:
	shr.u32 	%r7485, %r9018, 30;
	shf.l.wrap.b32 	%r7486, %r9019, %r9018, 2;
	shl.b32 	%r7487, %r9019, 2;
	shr.u32 	%r7488, %r7486, 31;
	add.s32 	%r7489, %r7488, %r7485;
	neg.s32 	%r7490, %r7489;
	setp.lt.s32 	%p1660, %r2761, 0;
	selp.b32 	%r9020, %r7490, %r7489, %p1660;
	xor.b32  	%r7491, %r7486, %r2761;
	shr.s32 	%r7492, %r7486, 31;
	xor.b32  	%r7493, %r7492, %r7486;
	xor.b32  	%r7494, %r7492, %r7487;
	cvt.u64.u32 	%rd3212, %r7493;
	shl.b64 	%rd3213, %rd3212, 32;
	cvt.u64.u32 	%rd3214, %r7494;
	or.b64  	%rd3215, %rd3213, %rd3214;
	cvt.rn.f64.s64 	%fd395, %rd3215;
	mul.f64 	%fd396, %fd395, 0d3BF921FB54442D19;
	cvt.rn.f32.f64 	%f5248, %fd396;
	neg.f32 	%f5249, %f5248;
	setp.lt.s32 	%p1661, %r7491, 0;
	selp.f32 	%f6189, %f5249, %f5248, %p1661;
$L__BB4_1750:
	mul.rn.f32 	%f5251, %f6189, %f6189;
	and.b32  	%r7496, %r9020, 1;
	setp.eq.b32 	%p1662, %r7496, 1;
	selp.f32 	%f5252, 0f3F800000, %f6189, %p1662;
	fma.rn.f32 	%f5253, %f5251, %f5252, 0f00000000;
	fma.rn.f32 	%f5254, %f5251, 0f37CBAC00, 0fBAB607ED;
	selp.f32 	%f5255, %f5254, 0fB94D4153, %p1662;
	selp.f32 	%f5256, 0f3D2AAABB, 0f3C0885E4, %p1662;
	fma.rn.f32 	%f5257, %f5255, %f5251, %f5256;
	selp.f32 	%f5258, 0fBEFFFFFF, 0fBE2AAAA8, %p1662;
	fma.rn.f32 	%f5259, %f5257, %f5251, %f5258;
	fma.rn.f32 	%f5260, %f5259, %f5253, %f5252;
	and.b32  	%r7497, %r9020, 2;
	setp.eq.s32 	%p1663, %r7497, 0;
	mov.f32 	%f5261, 0f00000000;
	sub.f32 	%f5262, %f5261, %f5260;
	selp.f32 	%f6190, %f5260, %f5262, %p1663;
$L__BB4_1751:
	setp.leu.f32 	%p1664, %f1262, %f1091;
	@%p1664 bra 	$L__BB4_1761;
	mul.f32 	%f5263, %f6190, 0f3F22F983;
	cvt.rni.s32.f32 	%r9024, %f5263;
	cvt.rn.f32.s32 	%f5264, %r9024;
	fma.rn.f32 	%f5265, %f5264, 0fBFC90FDA, %f6190;
	fma.rn.f32 	%f5266, %f5264, 0fB3A22168, %f5265;
	fma.rn.f32 	%f6191, %f5264, 0fA7C234C5, %f5266;
	abs.f32 	%f1284, %f6190;
	setp.ltu.f32 	%p1665, %f1284, 0f47CE4780;
	@%p1665 bra 	$L__BB4_1760;
	setp.neu.f32 	%p1666, %f1284, 0f7F800000;
	@%p1666 bra 	$L__BB4_1755;
	mov.f32 	%f5269, 0f00000000;
	mul.rn.f32 	%f6191, %f6190, %f5269;
	mov.b32 	%r9024, 0;
	bra.uni 	$L__BB4_1760;
$L__BB4_1755:
	mov.b32 	%r2775, %f6190;
	shl.b32 	%r7499, %r2775, 8;
	or.b32  	%r2776, %r7499, -2147483648;
	mov.b64 	%rd4087, 0;
	mov.b32 	%r9021, 0;
	mov.u64 	%rd4085, __cudart_i2opi_f;
	mov.u64 	%rd4086, %rd1;
$L__BB4_1756:
	.pragma "nounroll";
	ld.global.nc.u32 	%r7500, [%rd4085];
	mad.wide.u32 	%rd3218, %r7500, %r2776, %rd4087;
	shr.u64 	%rd4087, %rd3218, 32;
	st.local.u32 	[%rd4086], %rd3218;
	add.s32 	%r9021, %r9021, 1;
	add.s64 	%rd4086, %rd4086, 4;
	add.s64 	%rd4085, %rd4085, 4;
	setp.ne.s32 	%p1667, %r9021, 6;
	@%p1667 bra 	$L__BB4_1756;
	shr.u32 	%r7501, %r2775, 23;
	st.local.u32 	[%rd1+24], %rd4087;
	and.b32  	%r2779, %r7501, 31;
	and.b32  	%r7502, %r7501, 224;
	add.s32 	%r7503, %r7502, -128;
	shr.u32 	%r7504, %r7503, 5;
	mul.wide.u32 	%rd3219, %r7504, 4;
	sub.s64 	%rd1395, %rd1, %rd3219;
	ld.local.u32 	%r9022, [%rd1395+24];
	ld.local.u32 	%r9023, [%rd1395+20];
	setp.eq.s32 	%p1668, %r2779, 0;
	@%p1668 bra 	$L__BB4_1759;
	shf.l.wrap.b32 	%r9022, %r9023, %r9022, %r2779;
	ld.local.u32 	%r7505, [%rd1395+16];
	shf.l.wrap.b32 	%r9023, %r7505, %r9023, %r2779;
$L__BB4_1759:
	shr.u32 	%r7506, %r9022, 30;
	shf.l.wrap.b32 	%r7507, %r9023, %r9022, 2;
	shl.b32 	%r7508, %r9023, 2;
	shr.u32 	%r7509, %r7507, 31;
	add.s32 	%r7510, %r7509, %r7506;
	neg.s32 	%r7511, %r7510;
	setp.lt.s32 	%p1669, %r2775, 0;
	selp.b32 	%r9024, %r7511, %r7510, %p1669;
	xor.b32  	%r7512, %r7507, %r2775;
	shr.s32 	%r7513, %r7507, 31;
	xor.b32  	%r7514, %r7513, %r7507;
	xor.b32  	%r7515, %r7513, %r7508;
	cvt.u64.u32 	%rd3220, %r7514;
	shl.b64 	%rd3221, %rd3220, 32;
	cvt.u64.u32 	%rd3222, %r7515;
	or.b64  	%rd3223, %rd3221, %rd3222;
	cvt.rn.f64.s64 	%fd397, %rd3223;
	mul.f64 	%fd398, %fd397, 0d3BF921FB54442D19;
	cvt.rn.f32.f64 	%f5267, %fd398;
	neg.f32 	%f5268, %f5267;
	setp.lt.s32 	%p1670, %r7512, 0;
	selp.f32 	%f6191, %f5268, %f5267, %p1670;
$L__BB4_1760:
	mul.rn.f32 	%f5270, %f6191, %f6191;
	and.b32  	%r7517, %r9024, 1;
	setp.eq.b32 	%p1671, %r7517, 1;
	selp.f32 	%f5271, 0f3F800000, %f6191, %p1671;
	fma.rn.f32 	%f5272, %f5270, %f5271, 0f00000000;
	fma.rn.f32 	%f5273, %f5270, 0f37CBAC00, 0fBAB607ED;
	selp.f32 	%f5274, %f5273, 0fB94D4153, %p1671;
	selp.f32 	%f5275, 0f3D2AAABB, 0f3C0885E4, %p1671;
	fma.rn.f32 	%f5276, %f5274, %f5270, %f5275;
	selp.f32 	%f5277, 0fBEFFFFFF, 0fBE2AAAA8, %p1671;
	fma.rn.f32 	%f5278, %f5276, %f5270, %f5277;
	fma.rn.f32 	%f5279, %f5278, %f5272, %f5271;
	and.b32  	%r7518, %r9024, 2;
	setp.eq.s32 	%p1672, %r7518, 0;
	mov.f32 	%f5280, 0f00000000;
	sub.f32 	%f5281, %f5280, %f5279;
	selp.f32 	%f6190, %f5279, %f5281, %p1672;
$L__BB4_1761:
	mul.f32 	%f5282, %f6190, 0f3F22F983;
	cvt.rni.s32.f32 	%r9028, %f5282;
	cvt.rn.f32.s32 	%f5283, %r9028;
	fma.rn.f32 	%f5284, %f5283, 0fBFC90FDA, %f6190;
	fma.rn.f32 	%f5285, %f5283, 0fB3A22168, %f5284;
	fma.rn.f32 	%f6193, %f5283, 0fA7C234C5, %f5285;
	abs.f32 	%f1291, %f6190;
	setp.ltu.f32 	%p1673, %f1291, 0f47CE4780;
	@%p1673 bra 	$L__BB4_1769;
	setp.neu.f32 	%p1674, %f1291, 0f7F800000;
	@%p1674 bra 	$L__BB4_1764;
	mov.f32 	%f5288, 0f00000000;
	mul.rn.f32 	%f6193, %f6190, %f5288;
	mov.b32 	%r9028, 0;
	bra.uni 	$L__BB4_1769;
$L__BB4_1764:
	mov.b32 	%r2789, %f6190;
	shl.b32 	%r7520, %r2789, 8;
	or.b32  	%r2790, %r7520, -2147483648;
	mov.b64 	%rd4090, 0;
	mov.b32 	%r9025, 0;
	mov.u64 	%rd4088, __cudart_i2opi_f;
	mov.u64 	%rd4089, %rd1;
$L__BB4_1765:
	.pragma "nounroll";
	ld.global.nc.u32 	%r7521, [%rd4088];
	mad.wide.u32 	%rd3226, %r7521, %r2790, %rd4090;
	shr.u64 	%rd4090, %rd3226, 32;
	st.local.u32 	[%rd4089], %rd3226;
	add.s32 	%r9025, %r9025, 1;
	add.s64 	%rd4089, %rd4089, 4;
	add.s64 	%rd4088, %rd4088, 4;
	setp.ne.s32 	%p1675, %r9025, 6;
	@%p1675 bra 	$L__BB4_1765;
	shr.u32 	%r7522, %r2789, 23;
	st.local.u32 	[%rd1+24], %rd4090;
	and.b32  	%r2793, %r7522, 31;
	and.b32  	%r7523, %r7522, 224;
	add.s32 	%r7524, %r7523, -128;
	shr.u32 	%r7525, %r7524, 5;
	mul.wide.u32 	%rd3227, %r7525, 4;
	sub.s64 	%rd1402, %rd1, %rd3227;
	ld.local.u32 	%r9026, [%rd1402+24];
	ld.local.u32 	%r9027, [%rd1402+20];
	setp.eq.s32 	%p1676, %r2793, 0;
	@%p1676 bra 	$L__BB4_1768;
	shf.l.wrap.b32 	%r9026, %r9027, %r9026, %r2793;
	ld.local.u32 	%r7526, [%rd1402+16];
	shf.l.wrap.b32 	%r9027, %r7526, %r9027, %r2793;
$L__BB4_1768:
	shr.u32 	%r7527, %r9026, 30;
	shf.l.wrap.b32 	%r7528, %r9027, %r9026, 2;
	shl.b32 	%r7529, %r9027, 2;
	shr.u32 	%r7530, %r7528, 31;
	add.s32 	%r7531, %r7530, %r7527;
	neg.s32 	%r7532, %r7531;
	setp.lt.s32 	%p1677, %r2789, 0;
	selp.b32 	%r9028, %r7532, %r7531, %p1677;
	xor.b32  	%r7533, %r7528, %r2789;
	shr.s32 	%r7534, %r7528, 31;
	xor.b32  	%r7535, %r7534, %r7528;
	xor.b32  	%r7536, %r7534, %r7529;
	cvt.u64.u32 	%rd3228, %r7535;
	shl.b64 	%rd3229, %rd3228, 32;
	cvt.u64.u32 	%rd3230, %r7536;
	or.b64  	%rd3231, %rd3229, %rd3230;
	cvt.rn.f64.s64 	%fd399, %rd3231;
	mul.f64 	%fd400, %fd399, 0d3BF921FB54442D19;
	cvt.rn.f32.f64 	%f5286, %fd400;
	neg.f32 	%f5287, %f5286;
	setp.lt.s32 	%p1678, %r7533, 0;
	selp.f32 	%f6193, %f5287, %f5286, %p1678;
$L__BB4_1769:
	add.s32 	%r7538, %r9028, 1;
	mul.rn.f32 	%f5289, %f6193, %f6193;
	and.b32  	%r7539, %r9028, 1;
	setp.eq.b32 	%p1679, %r7539, 1;
	selp.f32 	%f5290, %f6193, 0f3F800000, %p1679;
	fma.rn.f32 	%f5291, %f5289, %f5290, 0f00000000;
	fma.rn.f32 	%f5292, %f5289, 0f37CBAC00, 0fBAB607ED;
	selp.f32 	%f5293, 0fB94D4153, %f5292, %p1679;
	selp.f32 	%f5294, 0f3C0885E4, 0f3D2AAABB, %p1679;
	fma.rn.f32 	%f5295, %f5293, %f5289, %f5294;
	selp.f32 	%f5296, 0fBE2AAAA8, 0fBEFFFFFF, %p1679;
	fma.rn.f32 	%f5297, %f5295, %f5289, %f5296;
	fma.rn.f32 	%f5298, %f5297, %f5291, %f5290;
	and.b32  	%r7540, %r7538, 2;
	setp.eq.s32 	%p1680, %r7540, 0;
	mov.f32 	%f5299, 0f00000000;
	sub.f32 	%f5300, %f5299, %f5298;
	selp.f32 	%f1295, %f5298, %f5300, %p1680;
	mul.f32 	%f5301, %f1295, 0f3F22F983;
	cvt.rni.s32.f32 	%r9032, %f5301;
	cvt.rn.f32.s32 	%f5302, %r9032;
	fma.rn.f32 	%f5303, %f5302, 0fBFC90FDA, %f1295;
	fma.rn.f32 	%f5304, %f5302, 0fB3A22168, %f5303;
	fma.rn.f32 	%f6194, %f5302, 0fA7C234C5, %f5304;
	abs.f32 	%f1297, %f1295;
	setp.ltu.f32 	%p1681, %f1297, 0f47CE4780;
	@%p1681 bra 	$L__BB4_1777;
	setp.neu.f32 	%p1682, %f1297, 0f7F800000;
	@%p1682 bra 	$L__BB4_1772;
	mov.f32 	%f5307, 0f00000000;
	mul.rn.f32 	%f6194, %f1295, %f5307;
	mov.b32 	%r9032, 0;
	bra.uni 	$L__BB4_1777;
$L__BB4_1772:
	mov.b32 	%r2803, %f1295;
	shl.b32 	%r7542, %r2803, 8;
	or.b32  	%r2804, %r7542, -2147483648;
	mov.b64 	%rd4093, 0;
	mov.b32 	%r9029, 0;
	mov.u64 	%rd4091, __cudart_i2opi_f;
	mov.u64 	%rd4092, %rd1;
$L__BB4_1773:
	.pragma "nounroll";
	ld.global.nc.u32 	%r7543, [%rd4091];
	mad.wide.u32 	%rd3234, %r7543, %r2804, %rd4093;
	shr.u64 	%rd4093, %rd3234, 32;
	st.local.u32 	[%rd4092], %rd3234;
	add.s32 	%r9029, %r9029, 1;
	add.s64 	%rd4092, %rd4092, 4;
	add.s64 	%rd4091, %rd4091, 4;
	setp.ne.s32 	%p1683, %r9029, 6;
	@%p1683 bra 	$L__BB4_1773;
	shr.u32 	%r7544, %r2803, 23;
	st.local.u32 	[%rd1+24], %rd4093;
	and.b32  	%r2807, %r7544, 31;
	and.b32  	%r7545, %r7544, 224;
	add.s32 	%r7546, %r7545, -128;
	shr.u32 	%r7547, %r7546, 5;
	mul.wide.u32 	%rd3235, %r7547, 4;
	sub.s64 	%rd1409, %rd1, %rd3235;
	ld.local.u32 	%r9030, [%rd1409+24];
	ld.local.u32 	%r9031, [%rd1409+20];
	setp.eq.s32 	%p1684, %r2807, 0;
	@%p1684 bra 	$L__BB4_1776;
	shf.l.wrap.b32 	%r9030, %r9031, %r9030, %r2807;
	ld.local.u32 	%r7548, [%rd1409+16];
	shf.l.wrap.b32 	%r9031, %r7548, %r9031, %r2807;
$L__BB4_1776:
	shr.u32 	%r7549, %r9030, 30;
	shf.l.wrap.b32 	%r7550, %r9031, %r9030, 2;
	shl.b32 	%r7551, %r9031, 2;
	shr.u32 	%r7552, %r7550, 31;
	add.s32 	%r7553, %r7552, %r7549;
	neg.s32 	%r7554, %r7553;
	setp.lt.s32 	%p1685, %r2803, 0;
	selp.b32 	%r9032, %r7554, %r7553, %p1685;
	xor.b32  	%r7555, %r7550, %r2803;
	shr.s32 	%r7556, %r7550, 31;
	xor.b32  	%r7557, %r7556, %r7550;
	xor.b32  	%r7558, %r7556, %r7551;
	cvt.u64.u32 	%rd3236, %r7557;
	shl.b64 	%rd3237, %rd3236, 32;
	cvt.u64.u32 	%rd3238, %r7558;
	or.b64  	%rd3239, %rd3237, %rd3238;
	cvt.rn.f64.s64 	%fd401, %rd3239;
	mul.f64 	%fd402, %fd401, 0d3BF921FB54442D19;
	cvt.rn.f32.f64 	%f5305, %fd402;
	neg.f32 	%f5306, %f5305;
	setp.lt.s32 	%p1686, %r7555, 0;
	selp.f32 	%f6194, %f5306, %f5305, %p1686;
$L__BB4_1777:
	add.s32 	%r7560, %r9032, 1;
	mul.rn.f32 	%f5308, %f6194, %f6194;
	and.b32  	%r7561, %r9032, 1;
	setp.eq.b32 	%p1687, %r7561, 1;
	selp.f32 	%f5309, %f6194, 0f3F800000, %p1687;
	fma.rn.f32 	%f5310, %f5308, %f5309, 0f00000000;
	fma.rn.f32 	%f5311, %f5308, 0f37CBAC00, 0fBAB607ED;
	selp.f32 	%f5312, 0fB94D4153, %f5311, %p1687;
	selp.f32 	%f5313, 0f3C0885E4, 0f3D2AAABB, %p1687;
	fma.rn.f32 	%f5314, %f5312, %f5308, %f5313;
	selp.f32 	%f5315, 0fBE2AAAA8, 0fBEFFFFFF, %p1687;
	fma.rn.f32 	%f5316, %f5314, %f5308, %f5315;
	fma.rn.f32 	%f5317, %f5316, %f5310, %f5309;
	and.b32  	%r7562, %r7560, 2;
	setp.eq.s32 	%p1688, %r7562, 0;
	mov.f32 	%f5318, 0f00000000;
	sub.f32 	%f5319, %f5318, %f5317;
	selp.f32 	%f1301, %f5317, %f5319, %p1688;
	mul.f32 	%f5320, %f1301, 0f3F22F983;
	cvt.rni.s32.f32 	%r9036, %f5320;
	cvt.rn.f32.s32 	%f5321, %r9036;
	fma.rn.f32 	%f5322, %f5321, 0fBFC90FDA, %f1301;
	fma.rn.f32 	%f5323, %f5321, 0fB3A22168, %f5322;
	fma.rn.f32 	%f6195, %f5321, 0fA7C234C5, %f5323;
	abs.f32 	%f1303, %f1301;
	setp.ltu.f32 	%p1689, %f1303, 0f47CE4780;
	@%p1689 bra 	$L__BB4_1785;
	setp.neu.f32 	%p1690, %f1303, 0f7F800000;
	@%p1690 bra 	$L__BB4_1780;
	mov.f32 	%f5326, 0f00000000;
	mul.rn.f32 	%f6195, %f1301, %f5326;
	mov.b32 	%r9036, 0;
	bra.uni 	$L__BB4_1785;
$L__BB4_1780:
	mov.b32 	%r2817, %f1301;
	shl.b32 	%r7564, %r2817, 8;
	or.b32  	%r2818, %r7564, -2147483648;
	mov.b64 	%rd4096, 0;
	mov.b32 	%r9033, 0;
	mov.u64 	%rd4094, __cudart_i2opi_f;
	mov.u64 	%rd4095, %rd1;
$L__BB4_1781:
	.pragma "nounroll";
	ld.global.nc.u32 	%r7565, [%rd4094];
	mad.wide.u32 	%rd3242, %r7565, %r2818, %rd4096;
	shr.u64 	%rd4096, %rd3242, 32;
	st.local.u32 	[%rd4095], %rd3242;
	add.s32 	%r9033, %r9033, 1;
	add.s64 	%rd4095, %rd4095, 4;
	add.s64 	%rd4094, %rd4094, 4;
	setp.ne.s32 	%p1691, %r9033, 6;
	@%p1691 bra 	$L__BB4_1781;
	shr.u32 	%r7566, %r2817, 23;
	st.local.u32 	[%rd1+24], %rd4096;
	and.b32  	%r2821, %r7566, 31;
	and.b32  	%r7567, %r7566, 224;
	add.s32 	%r7568, %r7567, -128;
	shr.u32 	%r7569, %r7568, 5;
	mul.wide.u32 	%rd3243, %r7569, 4;
	sub.s64 	%rd1416, %rd1, %rd3243;
	ld.local.u32 	%r9034, [%rd1416+24];
	ld.local.u32 	%r9035, [%rd1416+20];
	setp.eq.s32 	%p1692, %r2821, 0;
	@%p1692 bra 	$L__BB4_1784;
	shf.l.wrap.b32 	%r9034, %r9035, %r9034, %r2821;
	ld.local.u32 	%r7570, [%rd1416+16];
	shf.l.wrap.b32 	%r9035, %r7570, %r9035, %r2821;
$L__BB4_1784:
	shr.u32 	%r7571, %r9034, 30;
	shf.l.wrap.b32 	%r7572, %r9035, %r9034, 2;
	shl.b32 	%r7573, %r9035, 2;
	shr.u32 	%r7574, %r7572, 31;
	add.s32 	%r7575, %r7574, %r7571;
	neg.s32 	%r7576, %r7575;
	setp.lt.s32 	%p1693, %r2817, 0;
	selp.b32 	%r9036, %r7576, %r7575, %p1693;
	xor.b32  	%r7577, %r7572, %r2817;
	shr.s32 	%r7578, %r7572, 31;
	xor.b32  	%r7579, %r7578, %r7572;
	xor.b32  	%r7580, %r7578, %r7573;
	cvt.u64.u32 	%rd3244, %r7579;
	shl.b64 	%rd3245, %rd3244, 32;
	cvt.u64.u32 	%rd3246, %r7580;
	or.b64  	%rd3247, %rd3245, %rd3246;
	cvt.rn.f64.s64 	%fd403, %rd3247;
	mul.f64 	%fd404, %fd403, 0d3BF921FB54442D19;
	cvt.rn.f32.f64 	%f5324, %fd404;
	neg.f32 	%f5325, %f5324;
	setp.lt.s32 	%p1694, %r7577, 0;
	selp.f32 	%f6195, %f5325, %f5324, %p1694;
$L__BB4_1785:
	add.s32 	%r7582, %r9036, 1;
	mul.rn.f32 	%f5327, %f6195, %f6195;
	and.b32  	%r7583, %r9036, 1;
	setp.eq.b32 	%p1695, %r7583, 1;
	selp.f32 	%f5328, %f6195, 0f3F800000, %p1695;
	fma.rn.f32 	%f5329, %f5327, %f5328, 0f00000000;
	fma.rn.f32 	%f5330, %f5327, 0f37CBAC00, 0fBAB607ED;
	selp.f32 	%f5331, 0fB94D4153, %f5330, %p1695;
	selp.f32 	%f5332, 0f3C0885E4, 0f3D2AAABB, %p1695;
	fma.rn.f32 	%f5333, %f5331, %f5327, %f5332;
	selp.f32 	%f5334, 0fBE2AAAA8, 0fBEFFFFFF, %p1695;
	fma.rn.f32 	%f5335, %f5333, %f5327, %f5334;
	fma.rn.f32 	%f5336, %f5335, %f5329, %f5328;
	and.b32  	%r7584, %r7582, 2;
	setp.eq.s32 	%p1696, %r7584, 0;
	mov.f32 	%f5337, 0f00000000;
	sub.f32 	%f5338, %f5337, %f5336;
	selp.f32 	%f1307, %f5336, %f5338, %p1696;
	mul.f32 	%f5339, %f1307, 0f3F22F983;
	cvt.rni.s32.f32 	%r9040, %f5339;
	cvt.rn.f32.s32 	%f5340, %r9040;
	fma.rn.f32 	%f5341, %f5340, 0fBFC90FDA, %f1307;
	fma.rn.f32 	%f5342, %f5340, 0fB3A22168, %f5341;
	fma.rn.f32 	%f6196, %f5340, 0fA7C234C5, %f5342;
	abs.f32 	%f1309, %f1307;
	setp.ltu.f32 	%p1697, %f1309, 0f47CE4780;
	@%p1697 bra 	$L__BB4_1793;
	setp.neu.f32 	%p1698, %f1309, 0f7F800000;
	@%p1698 bra 	$L__BB4_1788;
	mov.f32 	%f5345, 0f00000000;
	mul.rn.f32 	%f6196, %f1307, %f5345;
	mov.b32 	%r9040, 0;
	bra.uni 	$L__BB4_1793;
$L__BB4_1788:
	mov.b32 	%r2831, %f1307;
	shl.b32 	%r7586, %r2831, 8;
	or.b32  	%r2832, %r7586, -2147483648;
	mov.b64 	%rd4099, 0;
	mov.b32 	%r9037, 0;
	mov.u64 	%rd4097, __cudart_i2opi_f;
	mov.u64 	%rd4098, %rd1;
$L__BB4_1789:
	.pragma "nounroll";
	ld.global.nc.u32 	%r7587, [%rd4097];
	mad.wide.u32 	%rd3250, %r7587, %r2832, %rd4099;
	shr.u64 	%rd4099, %rd3250, 32;
	st.local.u32 	[%rd4098], %rd3250;
	add.s32 	%r9037, %r9037, 1;
	add.s64 	%rd4098, %rd4098, 4;
	add.s64 	%rd4097, %rd4097, 4;
	setp.ne.s32 	%p1699, %r9037, 6;
	@%p1699 bra 	$L__BB4_1789;
	shr.u32 	%r7588, %r2831, 23;
	st.local.u32 	[%rd1+24], %rd4099;
	and.b32  	%r2835, %r7588, 31;
	and.b32  	%r7589, %r7588, 224;
	add.s32 	%r7590, %r7589, -128;
	shr.u32 	%r7591, %r7590, 5;
	mul.wide.u32 	%rd3251, %r7591, 4;
	sub.s64 	%rd1423, %rd1, %rd3251;
	ld.local.u32 	%r9038, [%rd1423+24];
	ld.local.u32 	%r9039, [%rd1423+20];
	setp.eq.s32 	%p1700, %r2835, 0;
	@%p1700 bra 	$L__BB4_1792;
	shf.l.wrap.b32 	%r9038, %r9039, %r9038, %r2835;
	ld.local.u32 	%r7592, [%rd1423+16];
	shf.l.wrap.b32 	%r9039, %r7592, %r9039, %r2835;
$L__BB4_1792:
	shr.u32 	%r7593, %r9038, 30;
	shf.l.wrap.b32 	%r7594, %r9039, %r9038, 2;
	shl.b32 	%r7595, %r9039, 2;
	shr.u32 	%r7596, %r7594, 31;
	add.s32 	%r7597, %r7596, %r7593;
	neg.s32 	%r7598, %r7597;
	setp.lt.s32 	%p1701, %r2831, 0;
	selp.b32 	%r9040, %r7598, %r7597, %p1701;
	xor.b32  	%r7599, %r7594, %r2831;
	shr.s32 	%r7600, %r7594, 31;
	xor.b32  	%r7601, %r7600, %r7594;
	xor.b32  	%r7602, %r7600, %r7595;
	cvt.u64.u32 	%rd3252, %r7601;
	shl.b64 	%rd3253, %rd3252, 32;
	cvt.u64.u32 	%rd3254, %r7602;
	or.b64  	%rd3255, %rd3253, %rd3254;
	cvt.rn.f64.s64 	%fd405, %rd3255;
	mul.f64 	%fd406, %fd405, 0d3BF921FB54442D19;
	cvt.rn.f32.f64 	%f5343, %fd406;
	neg.f32 	%f5344, %f5343;
	setp.lt.s32 	%p1702, %r7599, 0;
	selp.f32 	%f6196, %f5344, %f5343, %p1702;
$L__BB4_1793:
	add.s32 	%r7604, %r9040, 1;
	mul.rn.f32 	%f5346, %f6196, %f6196;
	and.b32  	%r7605, %r9040, 1;
	setp.eq.b32 	%p1703, %r7605, 1;
	selp.f32 	%f5347, %f6196, 0f3F800000, %p1703;
	fma.rn.f32 	%f5348, %f5346, %f5347, 0f00000000;
	fma.rn.f32 	%f5349, %f5346, 0f37CBAC00, 0fBAB607ED;
	selp.f32 	%f5350, 0fB94D4153, %f5349, %p1703;
	selp.f32 	%f5351, 0f3C0885E4, 0f3D2AAABB, %p1703;
	fma.rn.f32 	%f5352, %f5350, %f5346, %f5351;
	selp.f32 	%f5353, 0fBE2AAAA8, 0fBEFFFFFF, %p1703;
	fma.rn.f32 	%f5354, %f5352, %f5346, %f5353;
	fma.rn.f32 	%f5355, %f5354, %f5348, %f5347;
	and.b32  	%r7606, %r7604, 2;
	setp.eq.s32 	%p1704, %r7606, 0;
	mov.f32 	%f5356, 0f00000000;
	sub.f32 	%f5357, %f5356, %f5355;
	selp.f32 	%f6198, %f5355, %f5357, %p1704;
	setp.geu.f32 	%p1705, %f2, 0f40800000;
	@%p1705 bra 	$L__BB4_1803;
	mul.f32 	%f5358, %f6198, 0f3F22F983;
	cvt.rni.s32.f32 	%r9044, %f5358;
	cvt.rn.f32.s32 	%f5359, %r9044;
	fma.rn.f32 	%f5360, %f5359, 0fBFC90FDA, %f6198;
	fma.rn.f32 	%f5361, %f5359, 0fB3A22168, %f5360;
	fma.rn.f32 	%f6197, %f5359, 0fA7C234C5, %f5361;
	abs.f32 	%f1315, %f6198;
	setp.ltu.f32 	%p1706, %f1315, 0f47CE4780;
	@%p1706 bra 	$L__BB4_1802;
	setp.neu.f32 	%p1707, %f1315, 0f7F800000;
	@%p1707 bra 	$L__BB4_1797;
	mov.f32 	%f5364, 0f00000000;
	mul.rn.f32 	%f6197, %f6198, %f5364;
	mov.b32 	%r9044, 0;
	bra.uni 	$L__BB4_1802;
$L__BB4_1797:
	mov.b32 	%r2845, %f6198;
	shl.b32 	%r7608, %r2845, 8;
	or.b32  	%r2846, %r7608, -2147483648;
	mov.b64 	%rd4102, 0;
	mov.b32 	%r9041, 0;
	mov.u64 	%rd4100, __cudart_i2opi_f;
	mov.u64 	%rd4101, %rd1;
$L__BB4_1798:
	.pragma "nounroll";
	ld.global.nc.u32 	%r7609, [%rd4100];
	mad.wide.u32 	%rd3258, %r7609, %r2846, %rd4102;
	shr.u64 	%rd4102, %rd3258, 32;
	st.local.u32 	[%rd4101], %rd3258;
	add.s32 	%r9041, %r9041, 1;
	add.s64 	%rd4101, %rd4101, 4;
	add.s64 	%rd4100, %rd4100, 4;
	setp.ne.s32 	%p1708, %r9041, 6;
	@%p1708 bra 	$L__BB4_1798;
	shr.u32 	%r7610, %r2845, 23;
	st.local.u32 	[%rd1+24], %rd4102;
	and.b32  	%r2849, %r7610, 31;
	and.b32  	%r7611, %r7610, 224;
	add.s32 	%r7612, %r7611, -128;
	shr.u32 	%r7613, %r7612, 5;
	mul.wide.u32 	%rd3259, %r7613, 4;
	sub.s64 	%rd1430, %rd1, %rd3259;
	ld.local.u32 	%r9042, [%rd1430+24];
	ld.local.u32 	%r9043, [%rd1430+20];
	setp.eq.s32 	%p1709, %r2849, 0;
	@%p1709 bra 	$L__BB4_1801;
	shf.l.wrap.b32 	%r9042, %r9043, %r9042, %r2849;
	ld.local.u32 	%r7614, [%rd1430+16];
	shf.l.wrap.b32 	%r9043, %r7614, %r9043, %r2849;
$L__BB4_1801:
	shr.u32 	%r7615, %r9042, 30;
	shf.l.wrap.b32 	%r7616, %r9043, %r9042, 2;
	shl.b32 	%r7617, %r9043, 2;
	shr.u32 	%r7618, %r7616, 31;
	add.s32 	%r7619, %r7618, %r7615;
	neg.s32 	%r7620, %r7619;
	setp.lt.s32 	%p1710, %r2845, 0;
	selp.b32 	%r9044, %r7620, %r7619, %p1710;
	xor.b32  	%r7621, %r7616, %r2845;
	shr.s32 	%r7622, %r7616, 31;
	xor.b32  	%r7623, %r7622, %r7616;
	xor.b32  	%r7624, %r7622, %r7617;
	cvt.u64.u32 	%rd3260, %r7623;
	shl.b64 	%rd3261, %rd3260, 32;
	cvt.u64.u32 	%rd3262, %r7624;
	or.b64  	%rd3263, %rd3261, %rd3262;
	cvt.rn.f64.s64 	%fd407, %rd3263;
	mul.f64 	%fd408, %fd407, 0d3BF921FB54442D19;
	cvt.rn.f32.f64 	%f5362, %fd408;
	neg.f32 	%f5363, %f5362;
	setp.lt.s32 	%p1711, %r7621, 0;
	selp.f32 	%f6197, %f5363, %f5362, %p1711;
$L__BB4_1802:
	add.s32 	%r7626, %r9044, 1;
	mul.rn.f32 	%f5365, %f6197, %f6197;
	and.b32  	%r7627, %r9044, 1;
	setp.eq.b32 	%p1712, %r7627, 1;
	selp.f32 	%f5366, %f6197, 0f3F800000, %p1712;
	fma.rn.f32 	%f5367, %f5365, %f5366, 0f00000000;
	fma.rn.f32 	%f5368, %f5365, 0f37CBAC00, 0fBAB607ED;
	selp.f32 	%f5369, 0fB94D4153, %f5368, %p1712;
	selp.f32 	%f5370, 0f3C0885E4, 0f3D2AAABB, %p1712;
	fma.rn.f32 	%f5371, %f5369, %f5365, %f5370;
	selp.f32 	%f5372, 0fBE2AAAA8, 0fBEFFFFFF, %p1712;
	fma.rn.f32 	%f5373, %f5371, %f5365, %f5372;
	fma.rn.f32 	%f5374, %f5373, %f5367, %f5366;
	and.b32  	%r7628, %r7626, 2;
	setp.eq.s32 	%p1713, %r7628, 0;
	mov.f32 	%f5375, 0f00000000;
	sub.f32 	%f5376, %f5375, %f5374;
	selp.f32 	%f6198, %f5374, %f5376, %p1713;
$L__BB4_1803:
	mul.f32 	%f5377, %f6198, 0f3F22F983;
	cvt.rni.s32.f32 	%r9048, %f5377;
	cvt.rn.f32.s32 	%f5378, %r9048;
	fma.rn.f32 	%f5379, %f5378, 0fBFC90FDA, %f6198;
	fma.rn.f32 	%f5380, %f5378, 0fB3A22168, %f5379;
	fma.rn.f32 	%f6199, %f5378, 0fA7C234C5, %f5380;
	abs.f32 	%f1322, %f6198;
	setp.ltu.f32 	%p1714, %f1322, 0f47CE4780;
	@%p1714 bra 	$L__BB4_1811;
	setp.neu.f32 	%p1715, %f1322, 0f7F800000;
	@%p1715 bra 	$L__BB4_1806;
	mov.f32 	%f5383, 0f00000000;
	mul.rn.f32 	%f6199, %f6198, %f5383;
	mov.b32 	%r9048, 0;
	bra.uni 	$L__BB4_1811;
$L__BB4_1806:
	mov.b32 	%r2859, %f6198;
	shl.b32 	%r7630, %r2859, 8;
	or.b32  	%r2860, %r7630, -2147483648;
	mov.b64 	%rd4105, 0;
	mov.b32 	%r9045, 0;
	mov.u64 	%rd4103, __cudart_i2opi_f;
	mov.u64 	%rd4104, %rd1;
$L__BB4_1807:
	.pragma "nounroll";
	ld.global.nc.u32 	%r7631, [%rd4103];
	mad.wide.u32 	%rd3266, %r7631, %r2860, %rd4105;
	shr.u64 	%rd4105, %rd3266, 32;
	st.local.u32 	[%rd4104], %rd3266;
	add.s32 	%r9045, %r9045, 1;
	add.s64 	%rd4104, %rd4104, 4;
	add.s64 	%rd4103, %rd4103, 4;
	setp.ne.s32 	%p1716, %r9045, 6;
	@%p1716 bra 	$L__BB4_1807;
	shr.u32 	%r7632, %r2859, 23;
	st.local.u32 	[%rd1+24], %rd4105;
	and.b32  	%r2863, %r7632, 31;
	and.b32  	%r7633, %r7632, 224;
	add.s32 	%r7634, %r7633, -128;
	shr.u32 	%r7635, %r7634, 5;
	mul.wide.u32 	%rd3267, %r7635, 4;
	sub.s64 	%rd1437, %rd1, %rd3267;
	ld.local.u32 	%r9046, [%rd1437+24];
	ld.local.u32 	%r9047, [%rd1437+20];
	setp.eq.s32 	%p1717, %r2863, 0;
	@%p1717 bra 	$L__BB4_1810;
	shf.l.wrap.b32 	%r9046, %r9047, %r9046, %r2863;
	ld.local.u32 	%r7636, [%rd1437+16];
	shf.l.wrap.b32 	%r9047, %r7636, %r9047, %r2863;
$L__BB4_1810:
	shr.u32 	%r7637, %r9046, 30;
	shf.l.wrap.b32 	%r7638, %r9047, %r9046, 2;
	shl.b32 	%r7639, %r9047, 2;
	shr.u32 	%r7640, %r7638, 31;
	add.s32 	%r7641, %r7640, %r7637;
	neg.s32 	%r7642, %r7641;
	setp.lt.s32 	%p1718, %r2859, 0;
	selp.b32 	%r9048, %r7642, %r7641, %p1718;
	xor.b32  	%r7643, %r7638, %r2859;
	shr.s32 	%r7644, %r7638, 31;
	xor.b32  	%r7645, %r7644, %r7638;
	xor.b32  	%r7646, %r7644, %r7639;
	cvt.u64.u32 	%rd3268, %r7645;
	shl.b64 	%rd3269, %rd3268, 32;
	cvt.u64.u32 	%rd3270, %r7646;
	or.b64  	%rd3271, %rd3269, %rd3270;
	cvt.rn.f64.s64 	%fd409, %rd3271;
	mul.f64 	%fd410, %fd409, 0d3BF921FB54442D19;
	cvt.rn.f32.f64 	%f5381, %fd410;
	neg.f32 	%f5382, %f5381;
	setp.lt.s32 	%p1719, %r7643, 0;
	selp.f32 	%f6199, %f5382, %f5381, %p1719;
$L__BB4_1811:
	mul.rn.f32 	%f5384, %f6199, %f6199;
	and.b32  	%r7648, %r9048, 1;
	setp.eq.b32 	%p1720, %r7648, 1;
	selp.f32 	%f5385, 0f3F800000, %f6199, %p1720;
	fma.rn.f32 	%f5386, %f5384, %f5385, 0f00000000;
	fma.rn.f32 	%f5387, %f5384, 0f37CBAC00, 0fBAB607ED;
	selp.f32 	%f5388, %f5387, 0fB94D4153, %p1720;
	selp.f32 	%f5389, 0f3D2AAABB, 0f3C0885E4, %p1720;
	fma.rn.f32 	%f5390, %f5388, %f5384, %f5389;
	selp.f32 	%f5391, 0fBEFFFFFF, 0fBE2AAAA8, %p1720;
	fma.rn.f32 	%f5392, %f5390, %f5384, %f5391;
	fma.rn.f32 	%f5393, %f5392, %f5386, %f5385;
	and.b32  	%r7649, %r9048, 2;
	setp.eq.s32 	%p1721, %r7649, 0;
	mov.f32 	%f5394, 0f00000000;
	sub.f32 	%f5395, %f5394, %f5393;
	selp.f32 	%f1326, %f5393, %f5395, %p1721;
	mul.f32 	%f5396, %f1326, 0f3F22F983;
	cvt.rni.s32.f32 	%r9052, %f5396;
	cvt.rn.f32.s32 	%f5397, %r9052;
	fma.rn.f32 	%f5398, %f5397, 0fBFC90FDA, %f1326;
	fma.rn.f32 	%f5399, %f5397, 0fB3A22168, %f5398;
	fma.rn.f32 	%f6200, %f5397, 0fA7C234C5, %f5399;
	abs.f32 	%f1328, %f1326;
	setp.ltu.f32 	%p1722, %f1328, 0f47CE4780;
	@%p1722 bra 	$L__BB4_1819;
	setp.neu.f32 	%p1723, %f1328, 0f7F800000;
	@%p1723 bra 	$L__BB4_1814;
	mov.f32 	%f5402, 0f00000000;
	mul.rn.f32 	%f6200, %f1326, %f5402;
	mov.b32 	%r9052, 0;
	bra.uni 	$L__BB4_1819;
$L__BB4_1814:
	mov.b32 	%r2873, %f1326;
	shl.b32 	%r7651, %r2873, 8;
	or.b32  	%r2874, %r7651, -2147483648;
	mov.b64 	%rd4108, 0;
	mov.b32 	%r9049, 0;
	mov.u64 	%rd4106, __cudart_i2opi_f;
	mov.u64 	%rd4107, %rd1;
$L__BB4_1815:
	.pragma "nounroll";
	ld.global.nc.u32 	%r7652, [%rd4106];
	mad.wide.u32 	%rd3274, %r7652, %r2874, %rd4108;
	shr.u64 	%rd4108, %rd3274, 32;
	st.local.u32 	[%rd4107], %rd3274;
	add.s32 	%r9049, %r9049, 1;
	add.s64 	%rd4107, %rd4107, 4;
	add.s64 	%rd4106, %rd4106, 4;
	setp.ne.s32 	%p1724, %r9049, 6;
	@%p1724 bra 	$L__BB4_1815;
	shr.u32 	%r7653, %r2873, 23;
	st.local.u32 	[%rd1+24], %rd4108;
	and.b32  	%r2877, %r7653, 31;
	and.b32  	%r7654, %r7653, 224;
	add.s32 	%r7655, %r7654, -128;
	shr.u32 	%r7656, %r7655, 5;
	mul.wide.u32 	%rd3275, %r7656, 4;
	sub.s64 	%rd1444, %rd1, %rd3275;
	ld.local.u32 	%r9050, [%rd1444+24];
	ld.local.u32 	%r9051, [%rd1444+20];
	setp.eq.s32 	%p1725, %r2877, 0;
	@%p1725 bra 	$L__BB4_1818;
	shf.l.wrap.b32 	%r9050, %r9051, %r9050, %r2877;
	ld.local.u32 	%r7657, [%rd1444+16];
	shf.l.wrap.b32 	%r9051, %r7657, %r9051, %r2877;
$L__BB4_1818:
	shr.u32 	%r7658, %r9050, 30;
	shf.l.wrap.b32 	%r7659, %r9051, %r9050, 2;
	shl.b32 	%r7660, %r9051, 2;
	shr.u32 	%r7661, %r7659, 31;
	add.s32 	%r7662, %r7661, %r7658;
	neg.s32 	%r7663, %r7662;
	setp.lt.s32 	%p1726, %r2873, 0;
	selp.b32 	%r9052, %r7663, %r7662, %p1726;
	xor.b32  	%r7664, %r7659, %r2873;
	shr.s32 	%r7665, %r7659, 31;
	xor.b32  	%r7666, %r7665, %r7659;
	xor.b32  	%r7667, %r7665, %r7660;
	cvt.u64.u32 	%rd3276, %r7666;
	shl.b64 	%rd3277, %rd3276, 32;
	cvt.u64.u32 	%rd3278, %r7667;
	or.b64  	%rd3279, %rd3277, %rd3278;
	cvt.rn.f64.s64 	%fd411, %rd3279;
	mul.f64 	%fd412, %fd411, 0d3BF921FB54442D19;
	cvt.rn.f32.f64 	%f5400, %fd412;
	neg.f32 	%f5401, %f5400;
	setp.lt.s32 	%p1727, %r7664, 0;
	selp.f32 	%f6200, %f5401, %f5400, %p1727;
$L__BB4_1819:
	mul.rn.f32 	%f5403, %f6200, %f6200;
	and.b32  	%r7669, %r9052, 1;
	setp.eq.b32 	%p1728, %r7669, 1;
	selp.f32 	%f5404, 0f3F800000, %f6200, %p1728;
	fma.rn.f32 	%f5405, %f5403, %f5404, 0f00000000;
	fma.rn.f32 	%f5406, %f5403, 0f37CBAC00, 0fBAB607ED;
	selp.f32 	%f5407, %f5406, 0fB94D4153, %p1728;
	selp.f32 	%f5408, 0f3D2AAABB, 0f3C0885E4, %p1728;
	fma.rn.f32 	%f5409, %f5407, %f5403, %f5408;
	selp.f32 	%f5410, 0fBEFFFFFF, 0fBE2AAAA8, %p1728;
	fma.rn.f32 	%f5411, %f5409, %f5403, %f5410;
	fma.rn.f32 	%f5412, %f5411, %f5405, %f5404;
	and.b32  	%r7670, %r9052, 2;
	setp.eq.s32 	%p1729, %r7670, 0;
	mov.f32 	%f5413, 0f00000000;
	sub.f32 	%f5414, %f5413, %f5412;
	selp.f32 	%f6202, %f5412, %f5414, %p1729;
	setp.leu.f32 	%p1730, %f6202, 0f41000000;
	@%p1730 bra 	$L__BB4_1829;
	mul.f32 	%f5415, %f6202, 0f3F22F983;
	cvt.rni.s32.f32 	%r9056, %f5415;
	cvt.rn.f32.s32 	%f5416, %r9056;
	fma.rn.f32 	%f5417, %f5416, 0fBFC90FDA, %f6202;
	fma.rn.f32 	%f5418, %f5416, 0fB3A22168, %f5417;
	fma.rn.f32 	%f6201, %f5416, 0fA7C234C5, %f5418;
	abs.f32 	%f1334, %f6202;
	setp.ltu.f32 	%p1731, %f1334, 0f47CE4780;
	@%p1731 bra 	$L__BB4_1828;
	setp.neu.f32 	%p1732, %f1334, 0f7F800000;
	@%p1732 bra 	$L__BB4_1823;
	mov.f32 	%f5421, 0f00000000;
	mul.rn.f32 	%f6201, %f6202, %f5421;
	mov.b32 	%r9056, 0;
	bra.uni 	$L__BB4_1828;
$L__BB4_1823:
	mov.b32 	%r2887, %f6202;
	shl.b32 	%r7672, %r2887, 8;
	or.b32  	%r2888, %r7672, -2147483648;
	mov.b64 	%rd4111, 0;
	mov.b32 	%r9053, 0;
	mov.u64 	%rd4109, __cudart_i2opi_f;
	mov.u64 	%rd4110, %rd1;
$L__BB4_1824:
	.pragma "nounroll";
	ld.global.nc.u32 	%r7673, [%rd4109];
	mad.wide.u32 	%rd3282, %r7673, %r2888, %rd4111;
	shr.u64 	%rd4111, %rd3282, 32;
	st.local.u32 	[%rd4110], %rd3282;
	add.s32 	%r9053, %r9053, 1;
	add.s64 	%rd4110, %rd4110, 4;
	add.s64 	%rd4109, %rd4109, 4;
	setp.ne.s32 	%p1733, %r9053, 6;
	@%p1733 bra 	$L__BB4_1824;
	shr.u32 	%r7674, %r2887, 23;
	st.local.u32 	[%rd1+24], %rd4111;
	and.b32  	%r2891, %r7674, 31;
	add.s32 	%r7675, %r7674, -128;
	shr.u32 	%r7676, %r7675, 5;
	mul.wide.u32 	%rd3283, %r7676, 4;
	sub.s64 	%rd1451, %rd1, %rd3283;
	ld.local.u32 	%r9054, [%rd1451+24];
	ld.local.u32 	%r9055, [%rd1451+20];
	setp.eq.s32 	%p1734, %r2891, 0;
	@%p1734 bra 	$L__BB4_1827;
	shf.l.wrap.b32 	%r9054, %r9055, %r9054, %r2891;
	ld.local.u32 	%r7677, [%rd1451+16];
	shf.l.wrap.b32 	%r9055, %r7677, %r9055, %r2891;
$L__BB4_1827:
	shr.u32 	%r7678, %r9054, 30;
	shf.l.wrap.b32 	%r7679, %r9055, %r9054, 2;
	shl.b32 	%r7680, %r9055, 2;
	shr.u32 	%r7681, %r7679, 31;
	add.s32 	%r9056, %r7681, %r7678;
	xor.b32  	%r7682, %r7679, %r2887;
	shr.s32 	%r7683, %r7679, 31;
	xor.b32  	%r7684, %r7683, %r7679;
	xor.b32  	%r7685, %r7683, %r7680;
	cvt.u64.u32 	%rd3284, %r7684;
	shl.b64 	%rd3285, %rd3284, 32;
	cvt.u64.u32 	%rd3286, %r7685;
	or.b64  	%rd3287, %rd3285, %rd3286;
	cvt.rn.f64.s64 	%fd413, %rd3287;
	mul.f64 	%fd414, %fd413, 0d3BF921FB54442D19;
	cvt.rn.f32.f64 	%f5419, %fd414;
	neg.f32 	%f5420, %f5419;
	setp.lt.s32 	%p1735, %r7682, 0;
	selp.f32 	%f6201, %f5420, %f5419, %p1735;
$L__BB4_1828:
	mul.rn.f32 	%f5422, %f6201, %f6201;
	and.b32  	%r7687, %r9056, 1;
	setp.eq.b32 	%p1736, %r7687, 1;
	selp.f32 	%f5423, 0f3F800000, %f6201, %p1736;
	fma.rn.f32 	%f5424, %f5422, %f5423, 0f00000000;
	fma.rn.f32 	%f5425, %f5422, 0f37CBAC00, 0fBAB607ED;
	selp.f32 	%f5426, %f5425, 0fB94D4153, %p1736;
	selp.f32 	%f5427, 0f3D2AAABB, 0f3C0885E4, %p1736;
	fma.rn.f32 	%f5428, %f5426, %f5422, %f5427;
	selp.f32 	%f5429, 0fBEFFFFFF, 0fBE2AAAA8, %p1736;
	fma.rn.f32 	%f5430, %f5428, %f5422, %f5429;
	fma.rn.f32 	%f5431, %f5430, %f5424, %f5423;
	and.b32  	%r7688, %r9056, 2;
	setp.eq.s32 	%p1737, %r7688, 0;
	mov.f32 	%f5432, 0f00000000;
	sub.f32 	%f5433, %f5432, %f5431;
	selp.f32 	%f6202, %f5431, %f5433, %p1737;
$L__BB4_1829:
	mul.f32 	%f5434, %f6202, 0f3F22F983;
	cvt.rni.s32.f32 	%r9060, %f5434;
	cvt.rn.f32.s32 	%f5435, %r9060;
	fma.rn.f32 	%f5436, %f5435, 0fBFC90FDA, %f6202;
	fma.rn.f32 	%f5437, %f5435, 0fB3A22168, %f5436;
	fma.rn.f32 	%f6203, %f5435, 0fA7C234C5, %f5437;
	abs.f32 	%f1341, %f6202;
	setp.ltu.f32 	%p1738, %f1341, 0f47CE4780;
	@%p1738 bra 	$L__BB4_1837;
	setp.neu.f32 	%p1739, %f1341, 0f7F800000;
	@%p1739 bra 	$L__BB4_1832;
	mov.f32 	%f5440, 0f00000000;
	mul.rn.f32 	%f6203, %f6202, %f5440;
	mov.b32 	%r9060, 0;
	bra.uni 	$L__BB4_1837;
$L__BB4_1832:
	mov.b32 	%r2901, %f6202;
	shl.b32 	%r7690, %r2901, 8;
	or.b32  	%r2902, %r7690, -2147483648;
	mov.b64 	%rd4114, 0;
	mov.b32 	%r9057, 0;
	mov.u64 	%rd4112, __cudart_i2opi_f;
	mov.u64 	%rd4113, %rd1;
$L__BB4_1833:
	.pragma "nounroll";
	ld.global.nc.u32 	%r7691, [%rd4112];
	mad.wide.u32 	%rd3290, %r7691, %r2902, %rd4114;
	shr.u64 	%rd4114, %rd3290, 32;
	st.local.u32 	[%rd4113], %rd3290;
	add.s32 	%r9057, %r9057, 1;
	add.s64 	%rd4113, %rd4113, 4;
	add.s64 	%rd4112, %rd4112, 4;
	setp.ne.s32 	%p1740, %r9057, 6;
	@%p1740 bra 	$L__BB4_1833;
	shr.u32 	%r7692, %r2901, 23;
	st.local.u32 	[%rd1+24], %rd4114;
	and.b32  	%r2905, %r7692, 31;
	and.b32  	%r7693, %r7692, 224;
	add.s32 	%r7694, %r7693, -128;
	shr.u32 	%r7695, %r7694, 5;
	mul.wide.u32 	%rd3291, %r7695, 4;
	sub.s64 	%rd1458, %rd1, %rd3291;
	ld.local.u32 	%r9058, [%rd1458+24];
	ld.local.u32 	%r9059, [%rd1458+20];
	setp.eq.s32 	%p1741, %r2905, 0;
	@%p1741 bra 	$L__BB4_1836;
	shf.l.wrap.b32 	%r9058, %r9059, %r9058, %r2905;
	ld.local.u32 	%r7696, [%rd1458+16];
	shf.l.wrap.b32 	%r9059, %r7696, %r9059, %r2905;
$L__BB4_1836:
	shr.u32 	%r7697, %r9058, 30;
	shf.l.wrap.b32 	%r7698, %r9059, %r9058, 2;
	shl.b32 	%r7699, %r9059, 2;
	shr.u32 	%r7700, %r7698, 31;
	add.s32 	%r7701, %r7700, %r7697;
	neg.s32 	%r7702, %r7701;
	setp.lt.s32 	%p1742, %r2901, 0;
	selp.b32 	%r9060, %r7702, %r7701, %p1742;
	xor.b32  	%r7703, %r7698, %r2901;
	shr.s32 	%r7704, %r7698, 31;
	xor.b32  	%r7705, %r7704, %r7698;
	xor.b32  	%r7706, %r7704, %r7699;
	cvt.u64.u32 	%rd3292, %r7705;
	shl.b64 	%rd3293, %rd3292, 32;
	cvt.u64.u32 	%rd3294, %r7706;
	or.b64  	%rd3295, %rd3293, %rd3294;
	cvt.rn.f64.s64 	%fd415, %rd3295;
	mul.f64 	%fd416, %fd415, 0d3BF921FB54442D19;
	cvt.rn.f32.f64 	%f5438, %fd416;
	neg.f32 	%f5439, %f5438;
	setp.lt.s32 	%p1743, %r7703, 0;
	selp.f32 	%f6203, %f5439, %f5438, %p1743;
$L__BB4_1837:
	mul.rn.f32 	%f5441, %f6203, %f6203;
	and.b32  	%r7708, %r9060, 1;
	setp.eq.b32 	%p1744, %r7708, 1;
	selp.f32 	%f5442, 0f3F800000, %f6203, %p1744;
	fma.rn.f32 	%f5443, %f5441, %f5442, 0f00000000;
	fma.rn.f32 	%f5444, %f5441, 0f37CBAC00, 0fBAB607ED;
	selp.f32 	%f5445, %f5444, 0fB94D4153, %p1744;
	selp.f32 	%f5446, 0f3D2AAABB, 0f3C0885E4, %p1744;
	fma.rn.f32 	%f5447, %f5445, %f5441, %f5446;
	selp.f32 	%f5448, 0fBEFFFFFF, 0fBE2AAAA8, %p1744;
	fma.rn.f32 	%f5449, %f5447, %f5441, %f5448;
	fma.rn.f32 	%f5450, %f5449, %f5443, %f5442;
	and.b32  	%r7709, %r9060, 2;
	setp.eq.s32 	%p1745, %r7709, 0;
	mov.f32 	%f5451, 0f00000000;
	sub.f32 	%f5452, %f5451, %f5450;
	selp.f32 	%f1345, %f5450, %f5452, %p1745;
	mul.f32 	%f5453, %f1345, 0f3F22F983;
	cvt.rni.s32.f32 	%r9064, %f5453;
	cvt.rn.f32.s32 	%f5454, %r9064;
	fma.rn.f32 	%f5455, %f5454, 0fBFC90FDA, %f1345;
	fma.rn.f32 	%f5456, %f5454, 0fB3A22168, %f5455;
	fma.rn.f32 	%f6204, %f5454, 0fA7C234C5, %f5456;
	abs.f32 	%f1347, %f1345;
	setp.ltu.f32 	%p1746, %f1347, 0f47CE4780;
	@%p1746 bra 	$L__BB4_1845;
	setp.neu.f32 	%p1747, %f1347, 0f7F800000;
	@%p1747 bra 	$L__BB4_1840;
	mov.f32 	%f5459, 0f00000000;
	mul.rn.f32 	%f6204, %f1345, %f5459;
	mov.b32 	%r9064, 0;
	bra.uni 	$L__BB4_1845;
$L__BB4_1840:
	mov.b32 	%r2915, %f1345;
	shl.b32 	%r7711, %r2915, 8;
	or.b32  	%r2916, %r7711, -2147483648;
	mov.b64 	%rd4117, 0;
	mov.b32 	%r9061, 0;
	mov.u64 	%rd4115, __cudart_i2opi_f;
	mov.u64 	%rd4116, %rd1;
$L__BB4_1841:
	.pragma "nounroll";
	ld.global.nc.u32 	%r7712, [%rd4115];
	mad.wide.u32 	%rd3298, %r7712, %r2916, %rd4117;
	shr.u64 	%rd4117, %rd3298, 32;
	st.local.u32 	[%rd4116], %rd3298;
	add.s32 	%r9061, %r9061, 1;
	add.s64 	%rd4116, %rd4116, 4;
	add.s64 	%rd4115, %rd4115, 4;
	setp.ne.s32 	%p1748, %r9061, 6;
	@%p1748 bra 	$L__BB4_1841;
	shr.u32 	%r7713, %r2915, 23;
	st.local.u32 	[%rd1+24], %rd4117;
	and.b32  	%r2919, %r7713, 31;
	and.b32  	%r7714, %r7713, 224;
	add.s32 	%r7715, %r7714, -128;
	shr.u32 	%r7716, %r7715, 5;
	mul.wide.u32 	%rd3299, %r7716, 4;
	sub.s64 	%rd1465, %rd1, %rd3299;
	ld.local.u32 	%r9062, [%rd1465+24];
	ld.local.u32 	%r9063, [%rd1465+20];
	setp.eq.s32 	%p1749, %r2919, 0;
	@%p1749 bra 	$L__BB4_1844;
	shf.l.wrap.b32 	%r9062, %r9063, %r9062, %r2919;
	ld.local.u32 	%r7717, [%rd1465+16];
	shf.l.wrap.b32 	%r9063, %r7717, %r9063, %r2919;
$L__BB4_1844:
	shr.u32 	%r7718, %r9062, 30;
	shf.l.wrap.b32 	%r7719, %r9063, %r9062, 2;
	shl.b32 	%r7720, %r9063, 2;
	shr.u32 	%r7721, %r7719, 31;
	add.s32 	%r7722, %r7721, %r7718;
	neg.s32 	%r7723, %r7722;
	setp.lt.s32 	%p1750, %r2915, 0;
	selp.b32 	%r9064, %r7723, %r7722, %p1750;
	xor.b32  	%r7724, %r7719, %r2915;
	shr.s32 	%r7725, %r7719, 31;
	xor.b32  	%r7726, %r7725, %r7719;
	xor.b32  	%r7727, %r7725, %r7720;
	cvt.u64.u32 	%rd3300, %r7726;
	shl.b64 	%rd3301, %rd3300, 32;
	cvt.u64.u32 	%rd3302, %r7727;
	or.b64  	%rd3303, %rd3301, %rd3302;
	cvt.rn.f64.s64 	%fd417, %rd3303;
	mul.f64 	%fd418, %fd417, 0d3BF921FB54442D19;
	cvt.rn.f32.f64 	%f5457, %fd418;
	neg.f32 	%f5458, %f5457;
	setp.lt.s32 	%p1751, %r7724, 0;
	selp.f32 	%f6204, %f5458, %f5457, %p1751;
$L__BB4_1845:
	setp.leu.f32 	%p1752, %f1262, %f1091;
	mul.rn.f32 	%f5460, %f6204, %f6204;
	and.b32  	%r7729, %r9064, 1;
	setp.eq.b32 	%p1753, %r7729, 1;
	selp.f32 	%f5461, 0f3F800000, %f6204, %p1753;
	fma.rn.f32 	%f5462, %f5460, %f5461, 0f00000000;
	fma.rn.f32 	%f5463, %f5460, 0f37CBAC00, 0fBAB607ED;
	selp.f32 	%f5464, %f5463, 0fB94D4153, %p1753;
	selp.f32 	%f5465, 0f3D2AAABB, 0f3C0885E4, %p1753;
	fma.rn.f32 	%f5466, %f5464, %f5460, %f5465;
	selp.f32 	%f5467, 0fBEFFFFFF, 0fBE2AAAA8, %p1753;
	fma.rn.f32 	%f5468, %f5466, %f5460, %f5467;
	fma.rn.f32 	%f5469, %f5468, %f5462, %f5461;
	and.b32  	%r7730, %r9064, 2;
	setp.eq.s32 	%p1754, %r7730, 0;
	mov.f32 	%f5470, 0f00000000;
	sub.f32 	%f5471, %f5470, %f5469;
	selp.f32 	%f6206, %f5469, %f5471, %p1754;
	@%p1752 bra 	$L__BB4_1855;
	mul.f32 	%f5472, %f6206, 0f3F22F983;
	cvt.rni.s32.f32 	%r9068, %f5472;
	cvt.rn.f32.s32 	%f5473, %r9068;
	fma.rn.f32 	%f5474, %f5473, 0fBFC90FDA, %f6206;
	fma.rn.f32 	%f5475, %f5473, 0fB3A22168, %f5474;
	fma.rn.f32 	%f6205, %f5473, 0fA7C234C5, %f5475;
	abs.f32 	%f1353, %f6206;
	setp.ltu.f32 	%p1755, %f1353, 0f47CE4780;
	@%p1755 bra 	$L__BB4_1854;
	setp.neu.f32 	%p1756, %f1353, 0f7F800000;
	@%p1756 bra 	$L__BB4_1849;
	mov.f32 	%f5478, 0f00000000;
	mul.rn.f32 	%f6205, %f6206, %f5478;
	mov.b32 	%r9068, 0;
	bra.uni 	$L__BB4_1854;
$L__BB4_1849:
	mov.b32 	%r2929, %f6206;
	shl.b32 	%r7732, %r2929, 8;
	or.b32  	%r2930, %r7732, -2147483648;
	mov.b64 	%rd4120, 0;
	mov.b32 	%r9065, 0;
	mov.u64 	%rd4118, __cudart_i2opi_f;
	mov.u64 	%rd4119, %rd1;
$L__BB4_1850:
	.pragma "nounroll";
	ld.global.nc.u32 	%r7733, [%rd4118];
	mad.wide.u32 	%rd3306, %r7733, %r2930, %rd4120;
	shr.u64 	%rd4120, %rd3306, 32;
	st.local.u32 	[%rd4119], %rd3306;
	add.s32 	%r9065, %r9065, 1;
	add.s64 	%rd4119, %rd4119, 4;
	add.s64 	%rd4118, %rd4118, 4;
	setp.ne.s32 	%p1757, %r9065, 6;
	@%p1757 bra 	$L__BB4_1850;
	shr.u32 	%r7734, %r2929, 23;
	st.local.u32 	[%rd1+24], %rd4120;
	and.b32  	%r2933, %r7734, 31;
	and.b32  	%r7735, %r7734, 224;
	add.s32 	%r7736, %r7735, -128;
	shr.u32 	%r7737, %r7736, 5;
	mul.wide.u32 	%rd3307, %r7737, 4;
	sub.s64 	%rd1472, %rd1, %rd3307;
	ld.local.u32 	%r9066, [%rd1472+24];
	ld.local.u32 	%r9067, [%rd1472+20];
	setp.eq.s32 	%p1758, %r2933, 0;
	@%p1758 bra 	$L__BB4_1853;
	shf.l.wrap.b32 	%r9066, %r9067, %r9066, %r2933;
	ld.local.u32 	%r7738, [%rd1472+16];
	shf.l.wrap.b32 	%r9067, %r7738, %r9067, %r2933;
$L__BB4_1853:
	shr.u32 	%r7739, %r9066, 30;
	shf.l.wrap.b32 	%r7740, %r9067, %r9066, 2;
	shl.b32 	%r7741, %r9067, 2;
	shr.u32 	%r7742, %r7740, 31;
	add.s32 	%r7743, %r7742, %r7739;
	neg.s32 	%r7744, %r7743;
	setp.lt.s32 	%p1759, %r2929, 0;
	selp.b32 	%r9068, %r7744, %r7743, %p1759;
	xor.b32  	%r7745, %r7740, %r2929;
	shr.s32 	%r7746, %r7740, 31;
	xor.b32  	%r7747, %r7746, %r7740;
	xor.b32  	%r7748, %r7746, %r7741;
	cvt.u64.u32 	%rd3308, %r7747;
	shl.b64 	%rd3309, %rd3308, 32;
	cvt.u64.u32 	%rd3310, %r7748;
	or.b64  	%rd3311, %rd3309, %rd3310;
	cvt.rn.f64.s64 	%fd419, %rd3311;
	mul.f64 	%fd420, %fd419, 0d3BF921FB54442D19;
	cvt.rn.f32.f64 	%f5476, %fd420;
	neg.f32 	%f5477, %f5476;
	setp.lt.s32 	%p1760, %r7745, 0;
	selp.f32 	%f6205, %f5477, %f5476, %p1760;
$L__BB4_1854:
	add.s32 	%r7750, %r9068, 1;
	mul.rn.f32 	%f5479, %f6205, %f6205;
	and.b32  	%r7751, %r9068, 1;
	setp.eq.b32 	%p1761, %r7751, 1;
	selp.f32 	%f5480, %f6205, 0f3F800000, %p1761;
	fma.rn.f32 	%f5481, %f5479, %f5480, 0f00000000;
	fma.rn.f32 	%f5482, %f5479, 0f37CBAC00, 0fBAB607ED;
	selp.f32 	%f5483, 0fB94D4153, %f5482, %p1761;
	selp.f32 	%f5484, 0f3C0885E4, 0f3D2AAABB, %p1761;
	fma.rn.f32 	%f5485, %f5483, %f5479, %f5484;
	selp.f32 	%f5486, 0fBE2AAAA8, 0fBEFFFFFF, %p1761;
	fma.rn.f32 	%f5487, %f5485, %f5479, %f5486;
	fma.rn.f32 	%f5488, %f5487, %f5481, %f5480;
	and.b32  	%r7752, %r7750, 2;
	setp.eq.s32 	%p1762, %r7752, 0;
	mov.f32 	%f5489, 0f00000000;
	sub.f32 	%f5490, %f5489, %f5488;
	selp.f32 	%f6206, %f5488, %f5490, %p1762;
$L__BB4_1855:
	setp.leu.f32 	%p1763, %f1091, %f2;
	@%p1763 bra 	$L__BB4_1865;
	mul.f32 	%f5491, %f6206, 0f3F22F983;
	cvt.rni.s32.f32 	%r9072, %f5491;
	cvt.rn.f32.s32 	%f5492, %r9072;
	fma.rn.f32 	%f5493, %f5492, 0fBFC90FDA, %f6206;
	fma.rn.f32 	%f5494, %f5492, 0fB3A22168, %f5493;
	fma.rn.f32 	%f6207, %f5492, 0fA7C234C5, %f5494;
	abs.f32 	%f1360, %f6206;
	setp.ltu.f32 	%p1764, %f1360, 0f47CE4780;
	@%p1764 bra 	$L__BB4_1864;
	setp.neu.f32 	%p1765, %f1360, 0f7F800000;
	@%p1765 bra 	$L__BB4_1859;
	mov.f32 	%f5497, 0f00000000;
	mul.rn.f32 	%f6207, %f6206, %f5497;
	mov.b32 	%r9072, 0;
	bra.uni 	$L__BB4_1864;
$L__BB4_1859:
	mov.b32 	%r2943, %f6206;
	shl.b32 	%r7754, %r2943, 8;
	or.b32  	%r2944, %r7754, -2147483648;
	mov.b64 	%rd4123, 0;
	mov.b32 	%r9069, 0;
	mov.u64 	%rd4121, __cudart_i2opi_f;
	mov.u64 	%rd4122, %rd1;
$L__BB4_1860:
	.pragma "nounroll";
	ld.global.nc.u32 	%r7755, [%rd4121];
	mad.wide.u32 	%rd3314, %r7755, %r2944, %rd4123;
	shr.u64 	%rd4123, %rd3314, 32;
	st.local.u32 	[%rd4122], %rd3314;
	add.s32 	%r9069, %r9069, 1;
	add.s64 	%rd4122, %rd4122, 4;
	add.s64 	%rd4121, %rd4121, 4;
	setp.ne.s32 	%p1766, %r9069, 6;
	@%p1766 bra 	$L__BB4_1860;
	shr.u32 	%r7756, %r2943, 23;
	st.local.u32 	[%rd1+24], %rd4123;
	and.b32  	%r2947, %r7756, 31;
	and.b32  	%r7757, %r7756, 224;
	add.s32 	%r7758, %r7757, -128;
	shr.u32 	%r7759, %r7758, 5;
	mul.wide.u32 	%rd3315, %r7759, 4;
	sub.s64 	%rd1479, %rd1, %rd3315;
	ld.local.u32 	%r9070, [%rd1479+24];
	ld.local.u32 	%r9071, [%rd1479+20];
	setp.eq.s32 	%p1767, %r2947, 0;
	@%p1767 bra 	$L__BB4_1863;
	shf.l.wrap.b32 	%r9070, %r9071, %r9070, %r2947;
	ld.local.u32 	%r7760, [%rd1479+16];
	shf.l.wrap.b32 	%r9071, %r7760, %r9071, %r2947;
$L__BB4_1863:
	shr.u32 	%r7761, %r9070, 30;
	shf.l.wrap.b32 	%r7762, %r9071, %r9070, 2;
	shl.b32 	%r7763, %r9071, 2;
	shr.u32 	%r7764, %r7762, 31;
	add.s32 	%r7765, %r7764, %r7761;
	neg.s32 	%r7766, %r7765;
	setp.lt.s32 	%p1768, %r2943, 0;
	selp.b32 	%r9072, %r7766, %r7765, %p1768;
	xor.b32  	%r7767, %r7762, %r2943;
	shr.s32 	%r7768, %r7762, 31;
	xor.b32  	%r7769, %r7768, %r7762;
	xor.b32  	%r7770, %r7768, %r7763;
	cvt.u64.u32 	%rd3316, %r7769;
	shl.b64 	%rd3317, %rd3316, 32;
	cvt.u64.u32 	%rd3318, %r7770;
	or.b64  	%rd3319, %rd3317, %rd3318;
	cvt.rn.f64.s64 	%fd421, %rd3319;
	mul.f64 	%fd422, %fd421, 0d3BF921FB54442D19;
	cvt.rn.f32.f64 	%f5495, %fd422;
	neg.f32 	%f5496, %f5495;
	setp.lt.s32 	%p1769, %r7767, 0;
	selp.f32 	%f6207, %f5496, %f5495, %p1769;
$L__BB4_1864:
	mul.rn.f32 	%f5498, %f6207, %f6207;
	and.b32  	%r7772, %r9072, 1;
	setp.eq.b32 	%p1770, %r7772, 1;
	selp.f32 	%f5499, 0f3F800000, %f6207, %p1770;
	fma.rn.f32 	%f5500, %f5498, %f5499, 0f00000000;
	fma.rn.f32 	%f5501, %f5498, 0f37CBAC00, 0fBAB607ED;
	selp.f32 	%f5502, %f5501, 0fB94D4153, %p1770;
	selp.f32 	%f5503, 0f3D2AAABB, 0f3C0885E4, %p1770;
	fma.rn.f32 	%f5504, %f5502, %f5498, %f5503;
	selp.f32 	%f5505, 0fBEFFFFFF, 0fBE2AAAA8, %p1770;
	fma.rn.f32 	%f5506, %f5504, %f5498, %f5505;
	fma.rn.f32 	%f5507, %f5506, %f5500, %f5499;
	and.b32  	%r7773, %r9072, 2;
	setp.eq.s32 	%p1771, %r7773, 0;
	mov.f32 	%f5508, 0f00000000;
	sub.f32 	%f5509, %f5508, %f5507;
	selp.f32 	%f6206, %f5507, %f5509, %p1771;
$L__BB4_1865:
	mul.f32 	%f5510, %f6206, 0f3F22F983;
	cvt.rni.s32.f32 	%r9076, %f5510;
	cvt.rn.f32.s32 	%f5511, %r9076;
	fma.rn.f32 	%f5512, %f5511, 0fBFC90FDA, %f6206;
	fma.rn.f32 	%f5513, %f5511, 0fB3A22168, %f5512;
	fma.rn.f32 	%f6209, %f5511, 0fA7C234C5, %f5513;
	abs.f32 	%f1367, %f6206;
	setp.ltu.f32 	%p1772, %f1367, 0f47CE4780;
	@%p1772 bra 	$L__BB4_1873;
	setp.neu.f32 	%p1773, %f1367, 0f7F800000;
	@%p1773 bra 	$L__BB4_1868;
	mov.f32 	%f5516, 0f00000000;
	mul.rn.f32 	%f6209, %f6206, %f5516;
	mov.b32 	%r9076, 0;
	bra.uni 	$L__BB4_1873;
$L__BB4_1868:
	mov.b32 	%r2957, %f6206;
	shl.b32 	%r7775, %r2957, 8;
	or.b32  	%r2958, %r7775, -2147483648;
	mov.b64 	%rd4126, 0;
	mov.b32 	%r9073, 0;
	mov.u64 	%rd4124, __cudart_i2opi_f;
	mov.u64 	%rd4125, %rd1;
$L__BB4_1869:
	.pragma "nounroll";
	ld.global.nc.u32 	%r7776, [%rd4124];
	mad.wide.u32 	%rd3322, %r7776, %r2958, %rd4126;
	shr.u64 	%rd4126, %rd3322, 32;
	st.local.u32 	[%rd4125], %rd3322;
	add.s32 	%r9073, %r9073, 1;
	add.s64 	%rd4125, %rd4125, 4;
	add.s64 	%rd4124, %rd4124, 4;
	setp.ne.s32 	%p1774, %r9073, 6;
	@%p1774 bra 	$L__BB4_1869;
	shr.u32 	%r7777, %r2957, 23;
	st.local.u32 	[%rd1+24], %rd4126;
	and.b32  	%r2961, %r7777, 31;
	and.b32  	%r7778, %r7777, 224;
	add.s32 	%r7779, %r7778, -128;
	shr.u32 	%r7780, %r7779, 5;
	mul.wide.u32 	%rd3323, %r7780, 4;
	sub.s64 	%rd1486, %rd1, %rd3323;
	ld.local.u32 	%r9074, [%rd1486+24];
	ld.local.u32 	%r9075, [%rd1486+20];
	setp.eq.s32 	%p1775, %r2961, 0;
	@%p1775 bra 	$L__BB4_1872;
	shf.l.wrap.b32 	%r9074, %r9075, %r9074, %r2961;
	ld.local.u32 	%r7781, [%rd1486+16];
	shf.l.wrap.b32 	%r9075, %r7781, %r9075, %r2961;
$L__BB4_1872:
	shr.u32 	%r7782, %r9074, 30;
	shf.l.wrap.b32 	%r7783, %r9075, %r9074, 2;
	shl.b32 	%r7784, %r9075, 2;
	shr.u32 	%r7785, %r7783, 31;
	add.s32 	%r7786, %r7785, %r7782;
	neg.s32 	%r7787, %r7786;
	setp.lt.s32 	%p1776, %r2957, 0;
	selp.b32 	%r9076, %r7787, %r7786, %p1776;
	xor.b32  	%r7788, %r7783, %r2957;
	shr.s32 	%r7789, %r7783, 31;
	xor.b32  	%r7790, %r7789, %r7783;
	xor.b32  	%r7791, %r7789, %r7784;
	cvt.u64.u32 	%rd3324, %r7790;
	shl.b64 	%rd3325, %rd3324, 32;
	cvt.u64.u32 	%rd3326, %r7791;
	or.b64  	%rd3327, %rd3325, %rd3326;
	cvt.rn.f64.s64 	%fd423, %rd3327;
	mul.f64 	%fd424, %fd423, 0d3BF921FB54442D19;
	cvt.rn.f32.f64 	%f5514, %fd424;
	neg.f32 	%f5515, %f5514;
	setp.lt.s32 	%p1777, %r7788, 0;
	selp.f32 	%f6209, %f5515, %f5514, %p1777;
$L__BB4_1873:
	mul.rn.f32 	%f5517, %f6209, %f6209;
	and.b32  	%r7793, %r9076, 1;
	setp.eq.b32 	%p1778, %r7793, 1;
	selp.f32 	%f5518, 0f3F800000, %f6209, %p1778;
	fma.rn.f32 	%f5519, %f5517, %f5518, 0f00000000;
	fma.rn.f32 	%f5520, %f5517, 0f37CBAC00, 0fBAB607ED;
	selp.f32 	%f5521, %f5520, 0fB94D4153, %p1778;
	selp.f32 	%f5522, 0f3D2AAABB, 0f3C0885E4, %p1778;
	fma.rn.f32 	%f5523, %f5521, %f5517, %f5522;
	selp.f32 	%f5524, 0fBEFFFFFF, 0fBE2AAAA8, %p1778;
	fma.rn.f32 	%f5525, %f5523, %f5517, %f5524;
	fma.rn.f32 	%f5526, %f5525, %f5519, %f5518;
	and.b32  	%r7794, %r9076, 2;
	setp.eq.s32 	%p1779, %r7794, 0;
	mov.f32 	%f5527, 0f00000000;
	sub.f32 	%f5528, %f5527, %f5526;
	selp.f32 	%f1371, %f5526, %f5528, %p1779;
	mul.f32 	%f5529, %f1371, 0f3F22F983;
	cvt.rni.s32.f32 	%r9080, %f5529;
	cvt.rn.f32.s32 	%f5530, %r9080;
	fma.rn.f32 	%f5531, %f5530, 0fBFC90FDA, %f1371;
	fma.rn.f32 	%f5532, %f5530, 0fB3A22168, %f5531;
	fma.rn.f32 	%f6210, %f5530, 0fA7C234C5, %f5532;
	abs.f32 	%f1373, %f1371;
	setp.ltu.f32 	%p1780, %f1373, 0f47CE4780;
	@%p1780 bra 	$L__BB4_1881;
	setp.neu.f32 	%p1781, %f1373, 0f7F800000;
	@%p1781 bra 	$L__BB4_1876;
	mov.f32 	%f5535, 0f00000000;
	mul.rn.f32 	%f6210, %f1371, %f5535;
	mov.b32 	%r9080, 0;
	bra.uni 	$L__BB4_1881;
$L__BB4_1876:
	mov.b32 	%r2971, %f1371;
	shl.b32 	%r7796, %r2971, 8;
	or.b32  	%r2972, %r7796, -2147483648;
	mov.b64 	%rd4129, 0;
	mov.b32 	%r9077, 0;
	mov.u64 	%rd4127, __cudart_i2opi_f;
	mov.u64 	%rd4128, %rd1;
$L__BB4_1877:
	.pragma "nounroll";
	ld.global.nc.u32 	%r7797, [%rd4127];
	mad.wide.u32 	%rd3330, %r7797, %r2972, %rd4129;
	shr.u64 	%rd4129, %rd3330, 32;
	st.local.u32 	[%rd4128], %rd3330;
	add.s32 	%r9077, %r9077, 1;
	add.s64 	%rd4128, %rd4128, 4;
	add.s64 	%rd4127, %rd4127, 4;
	setp.ne.s32 	%p1782, %r9077, 6;
	@%p1782 bra 	$L__BB4_1877;
	shr.u32 	%r7798, %r2971, 23;
	st.local.u32 	[%rd1+24], %rd4129;
	and.b32  	%r2975, %r7798, 31;
	and.b32  	%r7799, %r7798, 224;
	add.s32 	%r7800, %r7799, -128;
	shr.u32 	%r7801, %r7800, 5;
	mul.wide.u32 	%rd3331, %r7801, 4;
	sub.s64 	%rd1493, %rd1, %rd3331;
	ld.local.u32 	%r9078, [%rd1493+24];
	ld.local.u32 	%r9079, [%rd1493+20];
	setp.eq.s32 	%p1783, %r2975, 0;
	@%p1783 bra 	$L__BB4_1880;
	shf.l.wrap.b32 	%r9078, %r9079, %r9078, %r2975;
	ld.local.u32 	%r7802, [%rd1493+16];
	shf.l.wrap.b32 	%r9079, %r7802, %r9079, %r2975;
$L__BB4_1880:
	shr.u32 	%r7803, %r9078, 30;
	shf.l.wrap.b32 	%r7804, %r9079, %r9078, 2;
	shl.b32 	%r7805, %r9079, 2;
	shr.u32 	%r7806, %r7804, 31;
	add.s32 	%r7807, %r7806, %r7803;
	neg.s32 	%r7808, %r7807;
	setp.lt.s32 	%p1784, %r2971, 0;
	selp.b32 	%r9080, %r7808, %r7807, %p1784;
	xor.b32  	%r7809, %r7804, %r2971;
	shr.s32 	%r7810, %r7804, 31;
	xor.b32  	%r7811, %r7810, %r7804;
	xor.b32  	%r7812, %r7810, %r7805;
	cvt.u64.u32 	%rd3332, %r7811;
	shl.b64 	%rd3333, %rd3332, 32;
	cvt.u64.u32 	%rd3334, %r7812;
	or.b64  	%rd3335, %rd3333, %rd3334;
	cvt.rn.f64.s64 	%fd425, %rd3335;
	mul.f64 	%fd426, %fd425, 0d3BF921FB54442D19;
	cvt.rn.f32.f64 	%f5533, %fd426;
	neg.f32 	%f5534, %f5533;
	setp.lt.s32 	%p1785, %r7809, 0;
	selp.f32 	%f6210, %f5534, %f5533, %p1785;
$L__BB4_1881:
	setp.geu.f32 	%p1786, %f2, 0f40400000;
	add.s32 	%r7814, %r9080, 1;
	mul.rn.f32 	%f5536, %f6210, %f6210;
	and.b32  	%r7815, %r9080, 1;
	setp.eq.b32 	%p1787, %r7815, 1;
	selp.f32 	%f5537, %f6210, 0f3F800000, %p1787;
	fma.rn.f32 	%f5538, %f5536, %f5537, 0f00000000;
	fma.rn.f32 	%f5539, %f5536, 0f37CBAC00, 0fBAB607ED;
	selp.f32 	%f5540, 0fB94D4153, %f5539, %p1787;
	selp.f32 	%f5541, 0f3C0885E4, 0f3D2AAABB, %p1787;
	fma.rn.f32 	%f5542, %f5540, %f5536, %f5541;
	selp.f32 	%f5543, 0fBE2AAAA8, 0fBEFFFFFF, %p1787;
	fma.rn.f32 	%f5544, %f5542, %f5536, %f5543;
	fma.rn.f32 	%f5545, %f5544, %f5538, %f5537;
	and.b32  	%r7816, %r7814, 2;
	setp.eq.s32 	%p1788, %r7816, 0;
	mov.f32 	%f5546, 0f00000000;
	sub.f32 	%f5547, %f5546, %f5545;
	selp.f32 	%f6212, %f5545, %f5547, %p1788;
	@%p1786 bra 	$L__BB4_1891;
	mul.f32 	%f5548, %f6212, 0f3F22F983;
	cvt.rni.s32.f32 	%r9084, %f5548;
	cvt.rn.f32.s32 	%f5549, %r9084;
	fma.rn.f32 	%f5550, %f5549, 0fBFC90FDA, %f6212;
	fma.rn.f32 	%f5551, %f5549, 0fB3A22168, %f5550;
	fma.rn.f32 	%f6211, %f5549, 0fA7C234C5, %f5551;
	abs.f32 	%f1379, %f6212;
	setp.ltu.f32 	%p1789, %f1379, 0f47CE4780;
	@%p1789 bra 	$L__BB4_1890;
	setp.neu.f32 	%p1790, %f1379, 0f7F800000;
	@%p1790 bra 	$L__BB4_1885;
	mov.f32 	%f5554, 0f00000000;
	mul.rn.f32 	%f6211, %f6212, %f5554;
	mov.b32 	%r9084, 0;
	bra.uni 	$L__BB4_1890;
$L__BB4_1885:
	mov.b32 	%r2985, %f6212;
	shl.b32 	%r7818, %r2985, 8;
	or.b32  	%r2986, %r7818, -2147483648;
	mov.b64 	%rd4132, 0;
	mov.b32 	%r9081, 0;
	mov.u64 	%rd4130, __cudart_i2opi_f;
	mov.u64 	%rd4131, %rd1;
$L__BB4_1886:
	.pragma "nounroll";
	ld.global.nc.u32 	%r7819, [%rd4130];
	mad.wide.u32 	%rd3338, %r7819, %r2986, %rd4132;
	shr.u64 	%rd4132, %rd3338, 32;
	st.local.u32 	[%rd4131], %rd3338;
	add.s32 	%r9081, %r9081, 1;
	add.s64 	%rd4131, %rd4131, 4;
	add.s64 	%rd4130, %rd4130, 4;
	setp.ne.s32 	%p1791, %r9081, 6;
	@%p1791 bra 	$L__BB4_1886;
	shr.u32 	%r7820, %r2985, 23;
	st.local.u32 	[%rd1+24], %rd4132;
	and.b32  	%r2989, %r7820, 31;
	and.b32  	%r7821, %r7820, 224;
	add.s32 	%r7822, %r7821, -128;
	shr.u32 	%r7823, %r7822, 5;
	mul.wide.u32 	%rd3339, %r7823, 4;
	sub.s64 	%rd1500, %rd1, %rd3339;
	ld.local.u32 	%r9082, [%rd1500+24];
	ld.local.u32 	%r9083, [%rd1500+20];
	setp.eq.s32 	%p1792, %r2989, 0;
	@%p1792 bra 	$L__BB4_1889;
	shf.l.wrap.b32 	%r9082, %r9083, %r9082, %r2989;
	ld.local.u32 	%r7824, [%rd1500+16];
	shf.l.wrap.b32 	%r9083, %r7824, %r9083, %r2989;
$L__BB4_1889:
	shr.u32 	%r7825, %r9082, 30;
	shf.l.wrap.b32 	%r7826, %r9083, %r9082, 2;
	shl.b32 	%r7827, %r9083, 2;
	shr.u32 	%r7828, %r7826, 31;
	add.s32 	%r7829, %r7828, %r7825;
	neg.s32 	%r7830, %r7829;
	setp.lt.s32 	%p1793, %r2985, 0;
	selp.b32 	%r9084, %r7830, %r7829, %p1793;
	xor.b32  	%r7831, %r7826, %r2985;
	shr.s32 	%r7832, %r7826, 31;
	xor.b32  	%r7833, %r7832, %r7826;
	xor.b32  	%r7834, %r7832, %r7827;
	cvt.u64.u32 	%rd3340, %r7833;
	shl.b64 	%rd3341, %rd3340, 32;
	cvt.u64.u32 	%rd3342, %r7834;
	or.b64  	%rd3343, %rd3341, %rd3342;
	cvt.rn.f64.s64 	%fd427, %rd3343;
	mul.f64 	%fd428, %fd427, 0d3BF921FB54442D19;
	cvt.rn.f32.f64 	%f5552, %fd428;
	neg.f32 	%f5553, %f5552;
	setp.lt.s32 	%p1794, %r7831, 0;
	selp.f32 	%f6211, %f5553, %f5552, %p1794;
$L__BB4_1890:
	add.s32 	%r7836, %r9084, 1;
	mul.rn.f32 	%f5555, %f6211, %f6211;
	and.b32  	%r7837, %r9084, 1;
	setp.eq.b32 	%p1795, %r7837, 1;
	selp.f32 	%f5556, %f6211, 0f3F800000, %p1795;
	fma.rn.f32 	%f5557, %f5555, %f5556, 0f00000000;
	fma.rn.f32 	%f5558, %f5555, 0f37CBAC00, 0fBAB607ED;
	selp.f32 	%f5559, 0fB94D4153, %f5558, %p1795;
	selp.f32 	%f5560, 0f3C0885E4, 0f3D2AAABB, %p1795;
	fma.rn.f32 	%f5561, %f5559, %f5555, %f5560;
	selp.f32 	%f5562, 0fBE2AAAA8, 0fBEFFFFFF, %p1795;
	fma.rn.f32 	%f5563, %f5561, %f5555, %f5562;
	fma.rn.f32 	%f5564, %f5563, %f5557, %f5556;
	and.b32  	%r7838, %r7836, 2;
	setp.eq.s32 	%p1796, %r7838, 0;
	mov.f32 	%f5565, 0f00000000;
	sub.f32 	%f5566, %f5565, %f5564;
	selp.f32 	%f6212, %f5564, %f5566, %p1796;
$L__BB4_1891:
	setp.leu.f32 	%p1797, %f6212, %f1091;
	@%p1797 bra 	$L__BB4_1901;
	mul.f32 	%f5567, %f6212, 0f3F22F983;
	cvt.rni.s32.f32 	%r9088, %f5567;
	cvt.rn.f32.s32 	%f5568, %r9088;
	fma.rn.f32 	%f5569, %f5568, 0fBFC90FDA, %f6212;
	fma.rn.f32 	%f5570, %f5568, 0fB3A22168, %f5569;
	fma.rn.f32 	%f6213, %f5568, 0fA7C234C5, %f5570;
	abs.f32 	%f1386, %f6212;
	setp.ltu.f32 	%p1798, %f1386, 0f47CE4780;
	@%p1798 bra 	$L__BB4_1900;
	setp.neu.f32 	%p1799, %f1386, 0f7F800000;
	@%p1799 bra 	$L__BB4_1895;
	mov.f32 	%f5573, 0f00000000;
	mul.rn.f32 	%f6213, %f6212, %f5573;
	mov.b32 	%r9088, 0;
	bra.uni 	$L__BB4_1900;
$L__BB4_1895:
	mov.b32 	%r2999, %f6212;
	shl.b32 	%r7840, %r2999, 8;
	or.b32  	%r3000, %r7840, -2147483648;
	mov.b64 	%rd4135, 0;
	mov.b32 	%r9085, 0;
	mov.u64 	%rd4133, __cudart_i2opi_f;
	mov.u64 	%rd4134, %rd1;
$L__BB4_1896:
	.pragma "nounroll";
	ld.global.nc.u32 	%r7841, [%rd4133];
	mad.wide.u32 	%rd3346, %r7841, %r3000, %rd4135;
	shr.u64 	%rd4135, %rd3346, 32;
	st.local.u32 	[%rd4134], %rd3346;
	add.s32 	%r9085, %r9085, 1;
	add.s64 	%rd4134, %rd4134, 4;
	add.s64 	%rd4133, %rd4133, 4;
	setp.ne.s32 	%p1800, %r9085, 6;
	@%p1800 bra 	$L__BB4_1896;
	shr.u32 	%r7842, %r2999, 23;
	st.local.u32 	[%rd1+24], %rd4135;
	and.b32  	%r3003, %r7842, 31;
	and.b32  	%r7843, %r7842, 224;
	add.s32 	%r7844, %r7843, -128;
	shr.u32 	%r7845, %r7844, 5;
	mul.wide.u32 	%rd3347, %r7845, 4;
	sub.s64 	%rd1507, %rd1, %rd3347;
	ld.local.u32 	%r9086, [%rd1507+24];
	ld.local.u32 	%r9087, [%rd1507+20];
	setp.eq.s32 	%p1801, %r3003, 0;
	@%p1801 bra 	$L__BB4_1899;
	shf.l.wrap.b32 	%r9086, %r9087, %r9086, %r3003;
	ld.local.u32 	%r7846, [%rd1507+16];
	shf.l.wrap.b32 	%r9087, %r7846, %r9087, %r3003;
$L__BB4_1899:
	shr.u32 	%r7847, %r9086, 30;
	shf.l.wrap.b32 	%r7848, %r9087, %r9086, 2;
	shl.b32 	%r7849, %r9087, 2;
	shr.u32 	%r7850, %r7848, 31;
	add.s32 	%r7851, %r7850, %r7847;
	neg.s32 	%r7852, %r7851;
	setp.lt.s32 	%p1802, %r2999, 0;
	selp.b32 	%r9088, %r7852, %r7851, %p1802;
	xor.b32  	%r7853, %r7848, %r2999;
	shr.s32 	%r7854, %r7848, 31;
	xor.b32  	%r7855, %r7854, %r7848;
	xor.b32  	%r7856, %r7854, %r7849;
	cvt.u64.u32 	%rd3348, %r7855;
	shl.b64 	%rd3349, %rd3348, 32;
	cvt.u64.u32 	%rd3350, %r7856;
	or.b64  	%rd3351, %rd3349, %rd3350;
	cvt.rn.f64.s64 	%fd429, %rd3351;
	mul.f64 	%fd430, %fd429, 0d3BF921FB54442D19;
	cvt.rn.f32.f64 	%f5571, %fd430;
	neg.f32 	%f5572, %f5571;
	setp.lt.s32 	%p1803, %r7853, 0;
	selp.f32 	%f6213, %f5572, %f5571, %p1803;
$L__BB4_1900:
	add.s32 	%r7858, %r9088, 1;
	mul.rn.f32 	%f5574, %f6213, %f6213;
	and.b32  	%r7859, %r9088, 1;
	setp.eq.b32 	%p1804, %r7859, 1;
	selp.f32 	%f5575, %f6213, 0f3F800000, %p1804;
	fma.rn.f32 	%f5576, %f5574, %f5575, 0f00000000;
	fma.rn.f32 	%f5577, %f5574, 0f37CBAC00, 0fBAB607ED;
	selp.f32 	%f5578, 0fB94D4153, %f5577, %p1804;
	selp.f32 	%f5579, 0f3C0885E4, 0f3D2AAABB, %p1804;
	fma.rn.f32 	%f5580, %f5578, %f5574, %f5579;
	selp.f32 	%f5581, 0fBE2AAAA8, 0fBEFFFFFF, %p1804;
	fma.rn.f32 	%f5582, %f5580, %f5574, %f5581;
	fma.rn.f32 	%f5583, %f5582, %f5576, %f5575;
	and.b32  	%r7860, %r7858, 2;
	setp.eq.s32 	%p1805, %r7860, 0;
	mov.f32 	%f5584, 0f00000000;
	sub.f32 	%f5585, %f5584, %f5583;
	selp.f32 	%f6212, %f5583, %f5585, %p1805;
$L__BB4_1901:
	mul.f32 	%f5586, %f6212, 0f3F22F983;
	cvt.rni.s32.f32 	%r9092, %f5586;
	cvt.rn.f32.s32 	%f5587, %r9092;
	fma.rn.f32 	%f5588, %f5587, 0fBFC90FDA, %f6212;
	fma.rn.f32 	%f5589, %f5587, 0fB3A22168, %f5588;
	fma.rn.f32 	%f6215, %f5587, 0fA7C234C5, %f5589;
	abs.f32 	%f1393, %f6212;
	setp.ltu.f32 	%p1806, %f1393, 0f47CE4780;
	@%p1806 bra 	$L__BB4_1909;
	setp.neu.f32 	%p1807, %f1393, 0f7F800000;
	@%p1807 bra 	$L__BB4_1904;
	mov.f32 	%f5592, 0f00000000;
	mul.rn.f32 	%f6215, %f6212, %f5592;
	mov.b32 	%r9092, 0;
	bra.uni 	$L__BB4_1909;
$L__BB4_1904:
	mov.b32 	%r3013, %f6212;
	shl.b32 	%r7862, %r3013, 8;
	or.b32  	%r3014, %r7862, -2147483648;
	mov.b64 	%rd4138, 0;
	mov.b32 	%r9089, 0;
	mov.u64 	%rd4136, __cudart_i2opi_f;
	mov.u64 	%rd4137, %rd1;
$L__BB4_1905:
	.pragma "nounroll";
	ld.global.nc.u32 	%r7863, [%rd4136];
	mad.wide.u32 	%rd3354, %r7863, %r3014, %rd4138;
	shr.u64 	%rd4138, %rd3354, 32;
	st.local.u32 	[%rd4137], %rd3354;
	add.s32 	%r9089, %r9089, 1;
	add.s64 	%rd4137, %rd4137, 4;
	add.s64 	%rd4136, %rd4136, 4;
	setp.ne.s32 	%p1808, %r9089, 6;
	@%p1808 bra 	$L__BB4_1905;
	shr.u32 	%r7864, %r3013, 23;
	st.local.u32 	[%rd1+24], %rd4138;
	and.b32  	%r3017, %r7864, 31;
	and.b32  	%r7865, %r7864, 224;
	add.s32 	%r7866, %r7865, -128;
	shr.u32 	%r7867, %r7866, 5;
	mul.wide.u32 	%rd3355, %r7867, 4;
	sub.s64 	%rd1514, %rd1, %rd3355;
	ld.local.u32 	%r9090, [%rd1514+24];
	ld.local.u32 	%r9091, [%rd1514+20];
	setp.eq.s32 	%p1809, %r3017, 0;
	@%p1809 bra 	$L__BB4_1908;
	shf.l.wrap.b32 	%r9090, %r9091, %r9090, %r3017;
	ld.local.u32 	%r7868, [%rd1514+16];
	shf.l.wrap.b32 	%r9091, %r7868, %r9091, %r3017;
$L__BB4_1908:
	shr.u32 	%r7869, %r9090, 30;
	shf.l.wrap.b32 	%r7870, %r9091, %r9090, 2;
	shl.b32 	%r7871, %r9091, 2;
	shr.u32 	%r7872, %r7870, 31;
	add.s32 	%r7873, %r7872, %r7869;
	neg.s32 	%r7874, %r7873;
	setp.lt.s32 	%p1810, %r3013, 0;
	selp.b32 	%r9092, %r7874, %r7873, %p1810;
	xor.b32  	%r7875, %r7870, %r3013;
	shr.s32 	%r7876, %r7870, 31;
	xor.b32  	%r7877, %r7876, %r7870;
	xor.b32  	%r7878, %r7876, %r7871;
	cvt.u64.u32 	%rd3356, %r7877;
	shl.b64 	%rd3357, %rd3356, 32;
	cvt.u64.u32 	%rd3358, %r7878;
	or.b64  	%rd3359, %rd3357, %rd3358;
	cvt.rn.f64.s64 	%fd431, %rd3359;
	mul.f64 	%fd432, %fd431, 0d3BF921FB54442D19;
	cvt.rn.f32.f64 	%f5590, %fd432;
	neg.f32 	%f5591, %f5590;
	setp.lt.s32 	%p1811, %r7875, 0;
	selp.f32 	%f6215, %f5591, %f5590, %p1811;
$L__BB4_1909:
	add.s32 	%r7880, %r9092, 1;
	mul.rn.f32 	%f5593, %f6215, %f6215;
	and.b32  	%r7881, %r9092, 1;
	setp.eq.b32 	%p1812, %r7881, 1;
	selp.f32 	%f5594, %f6215, 0f3F800000, %p1812;
	fma.rn.f32 	%f5595, %f5593, %f5594, 0f00000000;
	fma.rn.f32 	%f5596, %f5593, 0f37CBAC00, 0fBAB607ED;
	selp.f32 	%f5597, 0fB94D4153, %f5596, %p1812;
	selp.f32 	%f5598, 0f3C0885E4, 0f3D2AAABB, %p1812;
	fma.rn.f32 	%f5599, %f5597, %f5593, %f5598;
	selp.f32 	%f5600, 0fBE2AAAA8, 0fBEFFFFFF, %p1812;
	fma.rn.f32 	%f5601, %f5599, %f5593, %f5600;
	fma.rn.f32 	%f5602, %f5601, %f5595, %f5594;
	and.b32  	%r7882, %r7880, 2;
	setp.eq.s32 	%p1813, %r7882, 0;
	mov.f32 	%f5603, 0f00000000;
	sub.f32 	%f5604, %f5603, %f5602;
	selp.f32 	%f6217, %f5602, %f5604, %p1813;
	ld.global.f32 	%f1398, [%rd2];
	setp.leu.f32 	%p1814, %f1398, %f6217;
	@%p1814 bra 	$L__BB4_1919;
	mul.f32 	%f5605, %f6217, 0f3F22F983;
	cvt.rni.s32.f32 	%r9096, %f5605;
	cvt.rn.f32.s32 	%f5606, %r9096;
	fma.rn.f32 	%f5607, %f5606, 0fBFC90FDA, %f6217;
	fma.rn.f32 	%f5608, %f5606, 0fB3A22168, %f5607;
	fma.rn.f32 	%f6216, %f5606, 0fA7C234C5, %f5608;
	abs.f32 	%f1400, %f6217;
	setp.ltu.f32 	%p1815, %f1400, 0f47CE4780;
	@%p1815 bra 	$L__BB4_1918;
	setp.neu.f32 	%p1816, %f1400, 0f7F800000;
	@%p1816 bra 	$L__BB4_1913;
	mov.f32 	%f5611, 0f00000000;
	mul.rn.f32 	%f6216, %f6217, %f5611;
	mov.b32 	%r9096, 0;
	bra.uni 	$L__BB4_1918;
$L__BB4_1913:
	mov.b32 	%r3027, %f6217;
	shl.b32 	%r7884, %r3027, 8;
	or.b32  	%r3028, %r7884, -2147483648;
	mov.b64 	%rd4141, 0;
	mov.b32 	%r9093, 0;
	mov.u64 	%rd4139, __cudart_i2opi_f;
	mov.u64 	%rd4140, %rd1;
$L__BB4_1914:
	.pragma "nounroll";
	ld.global.nc.u32 	%r7885, [%rd4139];
	mad.wide.u32 	%rd3362, %r7885, %r3028, %rd4141;
	shr.u64 	%rd4141, %rd3362, 32;
	st.local.u32 	[%rd4140], %rd3362;
	add.s32 	%r9093, %r9093, 1;
	add.s64 	%rd4140, %rd4140, 4;
	add.s64 	%rd4139, %rd4139, 4;
	setp.ne.s32 	%p1817, %r9093, 6;
	@%p1817 bra 	$L__BB4_1914;
	shr.u32 	%r7886, %r3027, 23;
	st.local.u32 	[%rd1+24], %rd4141;
	and.b32  	%r3031, %r7886, 31;
	and.b32  	%r7887, %r7886, 224;
	add.s32 	%r7888, %r7887, -128;
	shr.u32 	%r7889, %r7888, 5;
	mul.wide.u32 	%rd3363, %r7889, 4;
	sub.s64 	%rd1521, %rd1, %rd3363;
	ld.local.u32 	%r9094, [%rd1521+24];
	ld.local.u32 	%r9095, [%rd1521+20];
	setp.eq.s32 	%p1818, %r3031, 0;
	@%p1818 bra 	$L__BB4_1917;
	shf.l.wrap.b32 	%r9094, %r9095, %r9094, %r3031;
	ld.local.u32 	%r7890, [%rd1521+16];
	shf.l.wrap.b32 	%r9095, %r7890, %r9095, %r3031;
$L__BB4_1917:
	shr.u32 	%r7891, %r9094, 30;
	shf.l.wrap.b32 	%r7892, %r9095, %r9094, 2;
	shl.b32 	%r7893, %r9095, 2;
	shr.u32 	%r7894, %r7892, 31;
	add.s32 	%r7895, %r7894, %r7891;
	neg.s32 	%r7896, %r7895;
	setp.lt.s32 	%p1819, %r3027, 0;
	selp.b32 	%r9096, %r7896, %r7895, %p1819;
	xor.b32  	%r7897, %r7892, %r3027;
	shr.s32 	%r7898, %r7892, 31;
	xor.b32  	%r7899, %r7898, %r7892;
	xor.b32  	%r7900, %r7898, %r7893;
	cvt.u64.u32 	%rd3364, %r7899;
	shl.b64 	%rd3365, %rd3364, 32;
	cvt.u64.u32 	%rd3366, %r7900;
	or.b64  	%rd3367, %rd3365, %rd3366;
	cvt.rn.f64.s64 	%fd433, %rd3367;
	mul.f64 	%fd434, %fd433, 0d3BF921FB54442D19;
	cvt.rn.f32.f64 	%f5609, %fd434;
	neg.f32 	%f5610, %f5609;
	setp.lt.s32 	%p1820, %r7897, 0;
	selp.f32 	%f6216, %f5610, %f5609, %p1820;
$L__BB4_1918:
	add.s32 	%r7902, %r9096, 1;
	mul.rn.f32 	%f5612, %f6216, %f6216;
	and.b32  	%r7903, %r9096, 1;
	setp.eq.b32 	%p1821, %r7903, 1;
	selp.f32 	%f5613, %f6216, 0f3F800000, %p1821;
	fma.rn.f32 	%f5614, %f5612, %f5613, 0f00000000;
	fma.rn.f32 	%f5615, %f5612, 0f37CBAC00, 0fBAB607ED;
	selp.f32 	%f5616, 0fB94D4153, %f5615, %p1821;
	selp.f32 	%f5617, 0f3C0885E4, 0f3D2AAABB, %p1821;
	fma.rn.f32 	%f5618, %f5616, %f5612, %f5617;
	selp.f32 	%f5619, 0fBE2AAAA8, 0fBEFFFFFF, %p1821;
	fma.rn.f32 	%f5620, %f5618, %f5612, %f5619;
	fma.rn.f32 	%f5621, %f5620, %f5614, %f5613;
	and.b32  	%r7904, %r7902, 2;
	setp.eq.s32 	%p1822, %r7904, 0;
	mov.f32 	%f5622, 0f00000000;
	sub.f32 	%f5623, %f5622, %f5621;
	selp.f32 	%f6217, %f5621, %f5623, %p1822;
$L__BB4_1919:
	mul.f32 	%f5624, %f6217, 0f3F22F983;
	cvt.rni.s32.f32 	%r9100, %f5624;
	cvt.rn.f32.s32 	%f5625, %r9100;
	fma.rn.f32 	%f5626, %f5625, 0fBFC90FDA, %f6217;
	fma.rn.f32 	%f5627, %f5625, 0fB3A22168, %f5626;
	fma.rn.f32 	%f6218, %f5625, 0fA7C234C5, %f5627;
	abs.f32 	%f1407, %f6217;
	setp.ltu.f32 	%p1823, %f1407, 0f47CE4780;
	@%p1823 bra 	$L__BB4_1927;
	setp.neu.f32 	%p1824, %f1407, 0f7F800000;
	@%p1824 bra 	$L__BB4_1922;
	mov.f32 	%f5630, 0f00000000;
	mul.rn.f32 	%f6218, %f6217, %f5630;
	mov.b32 	%r9100, 0;
	bra.uni 	$L__BB4_1927;
$L__BB4_1922:
	mov.b32 	%r3041, %f6217;
	shl.b32 	%r7906, %r3041, 8;
	or.b32  	%r3042, %r7906, -2147483648;
	mov.b64 	%rd4144, 0;
	mov.b32 	%r9097, 0;
	mov.u64 	%rd4142, __cudart_i2opi_f;
	mov.u64 	%rd4143, %rd1;
$L__BB4_1923:
	.pragma "nounroll";
	ld.global.nc.u32 	%r7907, [%rd4142];
	mad.wide.u32 	%rd3370, %r7907, %r3042, %rd4144;
	shr.u64 	%rd4144, %rd3370, 32;
	st.local.u32 	[%rd4143], %rd3370;
	add.s32 	%r9097, %r9097, 1;
	add.s64 	%rd4143, %rd4143, 4;
	add.s64 	%rd4142, %rd4142, 4;
	setp.ne.s32 	%p1825, %r9097, 6;
	@%p1825 bra 	$L__BB4_1923;
	shr.u32 	%r7908, %r3041, 23;
	st.local.u32 	[%rd1+24], %rd4144;
	and.b32  	%r3045, %r7908, 31;
	and.b32  	%r7909, %r7908, 224;
	add.s32 	%r7910, %r7909, -128;
	shr.u32 	%r7911, %r7910, 5;
	mul.wide.u32 	%rd3371, %r7911, 4;
	sub.s64 	%rd1528, %rd1, %rd3371;
	ld.local.u32 	%r9098, [%rd1528+24];
	ld.local.u32 	%r9099, [%rd1528+20];
	setp.eq.s32 	%p1826, %r3045, 0;
	@%p1826 bra 	$L__BB4_1926;
	shf.l.wrap.b32 	%r9098, %r9099, %r9098, %r3045;
	ld.local.u32 	%r7912, [%rd1528+16];
	shf.l.wrap.b32 	%r9099, %r7912, %r9099, %r3045;
$L__BB4_1926:
	shr.u32 	%r7913, %r9098, 30;
	shf.l.wrap.b32 	%r7914, %r9099, %r9098, 2;
	shl.b32 	%r7915, %r9099, 2;
	shr.u32 	%r7916, %r7914, 31;
	add.s32 	%r7917, %r7916, %r7913;
	neg.s32 	%r7918, %r7917;
	setp.lt.s32 	%p1827, %r3041, 0;
	selp.b32 	%r9100, %r7918, %r7917, %p1827;
	xor.b32  	%r7919, %r7914, %r3041;
	shr.s32 	%r7920, %r7914, 31;
	xor.b32  	%r7921, %r7920, %r7914;
	xor.b32  	%r7922, %r7920, %r7915;
	cvt.u64.u32 	%rd3372, %r7921;
	shl.b64 	%rd3373, %rd3372, 32;
	cvt.u64.u32 	%rd3374, %r7922;
	or.b64  	%rd3375, %rd3373, %rd3374;
	cvt.rn.f64.s64 	%fd435, %rd3375;
	mul.f64 	%fd436, %fd435, 0d3BF921FB54442D19;
	cvt.rn.f32.f64 	%f5628, %fd436;
	neg.f32 	%f5629, %f5628;
	setp.lt.s32 	%p1828, %r7919, 0;
	selp.f32 	%f6218, %f5629, %f5628, %p1828;
$L__BB4_1927:
	mul.rn.f32 	%f5631, %f6218, %f6218;
	and.b32  	%r7924, %r9100, 1;
	setp.eq.b32 	%p1829, %r7924, 1;
	selp.f32 	%f5632, 0f3F800000, %f6218, %p1829;
	fma.rn.f32 	%f5633, %f5631, %f5632, 0f00000000;
	fma.rn.f32 	%f5634, %f5631, 0f37CBAC00, 0fBAB607ED;
	selp.f32 	%f5635, %f5634, 0fB94D4153, %p1829;
	selp.f32 	%f5636, 0f3D2AAABB, 0f3C0885E4, %p1829;
	fma.rn.f32 	%f5637, %f5635, %f5631, %f5636;
	selp.f32 	%f5638, 0fBEFFFFFF, 0fBE2AAAA8, %p1829;
	fma.rn.f32 	%f5639, %f5637, %f5631, %f5638;
	fma.rn.f32 	%f5640, %f5639, %f5633, %f5632;
	and.b32  	%r7925, %r9100, 2;
	setp.eq.s32 	%p1830, %r7925, 0;
	mov.f32 	%f5641, 0f00000000;
	sub.f32 	%f5642, %f5641, %f5640;
	selp.f32 	%f1411, %f5640, %f5642, %p1830;
	mul.f32 	%f5643, %f1411, 0f3F22F983;
	cvt.rni.s32.f32 	%r9104, %f5643;
	cvt.rn.f32.s32 	%f5644, %r9104;
	fma.rn.f32 	%f5645, %f5644, 0fBFC90FDA, %f1411;
	fma.rn.f32 	%f5646, %f5644, 0fB3A22168, %f5645;
	fma.rn.f32 	%f6219, %f5644, 0fA7C234C5, %f5646;
	abs.f32 	%f1413, %f1411;
	setp.ltu.f32 	%p1831, %f1413, 0f47CE4780;
	@%p1831 bra 	$L__BB4_1935;
	setp.neu.f32 	%p1832, %f1413, 0f7F800000;
	@%p1832 bra 	$L__BB4_1930;
	mov.f32 	%f5649, 0f00000000;
	mul.rn.f32 	%f6219, %f1411, %f5649;
	mov.b32 	%r9104, 0;
	bra.uni 	$L__BB4_1935;
$L__BB4_1930:
	mov.b32 	%r3055, %f1411;
	shl.b32 	%r7927, %r3055, 8;
	or.b32  	%r3056, %r7927, -2147483648;
	mov.b64 	%rd4147, 0;
	mov.b32 	%r9101, 0;
	mov.u64 	%rd4145, __cudart_i2opi_f;
	mov.u64 	%rd4146, %rd1;
$L__BB4_1931:
	.pragma "nounroll";
	ld.global.nc.u32 	%r7928, [%rd4145];
	mad.wide.u32 	%rd3378, %r7928, %r3056, %rd4147;
	shr.u64 	%rd4147, %rd3378, 32;
	st.local.u32 	[%rd4146], %rd3378;
	add.s32 	%r9101, %r9101, 1;
	add.s64 	%rd4146, %rd4146, 4;
	add.s64 	%rd4145, %rd4145, 4;
	setp.ne.s32 	%p1833, %r9101, 6;
	@%p1833 bra 	$L__BB4_1931;
	shr.u32 	%r7929, %r3055, 23;
	st.local.u32 	[%rd1+24], %rd4147;
	and.b32  	%r3059, %r7929, 31;
	and.b32  	%r7930, %r7929, 224;
	add.s32 	%r7931, %r7930, -128;
	shr.u32 	%r7932, %r7931, 5;
	mul.wide.u32 	%rd3379, %r7932, 4;
	sub.s64 	%rd1535, %rd1, %rd3379;
	ld.local.u32 	%r9102, [%rd1535+24];
	ld.local.u32 	%r9103, [%rd1535+20];
	setp.eq.s32 	%p1834, %r3059, 0;
	@%p1834 bra 	$L__BB4_1934;
	shf.l.wrap.b32 	%r9102, %r9103, %r9102, %r3059;
	ld.local.u32 	%r7933, [%rd1535+16];
	shf.l.wrap.b32 	%r9103, %r7933, %r9103, %r3059;
$L__BB4_1934:
	shr.u32 	%r7934, %r9102, 30;
	shf.l.wrap.b32 	%r7935, %r9103, %r9102, 2;
	shl.b32 	%r7936, %r9103, 2;
	shr.u32 	%r7937, %r7935, 31;
	add.s32 	%r7938, %r7937, %r7934;
	neg.s32 	%r7939, %r7938;
	setp.lt.s32 	%p1835, %r3055, 0;
	selp.b32 	%r9104, %r7939, %r7938, %p1835;
	xor.b32  	%r7940, %r7935, %r3055;
	shr.s32 	%r7941, %r7935, 31;
	xor.b32  	%r7942, %r7941, %r7935;
	xor.b32  	%r7943, %r7941, %r7936;
	cvt.u64.u32 	%rd3380, %r7942;
	shl.b64 	%rd3381, %rd3380, 32;
	cvt.u64.u32 	%rd3382, %r7943;
	or.b64  	%rd3383, %rd3381, %rd3382;
	cvt.rn.f64.s64 	%fd437, %rd3383;
	mul.f64 	%fd438, %fd437, 0d3BF921FB54442D19;
	cvt.rn.f32.f64 	%f5647, %fd438;
	neg.f32 	%f5648, %f5647;
	setp.lt.s32 	%p1836, %r7940, 0;
	selp.f32 	%f6219, %f5648, %f5647, %p1836;
$L__BB4_1935:
	mul.rn.f32 	%f5650, %f6219, %f6219;
	and.b32  	%r7945, %r9104, 1;
	setp.eq.b32 	%p1837, %r7945, 1;
	selp.f32 	%f5651, 0f3F800000, %f6219, %p1837;
	fma.rn.f32 	%f5652, %f5650, %f5651, 0f00000000;
	fma.rn.f32 	%f5653, %f5650, 0f37CBAC00, 0fBAB607ED;
	selp.f32 	%f5654, %f5653, 0fB94D4153, %p1837;
	selp.f32 	%f5655, 0f3D2AAABB, 0f3C0885E4, %p1837;
	fma.rn.f32 	%f5656, %f5654, %f5650, %f5655;
	selp.f32 	%f5657, 0fBEFFFFFF, 0fBE2AAAA8, %p1837;
	fma.rn.f32 	%f5658, %f5656, %f5650, %f5657;
	fma.rn.f32 	%f5659, %f5658, %f5652, %f5651;
	and.b32  	%r7946, %r9104, 2;
	setp.eq.s32 	%p1838, %r7946, 0;
	mov.f32 	%f5660, 0f00000000;
	sub.f32 	%f5661, %f5660, %f5659;
	selp.f32 	%f6221, %f5659, %f5661, %p1838;
	setp.leu.f32 	%p1839, %f1262, %f2;
	@%p1839 bra 	$L__BB4_1945;
	mul.f32 	%f5662, %f6221, 0f3F22F983;
	cvt.rni.s32.f32 	%r9108, %f5662;
	cvt.rn.f32.s32 	%f5663, %r9108;
	fma.rn.f32 	%f5664, %f5663, 0fBFC90FDA, %f6221;
	fma.rn.f32 	%f5665, %f5663, 0fB3A22168, %f5664;
	fma.rn.f32 	%f6220, %f5663, 0fA7C234C5, %f5665;
	abs.f32 	%f1419, %f6221;
	setp.ltu.f32 	%p1840, %f1419, 0f47CE4780;
	@%p1840 bra 	$L__BB4_1944;
	setp.neu.f32 	%p1841, %f1419, 0f7F800000;
	@%p1841 bra 	$L__BB4_1939;
	mov.f32 	%f5668, 0f00000000;
	mul.rn.f32 	%f6220, %f6221, %f5668;
	mov.b32 	%r9108, 0;
	bra.uni 	$L__BB4_1944;
$L__BB4_1939:
	mov.b32 	%r3069, %f6221;
	shl.b32 	%r7948, %r3069, 8;
	or.b32  	%r3070, %r7948, -2147483648;
	mov.b64 	%rd4150, 0;
	mov.b32 	%r9105, 0;
	mov.u64 	%rd4148, __cudart_i2opi_f;
	mov.u64 	%rd4149, %rd1;
$L__BB4_1940:
	.pragma "nounroll";
	ld.global.nc.u32 	%r7949, [%rd4148];
	mad.wide.u32 	%rd3386, %r7949, %r3070, %rd4150;
	shr.u64 	%rd4150, %rd3386, 32;
	st.local.u32 	[%rd4149], %rd3386;
	add.s32 	%r9105, %r9105, 1;
	add.s64 	%rd4149, %rd4149, 4;
	add.s64 	%rd4148, %rd4148, 4;
	setp.ne.s32 	%p1842, %r9105, 6;
	@%p1842 bra 	$L__BB4_1940;
	shr.u32 	%r7950, %r3069, 23;
	st.local.u32 	[%rd1+24], %rd4150;
	and.b32  	%r3073, %r7950, 31;
	and.b32  	%r7951, %r7950, 224;
	add.s32 	%r7952, %r7951, -128;
	shr.u32 	%r7953, %r7952, 5;
	mul.wide.u32 	%rd3387, %r7953, 4;
	sub.s64 	%rd1542, %rd1, %rd3387;
	ld.local.u32 	%r9106, [%rd1542+24];
	ld.local.u32 	%r9107, [%rd1542+20];
	setp.eq.s32 	%p1843, %r3073, 0;
	@%p1843 bra 	$L__BB4_1943;
	shf.l.wrap.b32 	%r9106, %r9107, %r9106, %r3073;
	ld.local.u32 	%r7954, [%rd1542+16];
	shf.l.wrap.b32 	%r9107, %r7954, %r9107, %r3073;
$L__BB4_1943:
	shr.u32 	%r7955, %r9106, 30;
	shf.l.wrap.b32 	%r7956, %r9107, %r9106, 2;
	shl.b32 	%r7957, %r9107, 2;
	shr.u32 	%r7958, %r7956, 31;
	add.s32 	%r7959, %r7958, %r7955;
	neg.s32 	%r7960, %r7959;
	setp.lt.s32 	%p1844, %r3069, 0;
	selp.b32 	%r9108, %r7960, %r7959, %p1844;
	xor.b32  	%r7961, %r7956, %r3069;
	shr.s32 	%r7962, %r7956, 31;
	xor.b32  	%r7963, %r7962, %r7956;
	xor.b32  	%r7964, %r7962, %r7957;
	cvt.u64.u32 	%rd3388, %r7963;
	shl.b64 	%rd3389, %rd3388, 32;
	cvt.u64.u32 	%rd3390, %r7964;
	or.b64  	%rd3391, %rd3389, %rd3390;
	cvt.rn.f64.s64 	%fd439, %rd3391;
	mul.f64 	%fd440, %fd439, 0d3BF921FB54442D19;
	cvt.rn.f32.f64 	%f5666, %fd440;
	neg.f32 	%f5667, %f5666;
	setp.lt.s32 	%p1845, %r7961, 0;
	selp.f32 	%f6220, %f5667, %f5666, %p1845;
$L__BB4_1944:
	add.s32 	%r7966, %r9108, 1;
	mul.rn.f32 	%f5669, %f6220, %f6220;
	and.b32  	%r7967, %r9108, 1;
	setp.eq.b32 	%p1846, %r7967, 1;
	selp.f32 	%f5670, %f6220, 0f3F800000, %p1846;
	fma.rn.f32 	%f5671, %f5669, %f5670, 0f00000000;
	fma.rn.f32 	%f5672, %f5669, 0f37CBAC00, 0fBAB607ED;
	selp.f32 	%f5673, 0fB94D4153, %f5672, %p1846;
	selp.f32 	%f5674, 0f3C0885E4, 0f3D2AAABB, %p1846;
	fma.rn.f32 	%f5675, %f5673, %f5669, %f5674;
	selp.f32 	%f5676, 0fBE2AAAA8, 0fBEFFFFFF, %p1846;
	fma.rn.f32 	%f5677, %f5675, %f5669, %f5676;
	fma.rn.f32 	%f5678, %f5677, %f5671, %f5670;
	and.b32  	%r7968, %r7966, 2;
	setp.eq.s32 	%p1847, %r7968, 0;
	mov.f32 	%f5679, 0f00000000;
	sub.f32 	%f5680, %f5679, %f5678;
	selp.f32 	%f6221, %f5678, %f5680, %p1847;
$L__BB4_1945:
	mul.f32 	%f5681, %f6221, 0f3F22F983;
	cvt.rni.s32.f32 	%r9112, %f5681;
	cvt.rn.f32.s32 	%f5682, %r9112;
	fma.rn.f32 	%f5683, %f5682, 0fBFC90FDA, %f6221;
	fma.rn.f32 	%f5684, %f5682, 0fB3A22168, %f5683;
	fma.rn.f32 	%f6222, %f5682, 0fA7C234C5, %f5684;
	abs.f32 	%f1426, %f6221;
	setp.ltu.f32 	%p1848, %f1426, 0f47CE4780;
	@%p1848 bra 	$L__BB4_1953;
	setp.neu.f32 	%p1849, %f1426, 0f7F800000;
	@%p1849 bra 	$L__BB4_1948;
	mov.f32 	%f5687, 0f00000000;
	mul.rn.f32 	%f6222, %f6221, %f5687;
	mov.b32 	%r9112, 0;
	bra.uni 	$L__BB4_1953;
$L__BB4_1948:
	mov.b32 	%r3083, %f6221;
	shl.b32 	%r7970, %r3083, 8;
	or.b32  	%r3084, %r7970, -2147483648;
	mov.b64 	%rd4153, 0;
	mov.b32 	%r9109, 0;
	mov.u64 	%rd4151, __cudart_i2opi_f;
	mov.u64 	%rd4152, %rd1;
$L__BB4_1949:
	.pragma "nounroll";
	ld.global.nc.u32 	%r7971, [%rd4151];
	mad.wide.u32 	%rd3394, %r7971, %r3084, %rd4153;
	shr.u64 	%rd4153, %rd3394, 32;
	st.local.u32 	[%rd4152], %rd3394;
	add.s32 	%r9109, %r9109, 1;
	add.s64 	%rd4152, %rd4152, 4;
	add.s64 	%rd4151, %rd4151, 4;
	setp.ne.s32 	%p1850, %r9109, 6;
	@%p1850 bra 	$L__BB4_1949;
	shr.u32 	%r7972, %r3083, 23;
	st.local.u32 	[%rd1+24], %rd4153;
	and.b32  	%r3087, %r7972, 31;
	and.b32  	%r7973, %r7972, 224;
	add.s32 	%r7974, %r7973, -128;
	shr.u32 	%r7975, %r7974, 5;
	mul.wide.u32 	%rd3395, %r7975, 4;
	sub.s64 	%rd1549, %rd1, %rd3395;
	ld.local.u32 	%r9110, [%rd1549+24];
	ld.local.u32 	%r9111, [%rd1549+20];
	setp.eq.s32 	%p1851, %r3087, 0;
	@%p1851 bra 	$L__BB4_1952;
	shf.l.wrap.b32 	%r9110, %r9111, %r9110, %r3087;
	ld.local.u32 	%r7976, [%rd1549+16];
	shf.l.wrap.b32 	%r9111, %r7976, %r9111, %r3087;
$L__BB4_1952:
	shr.u32 	%r7977, %r9110, 30;
	shf.l.wrap.b32 	%r7978, %r9111, %r9110, 2;
	shl.b32 	%r7979, %r9111, 2;
	shr.u32 	%r7980, %r7978, 31;
	add.s32 	%r7981, %r7980, %r7977;
	neg.s32 	%r7982, %r7981;
	setp.lt.s32 	%p1852, %r3083, 0;
	selp.b32 	%r9112, %r7982, %r7981, %p1852;
	xor.b32  	%r7983, %r7978, %r3083;
	shr.s32 	%r7984, %r7978, 31;
	xor.b32  	%r7985, %r7984, %r7978;
	xor.b32  	%r7986, %r7984, %r7979;
	cvt.u64.u32 	%rd3396, %r7985;
	shl.b64 	%rd3397, %rd3396, 32;
	cvt.u64.u32 	%rd3398, %r7986;
	or.b64  	%rd3399, %rd3397, %rd3398;
	cvt.rn.f64.s64 	%fd441, %rd3399;
	mul.f64 	%fd442, %fd441, 0d3BF921FB54442D19;
	cvt.rn.f32.f64 	%f5685, %fd442;
	neg.f32 	%f5686, %f5685;
	setp.lt.s32 	%p1853, %r7983, 0;
	selp.f32 	%f6222, %f5686, %f5685, %p1853;
$L__BB4_1953:
	mul.rn.f32 	%f5688, %f6222, %f6222;
	and.b32  	%r7988, %r9112, 1;
	setp.eq.b32 	%p1854, %r7988, 1;
	selp.f32 	%f5689, 0f3F800000, %f6222, %p1854;
	fma.rn.f32 	%f5690, %f5688, %f5689, 0f00000000;
	fma.rn.f32 	%f5691, %f5688, 0f37CBAC00, 0fBAB607ED;
	selp.f32 	%f5692, %f5691, 0fB94D4153, %p1854;
	selp.f32 	%f5693, 0f3D2AAABB, 0f3C0885E4, %p1854;
	fma.rn.f32 	%f5694, %f5692, %f5688, %f5693;
	selp.f32 	%f5695, 0fBEFFFFFF, 0fBE2AAAA8, %p1854;
	fma.rn.f32 	%f5696, %f5694, %f5688, %f5695;
	fma.rn.f32 	%f5697, %f5696, %f5690, %f5689;
	and.b32  	%r7989, %r9112, 2;
	setp.eq.s32 	%p1855, %r7989, 0;
	mov.f32 	%f5698, 0f00000000;
	sub.f32 	%f5699, %f5698, %f5697;
	selp.f32 	%f6224, %f5697, %f5699, %p1855;
	setp.leu.f32 	%p1856, %f1398, %f1262;
	@%p1856 bra 	$L__BB4_1963;
	mul.f32 	%f5700, %f6224, 0f3F22F983;
	cvt.rni.s32.f32 	%r9116, %f5700;
	cvt.rn.f32.s32 	%f5701, %r9116;
	fma.rn.f32 	%f5702, %f5701, 0fBFC90FDA, %f6224;
	fma.rn.f32 	%f5703, %f5701, 0fB3A22168, %f5702;
	fma.rn.f32 	%f6223, %f5701, 0fA7C234C5, %f5703;
	abs.f32 	%f1432, %f6224;
	setp.ltu.f32 	%p1857, %f1432, 0f47CE4780;
	@%p1857 bra 	$L__BB4_1962;
	setp.neu.f32 	%p1858, %f1432, 0f7F800000;
	@%p1858 bra 	$L__BB4_1957;
	mov.f32 	%f5706, 0f00000000;
	mul.rn.f32 	%f6223, %f6224, %f5706;
	mov.b32 	%r9116, 0;
	bra.uni 	$L__BB4_1962;
$L__BB4_1957:
	mov.b32 	%r3097, %f6224;
	shl.b32 	%r7991, %r3097, 8;
	or.b32  	%r3098, %r7991, -2147483648;
	mov.b64 	%rd4156, 0;
	mov.b32 	%r9113, 0;
	mov.u64 	%rd4154, __cudart_i2opi_f;
	mov.u64 	%rd4155, %rd1;
$L__BB4_1958:
	.pragma "nounroll";
	ld.global.nc.u32 	%r7992, [%rd4154];
	mad.wide.u32 	%rd3402, %r7992, %r3098, %rd4156;
	shr.u64 	%rd4156, %rd3402, 32;
	st.local.u32 	[%rd4155], %rd3402;
	add.s32 	%r9113, %r9113, 1;
	add.s64 	%rd4155, %rd4155, 4;
	add.s64 	%rd4154, %rd4154, 4;
	setp.ne.s32 	%p1859, %r9113, 6;
	@%p1859 bra 	$L__BB4_1958;
	shr.u32 	%r7993, %r3097, 23;
	st.local.u32 	[%rd1+24], %rd4156;
	and.b32  	%r3101, %r7993, 31;
	and.b32  	%r7994, %r7993, 224;
	add.s32 	%r7995, %r7994, -128;
	shr.u32 	%r7996, %r7995, 5;
	mul.wide.u32 	%rd3403, %r7996, 4;
	sub.s64 	%rd1556, %rd1, %rd3403;
	ld.local.u32 	%r9114, [%rd1556+24];
	ld.local.u32 	%r9115, [%rd1556+20];
	setp.eq.s32 	%p1860, %r3101, 0;
	@%p1860 bra 	$L__BB4_1961;
	shf.l.wrap.b32 	%r9114, %r9115, %r9114, %r3101;
	ld.local.u32 	%r7997, [%rd1556+16];
	shf.l.wrap.b32 	%r9115, %r7997, %r9115, %r3101;
$L__BB4_1961:
	shr.u32 	%r7998, %r9114, 30;
	shf.l.wrap.b32 	%r7999, %r9115, %r9114, 2;
	shl.b32 	%r8000, %r9115, 2;
	shr.u32 	%r8001, %r7999, 31;
	add.s32 	%r8002, %r8001, %r7998;
	neg.s32 	%r8003, %r8002;
	setp.lt.s32 	%p1861, %r3097, 0;
	selp.b32 	%r9116, %r8003, %r8002, %p1861;
	xor.b32  	%r8004, %r7999, %r3097;
	shr.s32 	%r8005, %r7999, 31;
	xor.b32  	%r8006, %r8005, %r7999;
	xor.b32  	%r8007, %r8005, %r8000;
	cvt.u64.u32 	%rd3404, %r8006;
	shl.b64 	%rd3405, %rd3404, 32;
	cvt.u64.u32 	%rd3406, %r8007;
	or.b64  	%rd3407, %rd3405, %rd3406;
	cvt.rn.f64.s64 	%fd443, %rd3407;
	mul.f64 	%fd444, %fd443, 0d3BF921FB54442D19;
	cvt.rn.f32.f64 	%f5704, %fd444;
	neg.f32 	%f5705, %f5704;
	setp.lt.s32 	%p1862, %r8004, 0;
	selp.f32 	%f6223, %f5705, %f5704, %p1862;
$L__BB4_1962:
	add.s32 	%r8009, %r9116, 1;
	mul.rn.f32 	%f5707, %f6223, %f6223;
	and.b32  	%r8010, %r9116, 1;
	setp.eq.b32 	%p1863, %r8010, 1;
	selp.f32 	%f5708, %f6223, 0f3F800000, %p1863;
	fma.rn.f32 	%f5709, %f5707, %f5708, 0f00000000;
	fma.rn.f32 	%f5710, %f5707, 0f37CBAC00, 0fBAB607ED;
	selp.f32 	%f5711, 0fB94D4153, %f5710, %p1863;
	selp.f32 	%f5712, 0f3C0885E4, 0f3D2AAABB, %p1863;
	fma.rn.f32 	%f5713, %f5711, %f5707, %f5712;
	selp.f32 	%f5714, 0fBE2AAAA8, 0fBEFFFFFF, %p1863;
	fma.rn.f32 	%f5715, %f5713, %f5707, %f5714;
	fma.rn.f32 	%f5716, %f5715, %f5709, %f5708;
	and.b32  	%r8011, %r8009, 2;
	setp.eq.s32 	%p1864, %r8011, 0;
	mov.f32 	%f5717, 0f00000000;
	sub.f32 	%f5718, %f5717, %f5716;
	selp.f32 	%f6224, %f5716, %f5718, %p1864;
$L__BB4_1963:
	mul.f32 	%f5719, %f6224, 0f3F22F983;
	cvt.rni.s32.f32 	%r9120, %f5719;
	cvt.rn.f32.s32 	%f5720, %r9120;
	fma.rn.f32 	%f5721, %f5720, 0fBFC90FDA, %f6224;
	fma.rn.f32 	%f5722, %f5720, 0fB3A22168, %f5721;
	fma.rn.f32 	%f6225, %f5720, 0fA7C234C5, %f5722;
	abs.f32 	%f1439, %f6224;
	setp.ltu.f32 	%p1865, %f1439, 0f47CE4780;
	@%p1865 bra 	$L__BB4_1971;
	setp.neu.f32 	%p1866, %f1439, 0f7F800000;
	@%p1866 bra 	$L__BB4_1966;
	mov.f32 	%f5725, 0f00000000;
	mul.rn.f32 	%f6225, %f6224, %f5725;
	mov.b32 	%r9120, 0;
	bra.uni 	$L__BB4_1971;
$L__BB4_1966:
	mov.b32 	%r3111, %f6224;
	shl.b32 	%r8013, %r3111, 8;
	or.b32  	%r3112, %r8013, -2147483648;
	mov.b64 	%rd4159, 0;
	mov.b32 	%r9117, 0;
	mov.u64 	%rd4157, __cudart_i2opi_f;
	mov.u64 	%rd4158, %rd1;
$L__BB4_1967:
	.pragma "nounroll";
	ld.global.nc.u32 	%r8014, [%rd4157];
	mad.wide.u32 	%rd3410, %r8014, %r3112, %rd4159;
	shr.u64 	%rd4159, %rd3410, 32;
	st.local.u32 	[%rd4158], %rd3410;
	add.s32 	%r9117, %r9117, 1;
	add.s64 	%rd4158, %rd4158, 4;
	add.s64 	%rd4157, %rd4157, 4;
	setp.ne.s32 	%p1867, %r9117, 6;
	@%p1867 bra 	$L__BB4_1967;
	shr.u32 	%r8015, %r3111, 23;
	st.local.u32 	[%rd1+24], %rd4159;
	and.b32  	%r3115, %r8015, 31;
	and.b32  	%r8016, %r8015, 224;
	add.s32 	%r8017, %r8016, -128;
	shr.u32 	%r8018, %r8017, 5;
	mul.wide.u32 	%rd3411, %r8018, 4;
	sub.s64 	%rd1563, %rd1, %rd3411;
	ld.local.u32 	%r9118, [%rd1563+24];
	ld.local.u32 	%r9119, [%rd1563+20];
	setp.eq.s32 	%p1868, %r3115, 0;
	@%p1868 bra 	$L__BB4_1970;
	shf.l.wrap.b32 	%r9118, %r9119, %r9118, %r3115;
	ld.local.u32 	%r8019, [%rd1563+16];
	shf.l.wrap.b32 	%r9119, %r8019, %r9119, %r3115;
$L__BB4_1970:
	shr.u32 	%r8020, %r9118, 30;
	shf.l.wrap.b32 	%r8021, %r9119, %r9118, 2;
	shl.b32 	%r8022, %r9119, 2;
	shr.u32 	%r8023, %r8021, 31;
	add.s32 	%r8024, %r8023, %r8020;
	neg.s32 	%r8025, %r8024;
	setp.lt.s32 	%p1869, %r3111, 0;
	selp.b32 	%r9120, %r8025, %r8024, %p1869;
	xor.b32  	%r8026, %r8021, %r3111;
	shr.s32 	%r8027, %r8021, 31;
	xor.b32  	%r8028, %r8027, %r8021;
	xor.b32  	%r8029, %r8027, %r8022;
	cvt.u64.u32 	%rd3412, %r8028;
	shl.b64 	%rd3413, %rd3412, 32;
	cvt.u64.u32 	%rd3414, %r8029;
	or.b64  	%rd3415, %rd3413, %rd3414;
	cvt.rn.f64.s64 	%fd445, %rd3415;
	mul.f64 	%fd446, %fd445, 0d3BF921FB54442D19;
	cvt.rn.f32.f64 	%f5723, %fd446;
	neg.f32 	%f5724, %f5723;
	setp.lt.s32 	%p1870, %r8026, 0;
	selp.f32 	%f6225, %f5724, %f5723, %p1870;
$L__BB4_1971:
	add.s32 	%r8031, %r9120, 1;
	mul.rn.f32 	%f5726, %f6225, %f6225;
	and.b32  	%r8032, %r9120, 1;
	setp.eq.b32 	%p1871, %r8032, 1;
	selp.f32 	%f5727, %f6225, 0f3F800000, %p1871;
	fma.rn.f32 	%f5728, %f5726, %f5727, 0f00000000;
	fma.rn.f32 	%f5729, %f5726, 0f37CBAC00, 0fBAB607ED;
	selp.f32 	%f5730, 0fB94D4153, %f5729, %p1871;
	selp.f32 	%f5731, 0f3C0885E4, 0f3D2AAABB, %p1871;
	fma.rn.f32 	%f5732, %f5730, %f5726, %f5731;
	selp.f32 	%f5733, 0fBE2AAAA8, 0fBEFFFFFF, %p1871;
	fma.rn.f32 	%f5734, %f5732, %f5726, %f5733;
	fma.rn.f32 	%f5735, %f5734, %f5728, %f5727;
	and.b32  	%r8033, %r8031, 2;
	setp.eq.s32 	%p1872, %r8033, 0;
	mov.f32 	%f5736, 0f00000000;
	sub.f32 	%f5737, %f5736, %f5735;
	selp.f32 	%f1443, %f5735, %f5737, %p1872;
	mul.f32 	%f5738, %f1443, 0f3F22F983;
	cvt.rni.s32.f32 	%r9124, %f5738;
	cvt.rn.f32.s32 	%f5739, %r9124;
	fma.rn.f32 	%f5740, %f5739, 0fBFC90FDA, %f1443;
	fma.rn.f32 	%f5741, %f5739, 0fB3A22168, %f5740;
	fma.rn.f32 	%f6226, %f5739, 0fA7C234C5, %f5741;
	abs.f32 	%f1445, %f1443;
	setp.ltu.f32 	%p1873, %f1445, 0f47CE4780;
	@%p1873 bra 	$L__BB4_1979;
	setp.neu.f32 	%p1874, %f1445, 0f7F800000;
	@%p1874 bra 	$L__BB4_1974;
	mov.f32 	%f5744, 0f00000000;
	mul.rn.f32 	%f6226, %f1443, %f5744;
	mov.b32 	%r9124, 0;
	bra.uni 	$L__BB4_1979;
$L__BB4_1974:
	mov.b32 	%r3125, %f1443;
	shl.b32 	%r8035, %r3125, 8;
	or.b32  	%r3126, %r8035, -2147483648;
	mov.b64 	%rd4162, 0;
	mov.b32 	%r9121, 0;
	mov.u64 	%rd4160, __cudart_i2opi_f;
	mov.u64 	%rd4161, %rd1;
$L__BB4_1975:
	.pragma "nounroll";
	ld.global.nc.u32 	%r8036, [%rd4160];
	mad.wide.u32 	%rd3418, %r8036, %r3126, %rd4162;
	shr.u64 	%rd4162, %rd3418, 32;
	st.local.u32 	[%rd4161], %rd3418;
	add.s32 	%r9121, %r9121, 1;
	add.s64 	%rd4161, %rd4161, 4;
	add.s64 	%rd4160, %rd4160, 4;
	setp.ne.s32 	%p1875, %r9121, 6;
	@%p1875 bra 	$L__BB4_1975;
	shr.u32 	%r8037, %r3125, 23;
	st.local.u32 	[%rd1+24], %rd4162;
	and.b32  	%r3129, %r8037, 31;
	and.b32  	%r8038, %r8037, 224;
	add.s32 	%r8039, %r8038, -128;
	shr.u32 	%r8040, %r8039, 5;
	mul.wide.u32 	%rd3419, %r8040, 4;
	sub.s64 	%rd1570, %rd1, %rd3419;
	ld.local.u32 	%r9122, [%rd1570+24];
	ld.local.u32 	%r9123, [%rd1570+20];
	setp.eq.s32 	%p1876, %r3129, 0;
	@%p1876 bra 	$L__BB4_1978;
	shf.l.wrap.b32 	%r9122, %r9123, %r9122, %r3129;
	ld.local.u32 	%r8041, [%rd1570+16];
	shf.l.wrap.b32 	%r9123, %r8041, %r9123, %r3129;
$L__BB4_1978:
	shr.u32 	%r8042, %r9122, 30;
	shf.l.wrap.b32 	%r8043, %r9123, %r9122, 2;
	shl.b32 	%r8044, %r9123, 2;
	shr.u32 	%r8045, %r8043, 31;
	add.s32 	%r8046, %r8045, %r8042;
	neg.s32 	%r8047, %r8046;
	setp.lt.s32 	%p1877, %r3125, 0;
	selp.b32 	%r9124, %r8047, %r8046, %p1877;
	xor.b32  	%r8048, %r8043, %r3125;
	shr.s32 	%r8049, %r8043, 31;
	xor.b32  	%r8050, %r8049, %r8043;
	xor.b32  	%r8051, %r8049, %r8044;
	cvt.u64.u32 	%rd3420, %r8050;
	shl.b64 	%rd3421, %rd3420, 32;
	cvt.u64.u32 	%rd3422, %r8051;
	or.b64  	%rd3423, %rd3421, %rd3422;
	cvt.rn.f64.s64 	%fd447, %rd3423;
	mul.f64 	%fd448, %fd447, 0d3BF921FB54442D19;
	cvt.rn.f32.f64 	%f5742, %fd448;
	neg.f32 	%f5743, %f5742;
	setp.lt.s32 	%p1878, %r8048, 0;
	selp.f32 	%f6226, %f5743, %f5742, %p1878;
$L__BB4_1979:
	add.s32 	%r8053, %r9124, 1;
	mul.rn.f32 	%f5745, %f6226, %f6226;
	and.b32  	%r8054, %r9124, 1;
	setp.eq.b32 	%p1879, %r8054, 1;
	selp.f32 	%f5746, %f6226, 0f3F800000, %p1879;
	fma.rn.f32 	%f5747, %f5745, %f5746, 0f00000000;
	fma.rn.f32 	%f5748, %f5745, 0f37CBAC00, 0fBAB607ED;
	selp.f32 	%f5749, 0fB94D4153, %f5748, %p1879;
	selp.f32 	%f5750, 0f3C0885E4, 0f3D2AAABB, %p1879;
	fma.rn.f32 	%f5751, %f5749, %f5745, %f5750;
	selp.f32 	%f5752, 0fBE2AAAA8, 0fBEFFFFFF, %p1879;
	fma.rn.f32 	%f5753, %f5751, %f5745, %f5752;
	fma.rn.f32 	%f5754, %f5753, %f5747, %f5746;
	and.b32  	%r8055, %r8053, 2;
	setp.eq.s32 	%p1880, %r8055, 0;
	mov.f32 	%f5755, 0f00000000;
	sub.f32 	%f5756, %f5755, %f5754;
	selp.f32 	%f6228, %f5754, %f5756, %p1880;
	setp.leu.f32 	%p1881, %f1398, %f2;
	@%p1881 bra 	$L__BB4_1989;
	mul.f32 	%f5757, %f6228, 0f3F22F983;
	cvt.rni.s32.f32 	%r9128, %f5757;
	cvt.rn.f32.s32 	%f5758, %r9128;
	fma.rn.f32 	%f5759, %f5758, 0fBFC90FDA, %f6228;
	fma.rn.f32 	%f5760, %f5758, 0fB3A22168, %f5759;
	fma.rn.f32 	%f6227, %f5758, 0fA7C234C5, %f5760;
	abs.f32 	%f1451, %f6228;
	setp.ltu.f32 	%p1882, %f1451, 0f47CE4780;
	@%p1882 bra 	$L__BB4_1988;
	setp.neu.f32 	%p1883, %f1451, 0f7F800000;
	@%p1883 bra 	$L__BB4_1983;
	mov.f32 	%f5763, 0f00000000;
	mul.rn.f32 	%f6227, %f6228, %f5763;
	mov.b32 	%r9128, 0;
	bra.uni 	$L__BB4_1988;
$L__BB4_1983:
	mov.b32 	%r3139, %f6228;
	shl.b32 	%r8057, %r3139, 8;
	or.b32  	%r3140, %r8057, -2147483648;
	mov.b64 	%rd4165, 0;
	mov.b32 	%r9125, 0;
	mov.u64 	%rd4163, __cudart_i2opi_f;
	mov.u64 	%rd4164, %rd1;
$L__BB4_1984:
	.pragma "nounroll";
	ld.global.nc.u32 	%r8058, [%rd4163];
	mad.wide.u32 	%rd3426, %r8058, %r3140, %rd4165;
	shr.u64 	%rd4165, %rd3426, 32;
	st.local.u32 	[%rd4164], %rd3426;
	add.s32 	%r9125, %r9125, 1;
	add.s64 	%rd4164, %rd4164, 4;
	add.s64 	%rd4163, %rd4163, 4;
	setp.ne.s32 	%p1884, %r9125, 6;
	@%p1884 bra 	$L__BB4_1984;
	shr.u32 	%r8059, %r3139, 23;
	st.local.u32 	[%rd1+24], %rd4165;
	and.b32  	%r3143, %r8059, 31;
	and.b32  	%r8060, %r8059, 224;
	add.s32 	%r8061, %r8060, -128;
	shr.u32 	%r8062, %r8061, 5;
	mul.wide.u32 	%rd3427, %r8062, 4;
	sub.s64 	%rd1577, %rd1, %rd3427;
	ld.local.u32 	%r9126, [%rd1577+24];
	ld.local.u32 	%r9127, [%rd1577+20];
	setp.eq.s32 	%p1885, %r3143, 0;
	@%p1885 bra 	$L__BB4_1987;
	shf.l.wrap.b32 	%r9126, %r9127, %r9126, %r3143;
	ld.local.u32 	%r8063, [%rd1577+16];
	shf.l.wrap.b32 	%r9127, %r8063, %r9127, %r3143;
$L__BB4_1987:
	shr.u32 	%r8064, %r9126, 30;
	shf.l.wrap.b32 	%r8065, %r9127, %r9126, 2;
	shl.b32 	%r8066, %r9127, 2;
	shr.u32 	%r8067, %r8065, 31;
	add.s32 	%r8068, %r8067, %r8064;
	neg.s32 	%r8069, %r8068;
	setp.lt.s32 	%p1886, %r3139, 0;
	selp.b32 	%r9128, %r8069, %r8068, %p1886;
	xor.b32  	%r8070, %r8065, %r3139;
	shr.s32 	%r8071, %r8065, 31;
	xor.b32  	%r8072, %r8071, %r8065;
	xor.b32  	%r8073, %r8071, %r8066;
	cvt.u64.u32 	%rd3428, %r8072;
	shl.b64 	%rd3429, %rd3428, 32;
	cvt.u64.u32 	%rd3430, %r8073;
	or.b64  	%rd3431, %rd3429, %rd3430;
	cvt.rn.f64.s64 	%fd449, %rd3431;
	mul.f64 	%fd450, %fd449, 0d3BF921FB54442D19;
	cvt.rn.f32.f64 	%f5761, %fd450;
	neg.f32 	%f5762, %f5761;
	setp.lt.s32 	%p1887, %r8070, 0;
	selp.f32 	%f6227, %f5762, %f5761, %p1887;
$L__BB4_1988:
	add.s32 	%r8075, %r9128, 1;
	mul.rn.f32 	%f5764, %f6227, %f6227;
	and.b32  	%r8076, %r9128, 1;
	setp.eq.b32 	%p1888, %r8076, 1;
	selp.f32 	%f5765, %f6227, 0f3F800000, %p1888;
	fma.rn.f32 	%f5766, %f5764, %f5765, 0f00000000;
	fma.rn.f32 	%f5767, %f5764, 0f37CBAC00, 0fBAB607ED;
	selp.f32 	%f5768, 0fB94D4153, %f5767, %p1888;
	selp.f32 	%f5769, 0f3C0885E4, 0f3D2AAABB, %p1888;
	fma.rn.f32 	%f5770, %f5768, %f5764, %f5769;
	selp.f32 	%f5771, 0fBE2AAAA8, 0fBEFFFFFF, %p1888;
	fma.rn.f32 	%f5772, %f5770, %f5764, %f5771;
	fma.rn.f32 	%f5773, %f5772, %f5766, %f5765;
	and.b32  	%r8077, %r8075, 2;
	setp.eq.s32 	%p1889, %r8077, 0;
	mov.f32 	%f5774, 0f00000000;
	sub.f32 	%f5775, %f5774, %f5773;
	selp.f32 	%f6228, %f5773, %f5775, %p1889;
$L__BB4_1989:
	mul.f32 	%f5776, %f6228, 0f3F22F983;
	cvt.rni.s32.f32 	%r9132, %f5776;
	cvt.rn.f32.s32 	%f5777, %r9132;
	fma.rn.f32 	%f5778, %f5777, 0fBFC90FDA, %f6228;
	fma.rn.f32 	%f5779, %f5777, 0fB3A22168, %f5778;
	fma.rn.f32 	%f6229, %f5777, 0fA7C234C5, %f5779;
	abs.f32 	%f1458, %f6228;
	setp.ltu.f32 	%p1890, %f1458, 0f47CE4780;
	@%p1890 bra 	$L__BB4_1997;
	setp.neu.f32 	%p1891, %f1458, 0f7F800000;
	@%p1891 bra 	$L__BB4_1992;
	mov.f32 	%f5782, 0f00000000;
	mul.rn.f32 	%f6229, %f6228, %f5782;
	mov.b32 	%r9132, 0;
	bra.uni 	$L__BB4_1997;
$L__BB4_1992:
	mov.b32 	%r3153, %f6228;
	shl.b32 	%r8079, %r3153, 8;
	or.b32  	%r3154, %r8079, -2147483648;
	mov.b64 	%rd4168, 0;
	mov.b32 	%r9129, 0;
	mov.u64 	%rd4166, __cudart_i2opi_f;
	mov.u64 	%rd4167, %rd1;
$L__BB4_1993:
	.pragma "nounroll";
	ld.global.nc.u32 	%r8080, [%rd4166];
	mad.wide.u32 	%rd3434, %r8080, %r3154, %rd4168;
	shr.u64 	%rd4168, %rd3434, 32;
	st.local.u32 	[%rd4167], %rd3434;
	add.s32 	%r9129, %r9129, 1;
	add.s64 	%rd4167, %rd4167, 4;
	add.s64 	%rd4166, %rd4166, 4;
	setp.ne.s32 	%p1892, %r9129, 6;
	@%p1892 bra 	$L__BB4_1993;
	shr.u32 	%r8081, %r3153, 23;
	st.local.u32 	[%rd1+24], %rd4168;
	and.b32  	%r3157, %r8081, 31;
	and.b32  	%r8082, %r8081, 224;
	add.s32 	%r8083, %r8082, -128;
	shr.u32 	%r8084, %r8083, 5;
	mul.wide.u32 	%rd3435, %r8084, 4;
	sub.s64 	%rd1584, %rd1, %rd3435;
	ld.local.u32 	%r9130, [%rd1584+24];
	ld.local.u32 	%r9131, [%rd1584+20];
	setp.eq.s32 	%p1893, %r3157, 0;
	@%p1893 bra 	$L__BB4_1996;
	shf.l.wrap.b32 	%r9130, %r9131, %r9130, %r3157;
	ld.local.u32 	%r8085, [%rd1584+16];
	shf.l.wrap.b32 	%r9131, %r8085, %r9131, %r3157;
$L__BB4_1996:
	shr.u32 	%r8086, %r9130, 30;
	shf.l.wrap.b32 	%r8087, %r9131, %r9130, 2;
	shl.b32 	%r8088, %r9131, 2;
	shr.u32 	%r8089, %r8087, 31;
	add.s32 	%r8090, %r8089, %r8086;
	neg.s32 	%r8091, %r8090;
	setp.lt.s32 	%p1894, %r3153, 0;
	selp.b32 	%r9132, %r8091, %r8090, %p1894;
	xor.b32  	%r8092, %r8087, %r3153;
	shr.s32 	%r8093, %r8087, 31;
	xor.b32  	%r8094, %r8093, %r8087;
	xor.b32  	%r8095, %r8093, %r8088;
	cvt.u64.u32 	%rd3436, %r8094;
	shl.b64 	%rd3437, %rd3436, 32;
	cvt.u64.u32 	%rd3438, %r8095;
	or.b64  	%rd3439, %rd3437, %rd3438;
	cvt.rn.f64.s64 	%fd451, %rd3439;
	mul.f64 	%fd452, %fd451, 0d3BF921FB54442D19;
	cvt.rn.f32.f64 	%f5780, %fd452;
	neg.f32 	%f5781, %f5780;
	setp.lt.s32 	%p1895, %r8092, 0;
	selp.f32 	%f6229, %f5781, %f5780, %p1895;
$L__BB4_1997:
	mul.rn.f32 	%f5783, %f6229, %f6229;
	and.b32  	%r8097, %r9132, 1;
	setp.eq.b32 	%p1896, %r8097, 1;
	selp.f32 	%f5784, 0f3F800000, %f6229, %p1896;
	fma.rn.f32 	%f5785, %f5783, %f5784, 0f00000000;
	fma.rn.f32 	%f5786, %f5783, 0f37CBAC00, 0fBAB607ED;
	selp.f32 	%f5787, %f5786, 0fB94D4153, %p1896;
	selp.f32 	%f5788, 0f3D2AAABB, 0f3C0885E4, %p1896;
	fma.rn.f32 	%f5789, %f5787, %f5783, %f5788;
	selp.f32 	%f5790, 0fBEFFFFFF, 0fBE2AAAA8, %p1896;
	fma.rn.f32 	%f5791, %f5789, %f5783, %f5790;
	fma.rn.f32 	%f5792, %f5791, %f5785, %f5784;
	and.b32  	%r8098, %r9132, 2;
	setp.eq.s32 	%p1897, %r8098, 0;
	mov.f32 	%f5793, 0f00000000;
	sub.f32 	%f5794, %f5793, %f5792;
	selp.f32 	%f1462, %f5792, %f5794, %p1897;
	mul.f32 	%f5795, %f1462, 0f3F22F983;
	cvt.rni.s32.f32 	%r9136, %f5795;
	cvt.rn.f32.s32 	%f5796, %r9136;
	fma.rn.f32 	%f5797, %f5796, 0fBFC90FDA, %f1462;
	fma.rn.f32 	%f5798, %f5796, 0fB3A22168, %f5797;
	fma.rn.f32 	%f6230, %f5796, 0fA7C234C5, %f5798;
	abs.f32 	%f1464, %f1462;
	setp.ltu.f32 	%p1898, %f1464, 0f47CE4780;
	@%p1898 bra 	$L__BB4_2005;
	setp.neu.f32 	%p1899, %f1464, 0f7F800000;
	@%p1899 bra 	$L__BB4_2000;
	mov.f32 	%f5801, 0f00000000;
	mul.rn.f32 	%f6230, %f1462, %f5801;
	mov.b32 	%r9136, 0;
	bra.uni 	$L__BB4_2005;
$L__BB4_2000:
	mov.b32 	%r3167, %f1462;
	shl.b32 	%r8100, %r3167, 8;
	or.b32  	%r3168, %r8100, -2147483648;
	mov.b64 	%rd4171, 0;
	mov.b32 	%r9133, 0;
	mov.u64 	%rd4169, __cudart_i2opi_f;
	mov.u64 	%rd4170, %rd1;
$L__BB4_2001:
	.pragma "nounroll";
	ld.global.nc.u32 	%r8101, [%rd4169];
	mad.wide.u32 	%rd3442, %r8101, %r3168, %rd4171;
	shr.u64 	%rd4171, %rd3442, 32;
	st.local.u32 	[%rd4170], %rd3442;
	add.s32 	%r9133, %r9133, 1;
	add.s64 	%rd4170, %rd4170, 4;
	add.s64 	%rd4169, %rd4169, 4;
	setp.ne.s32 	%p1900, %r9133, 6;
	@%p1900 bra 	$L__BB4_2001;
	shr.u32 	%r8102, %r3167, 23;
	st.local.u32 	[%rd1+24], %rd4171;
	and.b32  	%r3171, %r8102, 31;
	and.b32  	%r8103, %r8102, 224;
	add.s32 	%r8104, %r8103, -128;
	shr.u32 	%r8105, %r8104, 5;
	mul.wide.u32 	%rd3443, %r8105, 4;
	sub.s64 	%rd1591, %rd1, %rd3443;
	ld.local.u32 	%r9134, [%rd1591+24];
	ld.local.u32 	%r9135, [%rd1591+20];
	setp.eq.s32 	%p1901, %r3171, 0;
	@%p1901 bra 	$L__BB4_2004;
	shf.l.wrap.b32 	%r9134, %r9135, %r9134, %r3171;
	ld.local.u32 	%r8106, [%rd1591+16];
	shf.l.wrap.b32 	%r9135, %r8106, %r9135, %r3171;
$L__BB4_2004:
	shr.u32 	%r8107, %r9134, 30;
	shf.l.wrap.b32 	%r8108, %r9135, %r9134, 2;
	shl.b32 	%r8109, %r9135, 2;
	shr.u32 	%r8110, %r8108, 31;
	add.s32 	%r8111, %r8110, %r8107;
	neg.s32 	%r8112, %r8111;
	setp.lt.s32 	%p1902, %r3167, 0;
	selp.b32 	%r9136, %r8112, %r8111, %p1902;
	xor.b32  	%r8113, %r8108, %r3167;
	shr.s32 	%r8114, %r8108, 31;
	xor.b32  	%r8115, %r8114, %r8108;
	xor.b32  	%r8116, %r8114, %r8109;
	cvt.u64.u32 	%rd3444, %r8115;
	shl.b64 	%rd3445, %rd3444, 32;
	cvt.u64.u32 	%rd3446, %r8116;
	or.b64  	%rd3447, %rd3445, %rd3446;
	cvt.rn.f64.s64 	%fd453, %rd3447;
	mul.f64 	%fd454, %fd453, 0d3BF921FB54442D19;
	cvt.rn.f32.f64 	%f5799, %fd454;
	neg.f32 	%f5800, %f5799;
	setp.lt.s32 	%p1903, %r8113, 0;
	selp.f32 	%f6230, %f5800, %f5799, %p1903;
$L__BB4_2005:
	add.s32 	%r8118, %r9136, 1;
	mul.rn.f32 	%f5802, %f6230, %f6230;
	and.b32  	%r8119, %r9136, 1;
	setp.eq.b32 	%p1904, %r8119, 1;
	selp.f32 	%f5803, %f6230, 0f3F800000, %p1904;
	fma.rn.f32 	%f5804, %f5802, %f5803, 0f00000000;
	fma.rn.f32 	%f5805, %f5802, 0f37CBAC00, 0fBAB607ED;
	selp.f32 	%f5806, 0fB94D4153, %f5805, %p1904;
	selp.f32 	%f5807, 0f3C0885E4, 0f3D2AAABB, %p1904;
	fma.rn.f32 	%f5808, %f5806, %f5802, %f5807;
	selp.f32 	%f5809, 0fBE2AAAA8, 0fBEFFFFFF, %p1904;
	fma.rn.f32 	%f5810, %f5808, %f5802, %f5809;
	fma.rn.f32 	%f5811, %f5810, %f5804, %f5803;
	and.b32  	%r8120, %r8118, 2;
	setp.eq.s32 	%p1905, %r8120, 0;
	mov.f32 	%f5812, 0f00000000;
	sub.f32 	%f5813, %f5812, %f5811;
	selp.f32 	%f1468, %f5811, %f5813, %p1905;
	mul.f32 	%f5814, %f1468, 0f3F22F983;
	cvt.rni.s32.f32 	%r9140, %f5814;
	cvt.rn.f32.s32 	%f5815, %r9140;
	fma.rn.f32 	%f5816, %f5815, 0fBFC90FDA, %f1468;
	fma.rn.f32 	%f5817, %f5815, 0fB3A22168, %f5816;
	fma.rn.f32 	%f6231, %f5815, 0fA7C234C5, %f5817;
	abs.f32 	%f1470, %f1468;
	setp.ltu.f32 	%p1906, %f1470, 0f47CE4780;
	@%p1906 bra 	$L__BB4_2013;
	setp.neu.f32 	%p1907, %f1470, 0f7F800000;
	@%p1907 bra 	$L__BB4_2008;
	mov.f32 	%f5820, 0f00000000;
	mul.rn.f32 	%f6231, %f1468, %f5820;
	mov.b32 	%r9140, 0;
	bra.uni 	$L__BB4_2013;
$L__BB4_2008:
	mov.b32 	%r3181, %f1468;
	shl.b32 	%r8122, %r3181, 8;
	or.b32  	%r3182, %r8122, -2147483648;
	mov.b64 	%rd4174, 0;
	mov.b32 	%r9137, 0;
	mov.u64 	%rd4172, __cudart_i2opi_f;
	mov.u64 	%rd4173, %rd1;
$L__BB4_2009:
	.pragma "nounroll";
	ld.global.nc.u32 	%r8123, [%rd4172];
	mad.wide.u32 	%rd3450, %r8123, %r3182, %rd4174;
	shr.u64 	%rd4174, %rd3450, 32;
	st.local.u32 	[%rd4173], %rd3450;
	add.s32 	%r9137, %r9137, 1;
	add.s64 	%rd4173, %rd4173, 4;
	add.s64 	%rd4172, %rd4172, 4;
	setp.ne.s32 	%p1908, %r9137, 6;
	@%p1908 bra 	$L__BB4_2009;
	shr.u32 	%r8124, %r3181, 23;
	st.local.u32 	[%rd1+24], %rd4174;
	and.b32  	%r3185, %r8124, 31;
	and.b32  	%r8125, %r8124, 224;
	add.s32 	%r8126, %r8125, -128;
	shr.u32 	%r8127, %r8126, 5;
	mul.wide.u32 	%rd3451, %r8127, 4;
	sub.s64 	%rd1598, %rd1, %rd3451;
	ld.local.u32 	%r9138, [%rd1598+24];
	ld.local.u32 	%r9139, [%rd1598+20];
	setp.eq.s32 	%p1909, %r3185, 0;
	@%p1909 bra 	$L__BB4_2012;
	shf.l.wrap.b32 	%r9138, %r9139, %r9138, %r3185;
	ld.local.u32 	%r8128, [%rd1598+16];
	shf.l.wrap.b32 	%r9139, %r8128, %r9139, %r3185;
$L__BB4_2012:
	shr.u32 	%r8129, %r9138, 30;
	shf.l.wrap.b32 	%r8130, %r9139, %r9138, 2;
	shl.b32 	%r8131, %r9139, 2;
	shr.u32 	%r8132, %r8130, 31;
	add.s32 	%r8133, %r8132, %r8129;
	neg.s32 	%r8134, %r8133;
	setp.lt.s32 	%p1910, %r3181, 0;
	selp.b32 	%r9140, %r8134, %r8133, %p1910;
	xor.b32  	%r8135, %r8130, %r3181;
	shr.s32 	%r8136, %r8130, 31;
	xor.b32  	%r8137, %r8136, %r8130;
	xor.b32  	%r8138, %r8136, %r8131;
	cvt.u64.u32 	%rd3452, %r8137;
	shl.b64 	%rd3453, %rd3452, 32;
	cvt.u64.u32 	%rd3454, %r8138;
	or.b64  	%rd3455, %rd3453, %rd3454;
	cvt.rn.f64.s64 	%fd455, %rd3455;
	mul.f64 	%fd456, %fd455, 0d3BF921FB54442D19;
	cvt.rn.f32.f64 	%f5818, %fd456;
	neg.f32 	%f5819, %f5818;
	setp.lt.s32 	%p1911, %r8135, 0;
	selp.f32 	%f6231, %f5819, %f5818, %p1911;
$L__BB4_2013:
	add.s32 	%r8140, %r9140, 1;
	mul.rn.f32 	%f5821, %f6231, %f6231;
	and.b32  	%r8141, %r9140, 1;
	setp.eq.b32 	%p1912, %r8141, 1;
	selp.f32 	%f5822, %f6231, 0f3F800000, %p1912;
	fma.rn.f32 	%f5823, %f5821, %f5822, 0f00000000;
	fma.rn.f32 	%f5824, %f5821, 0f37CBAC00, 0fBAB607ED;
	selp.f32 	%f5825, 0fB94D4153, %f5824, %p1912;
	selp.f32 	%f5826, 0f3C0885E4, 0f3D2AAABB, %p1912;
	fma.rn.f32 	%f5827, %f5825, %f5821, %f5826;
	selp.f32 	%f5828, 0fBE2AAAA8, 0fBEFFFFFF, %p1912;
	fma.rn.f32 	%f5829, %f5827, %f5821, %f5828;
	fma.rn.f32 	%f5830, %f5829, %f5823, %f5822;
	and.b32  	%r8142, %r8140, 2;
	setp.eq.s32 	%p1913, %r8142, 0;
	mov.f32 	%f5831, 0f00000000;
	sub.f32 	%f5832, %f5831, %f5830;
	selp.f32 	%f6233, %f5830, %f5832, %p1913;
	setp.geu.f32 	%p1914, %f6233, 0f41000000;
	@%p1914 bra 	$L__BB4_2023;
	mul.f32 	%f5833, %f6233, 0f3F22F983;
	cvt.rni.s32.f32 	%r9144, %f5833;
	cvt.rn.f32.s32 	%f5834, %r9144;
	fma.rn.f32 	%f5835, %f5834, 0fBFC90FDA, %f6233;
	fma.rn.f32 	%f5836, %f5834, 0fB3A22168, %f5835;
	fma.rn.f32 	%f6232, %f5834, 0fA7C234C5, %f5836;
	abs.f32 	%f1476, %f6233;
	setp.ltu.f32 	%p1915, %f1476, 0f47CE4780;
	@%p1915 bra 	$L__BB4_2022;
	setp.neu.f32 	%p1916, %f1476, 0f7F800000;
	@%p1916 bra 	$L__BB4_2017;
	mov.f32 	%f5839, 0f00000000;
	mul.rn.f32 	%f6232, %f6233, %f5839;
	mov.b32 	%r9144, 0;
	bra.uni 	$L__BB4_2022;
$L__BB4_2017:
	mov.b32 	%r3195, %f6233;
	shl.b32 	%r8144, %r3195, 8;
	or.b32  	%r3196, %r8144, -2147483648;
	mov.b64 	%rd4177, 0;
	mov.b32 	%r9141, 0;
	mov.u64 	%rd4175, __cudart_i2opi_f;
	mov.u64 	%rd4176, %rd1;
$L__BB4_2018:
	.pragma "nounroll";
	ld.global.nc.u32 	%r8145, [%rd4175];
	mad.wide.u32 	%rd3458, %r8145, %r3196, %rd4177;
	shr.u64 	%rd4177, %rd3458, 32;
	st.local.u32 	[%rd4176], %rd3458;
	add.s32 	%r9141, %r9141, 1;
	add.s64 	%rd4176, %rd4176, 4;
	add.s64 	%rd4175, %rd4175, 4;
	setp.ne.s32 	%p1917, %r9141, 6;
	@%p1917 bra 	$L__BB4_2018;
	shr.u32 	%r8146, %r3195, 23;
	st.local.u32 	[%rd1+24], %rd4177;
	and.b32  	%r3199, %r8146, 31;
	and.b32  	%r8147, %r8146, 224;
	add.s32 	%r8148, %r8147, -128;
	shr.u32 	%r8149, %r8148, 5;
	mul.wide.u32 	%rd3459, %r8149, 4;
	sub.s64 	%rd1605, %rd1, %rd3459;
	ld.local.u32 	%r9142, [%rd1605+24];
	ld.local.u32 	%r9143, [%rd1605+20];
	setp.eq.s32 	%p1918, %r3199, 0;
	@%p1918 bra 	$L__BB4_2021;
	shf.l.wrap.b32 	%r9142, %r9143, %r9142, %r3199;
	ld.local.u32 	%r8150, [%rd1605+16];
	shf.l.wrap.b32 	%r9143, %r8150, %r9143, %r3199;
$L__BB4_2021:
	shr.u32 	%r8151, %r9142, 30;
	shf.l.wrap.b32 	%r8152, %r9143, %r9142, 2;
	shl.b32 	%r8153, %r9143, 2;
	shr.u32 	%r8154, %r8152, 31;
	add.s32 	%r8155, %r8154, %r8151;
	neg.s32 	%r8156, %r8155;
	setp.lt.s32 	%p1919, %r3195, 0;
	selp.b32 	%r9144, %r8156, %r8155, %p1919;
	xor.b32  	%r8157, %r8152, %r3195;
	shr.s32 	%r8158, %r8152, 31;
	xor.b32  	%r8159, %r8158, %r8152;
	xor.b32  	%r8160, %r8158, %r8153;
	cvt.u64.u32 	%rd3460, %r8159;
	shl.b64 	%rd3461, %rd3460, 32;
	cvt.u64.u32 	%rd3462, %r8160;
	or.b64  	%rd3463, %rd3461, %rd3462;
	cvt.rn.f64.s64 	%fd457, %rd3463;
	mul.f64 	%fd458, %fd457, 0d3BF921FB54442D19;
	cvt.rn.f32.f64 	%f5837, %fd458;
	neg.f32 	%f5838, %f5837;
	setp.lt.s32 	%p1920, %r8157, 0;
	selp.f32 	%f6232, %f5838, %f5837, %p1920;
$L__BB4_2022:
	add.s32 	%r8162, %r9144, 1;
	mul.rn.f32 	%f5840, %f6232, %f6232;
	and.b32  	%r8163, %r9144, 1;
	setp.eq.b32 	%p1921, %r8163, 1;
	selp.f32 	%f5841, %f6232, 0f3F800000, %p1921;
	fma.rn.f32 	%f5842, %f5840, %f5841, 0f00000000;
	fma.rn.f32 	%f5843, %f5840, 0f37CBAC00, 0fBAB607ED;
	selp.f32 	%f5844, 0fB94D4153, %f5843, %p1921;
	selp.f32 	%f5845, 0f3C0885E4, 0f3D2AAABB, %p1921;
	fma.rn.f32 	%f5846, %f5844, %f5840, %f5845;
	selp.f32 	%f5847, 0fBE2AAAA8, 0fBEFFFFFF, %p1921;
	fma.rn.f32 	%f5848, %f5846, %f5840, %f5847;
	fma.rn.f32 	%f5849, %f5848, %f5842, %f5841;
	and.b32  	%r8164, %r8162, 2;
	setp.eq.s32 	%p1922, %r8164, 0;
	mov.f32 	%f5850, 0f00000000;
	sub.f32 	%f5851, %f5850, %f5849;
	selp.f32 	%f6233, %f5849, %f5851, %p1922;
$L__BB4_2023:
	mul.f32 	%f5852, %f6233, 0f3F22F983;
	cvt.rni.s32.f32 	%r9148, %f5852;
	cvt.rn.f32.s32 	%f5853, %r9148;
	fma.rn.f32 	%f5854, %f5853, 0fBFC90FDA, %f6233;
	fma.rn.f32 	%f5855, %f5853, 0fB3A22168, %f5854;
	fma.rn.f32 	%f6234, %f5853, 0fA7C234C5, %f5855;
	abs.f32 	%f1483, %f6233;
	setp.ltu.f32 	%p1923, %f1483, 0f47CE4780;
	@%p1923 bra 	$L__BB4_2031;
	setp.neu.f32 	%p1924, %f1483, 0f7F800000;
	@%p1924 bra 	$L__BB4_2026;
	mov.f32 	%f5858, 0f00000000;
	mul.rn.f32 	%f6234, %f6233, %f5858;
	mov.b32 	%r9148, 0;
	bra.uni 	$L__BB4_2031;
$L__BB4_2026:
	mov.b32 	%r3209, %f6233;
	shl.b32 	%r8166, %r3209, 8;
	or.b32  	%r3210, %r8166, -2147483648;
	mov.b64 	%rd4180, 0;
	mov.b32 	%r9145, 0;
	mov.u64 	%rd4178, __cudart_i2opi_f;
	mov.u64 	%rd4179, %rd1;
$L__BB4_2027:
	.pragma "nounroll";
	ld.global.nc.u32 	%r8167, [%rd4178];
	mad.wide.u32 	%rd3466, %r8167, %r3210, %rd4180;
	shr.u64 	%rd4180, %rd3466, 32;
	st.local.u32 	[%rd4179], %rd3466;
	add.s32 	%r9145, %r9145, 1;
	add.s64 	%rd4179, %rd4179, 4;
	add.s64 	%rd4178, %rd4178, 4;
	setp.ne.s32 	%p1925, %r9145, 6;
	@%p1925 bra 	$L__BB4_2027;
	shr.u32 	%r8168, %r3209, 23;
	st.local.u32 	[%rd1+24], %rd4180;
	and.b32  	%r3213, %r8168, 31;
	and.b32  	%r8169, %r8168, 224;
	add.s32 	%r8170, %r8169, -128;
	shr.u32 	%r8171, %r8170, 5;
	mul.wide.u32 	%rd3467, %r8171, 4;
	sub.s64 	%rd1612, %rd1, %rd3467;
	ld.local.u32 	%r9146, [%rd1612+24];
	ld.local.u32 	%r9147, [%rd1612+20];
	setp.eq.s32 	%p1926, %r3213, 0;
	@%p1926 bra 	$L__BB4_2030;
	shf.l.wrap.b32 	%r9146, %r9147, %r9146, %r3213;
	ld.local.u32 	%r8172, [%rd1612+16];
	shf.l.wrap.b32 	%r9147, %r8172, %r9147, %r3213;
$L__BB4_2030:
	shr.u32 	%r8173, %r9146, 30;
	shf.l.wrap.b32 	%r8174, %r9147, %r9146, 2;
	shl.b32 	%r8175, %r9147, 2;
	shr.u32 	%r8176, %r8174, 31;
	add.s32 	%r8177, %r8176, %r8173;
	neg.s32 	%r8178, %r8177;
	setp.lt.s32 	%p1927, %r3209, 0;
	selp.b32 	%r9148, %r8178, %r8177, %p1927;
	xor.b32  	%r8179, %r8174, %r3209;
	shr.s32 	%r8180, %r8174, 31;
	xor.b32  	%r8181, %r8180, %r8174;
	xor.b32  	%r8182, %r8180, %r8175;
	cvt.u64.u32 	%rd3468, %r8181;
	shl.b64 	%rd3469, %rd3468, 32;
	cvt.u64.u32 	%rd3470, %r8182;
	or.b64  	%rd3471, %rd3469, %rd3470;
	cvt.rn.f64.s64 	%fd459, %rd3471;
	mul.f64 	%fd460, %fd459, 0d3BF921FB54442D19;
	cvt.rn.f32.f64 	%f5856, %fd460;
	neg.f32 	%f5857, %f5856;
	setp.lt.s32 	%p1928, %r8179, 0;
	selp.f32 	%f6234, %f5857, %f5856, %p1928;
$L__BB4_2031:
	mul.rn.f32 	%f5859, %f6234, %f6234;
	and.b32  	%r8184, %r9148, 1;
	setp.eq.b32 	%p1929, %r8184, 1;
	selp.f32 	%f5860, 0f3F800000, %f6234, %p1929;
	fma.rn.f32 	%f5861, %f5859, %f5860, 0f00000000;
	fma.rn.f32 	%f5862, %f5859, 0f37CBAC00, 0fBAB607ED;
	selp.f32 	%f5863, %f5862, 0fB94D4153, %p1929;
	selp.f32 	%f5864, 0f3D2AAABB, 0f3C0885E4, %p1929;
	fma.rn.f32 	%f5865, %f5863, %f5859, %f5864;
	selp.f32 	%f5866, 0fBEFFFFFF, 0fBE2AAAA8, %p1929;
	fma.rn.f32 	%f5867, %f5865, %f5859, %f5866;
	fma.rn.f32 	%f5868, %f5867, %f5861, %f5860;
	and.b32  	%r8185, %r9148, 2;
	setp.eq.s32 	%p1930, %r8185, 0;
	mov.f32 	%f5869, 0f00000000;
	sub.f32 	%f5870, %f5869, %f5868;
	selp.f32 	%f1487, %f5868, %f5870, %p1930;
	mul.f32 	%f5871, %f1487, 0f3F22F983;
	cvt.rni.s32.f32 	%r9152, %f5871;
	cvt.rn.f32.s32 	%f5872, %r9152;
	fma.rn.f32 	%f5873, %f5872, 0fBFC90FDA, %f1487;
	fma.rn.f32 	%f5874, %f5872, 0fB3A22168, %f5873;
	fma.rn.f32 	%f6235, %f5872, 0fA7C234C5, %f5874;
	abs.f32 	%f1489, %f1487;
	setp.ltu.f32 	%p1931, %f1489, 0f47CE4780;
	@%p1931 bra 	$L__BB4_2039;
	setp.neu.f32 	%p1932, %f1489, 0f7F800000;
	@%p1932 bra 	$L__BB4_2034;
	mov.f32 	%f5877, 0f00000000;
	mul.rn.f32 	%f6235, %f1487, %f5877;
	mov.b32 	%r9152, 0;
	bra.uni 	$L__BB4_2039;
$L__BB4_2034:
	mov.b32 	%r3223, %f1487;
	shl.b32 	%r8187, %r3223, 8;
	or.b32  	%r3224, %r8187, -2147483648;
	mov.b64 	%rd4183, 0;
	mov.b32 	%r9149, 0;
	mov.u64 	%rd4181, __cudart_i2opi_f;
	mov.u64 	%rd4182, %rd1;
$L__BB4_2035:
	.pragma "nounroll";
	ld.global.nc.u32 	%r8188, [%rd4181];
	mad.wide.u32 	%rd3474, %r8188, %r3224, %rd4183;
	shr.u64 	%rd4183, %rd3474, 32;
	st.local.u32 	[%rd4182], %rd3474;
	add.s32 	%r9149, %r9149, 1;
	add.s64 	%rd4182, %rd4182, 4;
	add.s64 	%rd4181, %rd4181, 4;
	setp.ne.s32 	%p1933, %r9149, 6;
	@%p1933 bra 	$L__BB4_2035;
	shr.u32 	%r8189, %r3223, 23;
	st.local.u32 	[%rd1+24], %rd4183;
	and.b32  	%r3227, %r8189, 31;
	and.b32  	%r8190, %r8189, 224;
	add.s32 	%r8191, %r8190, -128;
	shr.u32 	%r8192, %r8191, 5;
	mul.wide.u32 	%rd3475, %r8192, 4;
	sub.s64 	%rd1619, %rd1, %rd3475;
	ld.local.u32 	%r9150, [%rd1619+24];
	ld.local.u32 	%r9151, [%rd1619+20];
	setp.eq.s32 	%p1934, %r3227, 0;
	@%p1934 bra 	$L__BB4_2038;
	shf.l.wrap.b32 	%r9150, %r9151, %r9150, %r3227;
	ld.local.u32 	%r8193, [%rd1619+16];
	shf.l.wrap.b32 	%r9151, %r8193, %r9151, %r3227;
$L__BB4_2038:
	shr.u32 	%r8194, %r9150, 30;
	shf.l.wrap.b32 	%r8195, %r9151, %r9150, 2;
	shl.b32 	%r8196, %r9151, 2;
	shr.u32 	%r8197, %r8195, 31;
	add.s32 	%r8198, %r8197, %r8194;
	neg.s32 	%r8199, %r8198;
	setp.lt.s32 	%p1935, %r3223, 0;
	selp.b32 	%r9152, %r8199, %r8198, %p1935;
	xor.b32  	%r8200, %r8195, %r3223;
	shr.s32 	%r8201, %r8195, 31;
	xor.b32  	%r8202, %r8201, %r8195;
	xor.b32  	%r8203, %r8201, %r8196;
	cvt.u64.u32 	%rd3476, %r8202;
	shl.b64 	%rd3477, %rd3476, 32;
	cvt.u64.u32 	%rd3478, %r8203;
	or.b64  	%rd3479, %rd3477, %rd3478;
	cvt.rn.f64.s64 	%fd461, %rd3479;
	mul.f64 	%fd462, %fd461, 0d3BF921FB54442D19;
	cvt.rn.f32.f64 	%f5875, %fd462;
	neg.f32 	%f5876, %f5875;
	setp.lt.s32 	%p1936, %r8200, 0;
	selp.f32 	%f6235, %f5876, %f5875, %p1936;
$L__BB4_2039:
	mul.rn.f32 	%f5878, %f6235, %f6235;
	and.b32  	%r8205, %r9152, 1;
	setp.eq.b32 	%p1937, %r8205, 1;
	selp.f32 	%f5879, 0f3F800000, %f6235, %p1937;
	fma.rn.f32 	%f5880, %f5878, %f5879, 0f00000000;
	fma.rn.f32 	%f5881, %f5878, 0f37CBAC00, 0fBAB607ED;
	selp.f32 	%f5882, %f5881, 0fB94D4153, %p1937;
	selp.f32 	%f5883, 0f3D2AAABB, 0f3C0885E4, %p1937;
	fma.rn.f32 	%f5884, %f5882, %f5878, %f5883;
	selp.f32 	%f5885, 0fBEFFFFFF, 0fBE2AAAA8, %p1937;
	fma.rn.f32 	%f5886, %f5884, %f5878, %f5885;
	fma.rn.f32 	%f5887, %f5886, %f5880, %f5879;
	and.b32  	%r8206, %r9152, 2;
	setp.eq.s32 	%p1938, %r8206, 0;
	mov.f32 	%f5888, 0f00000000;
	sub.f32 	%f5889, %f5888, %f5887;
	selp.f32 	%f6237, %f5887, %f5889, %p1938;
	setp.leu.f32 	%p1939, %f1398, %f6237;
	@%p1939 bra 	$L__BB4_2049;
	mul.f32 	%f5890, %f6237, 0f3F22F983;
	cvt.rni.s32.f32 	%r9156, %f5890;
	cvt.rn.f32.s32 	%f5891, %r9156;
	fma.rn.f32 	%f5892, %f5891, 0fBFC90FDA, %f6237;
	fma.rn.f32 	%f5893, %f5891, 0fB3A22168, %f5892;
	fma.rn.f32 	%f6236, %f5891, 0fA7C234C5, %f5893;
	abs.f32 	%f1495, %f6237;
	setp.ltu.f32 	%p1940, %f1495, 0f47CE4780;
	@%p1940 bra 	$L__BB4_2048;
	setp.neu.f32 	%p1941, %f1495, 0f7F800000;
	@%p1941 bra 	$L__BB4_2043;
	mov.f32 	%f5896, 0f00000000;
	mul.rn.f32 	%f6236, %f6237, %f5896;
	mov.b32 	%r9156, 0;
	bra.uni 	$L__BB4_2048;
$L__BB4_2043:
	mov.b32 	%r3237, %f6237;
	shl.b32 	%r8208, %r3237, 8;
	or.b32  	%r3238, %r8208, -2147483648;
	mov.b64 	%rd4186, 0;
	mov.b32 	%r9153, 0;
	mov.u64 	%rd4184, __cudart_i2opi_f;
	mov.u64 	%rd4185, %rd1;
$L__BB4_2044:
	.pragma "nounroll";
	ld.global.nc.u32 	%r8209, [%rd4184];
	mad.wide.u32 	%rd3482, %r8209, %r3238, %rd4186;
	shr.u64 	%rd4186, %rd3482, 32;
	st.local.u32 	[%rd4185], %rd3482;
	add.s32 	%r9153, %r9153, 1;
	add.s64 	%rd4185, %rd4185, 4;
	add.s64 	%rd4184, %rd4184, 4;
	setp.ne.s32 	%p1942, %r9153, 6;
	@%p1942 bra 	$L__BB4_2044;
	shr.u32 	%r8210, %r3237, 23;
	st.local.u32 	[%rd1+24], %rd4186;
	and.b32  	%r3241, %r8210, 31;
	and.b32  	%r8211, %r8210, 224;
	add.s32 	%r8212, %r8211, -128;
	shr.u32 	%r8213, %r8212, 5;
	mul.wide.u32 	%rd3483, %r8213, 4;
	sub.s64 	%rd1626, %rd1, %rd3483;
	ld.local.u32 	%r9154, [%rd1626+24];
	ld.local.u32 	%r9155, [%rd1626+20];
	setp.eq.s32 	%p1943, %r3241, 0;
	@%p1943 bra 	$L__BB4_2047;
	shf.l.wrap.b32 	%r9154, %r9155, %r9154, %r3241;
	ld.local.u32 	%r8214, [%rd1626+16];
	shf.l.wrap.b32 	%r9155, %r8214, %r9155, %r3241;
$L__BB4_2047:
	shr.u32 	%r8215, %r9154, 30;
	shf.l.wrap.b32 	%r8216, %r9155, %r9154, 2;
	shl.b32 	%r8217, %r9155, 2;
	shr.u32 	%r8218, %r8216, 31;
	add.s32 	%r8219, %r8218, %r8215;
	neg.s32 	%r8220, %r8219;
	setp.lt.s32 	%p1944, %r3237, 0;
	selp.b32 	%r9156, %r8220, %r8219, %p1944;
	xor.b32  	%r8221, %r8216, %r3237;
	shr.s32 	%r8222, %r8216, 31;
	xor.b32  	%r8223, %r8222, %r8216;
	xor.b32  	%r8224, %r8222, %r8217;
	cvt.u64.u32 	%rd3484, %r8223;
	shl.b64 	%rd3485, %rd3484, 32;
	cvt.u64.u32 	%rd3486, %r8224;
	or.b64  	%rd3487, %rd3485, %rd3486;
	cvt.rn.f64.s64 	%fd463, %rd3487;
	mul.f64 	%fd464, %fd463, 0d3BF921FB54442D19;
	cvt.rn.f32.f64 	%f5894, %fd464;
	neg.f32 	%f5895, %f5894;
	setp.lt.s32 	%p1945, %r8221, 0;
	selp.f32 	%f6236, %f5895, %f5894, %p1945;
$L__BB4_2048:
	add.s32 	%r8226, %r9156, 1;
	mul.rn.f32 	%f5897, %f6236, %f6236;
	and.b32  	%r8227, %r9156, 1;
	setp.eq.b32 	%p1946, %r8227, 1;
	selp.f32 	%f5898, %f6236, 0f3F800000, %p1946;
	fma.rn.f32 	%f5899, %f5897, %f5898, 0f00000000;
	fma.rn.f32 	%f5900, %f5897, 0f37CBAC00, 0fBAB607ED;
	selp.f32 	%f5901, 0fB94D4153, %f5900, %p1946;
	selp.f32 	%f5902, 0f3C0885E4, 0f3D2AAABB, %p1946;
	fma.rn.f32 	%f5903, %f5901, %f5897, %f5902;
	selp.f32 	%f5904, 0fBE2AAAA8, 0fBEFFFFFF, %p1946;
	fma.rn.f32 	%f5905, %f5903, %f5897, %f5904;
	fma.rn.f32 	%f5906, %f5905, %f5899, %f5898;
	and.b32  	%r8228, %r8226, 2;
	setp.eq.s32 	%p1947, %r8228, 0;
	mov.f32 	%f5907, 0f00000000;
	sub.f32 	%f5908, %f5907, %f5906;
	selp.f32 	%f6237, %f5906, %f5908, %p1947;
$L__BB4_2049:
	cvta.to.global.u64 	%rd3488, %rd1628;
	mul.wide.s32 	%rd3489, %r1, 4;
	add.s64 	%rd3490, %rd3488, %rd3489;
	st.global.f32 	[%rd3490+160], %f6237;
$L__BB4_2050:
	ret;

}


// ===== COMPILED SASS (sm_100) =====

	.target	sm_100

	.elftype	@"ET_EXEC"


//--------------------- .note.nv.tkinfo           --------------------------
	.section	.note.nv.tkinfo,"",@"SHT_NOTE"
	.sectionflags	@"SHF_NOTE_NV_TKINFO"
	.tkinfo
        /*0018*/ 	.word	0x00000002
        /*0030*/ 	.string	""
        /*0030*/ 	.string	"ptxas"
        /*0030*/ 	.string	"Cuda compilation tools, release 13.0, V13.0.88"
        /*0030*/ 	.string	"Build cuda_13.0.r13.0/compiler.36424714_0"
        /*0030*/ 	.string	"-arch sm_100 -m 64 "



//--------------------- .note.nv.cuinfo           --------------------------
	.section	.note.nv.cuinfo,"",@"SHT_NOTE"
	.sectionflags	@"SHF_NOTE_NV_CUINFO"
        /*0018*/ 	.short	0x0002
        /*001a*/ 	.short	0x0064
        /*001c*/ 	.short	0x0082
	.zero		2


//--------------------- .nv.info                  --------------------------
	.section	.nv.info,"",@"SHT_CUDA_INFO"
	.align	4


	//----- nvinfo : EIATTR_REGCOUNT
	.align		4
        /*0000*/ 	.byte	0x04, 0x2f
        /*0002*/ 	.short	(.L_2 - .L_1)
	.align		4
.L_1:
        /*0004*/ 	.word	index@(_Z9evaluate0PfS_)
        /*0008*/ 	.word	0x0000001e


	//----- nvinfo : EIATTR_FRAME_SIZE
	.align		4
.L_2:
        /*000c*/ 	.byte	0x04, 0x11
        /*000e*/ 	.short	(.L_4 - .L_3)
	.align		4
.L_3:
        /*0010*/ 	.word	index@(_Z9evaluate0PfS_)
        /*0014*/ 	.word	0x00000000


	//----- nvinfo : EIATTR_REGCOUNT
	.align		4
.L_4:
        /*0018*/ 	.byte	0x04, 0x2f
        /*001a*/ 	.short	(.L_6 - .L_5)
	.align		4
.L_5:
        /*001c*/ 	.word	index@(_Z9evaluate1PfS_)
        /*0020*/ 	.word	0x0000001e


	//----- nvinfo : EIATTR_FRAME_SIZE
	.align		4
.L_6:
        /*0024*/ 	.byte	0x04, 0x11
        /*0026*/ 	.short	(.L_8 - .L_7)
	.align		4
.L_7:
        /*0028*/ 	.word	index@(_Z9evaluate1PfS_)
        /*002c*/ 	.word	0x00000000


	//----- nvinfo : EIATTR_REGCOUNT
	.align		4
.L_8:
        /*0030*/ 	.byte	0x04, 0x2f
        /*0032*/ 	.short	(.L_10 - .L_9)
	.align		4
.L_9:
        /*0034*/ 	.word	index@(_Z9evaluate2PfS_)
        /*0038*/ 	.word	0x0000001c


	//----- nvinfo : EIATTR_FRAME_SIZE
	.align		4
.L_10:
        /*003c*/ 	.byte	0x04, 0x11
        /*003e*/ 	.short	(.L_12 - .L_11)
	.align		4
.L_11:
        /*0040*/ 	.word	index@(_Z9evaluate2PfS_)
        /*0044*/ 	.word	0x00000000


	//----- nvinfo : EIATTR_REGCOUNT
	.align		4
.L_12:
        /*0048*/ 	.byte	0x04, 0x2f
        /*004a*/ 	.short	(.L_14 - .L_13)
	.align		4
.L_13:
        /*004c*/ 	.word	index@(_Z9evaluate3PfS_)
        /*0050*/ 	.word	0x0000001c


	//----- nvinfo : EIATTR_FRAME_SIZE
	.align		4
.L_14:
        /*0054*/ 	.byte	0x04, 0x11
        /*0056*/ 	.short	(.L_16 - .L_15)
	.align		4
.L_15:
        /*0058*/ 	.word	index@(_Z9evaluate3PfS_)
        /*005c*/ 	.word	0x00000000


	//----- nvinfo : EIATTR_REGCOUNT
	.align		4
.L_16:
        /*0060*/ 	.byte	0x04, 0x2f
        /*0062*/ 	.short	(.L_18 - .L_17)
	.align		4
.L_17:
        /*0064*/ 	.word	index@(_Z9evaluate4PfS_)
        /*0068*/ 	.word	0x00000020


	//----- nvinfo : EIATTR_FRAME_SIZE
	.align		4
.L_18:
        /*006c*/ 	.byte	0x04, 0x11
        /*006e*/ 	.short	(.L_20 - .L_19)
	.align		4
.L_19:
        /*0070*/ 	.word	index@(_Z9evaluate4PfS_)
        /*0074*/ 	.word	0x00000000


	//----- nvinfo : EIATTR_MIN_STACK_SIZE
	.align		4
.L_20:
        /*0078*/ 	.byte	0x04, 0x12
        /*007a*/ 	.short	(.L_22 - .L_21)
	.align		4
.L_21:
        /*007c*/ 	.word	index@(_Z9evaluate4PfS_)
        /*0080*/ 	.word	0x00000000


	//----- nvinfo : EIATTR_MIN_STACK_SIZE
	.align		4
.L_22:
        /*0084*/ 	.byte	0x04, 0x12
        /*0086*/ 	.short	(.L_24 - .L_23)
	.align		4
.L_23:
        /*0088*/ 	.word	index@(_Z9evaluate3PfS_)
        /*008c*/ 	.word	0x00000000


	//----- nvinfo : EIATTR_MIN_STACK_SIZE
	.align		4
.L_24:
        /*0090*/ 	.byte	0x04, 0x12
        /*0092*/ 	.short	(.L_26 - .L_25)
	.align		4
.L_25:
        /*0094*/ 	.word	index@(_Z9evaluate2PfS_)
        /*0098*/ 	.word	0x00000000


	//----- nvinfo : EIATTR_MIN_STACK_SIZE
	.align		4
.L_26:
        /*009c*/ 	.byte	0x04, 0x12
        /*009e*/ 	.short	(.L_28 - .L_27)
	.align		4
.L_27:
        /*00a0*/ 	.word	index@(_Z9evaluate1PfS_)
        /*00a4*/ 	.word	0x00000000


	//----- nvinfo : EIATTR_MIN_STACK_SIZE
	.align		4
.L_28:
        /*00a8*/ 	.byte	0x04, 0x12
        /*00aa*/ 	.short	(.L_30 - .L_29)
	.align		4
.L_29:
        /*00ac*/ 	.word	index@(_Z9evaluate0PfS_)
        /*00b0*/ 	.word	0x00000000
.L_30:


//--------------------- .nv.compat                --------------------------
	.section	.nv.compat,"",@"SHT_CUDA_COMPAT_INFO"
	.align	4
        /*0000*/ 	.byte	0x02, 0x09, 0x00, 0x00, 0x02, 0x02, 0x01, 0x00, 0x02, 0x05, 0x05, 0x00, 0x03, 0x07, 0x01, 0x01
        /*0010*/ 	.byte	0x02, 0x03, 0x00, 0x00, 0x02, 0x06, 0x01, 0x00, 0x04, 0x0b, 0x08, 0x00, 0x01, 0x00, 0x00, 0x00
        /*0020*/ 	.byte	0x00, 0x00, 0x00, 0x00


//--------------------- .nv.info._Z9evaluate4PfS_ --------------------------
	.section	.nv.info._Z9evaluate4PfS_,"",@"SHT_CUDA_INFO"
	.sectionflags	@""
	.align	4


	//----- nvinfo : EIATTR_CUDA_API_VERSION
	.align		4
        /*0000*/ 	.byte	0x04, 0x37
        /*0002*/ 	.short	(.L_32 - .L_31)
.L_31:
        /*0004*/ 	.word	0x00000082


	//----- nvinfo : EIATTR_KPARAM_INFO
	.align		4
.L_32:
        /*0008*/ 	.byte	0x04, 0x17
        /*000a*/ 	.short	(.L_34 - .L_33)
.L_33:
        /*000c*/ 	.word	0x00000000
        /*0010*/ 	.short	0x0001
        /*0012*/ 	.short	0x0008
        /*0014*/ 	.byte	0x00, 0xf5, 0x21, 0x00


	//----- nvinfo : EIATTR_KPARAM_INFO
	.align		4
.L_34:
        /*0018*/ 	.byte	0x04, 0x17
        /*001a*/ 	.short	(.L_36 - .L_35)
.L_35:
        /*001c*/ 	.word	0x00000000
        /*0020*/ 	.short	0x0000
        /*0022*/ 	.short	0x0000
        /*0024*/ 	.byte	0x00, 0xf5, 0x21, 0x00


	//----- nvinfo : EIATTR_SPARSE_MMA_MASK
	.align		4
.L_36:
        /*0028*/ 	.byte	0x03, 0x50
        /*002a*/ 	.short	0x0000


	//----- nvinfo : EIATTR_MAXREG_COUNT
	.align		4
        /*002c*/ 	.byte	0x03, 0x1b
        /*002e*/ 	.short	0x00ff


	//----- nvinfo : EIATTR_MERCURY_ISA_VERSION
	.align		4
        /*0030*/ 	.byte	0x03, 0x5f
        /*0032*/ 	.short	0x0101


	//----- nvinfo : EIATTR_VRC_CTA_INIT_COUNT
	.align		4
        /*0034*/ 	.byte	0x02, 0x4a
	.zero		1
	.zero		1


	//----- nvinfo : EIATTR_EXIT_INSTR_OFFSETS
	.align		4
        /*0038*/ 	.byte	0x04, 0x1c
        /*003a*/ 	.short	(.L_38 - .L_37)


	//   ....[0]....
.L_37:
        /*003c*/ 	.word	0x00000060


	//   ....[1]....
        /*0040*/ 	.word	0x0006dd60


	//----- nvinfo : EIATTR_CRS_STACK_SIZE
	.align		4
.L_38:
        /*0044*/ 	.byte	0x04, 0x1e
        /*0046*/ 	.short	(.L_40 - .L_39)
.L_39:
        /*0048*/ 	.word	0x00000000


	//----- nvinfo : EIATTR_CBANK_PARAM_SIZE
	.align		4
.L_40:
        /*004c*/ 	.byte	0x03, 0x19
        /*004e*/ 	.short	0x0010


	//----- nvinfo : EIATTR_PARAM_CBANK
	.align		4
        /*0050*/ 	.byte	0x04, 0x0a
        /*0052*/ 	.short	(.L_42 - .L_41)
	.align		4
.L_41:
        /*0054*/ 	.word	index@(.nv.constant0._Z9evaluate4PfS_)
        /*0058*/ 	.short	0x0380
        /*005a*/ 	.short	0x0010


	//----- nvinfo : EIATTR_SW_WAR
	.align		4
.L_42:
        /*005c*/ 	.byte	0x04, 0x36
        /*005e*/ 	.short	(.L_44 - .L_43)
.L_43:
        /*0060*/ 	.word	0x00000008
.L_44:


//--------------------- .nv.info._Z9evaluate3PfS_ --------------------------
	.section	.nv.info._Z9evaluate3PfS_,"",@"SHT_CUDA_INFO"
	.sectionflags	@""
	.align	4


	//----- nvinfo : EIATTR_CUDA_API_VERSION
	.align		4
        /*0000*/ 	.byte	0x04, 0x37
        /*0002*/ 	.short	(.L_46 - .L_45)
.L_45:
        /*0004*/ 	.word	0x00000082


	//----- nvinfo : EIATTR_KPARAM_INFO
	.align		4
.L_46:
        /*0008*/ 	.byte	0x04, 0x17
        /*000a*/ 	.short	(.L_48 - .L_47)
.L_47:
        /*000c*/ 	.word	0x00000000
        /*0010*/ 	.short	0x0001
        /*0012*/ 	.short	0x0008
        /*0014*/ 	.byte	0x00, 0xf5, 0x21, 0x00


	//----- nvinfo : EIATTR_KPARAM_INFO
	.align		4
.L_48:
        /*0018*/ 	.byte	0x04, 0x17
        /*001a*/ 	.short	(.L_50 - .L_49)
.L_49:
        /*001c*/ 	.word	0x00000000
        /*0020*/ 	.short	0x0000
        /*0022*/ 	.short	0x0000
        /*0024*/ 	.byte	0x00, 0xf5, 0x21, 0x00


	//----- nvinfo : EIATTR_SPARSE_MMA_MASK
	.align		4
.L_50:
        /*0028*/ 	.byte	0x03, 0x50
        /*002a*/ 	.short	0x0000


	//----- nvinfo : EIATTR_MAXREG_COUNT
	.align		4
        /*002c*/ 	.byte	0x03, 0x1b
        /*002e*/ 	.short	0x00ff


	//----- nvinfo : EIATTR_MERCURY_ISA_VERSION
	.align		4
        /*0030*/ 	.byte	0x03, 0x5f
        /*0032*/ 	.short	0x0101


	//----- nvinfo : EIATTR_VRC_CTA_INIT_COUNT
	.align		4
        /*0034*/ 	.byte	0x02, 0x4a
	.zero		1
	.zero		1


	//----- nvinfo : EIATTR_EXIT_INSTR_OFFSETS
	.align		4
        /*0038*/ 	.byte	0x04, 0x1c
        /*003a*/ 	.short	(.L_52 - .L_51)


	//   ....[0]....
.L_51:
        /*003c*/ 	.word	0x00000060


	//   ....[1]....
        /*0040*/ 	.word	0x0006e230


	//----- nvinfo : EIATTR_CRS_STACK_SIZE
	.align		4
.L_52:
        /*0044*/ 	.byte	0x04, 0x1e
        /*0046*/ 	.short	(.L_54 - .L_53)
.L_53:
        /*0048*/ 	.word	0x00000000


	//----- nvinfo : EIATTR_CBANK_PARAM_SIZE
	.align		4
.L_54:
        /*004c*/ 	.byte	0x03, 0x19
        /*004e*/ 	.short	0x0010


	//----- nvinfo : EIATTR_PARAM_CBANK
	.align		4
        /*0050*/ 	.byte	0x04, 0x0a
        /*0052*/ 	.short	(.L_56 - .L_55)
	.align		4
.L_55:
        /*0054*/ 	.word	index@(.nv.constant0._Z9evaluate3PfS_)
        /*0058*/ 	.short	0x0380
        /*005a*/ 	.short	0x0010


	//----- nvinfo : EIATTR_SW_WAR
	.align		4
.L_56:
        /*005c*/ 	.byte	0x04, 0x36
        /*005e*/ 	.short	(.L_58 - .L_57)
.L_57:
        /*0060*/ 	.word	0x00000008
.L_58:


//--------------------- .nv.info._Z9evaluate2PfS_ --------------------------
	.section	.nv.info._Z9evaluate2PfS_,"",@"SHT_CUDA_INFO"
	.sectionflags	@""
	.align	4


	//----- nvinfo : EIATTR_CUDA_API_VERSION
	.align		4
        /*0000*/ 	.byte	0x04, 0x37
        /*0002*/ 	.short	(.L_60 - .L_59)
.L_59:
        /*0004*/ 	.word	0x00000082


	//----- nvinfo : EIATTR_KPARAM_INFO
	.align		4
.L_60:
        /*0008*/ 	.byte	0x04, 0x17
        /*000a*/ 	.short	(.L_62 - .L_61)
.L_61:
        /*000c*/ 	.word	0x00000000
        /*0010*/ 	.short	0x0001
        /*0012*/ 	.short	0x0008
        /*0014*/ 	.byte	0x00, 0xf5, 0x21, 0x00


	//----- nvinfo : EIATTR_KPARAM_INFO
	.align		4
.L_62:
        /*0018*/ 	.byte	0x04, 0x17
        /*001a*/ 	.short	(.L_64 - .L_63)
.L_63:
        /*001c*/ 	.word	0x00000000
        /*0020*/ 	.short	0x0000
        /*0022*/ 	.short	0x0000
        /*0024*/ 	.byte	0x00, 0xf5, 0x21, 0x00


	//----- nvinfo : EIATTR_SPARSE_MMA_MASK
	.align		4
.L_64:
        /*0028*/ 	.byte	0x03, 0x50
        /*002a*/ 	.short	0x0000


	//----- nvinfo : EIATTR_MAXREG_COUNT
	.align		4
        /*002c*/ 	.byte	0x03, 0x1b
        /*002e*/ 	.short	0x00ff


	//----- nvinfo : EIATTR_MERCURY_ISA_VERSION
	.align		4
        /*0030*/ 	.byte	0x03, 0x5f
        /*0032*/ 	.short	0x0101


	//----- nvinfo : EIATTR_VRC_CTA_INIT_COUNT
	.align		4
        /*0034*/ 	.byte	0x02, 0x4a
	.zero		1
	.zero		1


	//----- nvinfo : EIATTR_EXIT_INSTR_OFFSETS
	.align		4
        /*0038*/ 	.byte	0x04, 0x1c
        /*003a*/ 	.short	(.L_66 - .L_65)


	//   ....[0]....
.L_65:
        /*003c*/ 	.word	0x00000060


	//   ....[1]....
        /*0040*/ 	.word	0x00070ff0


	//----- nvinfo : EIATTR_CRS_STACK_SIZE
	.align		4
.L_66:
        /*0044*/ 	.byte	0x04, 0x1e
        /*0046*/ 	.short	(.L_68 - .L_67)
.L_67:
        /*0048*/ 	.word	0x00000000


	//----- nvinfo : EIATTR_CBANK_PARAM_SIZE
	.align		4
.L_68:
        /*004c*/ 	.byte	0x03, 0x19
        /*004e*/ 	.short	0x0010


	//----- nvinfo : EIATTR_PARAM_CBANK
	.align		4
        /*0050*/ 	.byte	0x04, 0x0a
        /*0052*/ 	.short	(.L_70 - .L_69)
	.align		4
.L_69:
        /*0054*/ 	.word	index@(.nv.constant0._Z9evaluate2PfS_)
        /*0058*/ 	.short	0x0380
        /*005a*/ 	.short	0x0010


	//----- nvinfo : EIATTR_SW_WAR
	.align		4
.L_70:
        /*005c*/ 	.byte	0x04, 0x36
        /*005e*/ 	.short	(.L_72 - .L_71)
.L_71:
        /*0060*/ 	.word	0x00000008
.L_72:


//--------------------- .nv.info._Z9evaluate1PfS_ --------------------------
	.section	.nv.info._Z9evaluate1PfS_,"",@"SHT_CUDA_INFO"
	.sectionflags	@""
	.align	4


	//----- nvinfo : EIATTR_CUDA_API_VERSION
	.align		4
        /*0000*/ 	.byte	0x04, 0x37
        /*0002*/ 	.short	(.L_74 - .L_73)
.L_73:
        /*0004*/ 	.word	0x00000082


	//----- nvinfo : EIATTR_KPARAM_INFO
	.align		4
.L_74:
        /*0008*/ 	.byte	0x04, 0x17
        /*000a*/ 	.short	(.L_76 - .L_75)
.L_75:
        /*000c*/ 	.word	0x00000000
        /*0010*/ 	.short	0x0001
        /*0012*/ 	.short	0x0008
        /*0014*/ 	.byte	0x00, 0xf5, 0x21, 0x00


	//----- nvinfo : EIATTR_KPARAM_INFO
	.align		4
.L_76:
        /*0018*/ 	.byte	0x04, 0x17
        /*001a*/ 	.short	(.L_78 - .L_77)
.L_77:
        /*001c*/ 	.word	0x00000000
        /*0020*/ 	.short	0x0000
        /*0022*/ 	.short	0x0000
        /*0024*/ 	.byte	0x00, 0xf5, 0x21, 0x00


	//----- nvinfo : EIATTR_SPARSE_MMA_MASK
	.align		4
.L_78:
        /*0028*/ 	.byte	0x03, 0x50
        /*002a*/ 	.short	0x0000


	//----- nvinfo : EIATTR_MAXREG_COUNT
	.align		4
        /*002c*/ 	.byte	0x03, 0x1b
        /*002e*/ 	.short	0x00ff


	//----- nvinfo : EIATTR_MERCURY_ISA_VERSION
	.align		4
        /*0030*/ 	.byte	0x03, 0x5f
        /*0032*/ 	.short	0x0101


	//----- nvinfo : EIATTR_VRC_CTA_INIT_COUNT
	.align		4
        /*0034*/ 	.byte	0x02, 0x4a
	.zero		1
	.zero		1


	//----- nvinfo : EIATTR_EXIT_INSTR_OFFSETS
	.align		4
        /*0038*/ 	.byte	0x04, 0x1c
        /*003a*/ 	.short	(.L_80 - .L_79)


	//   ....[0]....
.L_79:
        /*003c*/ 	.word	0x00000060


	//   ....[1]....
        /*0040*/ 	.word	0x0006f850


	//----- nvinfo : EIATTR_CRS_STACK_SIZE
	.align		4
.L_80:
        /*0044*/ 	.byte	0x04, 0x1e
        /*0046*/ 	.short	(.L_82 - .L_81)
.L_81:
        /*0048*/ 	.word	0x00000000


	//----- nvinfo : EIATTR_CBANK_PARAM_SIZE
	.align		4
.L_82:
        /*004c*/ 	.byte	0x03, 0x19
        /*004e*/ 	.short	0x0010


	//----- nvinfo : EIATTR_PARAM_CBANK
	.align		4
        /*0050*/ 	.byte	0x04, 0x0a
        /*0052*/ 	.short	(.L_84 - .L_83)
	.align		4
.L_83:
        /*0054*/ 	.word	index@(.nv.constant0._Z9evaluate1PfS_)
        /*0058*/ 	.short	0x0380
        /*005a*/ 	.short	0x0010


	//----- nvinfo : EIATTR_SW_WAR
	.align		4
.L_84:
        /*005c*/ 	.byte	0x04, 0x36
        /*005e*/ 	.short	(.L_86 - .L_85)
.L_85:
        /*0060*/ 	.word	0x00000008
.L_86:


//--------------------- .nv.info._Z9evaluate0PfS_ --------------------------
	.section	.nv.info._Z9evaluate0PfS_,"",@"SHT_CUDA_INFO"
	.sectionflags	@""
	.align	4


	//----- nvinfo : EIATTR_CUDA_API_VERSION
	.align		4
        /*0000*/ 	.byte	0x04, 0x37
        /*0002*/ 	.short	(.L_88 - .L_87)
.L_87:
        /*0004*/ 	.word	0x00000082


	//----- nvinfo : EIATTR_KPARAM_INFO
	.align		4
.L_88:
        /*0008*/ 	.byte	0x04, 0x17
        /*000a*/ 	.short	(.L_90 - .L_89)
.L_89:
        /*000c*/ 	.word	0x00000000
        /*0010*/ 	.short	0x0001
        /*0012*/ 	.short	0x0008
        /*0014*/ 	.byte	0x00, 0xf5, 0x21, 0x00


	//----- nvinfo : EIATTR_KPARAM_INFO
	.align		4
.L_90:
        /*0018*/ 	.byte	0x04, 0x17
        /*001a*/ 	.short	(.L_92 - .L_91)
.L_91:
        /*001c*/ 	.word	0x00000000
        /*0020*/ 	.short	0x0000
        /*0022*/ 	.short	0x0000
        /*0024*/ 	.byte	0x00, 0xf5, 0x21, 0x00


	//----- nvinfo : EIATTR_SPARSE_MMA_MASK
	.align		4
.L_92:
        /*0028*/ 	.byte	0x03, 0x50
        /*002a*/ 	.short	0x0000


	//----- nvinfo : EIATTR_MAXREG_COUNT
	.align		4
        /*002c*/ 	.byte	0x03, 0x1b
        /*002e*/ 	.short	0x00ff


	//----- nvinfo : EIATTR_MERCURY_ISA_VERSION
	.align		4
        /*0030*/ 	.byte	0x03, 0x5f
        /*0032*/ 	.short	0x0101


	//----- nvinfo : EIATTR_VRC_CTA_INIT_COUNT
	.align		4
        /*0034*/ 	.byte	0x02, 0x4a
	.zero		1
	.zero		1


	//----- nvinfo : EIATTR_EXIT_INSTR_OFFSETS
	.align		4
        /*0038*/ 	.byte	0x04, 0x1c
        /*003a*/ 	.short	(.L_94 - .L_93)


	//   ....[0]....
.L_93:
        /*003c*/ 	.word	0x00000060


	//   ....[1]....
        /*0040*/ 	.word	0x0006f2d0


	//----- nvinfo : EIATTR_CRS_STACK_SIZE
	.align		4
.L_94:
        /*0044*/ 	.byte	0x04, 0x1e
        /*0046*/ 	.short	(.L_96 - .L_95)
.L_95:
        /*0048*/ 	.word	0x00000000


	//----- nvinfo : EIATTR_CBANK_PARAM_SIZE
	.align		4
.L_96:
        /*004c*/ 	.byte	0x03, 0x19
        /*004e*/ 	.short	0x0010


	//----- nvinfo : EIATTR_PARAM_CBANK
	.align		4
        /*0050*/ 	.byte	0x04, 0x0a
        /*0052*/ 	.short	(.L_98 - .L_97)
	.align		4
.L_97:
        /*0054*/ 	.word	index@(.nv.constant0._Z9evaluate0PfS_)
        /*0058*/ 	.short	0x0380
        /*005a*/ 	.short	0x0010


	//----- nvinfo : EIATTR_SW_WAR
	.align		4
.L_98:
        /*005c*/ 	.byte	0x04, 0x36
        /*005e*/ 	.short	(.L_100 - .L_99)
.L_99:
        /*0060*/ 	.word	0x00000008
.L_100:


//--------------------- .nv.callgraph             --------------------------
	.section	.nv.callgraph,"",@"SHT_CUDA_CALLGRAPH"
	.align	4
	.sectionentsize	8
	.align		4
        /*0000*/ 	.word	0x00000000
	.align		4
        /*0004*/ 	.word	0xffffffff
	.align		4
        /*0008*/ 	.word	0x00000000
	.align		4
        /*000c*/ 	.word	0xfffffffe
	.align		4
        /*0010*/ 	.word	0x00000000
	.align		4
        /*0014*/ 	.word	0xfffffffd
	.align		4
        /*0018*/ 	.word	0x00000000
	.align		4
        /*001c*/ 	.word	0xfffffffc


//--------------------- .nv.constant4             --------------------------
	.section	.nv.constant4,"a",@progbits
	.align	8
	.align		8
.nv.constant4:
        /*0000*/ 	.dword	__cudart_i2opi_f


//--------------------- .text._Z9evaluate4PfS_    --------------------------
	.section	.text._Z9evaluate4PfS_,"ax",@progbits
	.align	128
        .global         _Z9evaluate4PfS_
        .type           _Z9evaluate4PfS_,@function
        .size           _Z9evaluate4PfS_,(.L_x_6827 - _Z9evaluate4PfS_)
        .other          _Z9evaluate4PfS_,@"STO_CUDA_ENTRY STV_DEFAULT"
_Z9evaluate4PfS_:
.text._Z9evaluate4PfS_:
[----:B------:R-:W-:Y:S01]  /*0000*/  LDC R1, c[0x0][0x37c] ;  /* 0x0000df00ff017b82 */ /* 0x000fe20000000800 */
[----:B------:R-:W0:Y:S07]  /*0010*/  S2R R3, SR_TID.X ;  /* 0x0000000000037919 */ /* 0x000e2e0000002100 */
[----:B------:R-:W0:Y:S08]  /*0020*/  S2UR UR4, SR_CTAID.X ;  /* 0x00000000000479c3 */ /* 0x000e300000002500 */
[----:B------:R-:W0:Y:S02]  /*0030*/  LDC R0, c[0x0][0x360] ;  /* 0x0000d800ff007b82 */ /* 0x000e240000000800 */
[----:B0-----:R-:W-:-:S05]  /*0040*/  IMAD R0, R0, UR4, R3 ;  /* 0x0000000400007c24 */ /* 0x001fca000f8e0203 */
[----:B------:R-:W-:-:S13]  /*0050*/  ISETP.GT.AND P0, PT, R0, 0x9, PT ;  /* 0x000000090000780c */ /* 0x000fda0003f04270 */
[----:B------:R-:W-:Y:S05]  /*0060*/  @P0 EXIT ;  /* 0x000000000000094d */ /* 0x000fea0003800000 */
[----:B------:R-:W0:Y:S01]  /*0070*/  LDC.64 R14, c[0x0][0x380] ;  /* 0x0000e000ff0e7b82 */ /* 0x000e220000000a00 */
[----:B------:R-:W1:Y:S01]  /*0080*/  LDCU.64 UR6, c[0x0][0x358] ;  /* 0x00006b00ff0677ac */ /* 0x000e620008000a00 */
[----:B------:R-:W-:-:S04]  /*0090*/  IMAD.SHL.U32 R3, R0, 0x2, RZ ;  /* 0x0000000200037824 */ /* 0x000fc800078e00ff */
[----:B0-----:R-:W-:-:S05]  /*00a0*/  IMAD.WIDE R14, R3, 0x4, R14 ;  /* 0x00000004030e7825 */ /* 0x001fca00078e020e */
[----:B-1----:R-:W2:Y:S04]  /*00b0*/  LDG.E R19, desc[UR6][R14.64] ;  /* 0x000000060e137981 */ /* 0x002ea8000c1e1900 */
[----:B------:R0:W5:Y:S01]  /*00c0*/  LDG.E R2, desc[UR6][R14.64+0x4] ;  /* 0x000004060e027981 */ /* 0x000162000c1e1900 */
[----:B------:R-:W-:Y:S01]  /*00d0*/  BSSY.RECONVERGENT B0, `(.L_x_0) ;  /* 0x000007b000007945 */ /* 0x000fe20003800200 */
[----:B--2---:R-:W-:Y:S01]  /*00e0*/  FSETP.GT.AND P0, PT, R19, 6, PT ;  /* 0x40c000001300780b */ /* 0x004fe20003f04000 */
[----:B------:R-:W-:-:S12]  /*00f0*/  IMAD.MOV.U32 R9, RZ, RZ, R19 ;  /* 0x000000ffff097224 */ /* 0x000fd800078e0013 */
[----:B0-----:R-:W-:Y:S05]  /*0100*/  @!P0 BRA `(.L_x_1) ;  /* 0x0000000400dc8947 */ /* 0x001fea0003800000 */
[C---:B------:R-:W-:Y:S01]  /*0110*/  FMUL R3, R19.reuse, 0.63661974668502807617 ;  /* 0x3f22f98313037820 */ /* 0x040fe20000400000 */
[----:B------:R-:W-:Y:S01]  /*0120*/  FSETP.GE.AND P0, PT, |R19|, 105615, PT ;  /* 0x47ce47801300780b */ /* 0x000fe20003f06200 */
[----:B------:R-:W-:Y:S02]  /*0130*/  BSSY.RECONVERGENT B1, `(.L_x_2) ;  /* 0x0000062000017945 */ /* 0x000fe40003800200 */
[----:B------:R-:W0:Y:S02]  /*0140*/  F2I.NTZ R9, R3 ;  /* 0x0000000300097305 */ /* 0x000e240000203100 */
[----:B0-----:R-:W-:-:S05]  /*0150*/  I2FP.F32.S32 R4, R9 ;  /* 0x0000000900047245 */ /* 0x001fca0000201400 */
[----:B------:R-:W-:-:S04]  /*0160*/  FFMA R5, R4, -1.5707962512969970703, R19 ;  /* 0xbfc90fda04057823 */ /* 0x000fc80000000013 */
[----:B------:R-:W-:-:S04]  /*0170*/  FFMA R5, R4, -7.5497894158615963534e-08, R5 ;  /* 0xb3a2216804057823 */ /* 0x000fc80000000005 */
[----:B------:R-:W-:Y:S01]  /*0180*/  FFMA R16, R4, -5.3903029534742383927e-15, R5 ;  /* 0xa7c234c504107823 */ /* 0x000fe20000000005 */
[----:B------:R-:W-:Y:S06]  /*0190*/  @!P0 BRA `(.L_x_3) ;  /* 0x00000004006c8947 */ /* 0x000fec0003800000 */
[----:B------:R-:W-:-:S13]  /*01a0*/  FSETP.NEU.AND P0, PT, |R19|, +INF , PT ;  /* 0x7f8000001300780b */ /* 0x000fda0003f0d200 */
[----:B------:R-:W-:Y:S01]  /*01b0*/  @!P0 FMUL R16, RZ, R19 ;  /* 0x00000013ff108220 */ /* 0x000fe20000400000 */
[----:B------:R-:W-:Y:S01]  /*01c0*/  @!P0 IMAD.MOV.U32 R9, RZ, RZ, RZ ;  /* 0x000000ffff098224 */ /* 0x000fe200078e00ff */
[----:B------:R-:W-:Y:S06]  /*01d0*/  @!P0 BRA `(.L_x_3) ;  /* 0x00000004005c8947 */ /* 0x000fec0003800000 */
[----:B------:R-:W-:Y:S01]  /*01e0*/  IMAD.SHL.U32 R3, R19, 0x100, RZ ;  /* 0x0000010013037824 */ /* 0x000fe200078e00ff */
[----:B------:R-:W0:Y:S01]  /*01f0*/  LDCU.64 UR8, c[0x4][URZ] ;  /* 0x01000000ff0877ac */ /* 0x000e220008000a00 */
[----:B------:R-:W-:Y:S02]  /*0200*/  IMAD.MOV.U32 R9, RZ, RZ, RZ ;  /* 0x000000ffff097224 */ /* 0x000fe400078e00ff */
[----:B------:R-:W-:Y:S01]  /*0210*/  IMAD.MOV.U32 R17, RZ, RZ, RZ ;  /* 0x000000ffff117224 */ /* 0x000fe200078e00ff */
[----:B------:R-:W-:Y:S01]  /*0220*/  LOP3.LUT R16, R3, 0x80000000, RZ, 0xfc, !PT ;  /* 0x8000000003107812 */ /* 0x000fe200078efcff */
[----:B------:R-:W-:Y:S01]  /*0230*/  UMOV UR5, URZ ;  /* 0x000000ff00057c82 */ /* 0x000fe20008000000 */
[----:B------:R-:W-:-:S05]  /*0240*/  UMOV UR4, URZ ;  /* 0x000000ff00047c82 */ /* 0x000fca0008000000 */
.L_x_4:
[----:B0-----:R-:W-:Y:S02]  /*0250*/  IMAD.U32 R12, RZ, RZ, UR8 ;  /* 0x00000008ff0c7e24 */ /* 0x001fe4000f8e00ff */
[----:B------:R-:W-:-:S05]  /*0260*/  IMAD.U32 R13, RZ, RZ, UR9 ;  /* 0x00000009ff0d7e24 */ /* 0x000fca000f8e00ff */
[----:B------:R-:W2:Y:S01]  /*0270*/  LDG.E.CONSTANT R11, desc[UR6][R12.64] ;  /* 0x000000060c0b7981 */ /* 0x000ea2000c1e9900 */
[----:B------:R-:W-:Y:S01]  /*0280*/  UIADD3 UR4, UPT, UPT, UR4, 0x1, URZ ;  /* 0x0000000104047890 */ /* 0x000fe2000fffe0ff */
[C---:B------:R-:W-:Y:S01]  /*0290*/  ISETP.EQ.AND P0, PT, R17.reuse, RZ, PT ;  /* 0x000000ff1100720c */ /* 0x040fe20003f02270 */
[----:B------:R-:W-:Y:S01]  /*02a0*/  UIADD3 UR8, UP1, UPT, UR8, 0x4, URZ ;  /* 0x0000000408087890 */ /* 0x000fe2000ff3e0ff */
[C---:B------:R-:W-:Y:S01]  /*02b0*/  ISETP.EQ.AND P1, PT, R17.reuse, 0x4, PT ;  /* 0x000000041100780c */ /* 0x040fe20003f22270 */
[----:B------:R-:W-:Y:S01]  /*02c0*/  UISETP.NE.AND UP0, UPT, UR4, 0x6, UPT ;  /* 0x000000060400788c */ /* 0x000fe2000bf05270 */
[C---:B------:R-:W-:Y:S01]  /*02d0*/  ISETP.EQ.AND P2, PT, R17.reuse, 0x8, PT ;  /* 0x000000081100780c */ /* 0x040fe20003f42270 */
[----:B------:R-:W-:Y:S01]  /*02e0*/  UIADD3.X UR9, UPT, UPT, URZ, UR9, URZ, UP1, !UPT ;  /* 0x00000009ff097290 */ /* 0x000fe20008ffe4ff */
[C---:B------:R-:W-:Y:S02]  /*02f0*/  ISETP.EQ.AND P3, PT, R17.reuse, 0xc, PT ;  /* 0x0000000c1100780c */ /* 0x040fe40003f62270 */
[----:B------:R-:W-:-:S02]  /*0300*/  ISETP.EQ.AND P4, PT, R17, 0x10, PT ;  /* 0x000000101100780c */ /* 0x000fc40003f82270 */
[C---:B------:R-:W-:Y:S02]  /*0310*/  ISETP.EQ.AND P5, PT, R17.reuse, 0x14, PT ;  /* 0x000000141100780c */ /* 0x040fe40003fa2270 */
[----:B------:R-:W-:Y:S01]  /*0320*/  IADD3 R17, PT, PT, R17, 0x4, RZ ;  /* 0x0000000411117810 */ /* 0x000fe20007ffe0ff */
[----:B--2---:R-:W-:-:S03]  /*0330*/  IMAD.WIDE.U32 R10, R11, R16, RZ ;  /* 0x000000100b0a7225 */ /* 0x004fc600078e00ff */
[----:B------:R-:W-:-:S04]  /*0340*/  IADD3 R10, P6, PT, R10, R9, RZ ;  /* 0x000000090a0a7210 */ /* 0x000fc80007fde0ff */
[----:B------:R-:W-:Y:S01]  /*0350*/  IADD3.X R9, PT, PT, R11, UR5, RZ, P6, !PT ;  /* 0x000000050b097c10 */ /* 0x000fe2000b7fe4ff */
[--C-:B------:R-:W-:Y:S02]  /*0360*/  @P0 IMAD.MOV.U32 R3, RZ, RZ, R10.reuse ;  /* 0x000000ffff030224 */ /* 0x100fe400078e000a */
[--C-:B------:R-:W-:Y:S02]  /*0370*/  @P1 IMAD.MOV.U32 R4, RZ, RZ, R10.reuse ;  /* 0x000000ffff041224 */ /* 0x100fe400078e000a */
[--C-:B------:R-:W-:Y:S02]  /*0380*/  @P2 IMAD.MOV.U32 R5, RZ, RZ, R10.reuse ;  /* 0x000000ffff052224 */ /* 0x100fe400078e000a */
[--C-:B------:R-:W-:Y:S02]  /*0390*/  @P3 IMAD.MOV.U32 R6, RZ, RZ, R10.reuse ;  /* 0x000000ffff063224 */ /* 0x100fe400078e000a */
[--C-:B------:R-:W-:Y:S02]  /*03a0*/  @P4 IMAD.MOV.U32 R7, RZ, RZ, R10.reuse ;  /* 0x000000ffff074224 */ /* 0x100fe400078e000a */
[----:B------:R-:W-:Y:S01]  /*03b0*/  @P5 IMAD.MOV.U32 R8, RZ, RZ, R10 ;  /* 0x000000ffff085224 */ /* 0x000fe200078e000a */
[----:B------:R-:W-:Y:S06]  /*03c0*/  BRA.U UP0, `(.L_x_4) ;  /* 0xfffffffd00a07547 */ /* 0x000fec000b83ffff */
[----:B------:R-:W-:Y:S01]  /*03d0*/  SHF.R.U32.HI R10, RZ, 0x17, R19 ;  /* 0x00000017ff0a7819 */ /* 0x000fe20000011613 */
[----:B------:R-:W-:Y:S04]  /*03e0*/  BSSY.RECONVERGENT B2, `(.L_x_5) ;  /* 0x0000027000027945 */ /* 0x000fe80003800200 */
[C---:B------:R-:W-:Y:S01]  /*03f0*/  VIADD R11, R10.reuse, 0xffffff80 ;  /* 0xffffff800a0b7836 */ /* 0x040fe20000000000 */
[----:B------:R-:W-:-:S04]  /*0400*/  LOP3.LUT P6, R10, R10, 0x1f, RZ, 0xc0, !PT ;  /* 0x0000001f0a0a7812 */ /* 0x000fc800078cc0ff */
[----:B------:R-:W-:-:S05]  /*0410*/  SHF.R.U32.HI R11, RZ, 0x5, R11 ;  /* 0x00000005ff0b7819 */ /* 0x000fca000001160b */
[----:B------:R-:W-:-:S05]  /*0420*/  IMAD.U32 R13, R11, -0x4, RZ ;  /* 0xfffffffc0b0d7824 */ /* 0x000fca00078e00ff */
[C---:B------:R-:W-:Y:S02]  /*0430*/  ISETP.EQ.AND P3, PT, R13.reuse, -0x18, PT ;  /* 0xffffffe80d00780c */ /* 0x040fe40003f62270 */
[C---:B------:R-:W-:Y:S02]  /*0440*/  ISETP.EQ.AND P4, PT, R13.reuse, -0x14, PT ;  /* 0xffffffec0d00780c */ /* 0x040fe40003f82270 */
[C---:B------:R-:W-:Y:S02]  /*0450*/  ISETP.EQ.AND P2, PT, R13.reuse, -0x10, PT ;  /* 0xfffffff00d00780c */ /* 0x040fe40003f42270 */
[C---:B------:R-:W-:Y:S02]  /*0460*/  ISETP.EQ.AND P1, PT, R13.reuse, -0xc, PT ;  /* 0xfffffff40d00780c */ /* 0x040fe40003f22270 */
[C---:B------:R-:W-:Y:S02]  /*0470*/  ISETP.EQ.AND P0, PT, R13.reuse, -0x8, PT ;  /* 0xfffffff80d00780c */ /* 0x040fe40003f02270 */
[----:B------:R-:W-:-:S03]  /*0480*/  ISETP.EQ.AND P5, PT, R13, RZ, PT ;  /* 0x000000ff0d00720c */ /* 0x000fc60003fa2270 */
[--C-:B------:R-:W-:Y:S01]  /*0490*/  @P3 IMAD.MOV.U32 R11, RZ, RZ, R3.reuse ;  /* 0x000000ffff0b3224 */ /* 0x100fe200078e0003 */
[C---:B------:R-:W-:Y:S01]  /*04a0*/  ISETP.EQ.AND P3, PT, R13.reuse, -0x4, PT ;  /* 0xfffffffc0d00780c */ /* 0x040fe20003f62270 */
[----:B------:R-:W-:Y:S02]  /*04b0*/  @P4 IMAD.MOV.U32 R12, RZ, RZ, R3 ;  /* 0x000000ffff0c4224 */ /* 0x000fe400078e0003 */
[----:B------:R-:W-:Y:S01]  /*04c0*/  @P4 IMAD.MOV.U32 R11, RZ, RZ, R4 ;  /* 0x000000ffff0b4224 */ /* 0x000fe200078e0004 */
[----:B------:R-:W-:Y:S01]  /*04d0*/  ISETP.EQ.AND P4, PT, R13, 0x4, PT ;  /* 0x000000040d00780c */ /* 0x000fe20003f82270 */
[----:B------:R-:W-:Y:S02]  /*04e0*/  @P2 IMAD.MOV.U32 R11, RZ, RZ, R5 ;  /* 0x000000ffff0b2224 */ /* 0x000fe400078e0005 */
[----:B------:R-:W-:Y:S02]  /*04f0*/  @P1 IMAD.MOV.U32 R11, RZ, RZ, R6 ;  /* 0x000000ffff0b1224 */ /* 0x000fe400078e0006 */
[----:B------:R-:W-:-:S02]  /*0500*/  @P0 IMAD.MOV.U32 R11, RZ, RZ, R7 ;  /* 0x000000ffff0b0224 */ /* 0x000fc400078e0007 */
[----:B------:R-:W-:Y:S02]  /*0510*/  @P2 IMAD.MOV.U32 R12, RZ, RZ, R4 ;  /* 0x000000ffff0c2224 */ /* 0x000fe400078e0004 */
[----:B------:R-:W-:Y:S01]  /*0520*/  @P3 IMAD.MOV.U32 R11, RZ, RZ, R8 ;  /* 0x000000ffff0b3224 */ /* 0x000fe200078e0008 */
[----:B------:R-:W-:Y:S01]  /*0530*/  @P5 MOV R11, R9 ;  /* 0x00000009000b5202 */ /* 0x000fe20000000f00 */
[----:B------:R-:W-:Y:S02]  /*0540*/  @P1 IMAD.MOV.U32 R12, RZ, RZ, R5 ;  /* 0x000000ffff0c1224 */ /* 0x000fe400078e0005 */
[----:B------:R-:W-:Y:S02]  /*0550*/  @P0 IMAD.MOV.U32 R12, RZ, RZ, R6 ;  /* 0x000000ffff0c0224 */ /* 0x000fe400078e0006 */
[----:B------:R-:W-:Y:S02]  /*0560*/  @P3 IMAD.MOV.U32 R12, RZ, RZ, R7 ;  /* 0x000000ffff0c3224 */ /* 0x000fe400078e0007 */
[----:B------:R-:W-:-:S02]  /*0570*/  @P5 IMAD.MOV.U32 R12, RZ, RZ, R8 ;  /* 0x000000ffff0c5224 */ /* 0x000fc400078e0008 */
[----:B------:R-:W-:Y:S02]  /*0580*/  @P4 IMAD.MOV.U32 R12, RZ, RZ, R9 ;  /* 0x000000ffff0c4224 */ /* 0x000fe400078e0009 */
[----:B------:R-:W-:Y:S01]  /*0590*/  IMAD.MOV.U32 R17, RZ, RZ, R11 ;  /* 0x000000ffff117224 */ /* 0x000fe200078e000b */
[----:B------:R-:W-:Y:S06]  /*05a0*/  @!P6 BRA `(.L_x_6) ;  /* 0x000000000028e947 */ /* 0x000fec0003800000 */
[----:B------:R-:W-:Y:S01]  /*05b0*/  @P2 IMAD.MOV.U32 R11, RZ, RZ, R3 ;  /* 0x000000ffff0b2224 */ /* 0x000fe200078e0003 */
[----:B------:R-:W-:Y:S01]  /*05c0*/  SHF.L.W.U32.HI R17, R12, R10, R17 ;  /* 0x0000000a0c117219 */ /* 0x000fe20000010e11 */
[----:B------:R-:W-:Y:S02]  /*05d0*/  @P1 IMAD.MOV.U32 R11, RZ, RZ, R4 ;  /* 0x000000ffff0b1224 */ /* 0x000fe400078e0004 */
[----:B------:R-:W-:Y:S01]  /*05e0*/  @P0 IMAD.MOV.U32 R11, RZ, RZ, R5 ;  /* 0x000000ffff0b0224 */ /* 0x000fe200078e0005 */
[----:B------:R-:W-:Y:S01]  /*05f0*/  ISETP.EQ.AND P0, PT, R13, 0x8, PT ;  /* 0x000000080d00780c */ /* 0x000fe20003f02270 */
[----:B------:R-:W-:Y:S02]  /*0600*/  @P3 IMAD.MOV.U32 R11, RZ, RZ, R6 ;  /* 0x000000ffff0b3224 */ /* 0x000fe400078e0006 */
[----:B------:R-:W-:Y:S02]  /*0610*/  @P5 IMAD.MOV.U32 R11, RZ, RZ, R7 ;  /* 0x000000ffff0b5224 */ /* 0x000fe400078e0007 */
[----:B------:R-:W-:-:S08]  /*0620*/  @P4 IMAD.MOV.U32 R11, RZ, RZ, R8 ;  /* 0x000000ffff0b4224 */ /* 0x000fd000078e0008 */
[----:B------:R-:W-:-:S05]  /*0630*/  @P0 IMAD.MOV.U32 R11, RZ, RZ, R9 ;  /* 0x000000ffff0b0224 */ /* 0x000fca00078e0009 */
[----:B------:R-:W-:-:S07]  /*0640*/  SHF.L.W.U32.HI R12, R11, R10, R12 ;  /* 0x0000000a0b0c7219 */ /* 0x000fce0000010e0c */
.L_x_6:
[----:B------:R-:W-:Y:S05]  /*0650*/  BSYNC.RECONVERGENT B2 ;  /* 0x0000000000027941 */ /* 0x000fea0003800200 */
.L_x_5:
[C---:B------:R-:W-:Y:S01]  /*0660*/  SHF.L.W.U32.HI R16, R12.reuse, 0x2, R17 ;  /* 0x000000020c107819 */ /* 0x040fe20000010e11 */
[----:B------:R-:W-:Y:S01]  /*0670*/  IMAD.SHL.U32 R12, R12, 0x4, RZ ;  /* 0x000000040c0c7824 */ /* 0x000fe200078e00ff */
[----:B------:R-:W-:Y:S01]  /*0680*/  UMOV UR4, 0x54442d19 ;  /* 0x54442d1900047882 */ /* 0x000fe20000000000 */
[----:B------:R-:W-:Y:S01]  /*0690*/  UMOV UR5, 0x3bf921fb ;  /* 0x3bf921fb00057882 */ /* 0x000fe20000000000 */
[----:B------:R-:W-:-:S04]  /*06a0*/  SHF.R.S32.HI R9, RZ, 0x1f, R16 ;  /* 0x0000001fff097819 */ /* 0x000fc80000011410 */
[C---:B------:R-:W-:Y:S02]  /*06b0*/  LOP3.LUT R12, R9.reuse, R12, RZ, 0x3c, !PT ;  /* 0x0000000c090c7212 */ /* 0x040fe400078e3cff */
[----:B------:R-:W-:Y:S02]  /*06c0*/  LOP3.LUT R13, R9, R16, RZ, 0x3c, !PT ;  /* 0x00000010090d7212 */ /* 0x000fe400078e3cff */
[----:B------:R-:W-:Y:S02]  /*06d0*/  LOP3.LUT R9, R16, R19, RZ, 0x3c, !PT ;  /* 0x0000001310097212 */ /* 0x000fe400078e3cff */
[----:B------:R-:W0:Y:S02]  /*06e0*/  I2F.F64.S64 R10, R12 ;  /* 0x0000000c000a7312 */ /* 0x000e240000301c00 */
[----:B------:R-:W-:Y:S02]  /*06f0*/  ISETP.GE.AND P0, PT, R9, RZ, PT ;  /* 0x000000ff0900720c */ /* 0x000fe40003f06270 */
[----:B------:R-:W-:-:S04]  /*0700*/  SHF.R.U32.HI R9, RZ, 0x1e, R17 ;  /* 0x0000001eff097819 */ /* 0x000fc80000011611 */
[----:B------:R-:W-:Y:S01]  /*0710*/  LEA.HI R9, R16, R9, RZ, 0x1 ;  /* 0x0000000910097211 */ /* 0x000fe200078f08ff */
[----:B0-----:R-:W-:-:S10]  /*0720*/  DMUL R10, R10, UR4 ;  /* 0x000000040a0a7c28 */ /* 0x001fd40008000000 */
[----:B------:R-:W0:Y:S02]  /*0730*/  F2F.F32.F64 R10, R10 ;  /* 0x0000000a000a7310 */ /* 0x000e240000301000 */
[----:B0-----:R-:W-:-:S07]  /*0740*/  FSEL R16, -R10, R10, !P0 ;  /* 0x0000000a0a107208 */ /* 0x001fce0004000100 */
.L_x_3:
[----:B------:R-:W-:Y:S05]  /*0750*/  BSYNC.RECONVERGENT B1 ;  /* 0x0000000000017941 */ /* 0x000fea0003800200 */
.L_x_2:
[----:B------:R-:W-:Y:S02]  /*0760*/  IMAD.MOV.U32 R11, RZ, RZ, 0x37cbac00 ;  /* 0x37cbac00ff0b7424 */ /* 0x000fe400078e00ff */
[----:B------:R-:W-:Y:S01]  /*0770*/  FMUL R10, R16, R16 ;  /* 0x00000010100a7220 */ /* 0x000fe20000400000 */
[C---:B------:R-:W-:Y:S01]  /*0780*/  LOP3.LUT R12, R9.reuse, 0x1, RZ, 0xc0, !PT ;  /* 0x00000001090c7812 */ /* 0x040fe200078ec0ff */
[----:B------:R-:W-:Y:S02]  /*0790*/  IMAD.MOV.U32 R13, RZ, RZ, 0x3c0885e4 ;  /* 0x3c0885e4ff0d7424 */ /* 0x000fe400078e00ff */
[----:B------:R-:W-:Y:S01]  /*07a0*/  FFMA R11, R10, R11, -0.0013887860113754868507 ;  /* 0xbab607ed0a0b7423 */ /* 0x000fe2000000000b */
[----:B------:R-:W-:Y:S01]  /*07b0*/  ISETP.NE.U32.AND P0, PT, R12, 0x1, PT ;  /* 0x000000010c00780c */ /* 0x000fe20003f05070 */
[----:B------:R-:W-:Y:S02]  /*07c0*/  VIADD R9, R9, 0x1 ;  /* 0x0000000109097836 */ /* 0x000fe40000000000 */
[----:B------:R-:W-:Y:S01]  /*07d0*/  IMAD.MOV.U32 R12, RZ, RZ, 0x3e2aaaa8 ;  /* 0x3e2aaaa8ff0c7424 */ /* 0x000fe200078e00ff */
[----:B------:R-:W-:-:S02]  /*07e0*/  FSEL R11, R11, -0.00019574658654164522886, P0 ;  /* 0xb94d41530b0b7808 */ /* 0x000fc40000000000 */
[----:B------:R-:W-:Y:S02]  /*07f0*/  FSEL R13, R13, 0.041666727513074874878, !P0 ;  /* 0x3d2aaabb0d0d7808 */ /* 0x000fe40004000000 */
[----:B------:R-:W-:Y:S02]  /*0800*/  LOP3.LUT P1, RZ, R9, 0x2, RZ, 0xc0, !PT ;  /* 0x0000000209ff7812 */ /* 0x000fe4000782c0ff */
[----:B------:R-:W-:Y:S01]  /*0810*/  FSEL R9, R16, 1, !P0 ;  /* 0x3f80000010097808 */ /* 0x000fe20004000000 */
[----:B------:R-:W-:Y:S01]  /*0820*/  FFMA R11, R10, R11, R13 ;  /* 0x0000000b0a0b7223 */ /* 0x000fe2000000000d */
[----:B------:R-:W-:-:S03]  /*0830*/  FSEL R16, -R12, -0.4999999701976776123, !P0 ;  /* 0xbeffffff0c107808 */ /* 0x000fc60004000100 */
[C---:B------:R-:W-:Y:S02]  /*0840*/  FFMA R12, R10.reuse, R9, RZ ;  /* 0x000000090a0c7223 */ /* 0x040fe400000000ff */
[----:B------:R-:W-:-:S04]  /*0850*/  FFMA R11, R10, R11, R16 ;  /* 0x0000000b0a0b7223 */ /* 0x000fc80000000010 */
[----:B------:R-:W-:-:S04]  /*0860*/  FFMA R9, R12, R11, R9 ;  /* 0x0000000b0c097223 */ /* 0x000fc80000000009 */
[----:B------:R-:W-:-:S07]  /*0870*/  @P1 FADD R9, RZ, -R9 ;  /* 0x80000009ff091221 */ /* 0x000fce0000000000 */
.L_x_1:
[----:B------:R-:W-:Y:S05]  /*0880*/  BSYNC.RECONVERGENT B0 ;  /* 0x0000000000007941 */ /* 0x000fea0003800200 */
.L_x_0:
[----:B------:R-:W-:Y:S01]  /*0890*/  FSETP.GEU.AND P0, PT, R9, 2, PT ;  /* 0x400000000900780b */ /* 0x000fe20003f0e000 */
[----:B------:R-:W-:-:S12]  /*08a0*/  BSSY.RECONVERGENT B0, `(.L_x_7) ;  /* 0x000007c000007945 */ /* 0x000fd80003800200 */
[----:B------:R-:W-:Y:S05]  /*08b0*/  @P0 BRA `(.L_x_8) ;  /* 0x0000000400e80947 */ /* 0x000fea0003800000 */
        /* <DEDUP_REMOVED lines=11> */
[----:B------:R-:W-:Y:S01]  /*0970*/  @!P0 MOV R13, RZ ;  /* 0x000000ff000d8202 */ /* 0x000fe20000000f00 */
        /* <DEDUP_REMOVED lines=8> */
.L_x_11:
        /* <DEDUP_REMOVED lines=12> */
[C---:B------:R-:W-:Y:S01]  /*0ac0*/  ISETP.EQ.AND P5, PT, R18.reuse, 0x14, PT ;  /* 0x000000141200780c */ /* 0x040fe20003fa2270 */
[----:B------:R-:W-:Y:S02]  /*0ad0*/  VIADD R18, R18, 0x4 ;  /* 0x0000000412127836 */ /* 0x000fe40000000000 */
        /* <DEDUP_REMOVED lines=11> */
[----:B------:R-:W-:Y:S03]  /*0b90*/  BSSY.RECONVERGENT B2, `(.L_x_12) ;  /* 0x0000028000027945 */ /* 0x000fe60003800200 */
[C---:B------:R-:W-:Y:S02]  /*0ba0*/  LOP3.LUT R12, R11.reuse, 0xe0, RZ, 0xc0, !PT ;  /* 0x000000e00b0c7812 */ /* 0x040fe400078ec0ff */
[----:B------:R-:W-:-:S03]  /*0bb0*/  LOP3.LUT P6, RZ, R11, 0x1f, RZ, 0xc0, !PT ;  /* 0x0000001f0bff7812 */ /* 0x000fc600078cc0ff */
[----:B------:R-:W-:-:S05]  /*0bc0*/  VIADD R12, R12, 0xffffff80 ;  /* 0xffffff800c0c7836 */ /* 0x000fca0000000000 */
        /* <DEDUP_REMOVED lines=8> */
[----:B------:R-:W-:Y:S02]  /*0c50*/  @P3 MOV R12, R3 ;  /* 0x00000003000c3202 */ /* 0x000fe40000000f00 */
[C---:B------:R-:W-:Y:S01]  /*0c60*/  ISETP.EQ.AND P3, PT, R17.reuse, -0x4, PT ;  /* 0xfffffffc1100780c */ /* 0x040fe20003f62270 */
[----:B------:R-:W-:Y:S02]  /*0c70*/  @P4 IMAD.MOV.U32 R13, RZ, RZ, R3 ;  /* 0x000000ffff0d4224 */ /* 0x000fe400078e0003 */
[--C-:B------:R-:W-:Y:S01]  /*0c80*/  @P4 IMAD.MOV.U32 R12, RZ, RZ, R4.reuse ;  /* 0x000000ffff0c4224 */ /* 0x100fe200078e0004 */
[----:B------:R-:W-:Y:S01]  /*0c90*/  ISETP.EQ.AND P4, PT, R17, 0x4, PT ;  /* 0x000000041100780c */ /* 0x000fe20003f82270 */
[----:B------:R-:W-:Y:S02]  /*0ca0*/  @P2 IMAD.MOV.U32 R13, RZ, RZ, R4 ;  /* 0x000000ffff0d2224 */ /* 0x000fe400078e0004 */
[--C-:B------:R-:W-:Y:S02]  /*0cb0*/  @P2 IMAD.MOV.U32 R12, RZ, RZ, R5.reuse ;  /* 0x000000ffff0c2224 */ /* 0x100fe400078e0005 */
[----:B------:R-:W-:-:S02]  /*0cc0*/  @P1 IMAD.MOV.U32 R13, RZ, RZ, R5 ;  /* 0x000000ffff0d1224 */ /* 0x000fc400078e0005 */
[--C-:B------:R-:W-:Y:S02]  /*0cd0*/  @P1 IMAD.MOV.U32 R12, RZ, RZ, R6.reuse ;  /* 0x000000ffff0c1224 */ /* 0x100fe400078e0006 */
[----:B------:R-:W-:Y:S02]  /*0ce0*/  @P0 IMAD.MOV.U32 R13, RZ, RZ, R6 ;  /* 0x000000ffff0d0224 */ /* 0x000fe400078e0006 */
[--C-:B------:R-:W-:Y:S02]  /*0cf0*/  @P0 IMAD.MOV.U32 R12, RZ, RZ, R7.reuse ;  /* 0x000000ffff0c0224 */ /* 0x100fe400078e0007 */
[----:B------:R-:W-:Y:S02]  /*0d00*/  @P3 IMAD.MOV.U32 R13, RZ, RZ, R7 ;  /* 0x000000ffff0d3224 */ /* 0x000fe400078e0007 */
[--C-:B------:R-:W-:Y:S02]  /*0d10*/  @P3 IMAD.MOV.U32 R12, RZ, RZ, R8.reuse ;  /* 0x000000ffff0c3224 */ /* 0x100fe400078e0008 */
[----:B------:R-:W-:-:S02]  /*0d20*/  @P5 IMAD.MOV.U32 R13, RZ, RZ, R8 ;  /* 0x000000ffff0d5224 */ /* 0x000fc400078e0008 */
[--C-:B------:R-:W-:Y:S02]  /*0d30*/  @P5 IMAD.MOV.U32 R12, RZ, RZ, R10.reuse ;  /* 0x000000ffff0c5224 */ /* 0x100fe400078e000a */
[----:B------:R-:W-:Y:S01]  /*0d40*/  @P4 IMAD.MOV.U32 R13, RZ, RZ, R10 ;  /* 0x000000ffff0d4224 */ /* 0x000fe200078e000a */
[----:B------:R-:W-:Y:S06]  /*0d50*/  @!P6 BRA `(.L_x_13) ;  /* 0x00000000002ce947 */ /* 0x000fec0003800000 */
[----:B------:R-:W-:Y:S01]  /*0d60*/  @P2 IMAD.MOV.U32 R16, RZ, RZ, R3 ;  /* 0x000000ffff102224 */ /* 0x000fe200078e0003 */
[----:B------:R-:W-:Y:S01]  /*0d70*/  @P1 MOV R16, R4 ;  /* 0x0000000400101202 */ /* 0x000fe20000000f00 */
[----:B------:R-:W-:Y:S01]  /*0d80*/  @P0 IMAD.MOV.U32 R16, RZ, RZ, R5 ;  /* 0x000000ffff100224 */ /* 0x000fe200078e0005 */
[----:B------:R-:W-:Y:S01]  /*0d90*/  ISETP.EQ.AND P0, PT, R17, 0x8, PT ;  /* 0x000000081100780c */ /* 0x000fe20003f02270 */
[----:B------:R-:W-:Y:S01]  /*0da0*/  @P3 IMAD.MOV.U32 R16, RZ, RZ, R6 ;  /* 0x000000ffff103224 */ /* 0x000fe200078e0006 */
[----:B------:R-:W-:Y:S01]  /*0db0*/  LOP3.LUT R11, R11, 0x1f, RZ, 0xc0, !PT ;  /* 0x0000001f0b0b7812 */ /* 0x000fe200078ec0ff */
[----:B------:R-:W-:Y:S02]  /*0dc0*/  @P5 IMAD.MOV.U32 R16, RZ, RZ, R7 ;  /* 0x000000ffff105224 */ /* 0x000fe400078e0007 */
[----:B------:R-:W-:Y:S01]  /*0dd0*/  @P4 IMAD.MOV.U32 R16, RZ, RZ, R8 ;  /* 0x000000ffff104224 */ /* 0x000fe200078e0008 */
[----:B------:R-:W-:-:S07]  /*0de0*/  SHF.L.W.U32.HI R12, R13, R11, R12 ;  /* 0x0000000b0d0c7219 */ /* 0x000fce0000010e0c */
[----:B------:R-:W-:-:S05]  /*0df0*/  @P0 IMAD.MOV.U32 R16, RZ, RZ, R10 ;  /* 0x000000ffff100224 */ /* 0x000fca00078e000a */
[----:B------:R-:W-:-:S07]  /*0e00*/  SHF.L.W.U32.HI R13, R16, R11, R13 ;  /* 0x0000000b100d7219 */ /* 0x000fce0000010e0d */
.L_x_13:
[----:B------:R-:W-:Y:S05]  /*0e10*/  BSYNC.RECONVERGENT B2 ;  /* 0x0000000000027941 */ /* 0x000fea0003800200 */
.L_x_12:
[C---:B------:R-:W-:Y:S01]  /*0e20*/  SHF.L.W.U32.HI R18, R13.reuse, 0x2, R12 ;  /* 0x000000020d127819 */ /* 0x040fe20000010e0c */
[----:B------:R-:W-:Y:S01]  /*0e30*/  IMAD.SHL.U32 R10, R13, 0x4, RZ ;  /* 0x000000040d0a7824 */ /* 0x000fe200078e00ff */
[----:B------:R-:W-:Y:S01]  /*0e40*/  UMOV UR4, 0x54442d19 ;  /* 0x54442d1900047882 */ /* 0x000fe20000000000 */
[----:B------:R-:W-:Y:S01]  /*0e50*/  UMOV UR5, 0x3bf921fb ;  /* 0x3bf921fb00057882 */ /* 0x000fe20000000000 */
[----:B------:R-:W-:Y:S02]  /*0e60*/  SHF.R.S32.HI R11, RZ, 0x1f, R18 ;  /* 0x0000001fff0b7819 */ /* 0x000fe40000011412 */
[----:B------:R-:W-:Y:S02]  /*0e70*/  ISETP.GE.AND P0, PT, R9, RZ, PT ;  /* 0x000000ff0900720c */ /* 0x000fe40003f06270 */
[C---:B------:R-:W-:Y:S02]  /*0e80*/  LOP3.LUT R10, R11.reuse, R10, RZ, 0x3c, !PT ;  /* 0x0000000a0b0a7212 */ /* 0x040fe400078e3cff */
[----:B------:R-:W-:-:S02]  /*0e90*/  LOP3.LUT R11, R11, R18, RZ, 0x3c, !PT ;  /* 0x000000120b0b7212 */ /* 0x000fc400078e3cff */
[----:B------:R-:W-:Y:S02]  /*0ea0*/  SHF.R.U32.HI R12, RZ, 0x1e, R12 ;  /* 0x0000001eff0c7819 */ /* 0x000fe4000001160c */
[C---:B------:R-:W-:Y:S02]  /*0eb0*/  LOP3.LUT R9, R18.reuse, R9, RZ, 0x3c, !PT ;  /* 0x0000000912097212 */ /* 0x040fe400078e3cff */
[----:B------:R-:W0:Y:S01]  /*0ec0*/  I2F.F64.S64 R10, R10 ;  /* 0x0000000a000a7312 */ /* 0x000e220000301c00 */
[----:B------:R-:W-:Y:S02]  /*0ed0*/  LEA.HI R13, R18, R12, RZ, 0x1 ;  /* 0x0000000c120d7211 */ /* 0x000fe400078f08ff */
[----:B------:R-:W-:-:S03]  /*0ee0*/  ISETP.GE.AND P1, PT, R9, RZ, PT ;  /* 0x000000ff0900720c */ /* 0x000fc60003f26270 */
[----:B------:R-:W-:-:S04]  /*0ef0*/  IMAD.MOV R9, RZ, RZ, -R13 ;  /* 0x000000ffff097224 */ /* 0x000fc800078e0a0d */
[----:B------:R-:W-:Y:S01]  /*0f00*/  @!P0 IMAD.MOV.U32 R13, RZ, RZ, R9 ;  /* 0x000000ffff0d8224 */ /* 0x000fe200078e0009 */
[----:B0-----:R-:W-:-:S10]  /*0f10*/  DMUL R16, R10, UR4 ;  /* 0x000000040a107c28 */ /* 0x001fd40008000000 */
[----:B------:R-:W0:Y:S02]  /*0f20*/  F2F.F32.F64 R16, R16 ;  /* 0x0000001000107310 */ /* 0x000e240000301000 */
[----:B0-----:R-:W-:-:S07]  /*0f30*/  FSEL R11, -R16, R16, !P1 ;  /* 0x00000010100b7208 */ /* 0x001fce0004800100 */
.L_x_10:
[----:B------:R-:W-:Y:S05]  /*0f40*/  BSYNC.RECONVERGENT B1 ;  /* 0x0000000000017941 */ /* 0x000fea0003800200 */
.L_x_9:
[----:B------:R-:W-:Y:S02]  /*0f50*/  IMAD.MOV.U32 R9, RZ, RZ, 0x37cbac00 ;  /* 0x37cbac00ff097424 */ /* 0x000fe400078e00ff */
[----:B------:R-:W-:Y:S01]  /*0f60*/  FMUL R10, R11, R11 ;  /* 0x0000000b0b0a7220 */ /* 0x000fe20000400000 */
[C---:B------:R-:W-:Y:S01]  /*0f70*/  LOP3.LUT R12, R13.reuse, 0x1, RZ, 0xc0, !PT ;  /* 0x000000010d0c7812 */ /* 0x040fe200078ec0ff */
[----:B------:R-:W-:Y:S01]  /*0f80*/  IMAD.MOV.U32 R21, RZ, RZ, 0x3d2aaabb ;  /* 0x3d2aaabbff157424 */ /* 0x000fe200078e00ff */
[----:B------:R-:W-:Y:S01]  /*0f90*/  LOP3.LUT P1, RZ, R13, 0x2, RZ, 0xc0, !PT ;  /* 0x000000020dff7812 */ /* 0x000fe2000782c0ff */
[----:B------:R-:W-:Y:S01]  /*0fa0*/  FFMA R9, R10, R9, -0.0013887860113754868507 ;  /* 0xbab607ed0a097423 */ /* 0x000fe20000000009 */
[----:B------:R-:W-:Y:S01]  /*0fb0*/  ISETP.NE.U32.AND P0, PT, R12, 0x1, PT ;  /* 0x000000010c00780c */ /* 0x000fe20003f05070 */
[----:B------:R-:W-:-:S03]  /*0fc0*/  IMAD.MOV.U32 R16, RZ, RZ, 0x3effffff ;  /* 0x3effffffff107424 */ /* 0x000fc600078e00ff */
[----:B------:R-:W-:Y:S02]  /*0fd0*/  FSEL R17, R9, -0.00019574658654164522886, !P0 ;  /* 0xb94d415309117808 */ /* 0x000fe40004000000 */
[----:B------:R-:W-:Y:S02]  /*0fe0*/  FSEL R21, R21, 0.0083327032625675201416, !P0 ;  /* 0x3c0885e415157808 */ /* 0x000fe40004000000 */
[----:B------:R-:W-:Y:S02]  /*0ff0*/  FSEL R9, R11, 1, P0 ;  /* 0x3f8000000b097808 */ /* 0x000fe40000000000 */
[----:B------:R-:W-:Y:S01]  /*1000*/  FSEL R16, -R16, -0.16666662693023681641, !P0 ;  /* 0xbe2aaaa810107808 */ /* 0x000fe20004000100 */
[C---:B------:R-:W-:Y:S02]  /*1010*/  FFMA R17, R10.reuse, R17, R21 ;  /* 0x000000110a117223 */ /* 0x040fe40000000015 */
[C---:B------:R-:W-:Y:S02]  /*1020*/  FFMA R12, R10.reuse, R9, RZ ;  /* 0x000000090a0c7223 */ /* 0x040fe400000000ff */
[----:B------:R-:W-:-:S04]  /*1030*/  FFMA R16, R10, R17, R16 ;  /* 0x000000110a107223 */ /* 0x000fc80000000010 */
[----:B------:R-:W-:-:S04]  /*1040*/  FFMA R9, R12, R16, R9 ;  /* 0x000000100c097223 */ /* 0x000fc80000000009 */
[----:B------:R-:W-:-:S07]  /*1050*/  @P1 FADD R9, RZ, -R9 ;  /* 0x80000009ff091221 */ /* 0x000fce0000000000 */
.L_x_8:
[----:B------:R-:W-:Y:S05]  /*1060*/  BSYNC.RECONVERGENT B0 ;  /* 0x0000000000007941 */ /* 0x000fea0003800200 */
.L_x_7:
[----:B-----5:R-:W-:Y:S01]  /*1070*/  FSETP.GEU.AND P0, PT, R2, 3, PT ;  /* 0x404000000200780b */ /* 0x020fe20003f0e000 */
[----:B------:R-:W-:Y:S03]  /*1080*/  BSSY.RECONVERGENT B0, `(.L_x_14) ;  /* 0x000007d000007945 */ /* 0x000fe60003800200 */
[----:B------:R-:W-:-:S09]  /*1090*/  P2R R10, PR, RZ, 0x1 ;  /* 0x00000001ff0a7803 */ /* 0x000fd20000000000 */
[----:B------:R-:W-:Y:S05]  /*10a0*/  @P0 BRA `(.L_x_15) ;  /* 0x0000000400e80947 */ /* 0x000fea0003800000 */
[C---:B------:R-:W-:Y:S01]  /*10b0*/  FMUL R12, R9.reuse, 0.63661974668502807617 ;  /* 0x3f22f983090c7820 */ /* 0x040fe20000400000 */
[----:B------:R-:W-:Y:S01]  /*10c0*/  FSETP.GE.AND P0, PT, |R9|, 105615, PT ;  /* 0x47ce47800900780b */ /* 0x000fe20003f06200 */
[----:B------:R-:W-:Y:S04]  /*10d0*/  BSSY.RECONVERGENT B1, `(.L_x_16) ;  /* 0x0000065000017945 */ /* 0x000fe80003800200 */
        /* <DEDUP_REMOVED lines=11> */
[----:B------:R-:W-:Y:S01]  /*1190*/  CS2R R12, SRZ ;  /* 0x00000000000c7805 */ /* 0x000fe2000001ff00 */
[----:B------:R-:W0:Y:S03]  /*11a0*/  LDCU.64 UR8, c[0x4][URZ] ;  /* 0x01000000ff0877ac */ /* 0x000e260008000a00 */
[----:B------:R-:W-:Y:S01]  /*11b0*/  LOP3.LUT R21, R10, 0x80000000, RZ, 0xfc, !PT ;  /* 0x800000000a157812 */ /* 0x000fe200078efcff */
[----:B------:R-:W-:Y:S01]  /*11c0*/  UMOV UR5, URZ ;  /* 0x000000ff00057c82 */ /* 0x000fe20008000000 */
[----:B------:R-:W-:-:S05]  /*11d0*/  UMOV UR4, URZ ;  /* 0x000000ff00047c82 */ /* 0x000fca0008000000 */
.L_x_18:
[----:B0-----:R-:W-:Y:S01]  /*11e0*/  IMAD.U32 R16, RZ, RZ, UR8 ;  /* 0x00000008ff107e24 */ /* 0x001fe2000f8e00ff */
[----:B------:R-:W-:-:S05]  /*11f0*/  MOV R17, UR9 ;  /* 0x0000000900117c02 */ /* 0x000fca0008000f00 */
        /* <DEDUP_REMOVED lines=9> */
[----:B------:R-:W-:Y:S01]  /*1290*/  ISETP.EQ.AND P5, PT, R12, 0x14, PT ;  /* 0x000000140c00780c */ /* 0x000fe20003fa2270 */
[----:B--2---:R-:W-:-:S03]  /*12a0*/  IMAD.WIDE.U32 R10, R10, R21, RZ ;  /* 0x000000150a0a7225 */ /* 0x004fc600078e00ff */
[----:B------:R-:W-:-:S04]  /*12b0*/  IADD3 R10, P2, PT, R10, R13, RZ ;  /* 0x0000000d0a0a7210 */ /* 0x000fc80007f5e0ff */
[----:B------:R-:W-:Y:S01]  /*12c0*/  IADD3.X R13, PT, PT, R11, UR5, RZ, P2, !PT ;  /* 0x000000050b0d7c10 */ /* 0x000fe200097fe4ff */
[--C-:B------:R-:W-:Y:S01]  /*12d0*/  @P0 IMAD.MOV.U32 R3, RZ, RZ, R10.reuse ;  /* 0x000000ffff030224 */ /* 0x100fe200078e000a */
[C---:B------:R-:W-:Y:S01]  /*12e0*/  ISETP.EQ.AND P2, PT, R12.reuse, 0x8, PT ;  /* 0x000000080c00780c */ /* 0x040fe20003f42270 */
[--C-:B------:R-:W-:Y:S02]  /*12f0*/  @P1 IMAD.MOV.U32 R4, RZ, RZ, R10.reuse ;  /* 0x000000ffff041224 */ /* 0x100fe400078e000a */
[--C-:B------:R-:W-:Y:S02]  /*1300*/  @P3 IMAD.MOV.U32 R6, RZ, RZ, R10.reuse ;  /* 0x000000ffff063224 */ /* 0x100fe400078e000a */
[--C-:B------:R-:W-:Y:S02]  /*1310*/  @P4 IMAD.MOV.U32 R7, RZ, RZ, R10.reuse ;  /* 0x000000ffff074224 */ /* 0x100fe400078e000a */
[----:B------:R-:W-:Y:S02]  /*1320*/  @P5 IMAD.MOV.U32 R8, RZ, RZ, R10 ;  /* 0x000000ffff085224 */ /* 0x000fe400078e000a */
[----:B------:R-:W-:-:S04]  /*1330*/  VIADD R12, R12, 0x4 ;  /* 0x000000040c0c7836 */ /* 0x000fc80000000000 */
        /* <DEDUP_REMOVED lines=14> */
[----:B------:R-:W-:-:S03]  /*1420*/  ISETP.EQ.AND P5, PT, R17, 0x4, PT ;  /* 0x000000041100780c */ /* 0x000fc60003fa2270 */
[--C-:B------:R-:W-:Y:S01]  /*1430*/  @P3 IMAD.MOV.U32 R12, RZ, RZ, R3.reuse ;  /* 0x000000ffff0c3224 */ /* 0x100fe200078e0003 */
[C---:B------:R-:W-:Y:S01]  /*1440*/  ISETP.EQ.AND P3, PT, R17.reuse, -0x4, PT ;  /* 0xfffffffc1100780c */ /* 0x040fe20003f62270 */
[----:B------:R-:W-:Y:S02]  /*1450*/  @P4 IMAD.MOV.U32 R10, RZ, RZ, R3 ;  /* 0x000000ffff0a4224 */ /* 0x000fe400078e0003 */
[--C-:B------:R-:W-:Y:S01]  /*1460*/  @P4 IMAD.MOV.U32 R12, RZ, RZ, R4.reuse ;  /* 0x000000ffff0c4224 */ /* 0x100fe200078e0004 */
[----:B------:R-:W-:Y:S01]  /*1470*/  ISETP.EQ.AND P4, PT, R17, RZ, PT ;  /* 0x000000ff1100720c */ /* 0x000fe20003f82270 */
[----:B------:R-:W-:Y:S01]  /*1480*/  @P0 IMAD.MOV.U32 R10, RZ, RZ, R4 ;  /* 0x000000ffff0a0224 */ /* 0x000fe200078e0004 */
[----:B------:R-:W-:Y:S01]  /*1490*/  @P1 MOV R10, R5 ;  /* 0x00000005000a1202 */ /* 0x000fe20000000f00 */
[----:B------:R-:W-:Y:S02]  /*14a0*/  @P0 IMAD.MOV.U32 R12, RZ, RZ, R5 ;  /* 0x000000ffff0c0224 */ /* 0x000fe400078e0005 */
[----:B------:R-:W-:-:S02]  /*14b0*/  @P1 IMAD.MOV.U32 R12, RZ, RZ, R6 ;  /* 0x000000ffff0c1224 */ /* 0x000fc400078e0006 */
[----:B------:R-:W-:Y:S02]  /*14c0*/  @P2 IMAD.MOV.U32 R10, RZ, RZ, R6 ;  /* 0x000000ffff0a2224 */ /* 0x000fe400078e0006 */
[--C-:B------:R-:W-:Y:S02]  /*14d0*/  @P2 IMAD.MOV.U32 R12, RZ, RZ, R7.reuse ;  /* 0x000000ffff0c2224 */ /* 0x100fe400078e0007 */
[----:B------:R-:W-:Y:S02]  /*14e0*/  @P3 IMAD.MOV.U32 R10, RZ, RZ, R7 ;  /* 0x000000ffff0a3224 */ /* 0x000fe400078e0007 */
[--C-:B------:R-:W-:Y:S02]  /*14f0*/  @P3 IMAD.MOV.U32 R12, RZ, RZ, R8.reuse ;  /* 0x000000ffff0c3224 */ /* 0x100fe400078e0008 */
[----:B------:R-:W-:Y:S02]  /*1500*/  @P4 IMAD.MOV.U32 R10, RZ, RZ, R8 ;  /* 0x000000ffff0a4224 */ /* 0x000fe400078e0008 */
[----:B------:R-:W-:-:S02]  /*1510*/  @P4 IMAD.MOV.U32 R12, RZ, RZ, R13 ;  /* 0x000000ffff0c4224 */ /* 0x000fc400078e000d */
[----:B------:R-:W-:Y:S01]  /*1520*/  @P5 IMAD.MOV.U32 R10, RZ, RZ, R13 ;  /* 0x000000ffff0a5224 */ /* 0x000fe200078e000d */
[----:B------:R-:W-:Y:S06]  /*1530*/  @!P6 BRA `(.L_x_20) ;  /* 0x00000000002ce947 */ /* 0x000fec0003800000 */
[----:B------:R-:W-:Y:S01]  /*1540*/  @P0 IMAD.MOV.U32 R11, RZ, RZ, R3 ;  /* 0x000000ffff0b0224 */ /* 0x000fe200078e0003 */
[----:B------:R-:W-:Y:S01]  /*1550*/  ISETP.EQ.AND P0, PT, R17, 0x8, PT ;  /* 0x000000081100780c */ /* 0x000fe20003f02270 */
[----:B------:R-:W-:Y:S01]  /*1560*/  @P1 IMAD.MOV.U32 R11, RZ, RZ, R4 ;  /* 0x000000ffff0b1224 */ /* 0x000fe200078e0004 */
[----:B------:R-:W-:Y:S01]  /*1570*/  LOP3.LUT R17, R16, 0x1f, RZ, 0xc0, !PT ;  /* 0x0000001f10117812 */ /* 0x000fe200078ec0ff */
[----:B------:R-:W-:Y:S02]  /*1580*/  @P2 IMAD.MOV.U32 R11, RZ, RZ, R5 ;  /* 0x000000ffff0b2224 */ /* 0x000fe400078e0005 */
[----:B------:R-:W-:Y:S01]  /*1590*/  @P3 IMAD.MOV.U32 R11, RZ, RZ, R6 ;  /* 0x000000ffff0b3224 */ /* 0x000fe200078e0006 */
[----:B------:R-:W-:Y:S01]  /*15a0*/  SHF.L.W.U32.HI R12, R10, R17, R12 ;  /* 0x000000110a0c7219 */ /* 0x000fe20000010e0c */
[----:B------:R-:W-:Y:S02]  /*15b0*/  @P4 IMAD.MOV.U32 R11, RZ, RZ, R7 ;  /* 0x000000ffff0b4224 */ /* 0x000fe400078e0007 */
[----:B------:R-:W-:-:S04]  /*15c0*/  @P5 IMAD.MOV.U32 R11, RZ, RZ, R8 ;  /* 0x000000ffff0b5224 */ /* 0x000fc800078e0008 */
[----:B------:R-:W-:-:S04]  /*15d0*/  @P0 MOV R11, R13 ;  /* 0x0000000d000b0202 */ /* 0x000fc80000000f00 */
[----:B------:R-:W-:-:S07]  /*15e0*/  SHF.L.W.U32.HI R10, R11, R17, R10 ;  /* 0x000000110b0a7219 */ /* 0x000fce0000010e0a */
.L_x_20:
[----:B------:R-:W-:Y:S05]  /*15f0*/  BSYNC.RECONVERGENT B2 ;  /* 0x0000000000027941 */ /* 0x000fea0003800200 */
.L_x_19:
        /* <DEDUP_REMOVED lines=18> */
.L_x_17:
[----:B------:R-:W-:Y:S05]  /*1720*/  BSYNC.RECONVERGENT B1 ;  /* 0x0000000000017941 */ /* 0x000fea0003800200 */
.L_x_16:
[----:B------:R-:W-:Y:S02]  /*1730*/  IMAD.MOV.U32 R9, RZ, RZ, 0x37cbac00 ;  /* 0x37cbac00ff097424 */ /* 0x000fe400078e00ff */
[----:B------:R-:W-:Y:S01]  /*1740*/  FMUL R16, R10, R10 ;  /* 0x0000000a0a107220 */ /* 0x000fe20000400000 */
[----:B------:R-:W-:Y:S01]  /*1750*/  LOP3.LUT R11, R12, 0x1, RZ, 0xc0, !PT ;  /* 0x000000010c0b7812 */ /* 0x000fe200078ec0ff */
        /* <DEDUP_REMOVED lines=15> */
.L_x_15:
[----:B------:R-:W-:Y:S05]  /*1850*/  BSYNC.RECONVERGENT B0 ;  /* 0x0000000000007941 */ /* 0x000fea0003800200 */
.L_x_14:
        /* <DEDUP_REMOVED lines=20> */
.L_x_23:
        /* <DEDUP_REMOVED lines=17> */
[--C-:B------:R-:W-:Y:S01]  /*1ab0*/  @P3 IMAD.MOV.U32 R6, RZ, RZ, R11.reuse ;  /* 0x000000ffff063224 */ /* 0x100fe200078e000b */
[----:B------:R-:W-:Y:S01]  /*1ac0*/  @P1 MOV R4, R11 ;  /* 0x0000000b00041202 */ /* 0x000fe20000000f00 */
[--C-:B------:R-:W-:Y:S02]  /*1ad0*/  @P4 IMAD.MOV.U32 R7, RZ, RZ, R11.reuse ;  /* 0x000000ffff074224 */ /* 0x100fe400078e000b */
[----:B------:R-:W-:Y:S02]  /*1ae0*/  @P5 IMAD.MOV.U32 R8, RZ, RZ, R11 ;  /* 0x000000ffff085224 */ /* 0x000fe400078e000b */
[----:B------:R-:W-:-:S06]  /*1af0*/  VIADD R18, R18, 0x4 ;  /* 0x0000000412127836 */ /* 0x000fcc0000000000 */
        /* <DEDUP_REMOVED lines=20> */
[----:B------:R-:W-:Y:S02]  /*1c40*/  @P0 IMAD.MOV.U32 R13, RZ, RZ, R4 ;  /* 0x000000ffff0d0224 */ /* 0x000fe400078e0004 */
[--C-:B------:R-:W-:Y:S02]  /*1c50*/  @P0 IMAD.MOV.U32 R12, RZ, RZ, R5.reuse ;  /* 0x000000ffff0c0224 */ /* 0x100fe400078e0005 */
[----:B------:R-:W-:Y:S01]  /*1c60*/  @P1 IMAD.MOV.U32 R13, RZ, RZ, R5 ;  /* 0x000000ffff0d1224 */ /* 0x000fe200078e0005 */
[----:B------:R-:W-:Y:S01]  /*1c70*/  @P2 MOV R13, R6 ;  /* 0x00000006000d2202 */ /* 0x000fe20000000f00 */
[----:B------:R-:W-:-:S02]  /*1c80*/  @P1 IMAD.MOV.U32 R12, RZ, RZ, R6 ;  /* 0x000000ffff0c1224 */ /* 0x000fc400078e0006 */
[--C-:B------:R-:W-:Y:S02]  /*1c90*/  @P2 IMAD.MOV.U32 R12, RZ, RZ, R7.reuse ;  /* 0x000000ffff0c2224 */ /* 0x100fe400078e0007 */
[----:B------:R-:W-:Y:S02]  /*1ca0*/  @P3 IMAD.MOV.U32 R13, RZ, RZ, R7 ;  /* 0x000000ffff0d3224 */ /* 0x000fe400078e0007 */
[--C-:B------:R-:W-:Y:S02]  /*1cb0*/  @P3 IMAD.MOV.U32 R12, RZ, RZ, R8.reuse ;  /* 0x000000ffff0c3224 */ /* 0x100fe400078e0008 */
[----:B------:R-:W-:Y:S02]  /*1cc0*/  @P4 IMAD.MOV.U32 R13, RZ, RZ, R8 ;  /* 0x000000ffff0d4224 */ /* 0x000fe400078e0008 */
[--C-:B------:R-:W-:Y:S02]  /*1cd0*/  @P4 IMAD.MOV.U32 R12, RZ, RZ, R10.reuse ;  /* 0x000000ffff0c4224 */ /* 0x100fe400078e000a */
        /* <DEDUP_REMOVED lines=11> */
[----:B------:R-:W-:-:S05]  /*1d90*/  @P0 IMAD.MOV.U32 R16, RZ, RZ, R10 ;  /* 0x000000ffff100224 */ /* 0x000fca00078e000a */
[----:B------:R-:W-:-:S07]  /*1da0*/  SHF.L.W.U32.HI R13, R16, R11, R13 ;  /* 0x0000000b100d7219 */ /* 0x000fce0000010e0d */
.L_x_25:
[----:B------:R-:W-:Y:S05]  /*1db0*/  BSYNC.RECONVERGENT B1 ;  /* 0x0000000000017941 */ /* 0x000fea0003800200 */
.L_x_24:
        /* <DEDUP_REMOVED lines=12> */
[----:B------:R-:W-:Y:S02]  /*1e80*/  ISETP.GE.AND P1, PT, R9, RZ, PT ;  /* 0x000000ff0900720c */ /* 0x000fe40003f26270 */
[----:B------:R-:W-:-:S05]  /*1e90*/  IADD3 R9, PT, PT, -R13, RZ, RZ ;  /* 0x000000ff0d097210 */ /* 0x000fca0007ffe1ff */
[----:B------:R-:W-:Y:S01]  /*1ea0*/  @!P0 IMAD.MOV.U32 R13, RZ, RZ, R9 ;  /* 0x000000ffff0d8224 */ /* 0x000fe200078e0009 */
[----:B0-----:R-:W-:-:S10]  /*1eb0*/  DMUL R16, R10, UR4 ;  /* 0x000000040a107c28 */ /* 0x001fd40008000000 */
[----:B------:R-:W0:Y:S02]  /*1ec0*/  F2F.F32.F64 R16, R16 ;  /* 0x0000001000107310 */ /* 0x000e240000301000 */
[----:B0-----:R-:W-:-:S07]  /*1ed0*/  FSEL R12, -R16, R16, !P1 ;  /* 0x00000010100c7208 */ /* 0x001fce0004800100 */
.L_x_22:
[----:B------:R-:W-:Y:S05]  /*1ee0*/  BSYNC.RECONVERGENT B0 ;  /* 0x0000000000007941 */ /* 0x000fea0003800200 */
.L_x_21:
[C---:B------:R-:W-:Y:S01]  /*1ef0*/  LOP3.LUT R10, R13.reuse, 0x1, RZ, 0xc0, !PT ;  /* 0x000000010d0a7812 */ /* 0x040fe200078ec0ff */
[----:B------:R-:W-:Y:S02]  /*1f00*/  IMAD.MOV.U32 R9, RZ, RZ, 0x37cbac00 ;  /* 0x37cbac00ff097424 */ /* 0x000fe400078e00ff */
[----:B------:R-:W-:Y:S01]  /*1f10*/  FMUL R16, R12, R12 ;  /* 0x0000000c0c107220 */ /* 0x000fe20000400000 */
[----:B------:R-:W-:Y:S01]  /*1f20*/  IMAD.MOV.U32 R11, RZ, RZ, 0x3effffff ;  /* 0x3effffffff0b7424 */ /* 0x000fe200078e00ff */
[----:B------:R-:W-:Y:S01]  /*1f30*/  ISETP.NE.U32.AND P0, PT, R10, 0x1, PT ;  /* 0x000000010a00780c */ /* 0x000fe20003f05070 */
[----:B------:R-:W-:Y:S02]  /*1f40*/  IMAD.MOV.U32 R10, RZ, RZ, 0x3d2aaabb ;  /* 0x3d2aaabbff0a7424 */ /* 0x000fe400078e00ff */
[----:B------:R-:W-:Y:S01]  /*1f50*/  FFMA R17, R16, R9, -0.0013887860113754868507 ;  /* 0xbab607ed10117423 */ /* 0x000fe20000000009 */
[----:B------:R-:W-:Y:S01]  /*1f60*/  LOP3.LUT P1, RZ, R13, 0x2, RZ, 0xc0, !PT ;  /* 0x000000020dff7812 */ /* 0x000fe2000782c0ff */
[----:B------:R-:W-:Y:S01]  /*1f70*/  BSSY.RECONVERGENT B0, `(.L_x_26) ;  /* 0x0000085000007945 */ /* 0x000fe20003800200 */
[----:B------:R-:W-:-:S02]  /*1f80*/  FSEL R18, R12, 1, P0 ;  /* 0x3f8000000c127808 */ /* 0x000fc40000000000 */
[----:B------:R-:W-:Y:S02]  /*1f90*/  FSEL R17, R17, -0.00019574658654164522886, !P0 ;  /* 0xb94d415311117808 */ /* 0x000fe40004000000 */
[----:B------:R-:W-:Y:S01]  /*1fa0*/  FSEL R21, R10, 0.0083327032625675201416, !P0 ;  /* 0x3c0885e40a157808 */ /* 0x000fe20004000000 */
[C---:B------:R-:W-:Y:S01]  /*1fb0*/  FFMA R13, R16.reuse, R18, RZ ;  /* 0x00000012100d7223 */ /* 0x040fe200000000ff */
[----:B------:R-:W-:Y:S02]  /*1fc0*/  FSEL R12, -R11, -0.16666662693023681641, !P0 ;  /* 0xbe2aaaa80b0c7808 */ /* 0x000fe40004000100 */
[----:B------:R-:W-:Y:S01]  /*1fd0*/  FSETP.GT.AND P0, PT, R19, 4, PT ;  /* 0x408000001300780b */ /* 0x000fe20003f04000 */
[----:B------:R-:W-:-:S04]  /*1fe0*/  FFMA R17, R16, R17, R21 ;  /* 0x0000001110117223 */ /* 0x000fc80000000015 */
[----:B------:R-:W-:-:S04]  /*1ff0*/  FFMA R12, R16, R17, R12 ;  /* 0x00000011100c7223 */ /* 0x000fc8000000000c */
[----:B------:R-:W-:-:S04]  /*2000*/  FFMA R18, R13, R12, R18 ;  /* 0x0000000c0d127223 */ /* 0x000fc80000000012 */
[----:B------:R-:W-:Y:S01]  /*2010*/  @P1 FADD R18, RZ, -R18 ;  /* 0x80000012ff121221 */ /* 0x000fe20000000000 */
[----:B------:R-:W-:Y:S06]  /*2020*/  @!P0 BRA `(.L_x_27) ;  /* 0x0000000400e48947 */ /* 0x000fec0003800000 */
        /* <DEDUP_REMOVED lines=19> */
.L_x_30:
        /* <DEDUP_REMOVED lines=18> */
[----:B------:R-:W-:Y:S01]  /*2280*/  IADD3 R20, PT, PT, R20, 0x4, RZ ;  /* 0x0000000414147810 */ /* 0x000fe20007ffe0ff */
[--C-:B------:R-:W-:Y:S02]  /*2290*/  @P3 IMAD.MOV.U32 R6, RZ, RZ, R16.reuse ;  /* 0x000000ffff063224 */ /* 0x100fe400078e0010 */
[--C-:B------:R-:W-:Y:S02]  /*22a0*/  @P4 IMAD.MOV.U32 R7, RZ, RZ, R16.reuse ;  /* 0x000000ffff074224 */ /* 0x100fe400078e0010 */
[----:B------:R-:W-:-:S06]  /*22b0*/  @P5 IMAD.MOV.U32 R8, RZ, RZ, R16 ;  /* 0x000000ffff085224 */ /* 0x000fcc00078e0010 */
        /* <DEDUP_REMOVED lines=22> */
[----:B------:R-:W-:-:S02]  /*2420*/  @P1 IMAD.MOV.U32 R13, RZ, RZ, R5 ;  /* 0x000000ffff0d1224 */ /* 0x000fc400078e0005 */
[--C-:B------:R-:W-:Y:S02]  /*2430*/  @P1 IMAD.MOV.U32 R20, RZ, RZ, R6.reuse ;  /* 0x000000ffff141224 */ /* 0x100fe400078e0006 */
[----:B------:R-:W-:Y:S02]  /*2440*/  @P2 IMAD.MOV.U32 R13, RZ, RZ, R6 ;  /* 0x000000ffff0d2224 */ /* 0x000fe400078e0006 */
[--C-:B------:R-:W-:Y:S02]  /*2450*/  @P2 IMAD.MOV.U32 R20, RZ, RZ, R7.reuse ;  /* 0x000000ffff142224 */ /* 0x100fe400078e0007 */
[----:B------:R-:W-:Y:S02]  /*2460*/  @P3 IMAD.MOV.U32 R13, RZ, RZ, R7 ;  /* 0x000000ffff0d3224 */ /* 0x000fe400078e0007 */
[--C-:B------:R-:W-:Y:S01]  /*2470*/  @P3 IMAD.MOV.U32 R20, RZ, RZ, R8.reuse ;  /* 0x000000ffff143224 */ /* 0x100fe200078e0008 */
[----:B------:R-:W-:Y:S01]  /*2480*/  @P4 MOV R20, R21 ;  /* 0x0000001500144202 */ /* 0x000fe20000000f00 */
        /* <DEDUP_REMOVED lines=14> */
.L_x_32:
[----:B------:R-:W-:Y:S05]  /*2570*/  BSYNC.RECONVERGENT B2 ;  /* 0x0000000000027941 */ /* 0x000fea0003800200 */
.L_x_31:
        /* <DEDUP_REMOVED lines=18> */
.L_x_29:
[----:B------:R-:W-:Y:S05]  /*26a0*/  BSYNC.RECONVERGENT B1 ;  /* 0x0000000000017941 */ /* 0x000fea0003800200 */
.L_x_28:
[----:B------:R-:W-:Y:S01]  /*26b0*/  FMUL R12, R13, R13 ;  /* 0x0000000d0d0c7220 */ /* 0x000fe20000400000 */
[----:B------:R-:W-:Y:S01]  /*26c0*/  LOP3.LUT R17, R20, 0x1, RZ, 0xc0, !PT ;  /* 0x0000000114117812 */ /* 0x000fe200078ec0ff */
[----:B------:R-:W-:Y:S02]  /*26d0*/  IMAD.MOV.U32 R21, RZ, RZ, 0x3c0885e4 ;  /* 0x3c0885e4ff157424 */ /* 0x000fe400078e00ff */
[----:B------:R-:W-:Y:S01]  /*26e0*/  FFMA R16, R12, R9, -0.0013887860113754868507 ;  /* 0xbab607ed0c107423 */ /* 0x000fe20000000009 */
[----:B------:R-:W-:Y:S01]  /*26f0*/  ISETP.NE.U32.AND P0, PT, R17, 0x1, PT ;  /* 0x000000011100780c */ /* 0x000fe20003f05070 */
[----:B------:R-:W-:Y:S02]  /*2700*/  VIADD R20, R20, 0x1 ;  /* 0x0000000114147836 */ /* 0x000fe40000000000 */
[----:B------:R-:W-:Y:S01]  /*2710*/  IMAD.MOV.U32 R22, RZ, RZ, 0x3e2aaaa8 ;  /* 0x3e2aaaa8ff167424 */ /* 0x000fe200078e00ff */
[----:B------:R-:W-:Y:S02]  /*2720*/  FSEL R17, R16, -0.00019574658654164522886, P0 ;  /* 0xb94d415310117808 */ /* 0x000fe40000000000 */
[----:B------:R-:W-:-:S02]  /*2730*/  FSEL R21, R21, 0.041666727513074874878, !P0 ;  /* 0x3d2aaabb15157808 */ /* 0x000fc40004000000 */
        /* <DEDUP_REMOVED lines=8> */
.L_x_27:
[----:B------:R-:W-:Y:S05]  /*27c0*/  BSYNC.RECONVERGENT B0 ;  /* 0x0000000000007941 */ /* 0x000fea0003800200 */
.L_x_26:
        /* <DEDUP_REMOVED lines=14> */
[----:B------:R-:W-:Y:S01]  /*28b0*/  CS2R R20, SRZ ;  /* 0x0000000000147805 */ /* 0x000fe2000001ff00 */
[----:B------:R-:W0:Y:S03]  /*28c0*/  LDCU.64 UR8, c[0x4][URZ] ;  /* 0x01000000ff0877ac */ /* 0x000e260008000a00 */
[----:B------:R-:W-:Y:S01]  /*28d0*/  LOP3.LUT R23, R12, 0x80000000, RZ, 0xfc, !PT ;  /* 0x800000000c177812 */ /* 0x000fe200078efcff */
[----:B------:R-:W-:Y:S01]  /*28e0*/  UMOV UR5, URZ ;  /* 0x000000ff00057c82 */ /* 0x000fe20008000000 */
[----:B------:R-:W-:-:S05]  /*28f0*/  UMOV UR4, URZ ;  /* 0x000000ff00047c82 */ /* 0x000fca0008000000 */
.L_x_35:
        /* <DEDUP_REMOVED lines=39> */
[----:B------:R-:W-:Y:S01]  /*2b70*/  @P4 IMAD.MOV.U32 R13, RZ, RZ, R3 ;  /* 0x000000ffff0d4224 */ /* 0x000fe200078e0003 */
[----:B------:R-:W-:Y:S01]  /*2b80*/  @P4 MOV R20, R4 ;  /* 0x0000000400144202 */ /* 0x000fe20000000f00 */
[----:B------:R-:W-:Y:S01]  /*2b90*/  @P0 IMAD.MOV.U32 R13, RZ, RZ, R4 ;  /* 0x000000ffff0d0224 */ /* 0x000fe200078e0004 */
[----:B------:R-:W-:Y:S01]  /*2ba0*/  ISETP.EQ.AND P4, PT, R17, RZ, PT ;  /* 0x000000ff1100720c */ /* 0x000fe20003f82270 */
[--C-:B------:R-:W-:Y:S02]  /*2bb0*/  @P0 IMAD.MOV.U32 R20, RZ, RZ, R5.reuse ;  /* 0x000000ffff140224 */ /* 0x100fe400078e0005 */
        /* <DEDUP_REMOVED lines=14> */
[----:B------:R-:W-:Y:S01]  /*2ca0*/  @P2 IMAD.MOV.U32 R16, RZ, RZ, R5 ;  /* 0x000000ffff102224 */ /* 0x000fe200078e0005 */
[----:B------:R-:W-:Y:S01]  /*2cb0*/  @P3 MOV R16, R6 ;  /* 0x0000000600103202 */ /* 0x000fe20000000f00 */
[----:B------:R-:W-:Y:S01]  /*2cc0*/  @P4 IMAD.MOV.U32 R16, RZ, RZ, R7 ;  /* 0x000000ffff104224 */ /* 0x000fe200078e0007 */
[----:B------:R-:W-:Y:S01]  /*2cd0*/  SHF.L.W.U32.HI R20, R13, R12, R20 ;  /* 0x0000000c0d147219 */ /* 0x000fe20000010e14 */
[----:B------:R-:W-:-:S06]  /*2ce0*/  @P5 IMAD.MOV.U32 R16, RZ, RZ, R8 ;  /* 0x000000ffff105224 */ /* 0x000fcc00078e0008 */
[----:B------:R-:W-:-:S05]  /*2cf0*/  @P0 IMAD.MOV.U32 R16, RZ, RZ, R21 ;  /* 0x000000ffff100224 */ /* 0x000fca00078e0015 */
[----:B------:R-:W-:-:S07]  /*2d00*/  SHF.L.W.U32.HI R13, R16, R12, R13 ;  /* 0x0000000c100d7219 */ /* 0x000fce0000010e0d */
.L_x_37:
[----:B------:R-:W-:Y:S05]  /*2d10*/  BSYNC.RECONVERGENT B1 ;  /* 0x0000000000017941 */ /* 0x000fea0003800200 */
.L_x_36:
        /* <DEDUP_REMOVED lines=18> */
.L_x_34:
[----:B------:R-:W-:Y:S05]  /*2e40*/  BSYNC.RECONVERGENT B0 ;  /* 0x0000000000007941 */ /* 0x000fea0003800200 */
.L_x_33:
[C---:B------:R-:W-:Y:S01]  /*2e50*/  LOP3.LUT R12, R20.reuse, 0x1, RZ, 0xc0, !PT ;  /* 0x00000001140c7812 */ /* 0x040fe200078ec0ff */
[----:B------:R-:W-:Y:S01]  /*2e60*/  FMUL R17, R21, R21 ;  /* 0x0000001515117220 */ /* 0x000fe20000400000 */
[----:B------:R-:W-:Y:S01]  /*2e70*/  VIADD R20, R20, 0x1 ;  /* 0x0000000114147836 */ /* 0x000fe20000000000 */
[----:B------:R-:W-:Y:S01]  /*2e80*/  BSSY.RECONVERGENT B0, `(.L_x_38) ;  /* 0x000007a000007945 */ /* 0x000fe20003800200 */
[----:B------:R-:W-:Y:S01]  /*2e90*/  ISETP.NE.U32.AND P0, PT, R12, 0x1, PT ;  /* 0x000000010c00780c */ /* 0x000fe20003f05070 */
[----:B------:R-:W-:Y:S01]  /*2ea0*/  FFMA R16, R17, R9, -0.0013887860113754868507 ;  /* 0xbab607ed11107423 */ /* 0x000fe20000000009 */
[----:B------:R-:W-:Y:S01]  /*2eb0*/  IMAD.MOV.U32 R12, RZ, RZ, 0x3c0885e4 ;  /* 0x3c0885e4ff0c7424 */ /* 0x000fe200078e00ff */
[----:B------:R-:W-:Y:S01]  /*2ec0*/  LOP3.LUT P1, RZ, R20, 0x2, RZ, 0xc0, !PT ;  /* 0x0000000214ff7812 */ /* 0x000fe2000782c0ff */
[----:B------:R-:W-:Y:S02]  /*2ed0*/  IMAD.MOV.U32 R13, RZ, RZ, 0x3e2aaaa8 ;  /* 0x3e2aaaa8ff0d7424 */ /* 0x000fe400078e00ff */
[----:B------:R-:W-:-:S02]  /*2ee0*/  FSEL R18, R16, -0.00019574658654164522886, P0 ;  /* 0xb94d415310127808 */ /* 0x000fc40000000000 */
[----:B------:R-:W-:Y:S02]  /*2ef0*/  FSEL R22, R12, 0.041666727513074874878, !P0 ;  /* 0x3d2aaabb0c167808 */ /* 0x000fe40004000000 */
[----:B------:R-:W-:Y:S02]  /*2f00*/  FSEL R16, R21, 1, !P0 ;  /* 0x3f80000015107808 */ /* 0x000fe40004000000 */
[----:B------:R-:W-:Y:S01]  /*2f10*/  FSEL R23, -R13, -0.4999999701976776123, !P0 ;  /* 0xbeffffff0d177808 */ /* 0x000fe20004000100 */
[C---:B------:R-:W-:Y:S02]  /*2f20*/  FFMA R18, R17.reuse, R18, R22 ;  /* 0x0000001211127223 */ /* 0x040fe40000000016 */
[C---:B------:R-:W-:Y:S02]  /*2f30*/  FFMA R21, R17.reuse, R16, RZ ;  /* 0x0000001011157223 */ /* 0x040fe400000000ff */
[----:B------:R-:W-:-:S04]  /*2f40*/  FFMA R18, R17, R18, R23 ;  /* 0x0000001211127223 */ /* 0x000fc80000000017 */
[----:B------:R-:W-:-:S04]  /*2f50*/  FFMA R18, R21, R18, R16 ;  /* 0x0000001215127223 */ /* 0x000fc80000000010 */
[----:B------:R-:W-:-:S04]  /*2f60*/  @P1 FADD R18, RZ, -R18 ;  /* 0x80000012ff121221 */ /* 0x000fc80000000000 */
[C---:B------:R-:W-:Y:S01]  /*2f70*/  FMUL R23, R18.reuse, 0.63661974668502807617 ;  /* 0x3f22f98312177820 */ /* 0x040fe20000400000 */
[----:B------:R-:W-:-:S05]  /*2f80*/  FSETP.GE.AND P0, PT, |R18|, 105615, PT ;  /* 0x47ce47801200780b */ /* 0x000fca0003f06200 */
        /* <DEDUP_REMOVED lines=16> */
.L_x_40:
        /* <DEDUP_REMOVED lines=54> */
[----:B------:R-:W-:Y:S02]  /*33f0*/  SHF.R.U32.HI R20, RZ, 0x17, R18 ;  /* 0x00000017ff147819 */ /* 0x000fe40000011612 */
[----:B------:R-:W-:Y:S02]  /*3400*/  LOP3.LUT R16, R16, 0x1f, RZ, 0xc0, !PT ;  /* 0x0000001f10107812 */ /* 0x000fe400078ec0ff */
[----:B------:R-:W-:Y:S02]  /*3410*/  LOP3.LUT R20, R20, 0xe0, RZ, 0xc0, !PT ;  /* 0x000000e014147812 */ /* 0x000fe400078ec0ff */
[----:B------:R-:W-:-:S03]  /*3420*/  SHF.L.W.U32.HI R22, R17, R16, R22 ;  /* 0x0000001011167219 */ /* 0x000fc60000010e16 */
[----:B------:R-:W-:Y:S02]  /*3430*/  VIADD R21, R20, 0xffffff80 ;  /* 0xffffff8014157836 */ /* 0x000fe40000000000 */
[----:B------:R-:W-:Y:S02]  /*3440*/  @P0 IMAD.MOV.U32 R20, RZ, RZ, R3 ;  /* 0x000000ffff140224 */ /* 0x000fe400078e0003 */
[----:B------:R-:W-:Y:S01]  /*3450*/  @P1 IMAD.MOV.U32 R20, RZ, RZ, R4 ;  /* 0x000000ffff141224 */ /* 0x000fe200078e0004 */
[----:B------:R-:W-:Y:S01]  /*3460*/  SHF.R.U32.HI R21, RZ, 0x5, R21 ;  /* 0x00000005ff157819 */ /* 0x000fe20000011615 */
[----:B------:R-:W-:Y:S02]  /*3470*/  @P2 IMAD.MOV.U32 R20, RZ, RZ, R5 ;  /* 0x000000ffff142224 */ /* 0x000fe400078e0005 */
[----:B------:R-:W-:Y:S02]  /*3480*/  @P3 IMAD.MOV.U32 R20, RZ, RZ, R6 ;  /* 0x000000ffff143224 */ /* 0x000fe400078e0006 */
[----:B------:R-:W-:-:S02]  /*3490*/  IMAD.U32 R21, R21, -0x4, RZ ;  /* 0xfffffffc15157824 */ /* 0x000fc400078e00ff */
[----:B------:R-:W-:Y:S02]  /*34a0*/  @P4 IMAD.MOV.U32 R20, RZ, RZ, R7 ;  /* 0x000000ffff144224 */ /* 0x000fe400078e0007 */
[----:B------:R-:W-:Y:S01]  /*34b0*/  @P5 IMAD.MOV.U32 R20, RZ, RZ, R8 ;  /* 0x000000ffff145224 */ /* 0x000fe200078e0008 */
[----:B------:R-:W-:-:S13]  /*34c0*/  ISETP.EQ.AND P0, PT, R21, 0x8, PT ;  /* 0x000000081500780c */ /* 0x000fda0003f02270 */
[----:B------:R-:W-:-:S04]  /*34d0*/  @P0 MOV R20, R23 ;  /* 0x0000001700140202 */ /* 0x000fc80000000f00 */
[----:B------:R-:W-:-:S07]  /*34e0*/  SHF.L.W.U32.HI R17, R20, R16, R17 ;  /* 0x0000001014117219 */ /* 0x000fce0000010e11 */
.L_x_42:
[----:B------:R-:W-:Y:S05]  /*34f0*/  BSYNC.RECONVERGENT B1 ;  /* 0x0000000000017941 */ /* 0x000fea0003800200 */
.L_x_41:
        /* <DEDUP_REMOVED lines=18> */
.L_x_39:
[----:B------:R-:W-:Y:S05]  /*3620*/  BSYNC.RECONVERGENT B0 ;  /* 0x0000000000007941 */ /* 0x000fea0003800200 */
.L_x_38:
[----:B------:R-:W-:Y:S01]  /*3630*/  FMUL R17, R16, R16 ;  /* 0x0000001010117220 */ /* 0x000fe20000400000 */
[C---:B------:R-:W-:Y:S01]  /*3640*/  LOP3.LUT R20, R23.reuse, 0x1, RZ, 0xc0, !PT ;  /* 0x0000000117147812 */ /* 0x040fe200078ec0ff */
[----:B------:R-:W-:Y:S01]  /*3650*/  BSSY.RECONVERGENT B0, `(.L_x_43) ;  /* 0x0000078000007945 */ /* 0x000fe20003800200 */
[----:B------:R-:W-:Y:S01]  /*3660*/  LOP3.LUT P1, RZ, R23, 0x2, RZ, 0xc0, !PT ;  /* 0x0000000217ff7812 */ /* 0x000fe2000782c0ff */
[----:B------:R-:W-:Y:S01]  /*3670*/  FFMA R18, R17, R9, -0.0013887860113754868507 ;  /* 0xbab607ed11127423 */ /* 0x000fe20000000009 */
[----:B------:R-:W-:-:S04]  /*3680*/  ISETP.NE.U32.AND P0, PT, R20, 0x1, PT ;  /* 0x000000011400780c */ /* 0x000fc80003f05070 */
        /* <DEDUP_REMOVED lines=8> */
[----:B------:R-:W-:-:S04]  /*3710*/  @P1 FADD R18, RZ, -R18 ;  /* 0x80000012ff121221 */ /* 0x000fc80000000000 */
[C---:B------:R-:W-:Y:S01]  /*3720*/  FMUL R16, R18.reuse, 0.63661974668502807617 ;  /* 0x3f22f98312107820 */ /* 0x040fe20000400000 */
[----:B------:R-:W-:-:S03]  /*3730*/  FSETP.GE.AND P0, PT, |R18|, 105615, PT ;  /* 0x47ce47801200780b */ /* 0x000fc60003f06200 */
        /* <DEDUP_REMOVED lines=16> */
.L_x_45:
        /* <DEDUP_REMOVED lines=27> */
[----:B------:R-:W-:Y:S02]  /*39f0*/  LOP3.LUT P6, RZ, R16, 0x1f, RZ, 0xc0, !PT ;  /* 0x0000001f10ff7812 */ /* 0x000fe400078cc0ff */
[----:B------:R-:W-:-:S04]  /*3a00*/  IADD3 R17, PT, PT, R17, -0x80, RZ ;  /* 0xffffff8011117810 */ /* 0x000fc80007ffe0ff */
        /* <DEDUP_REMOVED lines=21> */
[----:B------:R-:W-:Y:S01]  /*3b60*/  @P4 IMAD.MOV.U32 R17, RZ, RZ, R8 ;  /* 0x000000ffff114224 */ /* 0x000fe200078e0008 */
[----:B------:R-:W-:Y:S01]  /*3b70*/  @P5 MOV R17, R23 ;  /* 0x0000001700115202 */ /* 0x000fe20000000f00 */
        /* <DEDUP_REMOVED lines=16> */
[----:B------:R-:W-:-:S05]  /*3c80*/  @P0 IMAD.MOV.U32 R20, RZ, RZ, R23 ;  /* 0x000000ffff140224 */ /* 0x000fca00078e0017 */
[----:B------:R-:W-:-:S07]  /*3c90*/  SHF.L.W.U32.HI R17, R20, R16, R17 ;  /* 0x0000001014117219 */ /* 0x000fce0000010e11 */
.L_x_47:
[----:B------:R-:W-:Y:S05]  /*3ca0*/  BSYNC.RECONVERGENT B1 ;  /* 0x0000000000017941 */ /* 0x000fea0003800200 */
.L_x_46:
        /* <DEDUP_REMOVED lines=18> */
.L_x_44:
[----:B------:R-:W-:Y:S05]  /*3dd0*/  BSYNC.RECONVERGENT B0 ;  /* 0x0000000000007941 */ /* 0x000fea0003800200 */
.L_x_43:
[----:B------:R-:W-:Y:S01]  /*3de0*/  FMUL R18, R17, R17 ;  /* 0x0000001111127220 */ /* 0x000fe20000400000 */
[C---:B------:R-:W-:Y:S01]  /*3df0*/  LOP3.LUT R20, R23.reuse, 0x1, RZ, 0xc0, !PT ;  /* 0x0000000117147812 */ /* 0x040fe200078ec0ff */
[----:B------:R-:W-:Y:S01]  /*3e00*/  VIADD R23, R23, 0x1 ;  /* 0x0000000117177836 */ /* 0x000fe20000000000 */
[----:B------:R-:W-:Y:S01]  /*3e10*/  BSSY.RECONVERGENT B0, `(.L_x_48) ;  /* 0x0000078000007945 */ /* 0x000fe20003800200 */
[----:B------:R-:W-:Y:S01]  /*3e20*/  FFMA R16, R18, R9, -0.0013887860113754868507 ;  /* 0xbab607ed12107423 */ /* 0x000fe20000000009 */
[----:B------:R-:W-:Y:S02]  /*3e30*/  ISETP.NE.U32.AND P0, PT, R20, 0x1, PT ;  /* 0x000000011400780c */ /* 0x000fe40003f05070 */
[----:B------:R-:W-:Y:S02]  /*3e40*/  LOP3.LUT P1, RZ, R23, 0x2, RZ, 0xc0, !PT ;  /* 0x0000000217ff7812 */ /* 0x000fe4000782c0ff */
[----:B------:R-:W-:Y:S02]  /*3e50*/  FSEL R21, R16, -0.00019574658654164522886, P0 ;  /* 0xb94d415310157808 */ /* 0x000fe40000000000 */
[----:B------:R-:W-:-:S02]  /*3e60*/  FSEL R25, R12, 0.041666727513074874878, !P0 ;  /* 0x3d2aaabb0c197808 */ /* 0x000fc40004000000 */
        /* <DEDUP_REMOVED lines=19> */
[----:B------:R-:W-:Y:S02]  /*3fa0*/  SHF.L.U32 R16, R18, 0x8, RZ ;  /* 0x0000000812107819 */ /* 0x000fe400000006ff */
[----:B------:R-:W-:Y:S01]  /*3fb0*/  CS2R R22, SRZ ;  /* 0x0000000000167805 */ /* 0x000fe2000001ff00 */
[----:B------:R-:W0:Y:S01]  /*3fc0*/  LDCU.64 UR8, c[0x4][URZ] ;  /* 0x01000000ff0877ac */ /* 0x000e220008000a00 */
[----:B------:R-:W-:Y:S01]  /*3fd0*/  LOP3.LUT R25, R16, 0x80000000, RZ, 0xfc, !PT ;  /* 0x8000000010197812 */ /* 0x000fe200078efcff */
[----:B------:R-:W-:Y:S01]  /*3fe0*/  UMOV UR5, URZ ;  /* 0x000000ff00057c82 */ /* 0x000fe20008000000 */
[----:B------:R-:W-:-:S05]  /*3ff0*/  UMOV UR4, URZ ;  /* 0x000000ff00047c82 */ /* 0x000fca0008000000 */
.L_x_50:
        /* <DEDUP_REMOVED lines=40> */
[----:B------:R-:W-:Y:S01]  /*4280*/  @P4 IMAD.MOV.U32 R22, RZ, RZ, R4 ;  /* 0x000000ffff164224 */ /* 0x000fe200078e0004 */
[----:B------:R-:W-:Y:S01]  /*4290*/  ISETP.EQ.AND P4, PT, R20, RZ, PT ;  /* 0x000000ff1400720c */ /* 0x000fe20003f82270 */
[--C-:B------:R-:W-:Y:S01]  /*42a0*/  @P0 IMAD.MOV.U32 R22, RZ, RZ, R5.reuse ;  /* 0x000000ffff160224 */ /* 0x100fe200078e0005 */
        /* <DEDUP_REMOVED lines=18> */
[----:B------:R-:W-:Y:S02]  /*43d0*/  SHF.R.U32.HI R21, RZ, 0x5, R21 ;  /* 0x00000005ff157819 */ /* 0x000fe40000011615 */
[----:B------:R-:W-:Y:S01]  /*43e0*/  @P2 MOV R20, R5 ;  /* 0x0000000500142202 */ /* 0x000fe20000000f00 */
[----:B------:R-:W-:Y:S02]  /*43f0*/  @P3 IMAD.MOV.U32 R20, RZ, RZ, R6 ;  /* 0x000000ffff143224 */ /* 0x000fe400078e0006 */
[----:B------:R-:W-:-:S02]  /*4400*/  IMAD.U32 R21, R21, -0x4, RZ ;  /* 0xfffffffc15157824 */ /* 0x000fc400078e00ff */
[----:B------:R-:W-:Y:S02]  /*4410*/  @P4 IMAD.MOV.U32 R20, RZ, RZ, R7 ;  /* 0x000000ffff144224 */ /* 0x000fe400078e0007 */
[----:B------:R-:W-:Y:S01]  /*4420*/  @P5 IMAD.MOV.U32 R20, RZ, RZ, R8 ;  /* 0x000000ffff145224 */ /* 0x000fe200078e0008 */
[----:B------:R-:W-:-:S13]  /*4430*/  ISETP.EQ.AND P0, PT, R21, 0x8, PT ;  /* 0x000000081500780c */ /* 0x000fda0003f02270 */
[----:B------:R-:W-:-:S05]  /*4440*/  @P0 IMAD.MOV.U32 R20, RZ, RZ, R23 ;  /* 0x000000ffff140224 */ /* 0x000fca00078e0017 */
[----:B------:R-:W-:-:S07]  /*4450*/  SHF.L.W.U32.HI R17, R20, R16, R17 ;  /* 0x0000001014117219 */ /* 0x000fce0000010e11 */
.L_x_52:
[----:B------:R-:W-:Y:S05]  /*4460*/  BSYNC.RECONVERGENT B1 ;  /* 0x0000000000017941 */ /* 0x000fea0003800200 */
.L_x_51:
        /* <DEDUP_REMOVED lines=18> */
.L_x_49:
[----:B------:R-:W-:Y:S05]  /*4590*/  BSYNC.RECONVERGENT B0 ;  /* 0x0000000000007941 */ /* 0x000fea0003800200 */
.L_x_48:
        /* <DEDUP_REMOVED lines=33> */
.L_x_55:
        /* <DEDUP_REMOVED lines=46> */
[----:B------:R-:W-:Y:S01]  /*4a90*/  @P2 IMAD.MOV.U32 R17, RZ, RZ, R6 ;  /* 0x000000ffff112224 */ /* 0x000fe200078e0006 */
[----:B------:R-:W-:Y:S01]  /*4aa0*/  @P3 MOV R17, R7 ;  /* 0x0000000700113202 */ /* 0x000fe20000000f00 */
        /* <DEDUP_REMOVED lines=22> */
.L_x_57:
[----:B------:R-:W-:Y:S05]  /*4c10*/  BSYNC.RECONVERGENT B1 ;  /* 0x0000000000017941 */ /* 0x000fea0003800200 */
.L_x_56:
        /* <DEDUP_REMOVED lines=18> */
.L_x_54:
[----:B------:R-:W-:Y:S05]  /*4d40*/  BSYNC.RECONVERGENT B0 ;  /* 0x0000000000007941 */ /* 0x000fea0003800200 */
.L_x_53:
        /* <DEDUP_REMOVED lines=11> */
[----:B------:R-:W-:Y:S01]  /*4e00*/  FFMA R21, R16, R21, R25 ;  /* 0x0000001510157223 */ /* 0x000fe20000000019 */
[----:B------:R-:W-:Y:S01]  /*4e10*/  FSETP.GT.AND P0, PT, R2, 9, PT ;  /* 0x411000000200780b */ /* 0x000fe20003f04000 */
[C---:B------:R-:W-:Y:S02]  /*4e20*/  FFMA R17, R16.reuse, R18, RZ ;  /* 0x0000001210117223 */ /* 0x040fe400000000ff */
[----:B------:R-:W-:-:S04]  /*4e30*/  FFMA R20, R16, R21, R20 ;  /* 0x0000001510147223 */ /* 0x000fc80000000014 */
[----:B------:R-:W-:-:S04]  /*4e40*/  FFMA R18, R17, R20, R18 ;  /* 0x0000001411127223 */ /* 0x000fc80000000012 */
[----:B------:R-:W-:Y:S02]  /*4e50*/  @P1 FADD R18, RZ, -R18 ;  /* 0x80000012ff121221 */ /* 0x000fe40000000000 */
[----:B------:R-:W-:Y:S05]  /*4e60*/  @!P0 BRA `(.L_x_59) ;  /* 0x0000000400e88947 */ /* 0x000fea0003800000 */
        /* <DEDUP_REMOVED lines=19> */
.L_x_62:
        /* <DEDUP_REMOVED lines=29> */
[----:B------:R-:W-:-:S04]  /*5170*/  SHF.R.U32.HI R17, RZ, 0x5, R17 ;  /* 0x00000005ff117819 */ /* 0x000fc80000011611 */
[----:B------:R-:W-:-:S04]  /*5180*/  LEA R20, -R17, RZ, 0x2 ;  /* 0x000000ff11147211 */ /* 0x000fc800078e11ff */
        /* <DEDUP_REMOVED lines=23> */
[C---:B------:R-:W-:Y:S02]  /*5300*/  LOP3.LUT R20, R16.reuse, 0xe0, RZ, 0xc0, !PT ;  /* 0x000000e010147812 */ /* 0x040fe400078ec0ff */
[----:B------:R-:W-:Y:S02]  /*5310*/  LOP3.LUT R16, R16, 0x1f, RZ, 0xc0, !PT ;  /* 0x0000001f10107812 */ /* 0x000fe400078ec0ff */
[----:B------:R-:W-:Y:S01]  /*5320*/  IADD3 R21, PT, PT, R20, -0x80, RZ ;  /* 0xffffff8014157810 */ /* 0x000fe20007ffe0ff */
[----:B------:R-:W-:Y:S01]  /*5330*/  @P0 IMAD.MOV.U32 R20, RZ, RZ, R3 ;  /* 0x000000ffff140224 */ /* 0x000fe200078e0003 */
[----:B------:R-:W-:Y:S01]  /*5340*/  SHF.L.W.U32.HI R22, R17, R16, R22 ;  /* 0x0000001011167219 */ /* 0x000fe20000010e16 */
[----:B------:R-:W-:Y:S01]  /*5350*/  @P1 IMAD.MOV.U32 R20, RZ, RZ, R4 ;  /* 0x000000ffff141224 */ /* 0x000fe200078e0004 */
[----:B------:R-:W-:Y:S01]  /*5360*/  SHF.R.U32.HI R21, RZ, 0x5, R21 ;  /* 0x00000005ff157819 */ /* 0x000fe20000011615 */
[----:B------:R-:W-:Y:S02]  /*5370*/  @P2 IMAD.MOV.U32 R20, RZ, RZ, R5 ;  /* 0x000000ffff142224 */ /* 0x000fe400078e0005 */
[----:B------:R-:W-:-:S02]  /*5380*/  @P3 IMAD.MOV.U32 R20, RZ, RZ, R6 ;  /* 0x000000ffff143224 */ /* 0x000fc400078e0006 */
[----:B------:R-:W-:Y:S02]  /*5390*/  IMAD.U32 R21, R21, -0x4, RZ ;  /* 0xfffffffc15157824 */ /* 0x000fe400078e00ff */
[----:B------:R-:W-:Y:S02]  /*53a0*/  @P4 IMAD.MOV.U32 R20, RZ, RZ, R7 ;  /* 0x000000ffff144224 */ /* 0x000fe400078e0007 */
[----:B------:R-:W-:Y:S01]  /*53b0*/  @P5 IMAD.MOV.U32 R20, RZ, RZ, R8 ;  /* 0x000000ffff145224 */ /* 0x000fe200078e0008 */
[----:B------:R-:W-:-:S13]  /*53c0*/  ISETP.EQ.AND P0, PT, R21, 0x8, PT ;  /* 0x000000081500780c */ /* 0x000fda0003f02270 */
[----:B------:R-:W-:-:S05]  /*53d0*/  @P0 IMAD.MOV.U32 R20, RZ, RZ, R23 ;  /* 0x000000ffff140224 */ /* 0x000fca00078e0017 */
[----:B------:R-:W-:-:S07]  /*53e0*/  SHF.L.W.U32.HI R17, R20, R16, R17 ;  /* 0x0000001014117219 */ /* 0x000fce0000010e11 */
.L_x_64:
[----:B------:R-:W-:Y:S05]  /*53f0*/  BSYNC.RECONVERGENT B2 ;  /* 0x0000000000027941 */ /* 0x000fea0003800200 */
.L_x_63:
        /* <DEDUP_REMOVED lines=18> */
.L_x_61:
[----:B------:R-:W-:Y:S05]  /*5520*/  BSYNC.RECONVERGENT B1 ;  /* 0x0000000000017941 */ /* 0x000fea0003800200 */
.L_x_60:
[----:B------:R-:W-:Y:S01]  /*5530*/  FMUL R17, R16, R16 ;  /* 0x0000001010117220 */ /* 0x000fe20000400000 */
[C---:B------:R-:W-:Y:S02]  /*5540*/  LOP3.LUT R20, R23.reuse, 0x1, RZ, 0xc0, !PT ;  /* 0x0000000117147812 */ /* 0x040fe400078ec0ff */
        /* <DEDUP_REMOVED lines=12> */
.L_x_59:
[----:B------:R-:W-:Y:S05]  /*5610*/  BSYNC.RECONVERGENT B0 ;  /* 0x0000000000007941 */ /* 0x000fea0003800200 */
.L_x_58:
        /* <DEDUP_REMOVED lines=19> */
.L_x_67:
        /* <DEDUP_REMOVED lines=63> */
[----:B------:R-:W-:Y:S01]  /*5b40*/  @P3 IMAD.MOV.U32 R20, RZ, RZ, R6 ;  /* 0x000000ffff143224 */ /* 0x000fe200078e0006 */
[----:B------:R-:W-:Y:S01]  /*5b50*/  @P4 MOV R20, R7 ;  /* 0x0000000700144202 */ /* 0x000fe20000000f00 */
[----:B------:R-:W-:-:S02]  /*5b60*/  IMAD.U32 R21, R21, -0x4, RZ ;  /* 0xfffffffc15157824 */ /* 0x000fc400078e00ff */
[----:B------:R-:W-:-:S03]  /*5b70*/  @P5 IMAD.MOV.U32 R20, RZ, RZ, R8 ;  /* 0x000000ffff145224 */ /* 0x000fc600078e0008 */
[----:B------:R-:W-:-:S13]  /*5b80*/  ISETP.EQ.AND P0, PT, R21, 0x8, PT ;  /* 0x000000081500780c */ /* 0x000fda0003f02270 */
[----:B------:R-:W-:-:S05]  /*5b90*/  @P0 IMAD.MOV.U32 R20, RZ, RZ, R23 ;  /* 0x000000ffff140224 */ /* 0x000fca00078e0017 */
[----:B------:R-:W-:-:S07]  /*5ba0*/  SHF.L.W.U32.HI R17, R20, R16, R17 ;  /* 0x0000001014117219 */ /* 0x000fce0000010e11 */
.L_x_69:
[----:B------:R-:W-:Y:S05]  /*5bb0*/  BSYNC.RECONVERGENT B1 ;  /* 0x0000000000017941 */ /* 0x000fea0003800200 */
.L_x_68:
        /* <DEDUP_REMOVED lines=18> */
.L_x_66:
[----:B------:R-:W-:Y:S05]  /*5ce0*/  BSYNC.RECONVERGENT B0 ;  /* 0x0000000000007941 */ /* 0x000fea0003800200 */
.L_x_65:
        /* <DEDUP_REMOVED lines=33> */
.L_x_72:
        /* <DEDUP_REMOVED lines=18> */
[----:B------:R-:W-:Y:S01]  /*6020*/  @P5 MOV R8, R20 ;  /* 0x0000001400085202 */ /* 0x000fe20000000f00 */
[--C-:B------:R-:W-:Y:S02]  /*6030*/  @P3 IMAD.MOV.U32 R6, RZ, RZ, R20.reuse ;  /* 0x000000ffff063224 */ /* 0x100fe400078e0014 */
[----:B------:R-:W-:Y:S02]  /*6040*/  @P4 IMAD.MOV.U32 R7, RZ, RZ, R20 ;  /* 0x000000ffff074224 */ /* 0x000fe400078e0014 */
[----:B------:R-:W-:-:S05]  /*6050*/  VIADD R22, R22, 0x4 ;  /* 0x0000000416167836 */ /* 0x000fca0000000000 */
        /* <DEDUP_REMOVED lines=26> */
[----:B------:R-:W-:Y:S01]  /*6200*/  @P3 IMAD.MOV.U32 R17, RZ, RZ, R7 ;  /* 0x000000ffff113224 */ /* 0x000fe200078e0007 */
[----:B------:R-:W-:Y:S01]  /*6210*/  @P4 MOV R17, R8 ;  /* 0x0000000800114202 */ /* 0x000fe20000000f00 */
        /* <DEDUP_REMOVED lines=20> */
.L_x_74:
[----:B------:R-:W-:Y:S05]  /*6360*/  BSYNC.RECONVERGENT B1 ;  /* 0x0000000000017941 */ /* 0x000fea0003800200 */
.L_x_73:
        /* <DEDUP_REMOVED lines=18> */
.L_x_71:
[----:B------:R-:W-:Y:S05]  /*6490*/  BSYNC.RECONVERGENT B0 ;  /* 0x0000000000007941 */ /* 0x000fea0003800200 */
.L_x_70:
[----:B------:R-:W-:Y:S01]  /*64a0*/  FMUL R16, R17, R17 ;  /* 0x0000001111107220 */ /* 0x000fe20000400000 */
[C---:B------:R-:W-:Y:S01]  /*64b0*/  LOP3.LUT R20, R23.reuse, 0x1, RZ, 0xc0, !PT ;  /* 0x0000000117147812 */ /* 0x040fe200078ec0ff */
[----:B------:R-:W-:Y:S01]  /*64c0*/  BSSY.RECONVERGENT B0, `(.L_x_75) ;  /* 0x0000088000007945 */ /* 0x000fe20003800200 */
[----:B------:R-:W-:Y:S01]  /*64d0*/  IADD3 R23, PT, PT, R23, 0x1, RZ ;  /* 0x0000000117177810 */ /* 0x000fe20007ffe0ff */
[----:B------:R-:W-:Y:S01]  /*64e0*/  FFMA R18, R16, R9, -0.0013887860113754868507 ;  /* 0xbab607ed10127423 */ /* 0x000fe20000000009 */
[----:B------:R-:W-:Y:S02]  /*64f0*/  ISETP.NE.U32.AND P0, PT, R20, 0x1, PT ;  /* 0x000000011400780c */ /* 0x000fe40003f05070 */
[----:B------:R-:W-:Y:S02]  /*6500*/  FSETP.GT.AND P2, PT, R2, 6, PT ;  /* 0x40c000000200780b */ /* 0x000fe40003f44000 */
[----:B------:R-:W-:Y:S02]  /*6510*/  FSEL R21, R18, -0.00019574658654164522886, P0 ;  /* 0xb94d415312157808 */ /* 0x000fe40000000000 */
[----:B------:R-:W-:-:S02]  /*6520*/  FSEL R25, R12, 0.041666727513074874878, !P0 ;  /* 0x3d2aaabb0c197808 */ /* 0x000fc40004000000 */
[----:B------:R-:W-:Y:S02]  /*6530*/  LOP3.LUT P1, RZ, R23, 0x2, RZ, 0xc0, !PT ;  /* 0x0000000217ff7812 */ /* 0x000fe4000782c0ff */
[----:B------:R-:W-:Y:S01]  /*6540*/  FSEL R18, R17, 1, !P0 ;  /* 0x3f80000011127808 */ /* 0x000fe20004000000 */
[----:B------:R-:W-:Y:S01]  /*6550*/  FFMA R21, R16, R21, R25 ;  /* 0x0000001510157223 */ /* 0x000fe20000000019 */
[----:B------:R-:W-:-:S03]  /*6560*/  FSEL R20, -R13, -0.4999999701976776123, !P0 ;  /* 0xbeffffff0d147808 */ /* 0x000fc60004000100 */
[C---:B------:R-:W-:Y:S02]  /*6570*/  FFMA R17, R16.reuse, R18, RZ ;  /* 0x0000001210117223 */ /* 0x040fe400000000ff */
[----:B------:R-:W-:Y:S01]  /*6580*/  FFMA R20, R16, R21, R20 ;  /* 0x0000001510147223 */ /* 0x000fe20000000014 */
[----:B------:R-:W-:-:S03]  /*6590*/  P2R R16, PR, RZ, 0x4 ;  /* 0x00000004ff107803 */ /* 0x000fc60000000000 */
        /* <DEDUP_REMOVED lines=22> */
.L_x_79:
[----:B0-----:R-:W-:Y:S02]  /*6700*/  IMAD.U32 R16, RZ, RZ, UR8 ;  /* 0x00000008ff107e24 */ /* 0x001fe4000f8e00ff */
[----:B------:R-:W-:-:S05]  /*6710*/  IMAD.U32 R17, RZ, RZ, UR9 ;  /* 0x00000009ff117e24 */ /* 0x000fca000f8e00ff */
[----:B------:R-:W2:Y:S01]  /*6720*/  LDG.E.CONSTANT R16, desc[UR6][R16.64] ;  /* 0x0000000610107981 */ /* 0x000ea2000c1e9900 */
[C---:B------:R-:W-:Y:S01]  /*6730*/  ISETP.EQ.AND P4, PT, R22.reuse, RZ, PT ;  /* 0x000000ff1600720c */ /* 0x040fe20003f82270 */
[----:B------:R-:W-:Y:S01]  /*6740*/  UIADD3 UR4, UPT, UPT, UR4, 0x1, URZ ;  /* 0x0000000104047890 */ /* 0x000fe2000fffe0ff */
[C---:B------:R-:W-:Y:S01]  /*6750*/  ISETP.EQ.AND P3, PT, R22.reuse, 0x4, PT ;  /* 0x000000041600780c */ /* 0x040fe20003f62270 */
[----:B------:R-:W-:Y:S01]  /*6760*/  UIADD3 UR8, UP1, UPT, UR8, 0x4, URZ ;  /* 0x0000000408087890 */ /* 0x000fe2000ff3e0ff */
[C---:B------:R-:W-:Y:S01]  /*6770*/  ISETP.EQ.AND P2, PT, R22.reuse, 0x8, PT ;  /* 0x000000081600780c */ /* 0x040fe20003f42270 */
[----:B------:R-:W-:Y:S01]  /*6780*/  UISETP.NE.AND UP0, UPT, UR4, 0x6, UPT ;  /* 0x000000060400788c */ /* 0x000fe2000bf05270 */
[----:B------:R-:W-:Y:S01]  /*6790*/  ISETP.EQ.AND P1, PT, R22, 0xc, PT ;  /* 0x0000000c1600780c */ /* 0x000fe20003f22270 */
[----:B------:R-:W-:Y:S01]  /*67a0*/  UIADD3.X UR9, UPT, UPT, URZ, UR9, URZ, UP1, !UPT ;  /* 0x00000009ff097290 */ /* 0x000fe20008ffe4ff */
[----:B--2---:R-:W-:-:S03]  /*67b0*/  IMAD.WIDE.U32 R20, R16, R25, RZ ;  /* 0x0000001910147225 */ /* 0x004fc600078e00ff */
[----:B------:R-:W-:-:S04]  /*67c0*/  IADD3 R20, P0, PT, R20, R23, RZ ;  /* 0x0000001714147210 */ /* 0x000fc80007f1e0ff */
[----:B------:R-:W-:Y:S01]  /*67d0*/  IADD3.X R23, PT, PT, R21, UR5, RZ, P0, !PT ;  /* 0x0000000515177c10 */ /* 0x000fe200087fe4ff */
[--C-:B------:R-:W-:Y:S01]  /*67e0*/  @P4 IMAD.MOV.U32 R3, RZ, RZ, R20.reuse ;  /* 0x000000ffff034224 */ /* 0x100fe200078e0014 */
[C---:B------:R-:W-:Y:S01]  /*67f0*/  ISETP.EQ.AND P0, PT, R22.reuse, 0x10, PT ;  /* 0x000000101600780c */ /* 0x040fe20003f02270 */
[--C-:B------:R-:W-:Y:S01]  /*6800*/  @P3 IMAD.MOV.U32 R4, RZ, RZ, R20.reuse ;  /* 0x000000ffff043224 */ /* 0x100fe200078e0014 */
[C---:B------:R-:W-:Y:S01]  /*6810*/  ISETP.EQ.AND P4, PT, R22.reuse, 0x14, PT ;  /* 0x000000141600780c */ /* 0x040fe20003f82270 */
[--C-:B------:R-:W-:Y:S02]  /*6820*/  @P2 IMAD.MOV.U32 R5, RZ, RZ, R20.reuse ;  /* 0x000000ffff052224 */ /* 0x100fe400078e0014 */
[----:B------:R-:W-:Y:S02]  /*6830*/  @P1 IMAD.MOV.U32 R6, RZ, RZ, R20 ;  /* 0x000000ffff061224 */ /* 0x000fe400078e0014 */
[----:B------:R-:W-:-:S06]  /*6840*/  VIADD R22, R22, 0x4 ;  /* 0x0000000416167836 */ /* 0x000fcc0000000000 */
        /* <DEDUP_REMOVED lines=14> */
[C---:B------:R-:W-:Y:S02]  /*6930*/  ISETP.EQ.AND P4, PT, R21.reuse, RZ, PT ;  /* 0x000000ff1500720c */ /* 0x040fe40003f82270 */
[----:B------:R-:W-:-:S03]  /*6940*/  ISETP.EQ.AND P5, PT, R21, 0x4, PT ;  /* 0x000000041500780c */ /* 0x000fc60003fa2270 */
[----:B------:R-:W-:Y:S01]  /*6950*/  @P2 IMAD.MOV.U32 R22, RZ, RZ, R3 ;  /* 0x000000ffff162224 */ /* 0x000fe200078e0003 */
[C---:B------:R-:W-:Y:S01]  /*6960*/  ISETP.EQ.AND P2, PT, R21.reuse, -0x8, PT ;  /* 0xfffffff81500780c */ /* 0x040fe20003f42270 */
[--C-:B------:R-:W-:Y:S01]  /*6970*/  @P3 IMAD.MOV.U32 R22, RZ, RZ, R4.reuse ;  /* 0x000000ffff163224 */ /* 0x100fe200078e0004 */
[----:B------:R-:W-:Y:S01]  /*6980*/  @P3 MOV R17, R3 ;  /* 0x0000000300113202 */ /* 0x000fe20000000f00 */
[----:B------:R-:W-:Y:S01]  /*6990*/  @P0 IMAD.MOV.U32 R17, RZ, RZ, R4 ;  /* 0x000000ffff110224 */ /* 0x000fe200078e0004 */
[----:B------:R-:W-:Y:S01]  /*69a0*/  ISETP.EQ.AND P3, PT, R21, -0x4, PT ;  /* 0xfffffffc1500780c */ /* 0x000fe20003f62270 */
[--C-:B------:R-:W-:Y:S02]  /*69b0*/  @P0 IMAD.MOV.U32 R22, RZ, RZ, R5.reuse ;  /* 0x000000ffff160224 */ /* 0x100fe400078e0005 */
[----:B------:R-:W-:Y:S02]  /*69c0*/  @P1 IMAD.MOV.U32 R17, RZ, RZ, R5 ;  /* 0x000000ffff111224 */ /* 0x000fe400078e0005 */
[----:B------:R-:W-:-:S04]  /*69d0*/  @P1 IMAD.MOV.U32 R22, RZ, RZ, R6 ;  /* 0x000000ffff161224 */ /* 0x000fc800078e0006 */
        /* <DEDUP_REMOVED lines=11> */
[----:B------:R-:W-:Y:S01]  /*6a90*/  @P2 MOV R20, R5 ;  /* 0x0000000500142202 */ /* 0x000fe20000000f00 */
[----:B------:R-:W-:Y:S01]  /*6aa0*/  @P3 IMAD.MOV.U32 R20, RZ, RZ, R6 ;  /* 0x000000ffff143224 */ /* 0x000fe200078e0006 */
[----:B------:R-:W-:Y:S01]  /*6ab0*/  LOP3.LUT R16, R16, 0x1f, RZ, 0xc0, !PT ;  /* 0x0000001f10107812 */ /* 0x000fe200078ec0ff */
[----:B------:R-:W-:Y:S02]  /*6ac0*/  @P4 IMAD.MOV.U32 R20, RZ, RZ, R7 ;  /* 0x000000ffff144224 */ /* 0x000fe400078e0007 */
[----:B------:R-:W-:Y:S01]  /*6ad0*/  @P5 IMAD.MOV.U32 R20, RZ, RZ, R8 ;  /* 0x000000ffff145224 */ /* 0x000fe200078e0008 */
[----:B------:R-:W-:-:S05]  /*6ae0*/  SHF.L.W.U32.HI R22, R17, R16, R22 ;  /* 0x0000001011167219 */ /* 0x000fca0000010e16 */
[----:B------:R-:W-:-:S05]  /*6af0*/  @P0 IMAD.MOV.U32 R20, RZ, RZ, R23 ;  /* 0x000000ffff140224 */ /* 0x000fca00078e0017 */
[----:B------:R-:W-:-:S07]  /*6b00*/  SHF.L.W.U32.HI R17, R20, R16, R17 ;  /* 0x0000001014117219 */ /* 0x000fce0000010e11 */
.L_x_81:
[----:B------:R-:W-:Y:S05]  /*6b10*/  BSYNC.RECONVERGENT B2 ;  /* 0x0000000000027941 */ /* 0x000fea0003800200 */
.L_x_80:
        /* <DEDUP_REMOVED lines=18> */
.L_x_78:
[----:B------:R-:W-:Y:S05]  /*6c40*/  BSYNC.RECONVERGENT B1 ;  /* 0x0000000000017941 */ /* 0x000fea0003800200 */
.L_x_77:
[----:B------:R-:W-:Y:S01]  /*6c50*/  FMUL R16, R17, R17 ;  /* 0x0000001111107220 */ /* 0x000fe20000400000 */
[C---:B------:R-:W-:Y:S01]  /*6c60*/  LOP3.LUT R20, R23.reuse, 0x1, RZ, 0xc0, !PT ;  /* 0x0000000117147812 */ /* 0x040fe200078ec0ff */
[----:B------:R-:W-:Y:S02]  /*6c70*/  VIADD R23, R23, 0x1 ;  /* 0x0000000117177836 */ /* 0x000fe40000000000 */
        /* <DEDUP_REMOVED lines=11> */
[----:B------:R-:W-:-:S07]  /*6d30*/  @P1 FADD R18, RZ, -R18 ;  /* 0x80000012ff121221 */ /* 0x000fce0000000000 */
.L_x_76:
[----:B------:R-:W-:Y:S05]  /*6d40*/  BSYNC.RECONVERGENT B0 ;  /* 0x0000000000007941 */ /* 0x000fea0003800200 */
.L_x_75:
        /* <DEDUP_REMOVED lines=19> */
.L_x_84:
        /* <DEDUP_REMOVED lines=18> */
[----:B------:R-:W-:Y:S01]  /*6fa0*/  @P1 IMAD.MOV.U32 R6, RZ, RZ, R20 ;  /* 0x000000ffff061224 */ /* 0x000fe200078e0014 */
[----:B------:R-:W-:Y:S01]  /*6fb0*/  @P2 MOV R5, R20 ;  /* 0x0000001400052202 */ /* 0x000fe20000000f00 */
[----:B------:R-:W-:-:S08]  /*6fc0*/  VIADD R22, R22, 0x4 ;  /* 0x0000000416167836 */ /* 0x000fd00000000000 */
        /* <DEDUP_REMOVED lines=16> */
[--C-:B------:R-:W-:Y:S01]  /*70d0*/  @P2 IMAD.MOV.U32 R22, RZ, RZ, R3.reuse ;  /* 0x000000ffff162224 */ /* 0x100fe200078e0003 */
[C---:B------:R-:W-:Y:S01]  /*70e0*/  ISETP.EQ.AND P2, PT, R21.reuse, -0x8, PT ;  /* 0xfffffff81500780c */ /* 0x040fe20003f42270 */
[----:B------:R-:W-:Y:S02]  /*70f0*/  @P3 IMAD.MOV.U32 R17, RZ, RZ, R3 ;  /* 0x000000ffff113224 */ /* 0x000fe400078e0003 */
[--C-:B------:R-:W-:Y:S01]  /*7100*/  @P3 IMAD.MOV.U32 R22, RZ, RZ, R4.reuse ;  /* 0x000000ffff163224 */ /* 0x100fe200078e0004 */
[----:B------:R-:W-:Y:S01]  /*7110*/  ISETP.EQ.AND P3, PT, R21, -0x4, PT ;  /* 0xfffffffc1500780c */ /* 0x000fe20003f62270 */
[----:B------:R-:W-:Y:S02]  /*7120*/  @P0 IMAD.MOV.U32 R17, RZ, RZ, R4 ;  /* 0x000000ffff110224 */ /* 0x000fe400078e0004 */
[--C-:B------:R-:W-:Y:S02]  /*7130*/  @P0 IMAD.MOV.U32 R22, RZ, RZ, R5.reuse ;  /* 0x000000ffff160224 */ /* 0x100fe400078e0005 */
[----:B------:R-:W-:-:S02]  /*7140*/  @P1 IMAD.MOV.U32 R17, RZ, RZ, R5 ;  /* 0x000000ffff111224 */ /* 0x000fc400078e0005 */
[--C-:B------:R-:W-:Y:S02]  /*7150*/  @P1 IMAD.MOV.U32 R22, RZ, RZ, R6.reuse ;  /* 0x000000ffff161224 */ /* 0x100fe400078e0006 */
[----:B------:R-:W-:Y:S01]  /*7160*/  @P2 IMAD.MOV.U32 R17, RZ, RZ, R6 ;  /* 0x000000ffff112224 */ /* 0x000fe200078e0006 */
[----:B------:R-:W-:-:S03]  /*7170*/  @P2 MOV R22, R7 ;  /* 0x0000000700162202 */ /* 0x000fc60000000f00 */
        /* <DEDUP_REMOVED lines=17> */
.L_x_86:
[----:B------:R-:W-:Y:S05]  /*7290*/  BSYNC.RECONVERGENT B1 ;  /* 0x0000000000017941 */ /* 0x000fea0003800200 */
.L_x_85:
[C-C-:B------:R-:W-:Y:S01]  /*72a0*/  SHF.L.W.U32.HI R23, R17.reuse, 0x2, R22.reuse ;  /* 0x0000000211177819 */ /* 0x140fe20000010e16 */
[----:B------:R-:W-:Y:S01]  /*72b0*/  IMAD.SHL.U32 R17, R17, 0x4, RZ ;  /* 0x0000000411117824 */ /* 0x000fe200078e00ff */
[----:B------:R-:W-:Y:S01]  /*72c0*/  UMOV UR4, 0x54442d19 ;  /* 0x54442d1900047882 */ /* 0x000fe20000000000 */
[----:B------:R-:W-:Y:S01]  /*72d0*/  UMOV UR5, 0x3bf921fb ;  /* 0x3bf921fb00057882 */ /* 0x000fe20000000000 */
[----:B------:R-:W-:Y:S02]  /*72e0*/  SHF.R.S32.HI R20, RZ, 0x1f, R23 ;  /* 0x0000001fff147819 */ /* 0x000fe40000011417 */
[----:B------:R-:W-:Y:S02]  /*72f0*/  SHF.R.U32.HI R22, RZ, 0x1e, R22 ;  /* 0x0000001eff167819 */ /* 0x000fe40000011616 */
[C---:B------:R-:W-:Y:S02]  /*7300*/  LOP3.LUT R16, R20.reuse, R17, RZ, 0x3c, !PT ;  /* 0x0000001114107212 */ /* 0x040fe400078e3cff */
[----:B------:R-:W-:-:S02]  /*7310*/  LOP3.LUT R17, R20, R23, RZ, 0x3c, !PT ;  /* 0x0000001714117212 */ /* 0x000fc400078e3cff */
[----:B------:R-:W-:Y:S02]  /*7320*/  ISETP.GE.AND P0, PT, R18, RZ, PT ;  /* 0x000000ff1200720c */ /* 0x000fe40003f06270 */
[C---:B------:R-:W-:Y:S02]  /*7330*/  LOP3.LUT R18, R23.reuse, R18, RZ, 0x3c, !PT ;  /* 0x0000001217127212 */ /* 0x040fe400078e3cff */
[----:B------:R-:W0:Y:S01]  /*7340*/  I2F.F64.S64 R16, R16 ;  /* 0x0000001000107312 */ /* 0x000e220000301c00 */
[----:B------:R-:W-:Y:S02]  /*7350*/  LEA.HI R23, R23, R22, RZ, 0x1 ;  /* 0x0000001617177211 */ /* 0x000fe400078f08ff */
[----:B------:R-:W-:-:S03]  /*7360*/  ISETP.GE.AND P1, PT, R18, RZ, PT ;  /* 0x000000ff1200720c */ /* 0x000fc60003f26270 */
[----:B------:R-:W-:-:S05]  /*7370*/  IMAD.MOV R18, RZ, RZ, -R23 ;  /* 0x000000ffff127224 */ /* 0x000fca00078e0a17 */
[----:B------:R-:W-:Y:S01]  /*7380*/  @!P0 MOV R23, R18 ;  /* 0x0000001200178202 */ /* 0x000fe20000000f00 */
[----:B0-----:R-:W-:-:S10]  /*7390*/  DMUL R20, R16, UR4 ;  /* 0x0000000410147c28 */ /* 0x001fd40008000000 */
[----:B------:R-:W0:Y:S02]  /*73a0*/  F2F.F32.F64 R20, R20 ;  /* 0x0000001400147310 */ /* 0x000e240000301000 */
[----:B0-----:R-:W-:-:S07]  /*73b0*/  FSEL R17, -R20, R20, !P1 ;  /* 0x0000001414117208 */ /* 0x001fce0004800100 */
.L_x_83:
[----:B------:R-:W-:Y:S05]  /*73c0*/  BSYNC.RECONVERGENT B0 ;  /* 0x0000000000007941 */ /* 0x000fea0003800200 */
.L_x_82:
        /* <DEDUP_REMOVED lines=15> */
[----:B------:R-:W-:-:S05]  /*74c0*/  @P1 FADD R18, RZ, -R18 ;  /* 0x80000012ff121221 */ /* 0x000fca0000000000 */
[----:B------:R-:W-:-:S13]  /*74d0*/  FSETP.GT.AND P0, PT, R18, 9, PT ;  /* 0x411000001200780b */ /* 0x000fda0003f04000 */
[----:B------:R-:W-:Y:S05]  /*74e0*/  @!P0 BRA `(.L_x_88) ;  /* 0x0000000400c48947 */ /* 0x000fea0003800000 */
        /* <DEDUP_REMOVED lines=19> */
.L_x_91:
        /* <DEDUP_REMOVED lines=26> */
[C---:B------:R-:W-:Y:S01]  /*77c0*/  LOP3.LUT P6, R21, R16.reuse, 0x1f, RZ, 0xc0, !PT ;  /* 0x0000001f10157812 */ /* 0x040fe200078cc0ff */
        /* <DEDUP_REMOVED lines=9> */
[----:B------:R-:W-:Y:S02]  /*7860*/  @P2 MOV R22, R3 ;  /* 0x0000000300162202 */ /* 0x000fe40000000f00 */
        /* <DEDUP_REMOVED lines=17> */
[----:B------:R-:W-:Y:S02]  /*7980*/  ISETP.EQ.AND P0, PT, R20, 0x8, PT ;  /* 0x000000081400780c */ /* 0x000fe40003f02270 */
[----:B------:R-:W-:Y:S01]  /*7990*/  @P1 MOV R16, R4 ;  /* 0x0000000400101202 */ /* 0x000fe20000000f00 */
[----:B------:R-:W-:Y:S01]  /*79a0*/  @P2 IMAD.MOV.U32 R16, RZ, RZ, R5 ;  /* 0x000000ffff102224 */ /* 0x000fe200078e0005 */
[----:B------:R-:W-:Y:S01]  /*79b0*/  SHF.L.W.U32.HI R22, R17, R21, R22 ;  /* 0x0000001511167219 */ /* 0x000fe20000010e16 */
[----:B------:R-:W-:Y:S02]  /*79c0*/  @P3 IMAD.MOV.U32 R16, RZ, RZ, R6 ;  /* 0x000000ffff103224 */ /* 0x000fe400078e0006 */
[----:B------:R-:W-:Y:S02]  /*79d0*/  @P4 IMAD.MOV.U32 R16, RZ, RZ, R7 ;  /* 0x000000ffff104224 */ /* 0x000fe400078e0007 */
[----:B------:R-:W-:-:S04]  /*79e0*/  @P5 IMAD.MOV.U32 R16, RZ, RZ, R8 ;  /* 0x000000ffff105224 */ /* 0x000fc800078e0008 */
[----:B------:R-:W-:-:S05]  /*79f0*/  @P0 IMAD.MOV.U32 R16, RZ, RZ, R23 ;  /* 0x000000ffff100224 */ /* 0x000fca00078e0017 */
[----:B------:R-:W-:-:S07]  /*7a00*/  SHF.L.W.U32.HI R17, R16, R21, R17 ;  /* 0x0000001510117219 */ /* 0x000fce0000010e11 */
.L_x_93:
[----:B------:R-:W-:Y:S05]  /*7a10*/  BSYNC.RECONVERGENT B2 ;  /* 0x0000000000027941 */ /* 0x000fea0003800200 */
.L_x_92:
[C---:B------:R-:W-:Y:S01]  /*7a20*/  SHF.L.W.U32.HI R23, R17.reuse, 0x2, R22 ;  /* 0x0000000211177819 */ /* 0x040fe20000010e16 */
[----:B------:R-:W-:Y:S01]  /*7a30*/  IMAD.SHL.U32 R17, R17, 0x4, RZ ;  /* 0x0000000411117824 */ /* 0x000fe200078e00ff */
[----:B------:R-:W-:Y:S01]  /*7a40*/  UMOV UR4, 0x54442d19 ;  /* 0x54442d1900047882 */ /* 0x000fe20000000000 */
[----:B------:R-:W-:Y:S01]  /*7a50*/  UMOV UR5, 0x3bf921fb ;  /* 0x3bf921fb00057882 */ /* 0x000fe20000000000 */
[----:B------:R-:W-:Y:S02]  /*7a60*/  SHF.R.S32.HI R20, RZ, 0x1f, R23 ;  /* 0x0000001fff147819 */ /* 0x000fe40000011417 */
[----:B------:R-:W-:Y:S02]  /*7a70*/  LOP3.LUT R18, R23, R18, RZ, 0x3c, !PT ;  /* 0x0000001217127212 */ /* 0x000fe400078e3cff */
[C---:B------:R-:W-:Y:S02]  /*7a80*/  LOP3.LUT R16, R20.reuse, R17, RZ, 0x3c, !PT ;  /* 0x0000001114107212 */ /* 0x040fe400078e3cff */
[----:B------:R-:W-:-:S02]  /*7a90*/  LOP3.LUT R17, R20, R23, RZ, 0x3c, !PT ;  /* 0x0000001714117212 */ /* 0x000fc400078e3cff */
[----:B------:R-:W-:Y:S02]  /*7aa0*/  SHF.R.U32.HI R22, RZ, 0x1e, R22 ;  /* 0x0000001eff167819 */ /* 0x000fe40000011616 */
[----:B------:R-:W-:Y:S02]  /*7ab0*/  ISETP.GE.AND P0, PT, R18, RZ, PT ;  /* 0x000000ff1200720c */ /* 0x000fe40003f06270 */
[----:B------:R-:W0:Y:S01]  /*7ac0*/  I2F.F64.S64 R16, R16 ;  /* 0x0000001000107312 */ /* 0x000e220000301c00 */
[----:B------:R-:W-:Y:S01]  /*7ad0*/  LEA.HI R23, R23, R22, RZ, 0x1 ;  /* 0x0000001617177211 */ /* 0x000fe200078f08ff */
[----:B0-----:R-:W-:-:S10]  /*7ae0*/  DMUL R20, R16, UR4 ;  /* 0x0000000410147c28 */ /* 0x001fd40008000000 */
[----:B------:R-:W0:Y:S02]  /*7af0*/  F2F.F32.F64 R20, R20 ;  /* 0x0000001400147310 */ /* 0x000e240000301000 */
[----:B0-----:R-:W-:-:S07]  /*7b00*/  FSEL R22, -R20, R20, !P0 ;  /* 0x0000001414167208 */ /* 0x001fce0004000100 */
.L_x_90:
[----:B------:R-:W-:Y:S05]  /*7b10*/  BSYNC.RECONVERGENT B1 ;  /* 0x0000000000017941 */ /* 0x000fea0003800200 */
.L_x_89:
        /* <DEDUP_REMOVED lines=14> */
.L_x_88:
[----:B------:R-:W-:Y:S05]  /*7c00*/  BSYNC.RECONVERGENT B0 ;  /* 0x0000000000007941 */ /* 0x000fea0003800200 */
.L_x_87:
[----:B------:R-:W-:Y:S01]  /*7c10*/  FSETP.GT.AND P0, PT, R18, R19, PT ;  /* 0x000000131200720b */ /* 0x000fe20003f04000 */
[----:B------:R-:W-:-:S12]  /*7c20*/  BSSY.RECONVERGENT B0, `(.L_x_94) ;  /* 0x0000079000007945 */ /* 0x000fd80003800200 */
        /* <DEDUP_REMOVED lines=20> */
.L_x_98:
        /* <DEDUP_REMOVED lines=21> */
[----:B------:R-:W-:Y:S02]  /*7ec0*/  @P0 MOV R7, R20 ;  /* 0x0000001400070202 */ /* 0x000fe40000000f00 */
        /* <DEDUP_REMOVED lines=43> */
.L_x_100:
[----:B------:R-:W-:Y:S05]  /*8180*/  BSYNC.RECONVERGENT B2 ;  /* 0x0000000000027941 */ /* 0x000fea0003800200 */
.L_x_99:
        /* <DEDUP_REMOVED lines=18> */
.L_x_97:
[----:B------:R-:W-:Y:S05]  /*82b0*/  BSYNC.RECONVERGENT B1 ;  /* 0x0000000000017941 */ /* 0x000fea0003800200 */
.L_x_96:
        /* <DEDUP_REMOVED lines=15> */
.L_x_95:
[----:B------:R-:W-:Y:S05]  /*83b0*/  BSYNC.RECONVERGENT B0 ;  /* 0x0000000000007941 */ /* 0x000fea0003800200 */
.L_x_94:
        /* <DEDUP_REMOVED lines=19> */
.L_x_103:
        /* <DEDUP_REMOVED lines=39> */
[----:B------:R-:W-:Y:S01]  /*8760*/  @P3 IMAD.MOV.U32 R17, RZ, RZ, R3 ;  /* 0x000000ffff113224 */ /* 0x000fe200078e0003 */
        /* <DEDUP_REMOVED lines=25> */
.L_x_105:
[----:B------:R-:W-:Y:S05]  /*8900*/  BSYNC.RECONVERGENT B1 ;  /* 0x0000000000017941 */ /* 0x000fea0003800200 */
.L_x_104:
        /* <DEDUP_REMOVED lines=18> */
.L_x_102:
[----:B------:R-:W-:Y:S05]  /*8a30*/  BSYNC.RECONVERGENT B0 ;  /* 0x0000000000007941 */ /* 0x000fea0003800200 */
.L_x_101:
        /* <DEDUP_REMOVED lines=34> */
.L_x_108:
        /* <DEDUP_REMOVED lines=47> */
[----:B------:R-:W-:Y:S02]  /*8f50*/  @P2 IMAD.MOV.U32 R22, RZ, RZ, R7 ;  /* 0x000000ffff162224 */ /* 0x000fe400078e0007 */
[----:B------:R-:W-:Y:S01]  /*8f60*/  @P3 MOV R17, R7 ;  /* 0x0000000700113202 */ /* 0x000fe20000000f00 */
        /* <DEDUP_REMOVED lines=16> */
.L_x_110:
[----:B------:R-:W-:Y:S05]  /*9070*/  BSYNC.RECONVERGENT B1 ;  /* 0x0000000000017941 */ /* 0x000fea0003800200 */
.L_x_109:
        /* <DEDUP_REMOVED lines=18> */
.L_x_107:
[----:B------:R-:W-:Y:S05]  /*91a0*/  BSYNC.RECONVERGENT B0 ;  /* 0x0000000000007941 */ /* 0x000fea0003800200 */
.L_x_106:
[----:B------:R-:W-:Y:S01]  /*91b0*/  FMUL R16, R17, R17 ;  /* 0x0000001111107220 */ /* 0x000fe20000400000 */
[C---:B------:R-:W-:Y:S01]  /*91c0*/  LOP3.LUT R20, R23.reuse, 0x1, RZ, 0xc0, !PT ;  /* 0x0000000117147812 */ /* 0x040fe200078ec0ff */
[----:B------:R-:W-:Y:S01]  /*91d0*/  BSSY.RECONVERGENT B0, `(.L_x_111) ;  /* 0x0000088000007945 */ /* 0x000fe20003800200 */
[----:B------:R-:W-:Y:S01]  /*91e0*/  IADD3 R23, PT, PT, R23, 0x1, RZ ;  /* 0x0000000117177810 */ /* 0x000fe20007ffe0ff */
        /* <DEDUP_REMOVED lines=12> */
[----:B------:R-:W-:-:S13]  /*92b0*/  FSETP.GT.AND P0, PT, R21, R2, PT ;  /* 0x000000021500720b */ /* 0x000fda0003f04000 */
        /* <DEDUP_REMOVED lines=21> */
.L_x_115:
        /* <DEDUP_REMOVED lines=54> */
[----:B------:R-:W-:Y:S01]  /*9770*/  @P0 MOV R20, R3 ;  /* 0x0000000300140202 */ /* 0x000fe20000000f00 */
[----:B------:R-:W-:Y:S01]  /*9780*/  @P1 IMAD.MOV.U32 R20, RZ, RZ, R4 ;  /* 0x000000ffff141224 */ /* 0x000fe200078e0004 */
[----:B------:R-:W-:Y:S01]  /*9790*/  ISETP.EQ.AND P0, PT, R22, 0x8, PT ;  /* 0x000000081600780c */ /* 0x000fe20003f02270 */
[----:B------:R-:W-:Y:S01]  /*97a0*/  @P2 IMAD.MOV.U32 R20, RZ, RZ, R5 ;  /* 0x000000ffff142224 */ /* 0x000fe200078e0005 */
[----:B------:R-:W-:Y:S01]  /*97b0*/  LOP3.LUT R16, R16, 0x1f, RZ, 0xc0, !PT ;  /* 0x0000001f10107812 */ /* 0x000fe200078ec0ff */
[----:B------:R-:W-:Y:S02]  /*97c0*/  @P3 IMAD.MOV.U32 R20, RZ, RZ, R6 ;  /* 0x000000ffff143224 */ /* 0x000fe400078e0006 */
[----:B------:R-:W-:Y:S01]  /*97d0*/  @P4 IMAD.MOV.U32 R20, RZ, RZ, R7 ;  /* 0x000000ffff144224 */ /* 0x000fe200078e0007 */
[----:B------:R-:W-:Y:S01]  /*97e0*/  SHF.L.W.U32.HI R18, R17, R16, R18 ;  /* 0x0000001011127219 */ /* 0x000fe20000010e12 */
[----:B------:R-:W-:-:S06]  /*97f0*/  @P5 IMAD.MOV.U32 R20, RZ, RZ, R8 ;  /* 0x000000ffff145224 */ /* 0x000fcc00078e0008 */
[----:B------:R-:W-:-:S05]  /*9800*/  @P0 IMAD.MOV.U32 R20, RZ, RZ, R25 ;  /* 0x000000ffff140224 */ /* 0x000fca00078e0019 */
[----:B------:R-:W-:-:S07]  /*9810*/  SHF.L.W.U32.HI R17, R20, R16, R17 ;  /* 0x0000001014117219 */ /* 0x000fce0000010e11 */
.L_x_117:
[----:B------:R-:W-:Y:S05]  /*9820*/  BSYNC.RECONVERGENT B2 ;  /* 0x0000000000027941 */ /* 0x000fea0003800200 */
.L_x_116:
        /* <DEDUP_REMOVED lines=18> */
.L_x_114:
[----:B------:R-:W-:Y:S05]  /*9950*/  BSYNC.RECONVERGENT B1 ;  /* 0x0000000000017941 */ /* 0x000fea0003800200 */
.L_x_113:
        /* <DEDUP_REMOVED lines=15> */
.L_x_112:
[----:B------:R-:W-:Y:S05]  /*9a50*/  BSYNC.RECONVERGENT B0 ;  /* 0x0000000000007941 */ /* 0x000fea0003800200 */
.L_x_111:
        /* <DEDUP_REMOVED lines=23> */
.L_x_122:
[----:B0-----:R-:W-:Y:S01]  /*9bd0*/  MOV R16, UR8 ;  /* 0x0000000800107c02 */ /* 0x001fe20008000f00 */
        /* <DEDUP_REMOVED lines=41> */
[----:B------:R-:W-:Y:S01]  /*9e70*/  @P0 IMAD.MOV.U32 R16, RZ, RZ, R4 ;  /* 0x000000ffff100224 */ /* 0x000fe200078e0004 */
[----:B------:R-:W-:Y:S01]  /*9e80*/  @P0 MOV R18, R5 ;  /* 0x0000000500120202 */ /* 0x000fe20000000f00 */
        /* <DEDUP_REMOVED lines=17> */
[----:B------:R-:W-:Y:S01]  /*9fa0*/  @P4 IMAD.MOV.U32 R17, RZ, RZ, R7 ;  /* 0x000000ffff114224 */ /* 0x000fe200078e0007 */
[----:B------:R-:W-:-:S05]  /*9fb0*/  @P5 MOV R17, R8 ;  /* 0x0000000800115202 */ /* 0x000fca0000000f00 */
[----:B------:R-:W-:-:S05]  /*9fc0*/  @P0 IMAD.MOV.U32 R17, RZ, RZ, R25 ;  /* 0x000000ffff110224 */ /* 0x000fca00078e0019 */
[----:B------:R-:W-:-:S07]  /*9fd0*/  SHF.L.W.U32.HI R16, R17, R23, R16 ;  /* 0x0000001711107219 */ /* 0x000fce0000010e10 */
.L_x_124:
[----:B------:R-:W-:Y:S05]  /*9fe0*/  BSYNC.RECONVERGENT B2 ;  /* 0x0000000000027941 */ /* 0x000fea0003800200 */
.L_x_123:
        /* <DEDUP_REMOVED lines=18> */
.L_x_121:
[----:B------:R-:W-:Y:S05]  /*a110*/  BSYNC.RECONVERGENT B1 ;  /* 0x0000000000017941 */ /* 0x000fea0003800200 */
.L_x_120:
        /* <DEDUP_REMOVED lines=15> */
.L_x_119:
[----:B------:R-:W-:Y:S05]  /*a210*/  BSYNC.RECONVERGENT B0 ;  /* 0x0000000000007941 */ /* 0x000fea0003800200 */
.L_x_118:
[----:B------:R-:W-:Y:S01]  /*a220*/  FSETP.GEU.AND P0, PT, R21, 3, PT ;  /* 0x404000001500780b */ /* 0x000fe20003f0e000 */
[----:B------:R-:W-:-:S12]  /*a230*/  BSSY.RECONVERGENT B0, `(.L_x_125) ;  /* 0x0000079000007945 */ /* 0x000fd80003800200 */
        /* <DEDUP_REMOVED lines=21> */
.L_x_129:
        /* <DEDUP_REMOVED lines=65> */
.L_x_131:
[----:B------:R-:W-:Y:S05]  /*a7a0*/  BSYNC.RECONVERGENT B2 ;  /* 0x0000000000027941 */ /* 0x000fea0003800200 */
.L_x_130:
        /* <DEDUP_REMOVED lines=18> */
.L_x_128:
[----:B------:R-:W-:Y:S05]  /*a8d0*/  BSYNC.RECONVERGENT B1 ;  /* 0x0000000000017941 */ /* 0x000fea0003800200 */
.L_x_127:
        /* <DEDUP_REMOVED lines=14> */
.L_x_126:
[----:B------:R-:W-:Y:S05]  /*a9c0*/  BSYNC.RECONVERGENT B0 ;  /* 0x0000000000007941 */ /* 0x000fea0003800200 */
.L_x_125:
        /* <DEDUP_REMOVED lines=23> */
.L_x_136:
        /* <DEDUP_REMOVED lines=58> */
[----:B------:R-:W-:Y:S01]  /*aee0*/  LOP3.LUT R23, R20, 0x1f, RZ, 0xc0, !PT ;  /* 0x0000001f14177812 */ /* 0x000fe200078ec0ff */
[----:B------:R-:W-:Y:S02]  /*aef0*/  @P3 IMAD.MOV.U32 R17, RZ, RZ, R6 ;  /* 0x000000ffff113224 */ /* 0x000fe400078e0006 */
[----:B------:R-:W-:Y:S01]  /*af00*/  @P4 IMAD.MOV.U32 R17, RZ, RZ, R7 ;  /* 0x000000ffff114224 */ /* 0x000fe200078e0007 */
[----:B------:R-:W-:Y:S01]  /*af10*/  SHF.L.W.U32.HI R18, R16, R23, R18 ;  /* 0x0000001710127219 */ /* 0x000fe20000010e12 */
[----:B------:R-:W-:-:S04]  /*af20*/  @P5 IMAD.MOV.U32 R17, RZ, RZ, R8 ;  /* 0x000000ffff115224 */ /* 0x000fc800078e0008 */
[----:B------:R-:W-:-:S05]  /*af30*/  @P0 IMAD.MOV.U32 R17, RZ, RZ, R25 ;  /* 0x000000ffff110224 */ /* 0x000fca00078e0019 */
[----:B------:R-:W-:-:S07]  /*af40*/  SHF.L.W.U32.HI R16, R17, R23, R16 ;  /* 0x0000001711107219 */ /* 0x000fce0000010e10 */
.L_x_138:
[----:B------:R-:W-:Y:S05]  /*af50*/  BSYNC.RECONVERGENT B2 ;  /* 0x0000000000027941 */ /* 0x000fea0003800200 */
.L_x_137:
        /* <DEDUP_REMOVED lines=18> */
.L_x_135:
[----:B------:R-:W-:Y:S05]  /*b080*/  BSYNC.RECONVERGENT B1 ;  /* 0x0000000000017941 */ /* 0x000fea0003800200 */
.L_x_134:
        /* <DEDUP_REMOVED lines=15> */
.L_x_133:
[----:B------:R-:W-:Y:S05]  /*b180*/  BSYNC.RECONVERGENT B0 ;  /* 0x0000000000007941 */ /* 0x000fea0003800200 */
.L_x_132:
        /* <DEDUP_REMOVED lines=23> */
.L_x_143:
[----:B0-----:R-:W-:Y:S01]  /*b300*/  IMAD.U32 R16, RZ, RZ, UR8 ;  /* 0x00000008ff107e24 */ /* 0x001fe2000f8e00ff */
[----:B------:R-:W-:-:S05]  /*b310*/  MOV R17, UR9 ;  /* 0x0000000900117c02 */ /* 0x000fca0008000f00 */
        /* <DEDUP_REMOVED lines=63> */
.L_x_145:
[----:B------:R-:W-:Y:S05]  /*b710*/  BSYNC.RECONVERGENT B2 ;  /* 0x0000000000027941 */ /* 0x000fea0003800200 */
.L_x_144:
        /* <DEDUP_REMOVED lines=18> */
.L_x_142:
[----:B------:R-:W-:Y:S05]  /*b840*/  BSYNC.RECONVERGENT B1 ;  /* 0x0000000000017941 */ /* 0x000fea0003800200 */
.L_x_141:
        /* <DEDUP_REMOVED lines=14> */
.L_x_140:
[----:B------:R-:W-:Y:S05]  /*b930*/  BSYNC.RECONVERGENT B0 ;  /* 0x0000000000007941 */ /* 0x000fea0003800200 */
.L_x_139:
        /* <DEDUP_REMOVED lines=20> */
.L_x_148:
        /* <DEDUP_REMOVED lines=21> */
[----:B------:R-:W-:Y:S02]  /*bbd0*/  @P0 IMAD.MOV.U32 R7, RZ, RZ, R18 ;  /* 0x000000ffff070224 */ /* 0x000fe400078e0012 */
[----:B------:R-:W-:Y:S01]  /*bbe0*/  @P4 MOV R8, R18 ;  /* 0x0000001200084202 */ /* 0x000fe20000000f00 */
        /* <DEDUP_REMOVED lines=42> */
.L_x_150:
[----:B------:R-:W-:Y:S05]  /*be90*/  BSYNC.RECONVERGENT B1 ;  /* 0x0000000000017941 */ /* 0x000fea0003800200 */
.L_x_149:
        /* <DEDUP_REMOVED lines=18> */
.L_x_147:
[----:B------:R-:W-:Y:S05]  /*bfc0*/  BSYNC.RECONVERGENT B0 ;  /* 0x0000000000007941 */ /* 0x000fea0003800200 */
.L_x_146:
        /* <DEDUP_REMOVED lines=31> */
[----:B------:R-:W-:Y:S01]  /*c1c0*/  SHF.L.U32 R16, R23, 0x8, RZ ;  /* 0x0000000817107819 */ /* 0x000fe200000006ff */
[----:B------:R-:W-:Y:S01]  /*c1d0*/  IMAD.MOV.U32 R25, RZ, RZ, RZ ;  /* 0x000000ffff197224 */ /* 0x000fe200078e00ff */
[----:B------:R-:W0:Y:S01]  /*c1e0*/  LDCU.64 UR8, c[0x4][URZ] ;  /* 0x01000000ff0877ac */ /* 0x000e220008000a00 */
[----:B------:R-:W-:Y:S01]  /*c1f0*/  IMAD.MOV.U32 R22, RZ, RZ, RZ ;  /* 0x000000ffff167224 */ /* 0x000fe200078e00ff */
[----:B------:R-:W-:Y:S01]  /*c200*/  LOP3.LUT R27, R16, 0x80000000, RZ, 0xfc, !PT ;  /* 0x80000000101b7812 */ /* 0x000fe200078efcff */
[----:B------:R-:W-:Y:S01]  /*c210*/  UMOV UR5, URZ ;  /* 0x000000ff00057c82 */ /* 0x000fe20008000000 */
[----:B------:R-:W-:-:S05]  /*c220*/  UMOV UR4, URZ ;  /* 0x000000ff00047c82 */ /* 0x000fca0008000000 */
.L_x_155:
        /* <DEDUP_REMOVED lines=65> */
.L_x_157:
[----:B------:R-:W-:Y:S05]  /*c640*/  BSYNC.RECONVERGENT B2 ;  /* 0x0000000000027941 */ /* 0x000fea0003800200 */
.L_x_156:
        /* <DEDUP_REMOVED lines=18> */
.L_x_154:
[----:B------:R-:W-:Y:S05]  /*c770*/  BSYNC.RECONVERGENT B1 ;  /* 0x0000000000017941 */ /* 0x000fea0003800200 */
.L_x_153:
        /* <DEDUP_REMOVED lines=14> */
.L_x_152:
[----:B------:R-:W-:Y:S05]  /*c860*/  BSYNC.RECONVERGENT B0 ;  /* 0x0000000000007941 */ /* 0x000fea0003800200 */
.L_x_151:
        /* <DEDUP_REMOVED lines=20> */
.L_x_160:
        /* <DEDUP_REMOVED lines=45> */
[----:B------:R-:W-:Y:S02]  /*cc80*/  @P1 IMAD.MOV.U32 R18, RZ, RZ, R6 ;  /* 0x000000ffff121224 */ /* 0x000fe400078e0006 */
[----:B------:R-:W-:Y:S01]  /*cc90*/  @P2 MOV R17, R6 ;  /* 0x0000000600112202 */ /* 0x000fe20000000f00 */
[----:B------:R-:W-:-:S03]  /*cca0*/  @P2 IMAD.MOV.U32 R18, RZ, RZ, R7 ;  /* 0x000000ffff122224 */ /* 0x000fc600078e0007 */
        /* <DEDUP_REMOVED lines=17> */
.L_x_162:
[----:B------:R-:W-:Y:S05]  /*cdc0*/  BSYNC.RECONVERGENT B1 ;  /* 0x0000000000017941 */ /* 0x000fea0003800200 */
.L_x_161:
        /* <DEDUP_REMOVED lines=18> */
.L_x_159:
[----:B------:R-:W-:Y:S05]  /*cef0*/  BSYNC.RECONVERGENT B0 ;  /* 0x0000000000007941 */ /* 0x000fea0003800200 */
.L_x_158:
        /* <DEDUP_REMOVED lines=34> */
.L_x_165:
        /* <DEDUP_REMOVED lines=65> */
.L_x_167:
[----:B------:R-:W-:Y:S05]  /*d530*/  BSYNC.RECONVERGENT B1 ;  /* 0x0000000000017941 */ /* 0x000fea0003800200 */
.L_x_166:
        /* <DEDUP_REMOVED lines=18> */
.L_x_164:
[----:B------:R-:W-:Y:S05]  /*d660*/  BSYNC.RECONVERGENT B0 ;  /* 0x0000000000007941 */ /* 0x000fea0003800200 */
.L_x_163:
        /* <DEDUP_REMOVED lines=33> */
.L_x_170:
        /* <DEDUP_REMOVED lines=65> */
.L_x_172:
[----:B------:R-:W-:Y:S05]  /*dc90*/  BSYNC.RECONVERGENT B1 ;  /* 0x0000000000017941 */ /* 0x000fea0003800200 */
.L_x_171:
        /* <DEDUP_REMOVED lines=18> */
.L_x_169:
[----:B------:R-:W-:Y:S05]  /*ddc0*/  BSYNC.RECONVERGENT B0 ;  /* 0x0000000000007941 */ /* 0x000fea0003800200 */
.L_x_168:
        /* <DEDUP_REMOVED lines=34> */
.L_x_175:
        /* <DEDUP_REMOVED lines=65> */
.L_x_177:
[----:B------:R-:W-:Y:S05]  /*e400*/  BSYNC.RECONVERGENT B1 ;  /* 0x0000000000017941 */ /* 0x000fea0003800200 */
.L_x_176:
        /* <DEDUP_REMOVED lines=18> */
.L_x_174:
[----:B------:R-:W-:Y:S05]  /*e530*/  BSYNC.RECONVERGENT B0 ;  /* 0x0000000000007941 */ /* 0x000fea0003800200 */
.L_x_173:
        /* <DEDUP_REMOVED lines=33> */
.L_x_180:
        /* <DEDUP_REMOVED lines=65> */
.L_x_182:
[----:B------:R-:W-:Y:S05]  /*eb60*/  BSYNC.RECONVERGENT B1 ;  /* 0x0000000000017941 */ /* 0x000fea0003800200 */
.L_x_181:
        /* <DEDUP_REMOVED lines=18> */
.L_x_179:
[----:B------:R-:W-:Y:S05]  /*ec90*/  BSYNC.RECONVERGENT B0 ;  /* 0x0000000000007941 */ /* 0x000fea0003800200 */
.L_x_178:
        /* <DEDUP_REMOVED lines=11> */
[C---:B------:R-:W-:Y:S01]  /*ed50*/  FFMA R21, R18.reuse, R21, R25 ;  /* 0x0000001512157223 */ /* 0x040fe20000000019 */
[----:B------:R-:W-:Y:S01]  /*ed60*/  FSETP.GT.AND P0, PT, R19, R2, PT ;  /* 0x000000021300720b */ /* 0x000fe20003f04000 */
[C---:B------:R-:W-:Y:S02]  /*ed70*/  FFMA R17, R18.reuse, R16, RZ ;  /* 0x0000001012117223 */ /* 0x040fe400000000ff */
[----:B------:R-:W-:-:S04]  /*ed80*/  FFMA R20, R18, R21, R20 ;  /* 0x0000001512147223 */ /* 0x000fc80000000014 */
[----:B------:R-:W-:-:S04]  /*ed90*/  FFMA R19, R17, R20, R16 ;  /* 0x0000001411137223 */ /* 0x000fc80000000010 */
[----:B------:R-:W-:Y:S02]  /*eda0*/  @P1 FADD R19, RZ, -R19 ;  /* 0x80000013ff131221 */ /* 0x000fe40000000000 */
        /* <DEDUP_REMOVED lines=20> */
.L_x_187:
        /* <DEDUP_REMOVED lines=55> */
[----:B------:R-:W-:Y:S01]  /*f260*/  @P0 MOV R20, R3 ;  /* 0x0000000300140202 */ /* 0x000fe20000000f00 */
[----:B------:R-:W-:Y:S01]  /*f270*/  @P1 IMAD.MOV.U32 R20, RZ, RZ, R4 ;  /* 0x000000ffff141224 */ /* 0x000fe200078e0004 */
[----:B------:R-:W-:Y:S01]  /*f280*/  LOP3.LUT R16, R16, 0x1f, RZ, 0xc0, !PT ;  /* 0x0000001f10107812 */ /* 0x000fe200078ec0ff */
[----:B------:R-:W-:Y:S02]  /*f290*/  VIADD R21, R21, 0xffffff80 ;  /* 0xffffff8015157836 */ /* 0x000fe40000000000 */
[----:B------:R-:W-:Y:S01]  /*f2a0*/  @P2 IMAD.MOV.U32 R20, RZ, RZ, R5 ;  /* 0x000000ffff142224 */ /* 0x000fe200078e0005 */
[----:B------:R-:W-:Y:S01]  /*f2b0*/  SHF.L.W.U32.HI R18, R17, R16, R18 ;  /* 0x0000001011127219 */ /* 0x000fe20000010e12 */
[----:B------:R-:W-:Y:S01]  /*f2c0*/  @P3 IMAD.MOV.U32 R20, RZ, RZ, R6 ;  /* 0x000000ffff143224 */ /* 0x000fe200078e0006 */
[----:B------:R-:W-:Y:S01]  /*f2d0*/  SHF.R.U32.HI R21, RZ, 0x5, R21 ;  /* 0x00000005ff157819 */ /* 0x000fe20000011615 */
[----:B------:R-:W-:-:S02]  /*f2e0*/  @P4 IMAD.MOV.U32 R20, RZ, RZ, R7 ;  /* 0x000000ffff144224 */ /* 0x000fc400078e0007 */
[----:B------:R-:W-:Y:S02]  /*f2f0*/  @P5 IMAD.MOV.U32 R20, RZ, RZ, R8 ;  /* 0x000000ffff145224 */ /* 0x000fe400078e0008 */
[----:B------:R-:W-:-:S05]  /*f300*/  IMAD.U32 R21, R21, -0x4, RZ ;  /* 0xfffffffc15157824 */ /* 0x000fca00078e00ff */
[----:B------:R-:W-:-:S13]  /*f310*/  ISETP.EQ.AND P0, PT, R21, 0x8, PT ;  /* 0x000000081500780c */ /* 0x000fda0003f02270 */
[----:B------:R-:W-:-:S05]  /*f320*/  @P0 IMAD.MOV.U32 R20, RZ, RZ, R23 ;  /* 0x000000ffff140224 */ /* 0x000fca00078e0017 */
[----:B------:R-:W-:-:S07]  /*f330*/  SHF.L.W.U32.HI R17, R20, R16, R17 ;  /* 0x0000001014117219 */ /* 0x000fce0000010e11 */
.L_x_189:
[----:B------:R-:W-:Y:S05]  /*f340*/  BSYNC.RECONVERGENT B2 ;  /* 0x0000000000027941 */ /* 0x000fea0003800200 */
.L_x_188:
        /* <DEDUP_REMOVED lines=18> */
.L_x_186:
[----:B------:R-:W-:Y:S05]  /*f470*/  BSYNC.RECONVERGENT B1 ;  /* 0x0000000000017941 */ /* 0x000fea0003800200 */
.L_x_185:
        /* <DEDUP_REMOVED lines=15> */
.L_x_184:
[----:B------:R-:W-:Y:S05]  /*f570*/  BSYNC.RECONVERGENT B0 ;  /* 0x0000000000007941 */ /* 0x000fea0003800200 */
.L_x_183:
        /* <DEDUP_REMOVED lines=22> */
.L_x_194:
        /* <DEDUP_REMOVED lines=54> */
[C---:B------:R-:W-:Y:S01]  /*fa40*/  LOP3.LUT R21, R16.reuse, 0xe0, RZ, 0xc0, !PT ;  /* 0x000000e010157812 */ /* 0x040fe200078ec0ff */
[----:B------:R-:W-:Y:S01]  /*fa50*/  @P0 IMAD.MOV.U32 R20, RZ, RZ, R3 ;  /* 0x000000ffff140224 */ /* 0x000fe200078e0003 */
[----:B------:R-:W-:Y:S01]  /*fa60*/  LOP3.LUT R16, R16, 0x1f, RZ, 0xc0, !PT ;  /* 0x0000001f10107812 */ /* 0x000fe200078ec0ff */
[----:B------:R-:W-:Y:S02]  /*fa70*/  @P1 IMAD.MOV.U32 R20, RZ, RZ, R4 ;  /* 0x000000ffff141224 */ /* 0x000fe400078e0004 */
[----:B------:R-:W-:Y:S01]  /*fa80*/  VIADD R21, R21, 0xffffff80 ;  /* 0xffffff8015157836 */ /* 0x000fe20000000000 */
[----:B------:R-:W-:Y:S01]  /*fa90*/  SHF.L.W.U32.HI R18, R17, R16, R18 ;  /* 0x0000001011127219 */ /* 0x000fe20000010e12 */
[----:B------:R-:W-:Y:S01]  /*faa0*/  @P2 IMAD.MOV.U32 R20, RZ, RZ, R5 ;  /* 0x000000ffff142224 */ /* 0x000fe200078e0005 */
[----:B------:R-:W-:Y:S01]  /*fab0*/  @P3 MOV R20, R6 ;  /* 0x0000000600143202 */ /* 0x000fe20000000f00 */
[----:B------:R-:W-:Y:S01]  /*fac0*/  @P4 IMAD.MOV.U32 R20, RZ, RZ, R7 ;  /* 0x000000ffff144224 */ /* 0x000fe200078e0007 */
[----:B------:R-:W-:Y:S01]  /*fad0*/  SHF.R.U32.HI R21, RZ, 0x5, R21 ;  /* 0x00000005ff157819 */ /* 0x000fe20000011615 */
[----:B------:R-:W-:-:S04]  /*fae0*/  @P5 IMAD.MOV.U32 R20, RZ, RZ, R8 ;  /* 0x000000ffff145224 */ /* 0x000fc800078e0008 */
[----:B------:R-:W-:-:S05]  /*faf0*/  IMAD.U32 R21, R21, -0x4, RZ ;  /* 0xfffffffc15157824 */ /* 0x000fca00078e00ff */
[----:B------:R-:W-:-:S13]  /*fb00*/  ISETP.EQ.AND P0, PT, R21, 0x8, PT ;  /* 0x000000081500780c */ /* 0x000fda0003f02270 */
[----:B------:R-:W-:-:S05]  /*fb10*/  @P0 IMAD.MOV.U32 R20, RZ, RZ, R23 ;  /* 0x000000ffff140224 */ /* 0x000fca00078e0017 */
[----:B------:R-:W-:-:S07]  /*fb20*/  SHF.L.W.U32.HI R17, R20, R16, R17 ;  /* 0x0000001014117219 */ /* 0x000fce0000010e11 */
.L_x_196:
[----:B------:R-:W-:Y:S05]  /*fb30*/  BSYNC.RECONVERGENT B2 ;  /* 0x0000000000027941 */ /* 0x000fea0003800200 */
.L_x_195:
        /* <DEDUP_REMOVED lines=18> */
.L_x_193:
[----:B------:R-:W-:Y:S05]  /*fc60*/  BSYNC.RECONVERGENT B1 ;  /* 0x0000000000017941 */ /* 0x000fea0003800200 */
.L_x_192:
        /* <DEDUP_REMOVED lines=14> */
.L_x_191:
[----:B------:R-:W-:Y:S05]  /*fd50*/  BSYNC.RECONVERGENT B0 ;  /* 0x0000000000007941 */ /* 0x000fea0003800200 */
.L_x_190:
        /* <DEDUP_REMOVED lines=19> */
.L_x_199:
        /* <DEDUP_REMOVED lines=54> */
[----:B------:R-:W-:Y:S01]  /*101f0*/  SHF.R.U32.HI R21, RZ, 0x17, R19 ;  /* 0x00000017ff157819 */ /* 0x000fe20000011613 */
[----:B------:R-:W-:Y:S01]  /*10200*/  @P0 IMAD.MOV.U32 R20, RZ, RZ, R3 ;  /* 0x000000ffff140224 */ /* 0x000fe200078e0003 */
[----:B------:R-:W-:Y:S01]  /*10210*/  LOP3.LUT R16, R16, 0x1f, RZ, 0xc0, !PT ;  /* 0x0000001f10107812 */ /* 0x000fe200078ec0ff */
[----:B------:R-:W-:Y:S01]  /*10220*/  @P1 IMAD.MOV.U32 R20, RZ, RZ, R4 ;  /* 0x000000ffff141224 */ /* 0x000fe200078e0004 */
[----:B------:R-:W-:Y:S01]  /*10230*/  LOP3.LUT R21, R21, 0xe0, RZ, 0xc0, !PT ;  /* 0x000000e015157812 */ /* 0x000fe200078ec0ff */
[----:B------:R-:W-:Y:S01]  /*10240*/  @P2 IMAD.MOV.U32 R20, RZ, RZ, R5 ;  /* 0x000000ffff142224 */ /* 0x000fe200078e0005 */
[----:B------:R-:W-:Y:S01]  /*10250*/  SHF.L.W.U32.HI R18, R17, R16, R18 ;  /* 0x0000001011127219 */ /* 0x000fe20000010e12 */
[----:B------:R-:W-:Y:S02]  /*10260*/  @P3 IMAD.MOV.U32 R20, RZ, RZ, R6 ;  /* 0x000000ffff143224 */ /* 0x000fe400078e0006 */
[----:B------:R-:W-:Y:S02]  /*10270*/  VIADD R21, R21, 0xffffff80 ;  /* 0xffffff8015157836 */ /* 0x000fe40000000000 */
[----:B------:R-:W-:-:S02]  /*10280*/  @P4 IMAD.MOV.U32 R20, RZ, RZ, R7 ;  /* 0x000000ffff144224 */ /* 0x000fc400078e0007 */
[----:B------:R-:W-:Y:S01]  /*10290*/  @P5 IMAD.MOV.U32 R20, RZ, RZ, R8 ;  /* 0x000000ffff145224 */ /* 0x000fe200078e0008 */
[----:B------:R-:W-:-:S05]  /*102a0*/  SHF.R.U32.HI R21, RZ, 0x5, R21 ;  /* 0x00000005ff157819 */ /* 0x000fca0000011615 */
[----:B------:R-:W-:-:S05]  /*102b0*/  IMAD.U32 R21, R21, -0x4, RZ ;  /* 0xfffffffc15157824 */ /* 0x000fca00078e00ff */
[----:B------:R-:W-:-:S13]  /*102c0*/  ISETP.EQ.AND P0, PT, R21, 0x8, PT ;  /* 0x000000081500780c */ /* 0x000fda0003f02270 */
[----:B------:R-:W-:-:S05]  /*102d0*/  @P0 IMAD.MOV.U32 R20, RZ, RZ, R23 ;  /* 0x000000ffff140224 */ /* 0x000fca00078e0017 */
[----:B------:R-:W-:-:S07]  /*102e0*/  SHF.L.W.U32.HI R17, R20, R16, R17 ;  /* 0x0000001014117219 */ /* 0x000fce0000010e11 */
.L_x_201:
[----:B------:R-:W-:Y:S05]  /*102f0*/  BSYNC.RECONVERGENT B1 ;  /* 0x0000000000017941 */ /* 0x000fea0003800200 */
.L_x_200:
[C---:B------:R-:W-:Y:S01]  /*10300*/  SHF.L.W.U32.HI R22, R17.reuse, 0x2, R18 ;  /* 0x0000000211167819 */ /* 0x040fe20000010e12 */
        /* <DEDUP_REMOVED lines=17> */
.L_x_198:
[----:B------:R-:W-:Y:S05]  /*10420*/  BSYNC.RECONVERGENT B0 ;  /* 0x0000000000007941 */ /* 0x000fea0003800200 */
.L_x_197:
        /* <DEDUP_REMOVED lines=37> */
.L_x_206:
        /* <DEDUP_REMOVED lines=69> */
.L_x_208:
[----:B------:R-:W-:Y:S05]  /*10ad0*/  BSYNC.RECONVERGENT B2 ;  /* 0x0000000000027941 */ /* 0x000fea0003800200 */
.L_x_207:
        /* <DEDUP_REMOVED lines=18> */
.L_x_205:
[----:B------:R-:W-:Y:S05]  /*10c00*/  BSYNC.RECONVERGENT B1 ;  /* 0x0000000000017941 */ /* 0x000fea0003800200 */
.L_x_204:
        /* <DEDUP_REMOVED lines=15> */
.L_x_203:
[----:B------:R-:W-:Y:S05]  /*10d00*/  BSYNC.RECONVERGENT B0 ;  /* 0x0000000000007941 */ /* 0x000fea0003800200 */
.L_x_202:
        /* <DEDUP_REMOVED lines=14> */
[----:B------:R-:W-:Y:S01]  /*10df0*/  MOV R23, RZ ;  /* 0x000000ff00177202 */ /* 0x000fe20000000f00 */
[----:B------:R-:W-:Y:S01]  /*10e00*/  IMAD.MOV.U32 R20, RZ, RZ, RZ ;  /* 0x000000ffff147224 */ /* 0x000fe200078e00ff */
[----:B------:R-:W0:Y:S02]  /*10e10*/  LDCU.64 UR8, c[0x4][URZ] ;  /* 0x01000000ff0877ac */ /* 0x000e240008000a00 */
[----:B------:R-:W-:Y:S01]  /*10e20*/  LOP3.LUT R25, R16, 0x80000000, RZ, 0xfc, !PT ;  /* 0x8000000010197812 */ /* 0x000fe200078efcff */
[----:B------:R-:W-:Y:S01]  /*10e30*/  UMOV UR5, URZ ;  /* 0x000000ff00057c82 */ /* 0x000fe20008000000 */
[----:B------:R-:W-:-:S05]  /*10e40*/  UMOV UR4, URZ ;  /* 0x000000ff00047c82 */ /* 0x000fca0008000000 */
.L_x_211:
        /* <DEDUP_REMOVED lines=65> */
[----:B------:R-:W-:-:S04]  /*11260*/  SHF.R.U32.HI R19, RZ, 0x5, R19 ;  /* 0x00000005ff137819 */ /* 0x000fc80000011613 */
[----:B------:R-:W-:-:S04]  /*11270*/  LEA R19, -R19, RZ, 0x2 ;  /* 0x000000ff13137211 */ /* 0x000fc800078e11ff */
[----:B------:R-:W-:-:S13]  /*11280*/  ISETP.EQ.AND P0, PT, R19, 0x8, PT ;  /* 0x000000081300780c */ /* 0x000fda0003f02270 */
[----:B------:R-:W-:-:S05]  /*11290*/  @P0 IMAD.MOV.U32 R18, RZ, RZ, R23 ;  /* 0x000000ffff120224 */ /* 0x000fca00078e0017 */
[----:B------:R-:W-:-:S07]  /*112a0*/  SHF.L.W.U32.HI R17, R18, R16, R17 ;  /* 0x0000001012117219 */ /* 0x000fce0000010e11 */
.L_x_213:
[----:B------:R-:W-:Y:S05]  /*112b0*/  BSYNC.RECONVERGENT B1 ;  /* 0x0000000000017941 */ /* 0x000fea0003800200 */
.L_x_212:
        /* <DEDUP_REMOVED lines=18> */
.L_x_210:
[----:B------:R-:W-:Y:S05]  /*113e0*/  BSYNC.RECONVERGENT B0 ;  /* 0x0000000000007941 */ /* 0x000fea0003800200 */
.L_x_209:
        /* <DEDUP_REMOVED lines=34> */
.L_x_216:
        /* <DEDUP_REMOVED lines=15> */
[----:B------:R-:W-:Y:S01]  /*11700*/  @P4 MOV R3, R18 ;  /* 0x0000001200034202 */ /* 0x000fe20000000f00 */
[--C-:B------:R-:W-:Y:S01]  /*11710*/  @P2 IMAD.MOV.U32 R5, RZ, RZ, R18.reuse ;  /* 0x000000ffff052224 */ /* 0x100fe200078e0012 */
[C---:B------:R-:W-:Y:S01]  /*11720*/  ISETP.EQ.AND P0, PT, R22.reuse, 0x10, PT ;  /* 0x000000101600780c */ /* 0x040fe20003f02270 */
[----:B------:R-:W-:Y:S01]  /*11730*/  @P1 IMAD.MOV.U32 R6, RZ, RZ, R18 ;  /* 0x000000ffff061224 */ /* 0x000fe200078e0012 */
[C---:B------:R-:W-:Y:S01]  /*11740*/  ISETP.EQ.AND P4, PT, R22.reuse, 0x14, PT ;  /* 0x000000141600780c */ /* 0x040fe20003f82270 */
[----:B------:R-:W-:-:S10]  /*11750*/  VIADD R22, R22, 0x4 ;  /* 0x0000000416167836 */ /* 0x000fd40000000000 */
        /* <DEDUP_REMOVED lines=22> */
[--C-:B------:R-:W-:Y:S01]  /*118c0*/  @P0 IMAD.MOV.U32 R22, RZ, RZ, R5.reuse ;  /* 0x000000ffff160224 */ /* 0x100fe200078e0005 */
[----:B------:R-:W-:Y:S01]  /*118d0*/  @P1 MOV R22, R6 ;  /* 0x0000000600161202 */ /* 0x000fe20000000f00 */
        /* <DEDUP_REMOVED lines=18> */
[----:B------:R-:W-:Y:S01]  /*11a00*/  @P4 IMAD.MOV.U32 R18, RZ, RZ, R7 ;  /* 0x000000ffff124224 */ /* 0x000fe200078e0007 */
[----:B------:R-:W-:-:S02]  /*11a10*/  @P5 MOV R18, R8 ;  /* 0x0000000800125202 */ /* 0x000fc40000000f00 */
[----:B------:R-:W-:-:S05]  /*11a20*/  SHF.R.U32.HI R19, RZ, 0x5, R19 ;  /* 0x00000005ff137819 */ /* 0x000fca0000011613 */
[----:B------:R-:W-:-:S05]  /*11a30*/  IMAD.U32 R19, R19, -0x4, RZ ;  /* 0xfffffffc13137824 */ /* 0x000fca00078e00ff */
[----:B------:R-:W-:-:S13]  /*11a40*/  ISETP.EQ.AND P0, PT, R19, 0x8, PT ;  /* 0x000000081300780c */ /* 0x000fda0003f02270 */
[----:B------:R-:W-:-:S05]  /*11a50*/  @P0 IMAD.MOV.U32 R18, RZ, RZ, R21 ;  /* 0x000000ffff120224 */ /* 0x000fca00078e0015 */
[----:B------:R-:W-:-:S07]  /*11a60*/  SHF.L.W.U32.HI R17, R18, R16, R17 ;  /* 0x0000001012117219 */ /* 0x000fce0000010e11 */
.L_x_218:
[----:B------:R-:W-:Y:S05]  /*11a70*/  BSYNC.RECONVERGENT B1 ;  /* 0x0000000000017941 */ /* 0x000fea0003800200 */
.L_x_217:
        /* <DEDUP_REMOVED lines=18> */
.L_x_215:
[----:B------:R-:W-:Y:S05]  /*11ba0*/  BSYNC.RECONVERGENT B0 ;  /* 0x0000000000007941 */ /* 0x000fea0003800200 */
.L_x_214:
        /* <DEDUP_REMOVED lines=37> */
.L_x_223:
        /* <DEDUP_REMOVED lines=56> */
[----:B------:R-:W-:Y:S01]  /*12180*/  SHF.L.W.U32.HI R22, R17, R19, R22 ;  /* 0x0000001311167219 */ /* 0x000fe20000010e16 */
[----:B------:R-:W-:Y:S02]  /*12190*/  @P2 IMAD.MOV.U32 R16, RZ, RZ, R5 ;  /* 0x000000ffff102224 */ /* 0x000fe400078e0005 */
[----:B------:R-:W-:Y:S02]  /*121a0*/  @P3 IMAD.MOV.U32 R16, RZ, RZ, R6 ;  /* 0x000000ffff103224 */ /* 0x000fe400078e0006 */
[----:B------:R-:W-:Y:S02]  /*121b0*/  @P4 IMAD.MOV.U32 R16, RZ, RZ, R7 ;  /* 0x000000ffff104224 */ /* 0x000fe400078e0007 */
[----:B------:R-:W-:-:S04]  /*121c0*/  @P5 IMAD.MOV.U32 R16, RZ, RZ, R8 ;  /* 0x000000ffff105224 */ /* 0x000fc800078e0008 */
[----:B------:R-:W-:-:S05]  /*121d0*/  @P0 IMAD.MOV.U32 R16, RZ, RZ, R21 ;  /* 0x000000ffff100224 */ /* 0x000fca00078e0015 */
[----:B------:R-:W-:-:S07]  /*121e0*/  SHF.L.W.U32.HI R17, R16, R19, R17 ;  /* 0x0000001310117219 */ /* 0x000fce0000010e11 */
.L_x_225:
[----:B------:R-:W-:Y:S05]  /*121f0*/  BSYNC.RECONVERGENT B2 ;  /* 0x0000000000027941 */ /* 0x000fea0003800200 */
.L_x_224:
        /* <DEDUP_REMOVED lines=15> */
.L_x_222:
[----:B------:R-:W-:Y:S05]  /*122f0*/  BSYNC.RECONVERGENT B1 ;  /* 0x0000000000017941 */ /* 0x000fea0003800200 */
.L_x_221:
        /* <DEDUP_REMOVED lines=15> */
.L_x_220:
[----:B------:R-:W-:Y:S05]  /*123f0*/  BSYNC.RECONVERGENT B0 ;  /* 0x0000000000007941 */ /* 0x000fea0003800200 */
.L_x_219:
        /* <DEDUP_REMOVED lines=20> */
.L_x_228:
        /* <DEDUP_REMOVED lines=70> */
.L_x_230:
[----:B------:R-:W-:Y:S05]  /*129a0*/  BSYNC.RECONVERGENT B1 ;  /* 0x0000000000017941 */ /* 0x000fea0003800200 */
.L_x_229:
        /* <DEDUP_REMOVED lines=18> */
.L_x_227:
[----:B------:R-:W-:Y:S05]  /*12ad0*/  BSYNC.RECONVERGENT B0 ;  /* 0x0000000000007941 */ /* 0x000fea0003800200 */
.L_x_226:
        /* <DEDUP_REMOVED lines=16> */
[----:B------:R-:W-:-:S13]  /*12be0*/  FSETP.GEU.AND P0, PT, R20, 9, PT ;  /* 0x411000001400780b */ /* 0x000fda0003f0e000 */
        /* <DEDUP_REMOVED lines=21> */
.L_x_235:
        /* <DEDUP_REMOVED lines=60> */
[----:B------:R-:W-:Y:S02]  /*13100*/  @P2 IMAD.MOV.U32 R18, RZ, RZ, R5 ;  /* 0x000000ffff122224 */ /* 0x000fe400078e0005 */
[----:B------:R-:W-:Y:S01]  /*13110*/  @P3 IMAD.MOV.U32 R18, RZ, RZ, R6 ;  /* 0x000000ffff123224 */ /* 0x000fe200078e0006 */
[----:B------:R-:W-:-:S02]  /*13120*/  SHF.R.U32.HI R19, RZ, 0x5, R19 ;  /* 0x00000005ff137819 */ /* 0x000fc40000011613 */
[----:B------:R-:W-:Y:S01]  /*13130*/  @P4 MOV R18, R7 ;  /* 0x0000000700124202 */ /* 0x000fe20000000f00 */
[----:B------:R-:W-:Y:S02]  /*13140*/  @P5 IMAD.MOV.U32 R18, RZ, RZ, R8 ;  /* 0x000000ffff125224 */ /* 0x000fe400078e0008 */
[----:B------:R-:W-:-:S05]  /*13150*/  IMAD.U32 R19, R19, -0x4, RZ ;  /* 0xfffffffc13137824 */ /* 0x000fca00078e00ff */
[----:B------:R-:W-:-:S13]  /*13160*/  ISETP.EQ.AND P0, PT, R19, 0x8, PT ;  /* 0x000000081300780c */ /* 0x000fda0003f02270 */
[----:B------:R-:W-:-:S05]  /*13170*/  @P0 IMAD.MOV.U32 R18, RZ, RZ, R21 ;  /* 0x000000ffff120224 */ /* 0x000fca00078e0015 */
[----:B------:R-:W-:-:S07]  /*13180*/  SHF.L.W.U32.HI R17, R18, R16, R17 ;  /* 0x0000001012117219 */ /* 0x000fce0000010e11 */
.L_x_237:
[----:B------:R-:W-:Y:S05]  /*13190*/  BSYNC.RECONVERGENT B2 ;  /* 0x0000000000027941 */ /* 0x000fea0003800200 */
.L_x_236:
        /* <DEDUP_REMOVED lines=18> */
.L_x_234:
[----:B------:R-:W-:Y:S05]  /*132c0*/  BSYNC.RECONVERGENT B1 ;  /* 0x0000000000017941 */ /* 0x000fea0003800200 */
.L_x_233:
        /* <DEDUP_REMOVED lines=15> */
.L_x_232:
[----:B------:R-:W-:Y:S05]  /*133c0*/  BSYNC.RECONVERGENT B0 ;  /* 0x0000000000007941 */ /* 0x000fea0003800200 */
.L_x_231:
        /* <DEDUP_REMOVED lines=20> */
.L_x_240:
        /* <DEDUP_REMOVED lines=70> */
.L_x_242:
[----:B------:R-:W-:Y:S05]  /*13970*/  BSYNC.RECONVERGENT B1 ;  /* 0x0000000000017941 */ /* 0x000fea0003800200 */
.L_x_241:
[C---:B------:R-:W-:Y:S01]  /*13980*/  SHF.L.W.U32.HI R21, R17.reuse, 0x2, R22 ;  /* 0x0000000211157819 */ /* 0x040fe20000010e16 */
[----:B------:R-:W-:Y:S01]  /*13990*/  UMOV UR4, 0x54442d19 ;  /* 0x54442d1900047882 */ /* 0x000fe20000000000 */
[----:B------:R-:W-:Y:S01]  /*139a0*/  SHF.L.U32 R17, R17, 0x2, RZ ;  /* 0x0000000211117819 */ /* 0x000fe200000006ff */
        /* <DEDUP_REMOVED lines=15> */
.L_x_239:
[----:B------:R-:W-:Y:S05]  /*13aa0*/  BSYNC.RECONVERGENT B0 ;  /* 0x0000000000007941 */ /* 0x000fea0003800200 */
.L_x_238:
        /* <DEDUP_REMOVED lines=34> */
.L_x_245:
        /* <DEDUP_REMOVED lines=18> */
[--C-:B------:R-:W-:Y:S01]  /*13df0*/  @P2 IMAD.MOV.U32 R5, RZ, RZ, R18.reuse ;  /* 0x000000ffff052224 */ /* 0x100fe200078e0012 */
[----:B------:R-:W-:Y:S01]  /*13e00*/  IADD3 R22, PT, PT, R22, 0x4, RZ ;  /* 0x0000000416167810 */ /* 0x000fe20007ffe0ff */
[----:B------:R-:W-:-:S08]  /*13e10*/  @P1 IMAD.MOV.U32 R6, RZ, RZ, R18 ;  /* 0x000000ffff061224 */ /* 0x000fd000078e0012 */
        /* <DEDUP_REMOVED lines=49> */
.L_x_247:
[----:B------:R-:W-:Y:S05]  /*14130*/  BSYNC.RECONVERGENT B1 ;  /* 0x0000000000017941 */ /* 0x000fea0003800200 */
.L_x_246:
        /* <DEDUP_REMOVED lines=18> */
.L_x_244:
[----:B------:R-:W-:Y:S05]  /*14260*/  BSYNC.RECONVERGENT B0 ;  /* 0x0000000000007941 */ /* 0x000fea0003800200 */
.L_x_243:
        /* <DEDUP_REMOVED lines=34> */
.L_x_250:
        /* <DEDUP_REMOVED lines=56> */
[----:B------:R-:W-:Y:S01]  /*14810*/  @P1 MOV R18, R4 ;  /* 0x0000000400121202 */ /* 0x000fe20000000f00 */
[----:B------:R-:W-:Y:S01]  /*14820*/  @P2 IMAD.MOV.U32 R18, RZ, RZ, R5 ;  /* 0x000000ffff122224 */ /* 0x000fe200078e0005 */
[----:B------:R-:W-:Y:S01]  /*14830*/  LOP3.LUT R19, R19, 0xe0, RZ, 0xc0, !PT ;  /* 0x000000e013137812 */ /* 0x000fe200078ec0ff */
[----:B------:R-:W-:Y:S01]  /*14840*/  @P3 IMAD.MOV.U32 R18, RZ, RZ, R6 ;  /* 0x000000ffff123224 */ /* 0x000fe200078e0006 */
[----:B------:R-:W-:Y:S01]  /*14850*/  LOP3.LUT R16, R16, 0x1f, RZ, 0xc0, !PT ;  /* 0x0000001f10107812 */ /* 0x000fe200078ec0ff */
[----:B------:R-:W-:Y:S02]  /*14860*/  @P4 IMAD.MOV.U32 R18, RZ, RZ, R7 ;  /* 0x000000ffff124224 */ /* 0x000fe400078e0007 */
[----:B------:R-:W-:Y:S01]  /*14870*/  VIADD R19, R19, 0xffffff80 ;  /* 0xffffff8013137836 */ /* 0x000fe20000000000 */
[----:B------:R-:W-:Y:S01]  /*14880*/  SHF.L.W.U32.HI R22, R17, R16, R22 ;  /* 0x0000001011167219 */ /* 0x000fe20000010e16 */
[----:B------:R-:W-:-:S03]  /*14890*/  @P5 IMAD.MOV.U32 R18, RZ, RZ, R8 ;  /* 0x000000ffff125224 */ /* 0x000fc600078e0008 */
[----:B------:R-:W-:-:S05]  /*148a0*/  SHF.R.U32.HI R19, RZ, 0x5, R19 ;  /* 0x00000005ff137819 */ /* 0x000fca0000011613 */
[----:B------:R-:W-:-:S05]  /*148b0*/  IMAD.U32 R19, R19, -0x4, RZ ;  /* 0xfffffffc13137824 */ /* 0x000fca00078e00ff */
[----:B------:R-:W-:-:S13]  /*148c0*/  ISETP.EQ.AND P0, PT, R19, 0x8, PT ;  /* 0x000000081300780c */ /* 0x000fda0003f02270 */
[----:B------:R-:W-:-:S05]  /*148d0*/  @P0 IMAD.MOV.U32 R18, RZ, RZ, R21 ;  /* 0x000000ffff120224 */ /* 0x000fca00078e0015 */
[----:B------:R-:W-:-:S07]  /*148e0*/  SHF.L.W.U32.HI R17, R18, R16, R17 ;  /* 0x0000001012117219 */ /* 0x000fce0000010e11 */
.L_x_252:
[----:B------:R-:W-:Y:S05]  /*148f0*/  BSYNC.RECONVERGENT B1 ;  /* 0x0000000000017941 */ /* 0x000fea0003800200 */
.L_x_251:
        /* <DEDUP_REMOVED lines=18> */
.L_x_249:
[----:B------:R-:W-:Y:S05]  /*14a20*/  BSYNC.RECONVERGENT B0 ;  /* 0x0000000000007941 */ /* 0x000fea0003800200 */
.L_x_248:
        /* <DEDUP_REMOVED lines=34> */
.L_x_255:
        /* <DEDUP_REMOVED lines=61> */
[----:B------:R-:W-:Y:S01]  /*15020*/  @P3 IMAD.MOV.U32 R18, RZ, RZ, R6 ;  /* 0x000000ffff123224 */ /* 0x000fe200078e0006 */
[----:B------:R-:W-:Y:S01]  /*15030*/  @P4 MOV R18, R7 ;  /* 0x0000000700124202 */ /* 0x000fe20000000f00 */
[----:B------:R-:W-:Y:S02]  /*15040*/  VIADD R19, R19, 0xffffff80 ;  /* 0xffffff8013137836 */ /* 0x000fe40000000000 */
[----:B------:R-:W-:-:S03]  /*15050*/  @P5 IMAD.MOV.U32 R18, RZ, RZ, R8 ;  /* 0x000000ffff125224 */ /* 0x000fc600078e0008 */
[----:B------:R-:W-:-:S05]  /*15060*/  SHF.R.U32.HI R19, RZ, 0x5, R19 ;  /* 0x00000005ff137819 */ /* 0x000fca0000011613 */
[----:B------:R-:W-:-:S05]  /*15070*/  IMAD.U32 R19, R19, -0x4, RZ ;  /* 0xfffffffc13137824 */ /* 0x000fca00078e00ff */
[----:B------:R-:W-:-:S13]  /*15080*/  ISETP.EQ.AND P0, PT, R19, 0x8, PT ;  /* 0x000000081300780c */ /* 0x000fda0003f02270 */
[----:B------:R-:W-:-:S05]  /*15090*/  @P0 IMAD.MOV.U32 R18, RZ, RZ, R21 ;  /* 0x000000ffff120224 */ /* 0x000fca00078e0015 */
[----:B------:R-:W-:-:S07]  /*150a0*/  SHF.L.W.U32.HI R17, R18, R16, R17 ;  /* 0x0000001012117219 */ /* 0x000fce0000010e11 */
.L_x_257:
[----:B------:R-:W-:Y:S05]  /*150b0*/  BSYNC.RECONVERGENT B1 ;  /* 0x0000000000017941 */ /* 0x000fea0003800200 */
.L_x_256:
        /* <DEDUP_REMOVED lines=18> */
.L_x_254:
[----:B------:R-:W-:Y:S05]  /*151e0*/  BSYNC.RECONVERGENT B0 ;  /* 0x0000000000007941 */ /* 0x000fea0003800200 */
.L_x_253:
        /* <DEDUP_REMOVED lines=34> */
.L_x_260:
        /* <DEDUP_REMOVED lines=70> */
.L_x_262:
[----:B------:R-:W-:Y:S05]  /*15870*/  BSYNC.RECONVERGENT B1 ;  /* 0x0000000000017941 */ /* 0x000fea0003800200 */
.L_x_261:
        /* <DEDUP_REMOVED lines=18> */
.L_x_259:
[----:B------:R-:W-:Y:S05]  /*159a0*/  BSYNC.RECONVERGENT B0 ;  /* 0x0000000000007941 */ /* 0x000fea0003800200 */
.L_x_258:
        /* <DEDUP_REMOVED lines=34> */
.L_x_265:
        /* <DEDUP_REMOVED lines=70> */
.L_x_267:
[----:B------:R-:W-:Y:S05]  /*16030*/  BSYNC.RECONVERGENT B1 ;  /* 0x0000000000017941 */ /* 0x000fea0003800200 */
.L_x_266:
        /* <DEDUP_REMOVED lines=18> */
.L_x_264:
[----:B------:R-:W-:Y:S05]  /*16160*/  BSYNC.RECONVERGENT B0 ;  /* 0x0000000000007941 */ /* 0x000fea0003800200 */
.L_x_263:
        /* <DEDUP_REMOVED lines=34> */
.L_x_270:
        /* <DEDUP_REMOVED lines=70> */
.L_x_272:
[----:B------:R-:W-:Y:S05]  /*167f0*/  BSYNC.RECONVERGENT B1 ;  /* 0x0000000000017941 */ /* 0x000fea0003800200 */
.L_x_271:
        /* <DEDUP_REMOVED lines=18> */
.L_x_269:
[----:B------:R-:W-:Y:S05]  /*16920*/  BSYNC.RECONVERGENT B0 ;  /* 0x0000000000007941 */ /* 0x000fea0003800200 */
.L_x_268:
        /* <DEDUP_REMOVED lines=35> */
.L_x_275:
        /* <DEDUP_REMOVED lines=70> */
.L_x_277:
[----:B------:R-:W-:Y:S05]  /*16fc0*/  BSYNC.RECONVERGENT B1 ;  /* 0x0000000000017941 */ /* 0x000fea0003800200 */
.L_x_276:
        /* <DEDUP_REMOVED lines=18> */
.L_x_274:
[----:B------:R-:W-:Y:S05]  /*170f0*/  BSYNC.RECONVERGENT B0 ;  /* 0x0000000000007941 */ /* 0x000fea0003800200 */
.L_x_273:
[----:B------:R-:W2:Y:S01]  /*17100*/  LDG.E R19, desc[UR6][R14.64+0x4] ;  /* 0x000004060e137981 */ /* 0x000ea2000c1e1900 */
        /* <DEDUP_REMOVED lines=8> */
[----:B------:R-:W-:-:S03]  /*17190*/  FSEL R21, -R11, -0.16666662693023681641, !P0 ;  /* 0xbe2aaaa80b157808 */ /* 0x000fc60004000100 */
[----:B------:R-:W-:Y:S01]  /*171a0*/  FFMA R20, R17, R20, R18 ;  /* 0x0000001411147223 */ /* 0x000fe20000000012 */
[----:B------:R-:W-:-:S03]  /*171b0*/  FSEL R18, R16, 1, P0 ;  /* 0x3f80000010127808 */ /* 0x000fc60000000000 */
[C---:B------:R-:W-:Y:S02]  /*171c0*/  FFMA R20, R17.reuse, R20, R21 ;  /* 0x0000001411147223 */ /* 0x040fe40000000015 */
[----:B------:R-:W-:-:S04]  /*171d0*/  FFMA R17, R17, R18, RZ ;  /* 0x0000001211117223 */ /* 0x000fc800000000ff */
[----:B------:R-:W-:-:S04]  /*171e0*/  FFMA R18, R17, R20, R18 ;  /* 0x0000001411127223 */ /* 0x000fc80000000012 */
[----:B------:R-:W-:-:S05]  /*171f0*/  @P1 FADD R18, RZ, -R18 ;  /* 0x80000012ff121221 */ /* 0x000fca0000000000 */
[----:B--2---:R-:W-:-:S13]  /*17200*/  FSETP.GT.AND P0, PT, R18, R19, PT ;  /* 0x000000131200720b */ /* 0x004fda0003f04000 */
        /* <DEDUP_REMOVED lines=20> */
.L_x_282:
        /* <DEDUP_REMOVED lines=65> */
.L_x_284:
[----:B------:R-:W-:Y:S05]  /*17760*/  BSYNC.RECONVERGENT B2 ;  /* 0x0000000000027941 */ /* 0x000fea0003800200 */
.L_x_283:
        /* <DEDUP_REMOVED lines=18> */
.L_x_281:
[----:B------:R-:W-:Y:S05]  /*17890*/  BSYNC.RECONVERGENT B1 ;  /* 0x0000000000017941 */ /* 0x000fea0003800200 */
.L_x_280:
        /* <DEDUP_REMOVED lines=14> */
.L_x_279:
[----:B------:R-:W-:Y:S05]  /*17980*/  BSYNC.RECONVERGENT B0 ;  /* 0x0000000000007941 */ /* 0x000fea0003800200 */
.L_x_278:
        /* <DEDUP_REMOVED lines=19> */
.L_x_287:
        /* <DEDUP_REMOVED lines=60> */
[----:B------:R-:W-:Y:S01]  /*17e80*/  @P4 MOV R20, R7 ;  /* 0x0000000700144202 */ /* 0x000fe20000000f00 */
[----:B------:R-:W-:Y:S01]  /*17e90*/  @P5 IMAD.MOV.U32 R20, RZ, RZ, R8 ;  /* 0x000000ffff145224 */ /* 0x000fe200078e0008 */
[----:B------:R-:W-:-:S05]  /*17ea0*/  SHF.L.W.U32.HI R22, R17, R16, R22 ;  /* 0x0000001011167219 */ /* 0x000fca0000010e16 */
[----:B------:R-:W-:-:S05]  /*17eb0*/  @P0 IMAD.MOV.U32 R20, RZ, RZ, R23 ;  /* 0x000000ffff140224 */ /* 0x000fca00078e0017 */
[----:B------:R-:W-:-:S07]  /*17ec0*/  SHF.L.W.U32.HI R17, R20, R16, R17 ;  /* 0x0000001014117219 */ /* 0x000fce0000010e11 */
.L_x_289:
[----:B------:R-:W-:Y:S05]  /*17ed0*/  BSYNC.RECONVERGENT B1 ;  /* 0x0000000000017941 */ /* 0x000fea0003800200 */
.L_x_288:
        /* <DEDUP_REMOVED lines=18> */
.L_x_286:
[----:B------:R-:W-:Y:S05]  /*18000*/  BSYNC.RECONVERGENT B0 ;  /* 0x0000000000007941 */ /* 0x000fea0003800200 */
.L_x_285:
        /* <DEDUP_REMOVED lines=33> */
.L_x_292:
        /* <DEDUP_REMOVED lines=65> */
.L_x_294:
[----:B------:R-:W-:Y:S05]  /*18630*/  BSYNC.RECONVERGENT B1 ;  /* 0x0000000000017941 */ /* 0x000fea0003800200 */
.L_x_293:
        /* <DEDUP_REMOVED lines=18> */
.L_x_291:
[----:B------:R-:W-:Y:S05]  /*18760*/  BSYNC.RECONVERGENT B0 ;  /* 0x0000000000007941 */ /* 0x000fea0003800200 */
.L_x_290:
        /* <DEDUP_REMOVED lines=34> */
.L_x_297:
        /* <DEDUP_REMOVED lines=65> */
.L_x_299:
[----:B------:R-:W-:Y:S05]  /*18da0*/  BSYNC.RECONVERGENT B1 ;  /* 0x0000000000017941 */ /* 0x000fea0003800200 */
.L_x_298:
        /* <DEDUP_REMOVED lines=18> */
.L_x_296:
[----:B------:R-:W-:Y:S05]  /*18ed0*/  BSYNC.RECONVERGENT B0 ;  /* 0x0000000000007941 */ /* 0x000fea0003800200 */
.L_x_295:
        /* <DEDUP_REMOVED lines=33> */
.L_x_302:
        /* <DEDUP_REMOVED lines=65> */
.L_x_304:
[----:B------:R-:W-:Y:S05]  /*19500*/  BSYNC.RECONVERGENT B1 ;  /* 0x0000000000017941 */ /* 0x000fea0003800200 */
.L_x_303:
        /* <DEDUP_REMOVED lines=18> */
.L_x_301:
[----:B------:R-:W-:Y:S05]  /*19630*/  BSYNC.RECONVERGENT B0 ;  /* 0x0000000000007941 */ /* 0x000fea0003800200 */
.L_x_300:
        /* <DEDUP_REMOVED lines=34> */
.L_x_307:
        /* <DEDUP_REMOVED lines=65> */
.L_x_309:
[----:B------:R-:W-:Y:S05]  /*19c70*/  BSYNC.RECONVERGENT B1 ;  /* 0x0000000000017941 */ /* 0x000fea0003800200 */
.L_x_308:
        /* <DEDUP_REMOVED lines=18> */
.L_x_306:
[----:B------:R-:W-:Y:S05]  /*19da0*/  BSYNC.RECONVERGENT B0 ;  /* 0x0000000000007941 */ /* 0x000fea0003800200 */
.L_x_305:
        /* <DEDUP_REMOVED lines=37> */
.L_x_314:
        /* <DEDUP_REMOVED lines=65> */
.L_x_316:
[----:B------:R-:W-:Y:S05]  /*1a410*/  BSYNC.RECONVERGENT B2 ;  /* 0x0000000000027941 */ /* 0x000fea0003800200 */
.L_x_315:
        /* <DEDUP_REMOVED lines=18> */
.L_x_313:
[----:B------:R-:W-:Y:S05]  /*1a540*/  BSYNC.RECONVERGENT B1 ;  /* 0x0000000000017941 */ /* 0x000fea0003800200 */
.L_x_312:
        /* <DEDUP_REMOVED lines=14> */
.L_x_311:
[----:B------:R-:W-:Y:S05]  /*1a630*/  BSYNC.RECONVERGENT B0 ;  /* 0x0000000000007941 */ /* 0x000fea0003800200 */
.L_x_310:
        /* <DEDUP_REMOVED lines=19> */
.L_x_319:
        /* <DEDUP_REMOVED lines=40> */
[----:B------:R-:W-:Y:S01]  /*1a9f0*/  @P3 IMAD.MOV.U32 R22, RZ, RZ, R4 ;  /* 0x000000ffff163224 */ /* 0x000fe200078e0004 */
[----:B------:R-:W-:Y:S01]  /*1aa00*/  ISETP.EQ.AND P3, PT, R21, -0x4, PT ;  /* 0xfffffffc1500780c */ /* 0x000fe20003f62270 */
[--C-:B------:R-:W-:Y:S01]  /*1aa10*/  @P0 IMAD.MOV.U32 R22, RZ, RZ, R5.reuse ;  /* 0x000000ffff160224 */ /* 0x100fe200078e0005 */
        /* <DEDUP_REMOVED lines=22> */
.L_x_321:
[----:B------:R-:W-:Y:S05]  /*1ab80*/  BSYNC.RECONVERGENT B1 ;  /* 0x0000000000017941 */ /* 0x000fea0003800200 */
.L_x_320:
        /* <DEDUP_REMOVED lines=18> */
.L_x_318:
[----:B------:R-:W-:Y:S05]  /*1acb0*/  BSYNC.RECONVERGENT B0 ;  /* 0x0000000000007941 */ /* 0x000fea0003800200 */
.L_x_317:
        /* <DEDUP_REMOVED lines=33> */
.L_x_324:
        /* <DEDUP_REMOVED lines=65> */
.L_x_326:
[----:B------:R-:W-:Y:S05]  /*1b2e0*/  BSYNC.RECONVERGENT B1 ;  /* 0x0000000000017941 */ /* 0x000fea0003800200 */
.L_x_325:
        /* <DEDUP_REMOVED lines=18> */
.L_x_323:
[----:B------:R-:W-:Y:S05]  /*1b410*/  BSYNC.RECONVERGENT B0 ;  /* 0x0000000000007941 */ /* 0x000fea0003800200 */
.L_x_322:
        /* <DEDUP_REMOVED lines=34> */
.L_x_329:
        /* <DEDUP_REMOVED lines=65> */
.L_x_331:
[----:B------:R-:W-:Y:S05]  /*1ba50*/  BSYNC.RECONVERGENT B1 ;  /* 0x0000000000017941 */ /* 0x000fea0003800200 */
.L_x_330:
        /* <DEDUP_REMOVED lines=18> */
.L_x_328:
[----:B------:R-:W-:Y:S05]  /*1bb80*/  BSYNC.RECONVERGENT B0 ;  /* 0x0000000000007941 */ /* 0x000fea0003800200 */
.L_x_327:
        /* <DEDUP_REMOVED lines=33> */
.L_x_334:
        /* <DEDUP_REMOVED lines=65> */
.L_x_336:
[----:B------:R-:W-:Y:S05]  /*1c1b0*/  BSYNC.RECONVERGENT B1 ;  /* 0x0000000000017941 */ /* 0x000fea0003800200 */
.L_x_335:
        /* <DEDUP_REMOVED lines=18> */
.L_x_333:
[----:B------:R-:W-:Y:S05]  /*1c2e0*/  BSYNC.RECONVERGENT B0 ;  /* 0x0000000000007941 */ /* 0x000fea0003800200 */
.L_x_332:
        /* <DEDUP_REMOVED lines=33> */
.L_x_339:
        /* <DEDUP_REMOVED lines=65> */
.L_x_341:
[----:B------:R-:W-:Y:S05]  /*1c910*/  BSYNC.RECONVERGENT B1 ;  /* 0x0000000000017941 */ /* 0x000fea0003800200 */
.L_x_340:
        /* <DEDUP_REMOVED lines=18> */
.L_x_338:
[----:B------:R-:W-:Y:S05]  /*1ca40*/  BSYNC.RECONVERGENT B0 ;  /* 0x0000000000007941 */ /* 0x000fea0003800200 */
.L_x_337:
        /* <DEDUP_REMOVED lines=37> */
.L_x_346:
        /* <DEDUP_REMOVED lines=65> */
.L_x_348:
[----:B------:R-:W-:Y:S05]  /*1d0b0*/  BSYNC.RECONVERGENT B2 ;  /* 0x0000000000027941 */ /* 0x000fea0003800200 */
.L_x_347:
        /* <DEDUP_REMOVED lines=18> */
.L_x_345:
[----:B------:R-:W-:Y:S05]  /*1d1e0*/  BSYNC.RECONVERGENT B1 ;  /* 0x0000000000017941 */ /* 0x000fea0003800200 */
.L_x_344:
        /* <DEDUP_REMOVED lines=15> */
.L_x_343:
[----:B------:R-:W-:Y:S05]  /*1d2e0*/  BSYNC.RECONVERGENT B0 ;  /* 0x0000000000007941 */ /* 0x000fea0003800200 */
.L_x_342:
        /* <DEDUP_REMOVED lines=19> */
.L_x_351:
        /* <DEDUP_REMOVED lines=65> */
.L_x_353:
[----:B------:R-:W-:Y:S05]  /*1d830*/  BSYNC.RECONVERGENT B1 ;  /* 0x0000000000017941 */ /* 0x000fea0003800200 */
.L_x_352:
        /* <DEDUP_REMOVED lines=18> */
.L_x_350:
[----:B------:R-:W-:Y:S05]  /*1d960*/  BSYNC.RECONVERGENT B0 ;  /* 0x0000000000007941 */ /* 0x000fea0003800200 */
.L_x_349:
        /* <DEDUP_REMOVED lines=10> */
[----:B------:R-:W-:Y:S01]  /*1da10*/  FFMA R20, R17, R20, R22 ;  /* 0x0000001411147223 */ /* 0x000fe20000000016 */
[----:B------:R-:W-:Y:S01]  /*1da20*/  FSETP.GEU.AND P0, PT, R19, 9, PT ;  /* 0x411000001300780b */ /* 0x000fe20003f0e000 */
[C---:B------:R-:W-:Y:S02]  /*1da30*/  FFMA R21, R17.reuse, R18, RZ ;  /* 0x0000001211157223 */ /* 0x040fe400000000ff */
[----:B------:R-:W-:-:S04]  /*1da40*/  FFMA R20, R17, R20, R23 ;  /* 0x0000001411147223 */ /* 0x000fc80000000017 */
[----:B------:R-:W-:-:S04]  /*1da50*/  FFMA R18, R21, R20, R18 ;  /* 0x0000001415127223 */ /* 0x000fc80000000012 */
[----:B------:R-:W-:Y:S02]  /*1da60*/  @P1 FADD R18, RZ, -R18 ;  /* 0x80000012ff121221 */ /* 0x000fe40000000000 */
        /* <DEDUP_REMOVED lines=20> */
.L_x_358:
        /* <DEDUP_REMOVED lines=65> */
.L_x_360:
[----:B------:R-:W-:Y:S05]  /*1dfc0*/  BSYNC.RECONVERGENT B2 ;  /* 0x0000000000027941 */ /* 0x000fea0003800200 */
.L_x_359:
        /* <DEDUP_REMOVED lines=18> */
.L_x_357:
[----:B------:R-:W-:Y:S05]  /*1e0f0*/  BSYNC.RECONVERGENT B1 ;  /* 0x0000000000017941 */ /* 0x000fea0003800200 */
.L_x_356:
        /* <DEDUP_REMOVED lines=14> */
.L_x_355:
[----:B------:R-:W-:Y:S05]  /*1e1e0*/  BSYNC.RECONVERGENT B0 ;  /* 0x0000000000007941 */ /* 0x000fea0003800200 */
.L_x_354:
[----:B------:R-:W-:Y:S01]  /*1e1f0*/  FSETP.GEU.AND P0, PT, R2, 5, PT ;  /* 0x40a000000200780b */ /* 0x000fe20003f0e000 */
        /* <DEDUP_REMOVED lines=20> */
[----:B------:R-:W-:-:S06]  /*1e340*/  UMOV UR4, URZ ;  /* 0x000000ff00047c82 */ /* 0x000fcc0008000000 */
.L_x_365:
[----:B0-----:R-:W-:Y:S02]  /*1e350*/  IMAD.U32 R16, RZ, RZ, UR8 ;  /* 0x00000008ff107e24 */ /* 0x001fe4000f8e00ff */
[----:B------:R-:W-:-:S05]  /*1e360*/  IMAD.U32 R17, RZ, RZ, UR9 ;  /* 0x00000009ff117e24 */ /* 0x000fca000f8e00ff */
[----:B------:R-:W2:Y:S01]  /*1e370*/  LDG.E.CONSTANT R16, desc[UR6][R16.64] ;  /* 0x0000000610107981 */ /* 0x000ea2000c1e9900 */
[C---:B------:R-:W-:Y:S01]  /*1e380*/  ISETP.EQ.AND P3, PT, R22.reuse, RZ, PT ;  /* 0x000000ff1600720c */ /* 0x040fe20003f62270 */
[----:B------:R-:W-:Y:S01]  /*1e390*/  UMOV UR5, URZ ;  /* 0x000000ff00057c82 */ /* 0x000fe20008000000 */
[C---:B------:R-:W-:Y:S01]  /*1e3a0*/  ISETP.EQ.AND P0, PT, R22.reuse, 0x4, PT ;  /* 0x000000041600780c */ /* 0x040fe20003f02270 */
[----:B------:R-:W-:Y:S01]  /*1e3b0*/  UIADD3 UR4, UPT, UPT, UR4, 0x1, URZ ;  /* 0x0000000104047890 */ /* 0x000fe2000fffe0ff */
[----:B------:R-:W-:Y:S01]  /*1e3c0*/  ISETP.EQ.AND P2, PT, R22, 0xc, PT ;  /* 0x0000000c1600780c */ /* 0x000fe20003f42270 */
[----:B------:R-:W-:Y:S02]  /*1e3d0*/  UIADD3 UR8, UP1, UPT, UR8, 0x4, URZ ;  /* 0x0000000408087890 */ /* 0x000fe4000ff3e0ff */
[----:B------:R-:W-:Y:S02]  /*1e3e0*/  UISETP.NE.AND UP0, UPT, UR4, 0x6, UPT ;  /* 0x000000060400788c */ /* 0x000fe4000bf05270 */
        /* <DEDUP_REMOVED lines=9> */
[C---:B------:R-:W-:Y:S01]  /*1e480*/  ISETP.EQ.AND P0, PT, R22.reuse, 0x14, PT ;  /* 0x000000141600780c */ /* 0x040fe20003f02270 */
[----:B------:R-:W-:-:S08]  /*1e490*/  VIADD R22, R22, 0x4 ;  /* 0x0000000416167836 */ /* 0x000fd00000000000 */
[--C-:B------:R-:W-:Y:S02]  /*1e4a0*/  @P1 IMAD.MOV.U32 R5, RZ, RZ, R20.reuse ;  /* 0x000000ffff051224 */ /* 0x100fe400078e0014 */
        /* <DEDUP_REMOVED lines=18> */
[--C-:B------:R-:W-:Y:S02]  /*1e5d0*/  @P3 IMAD.MOV.U32 R22, RZ, RZ, R4.reuse ;  /* 0x000000ffff163224 */ /* 0x100fe400078e0004 */
[----:B------:R-:W-:Y:S01]  /*1e5e0*/  @P3 IMAD.MOV.U32 R16, RZ, RZ, R3 ;  /* 0x000000ffff103224 */ /* 0x000fe200078e0003 */
        /* <DEDUP_REMOVED lines=24> */
.L_x_367:
[----:B------:R-:W-:Y:S05]  /*1e770*/  BSYNC.RECONVERGENT B2 ;  /* 0x0000000000027941 */ /* 0x000fea0003800200 */
.L_x_366:
        /* <DEDUP_REMOVED lines=18> */
.L_x_364:
[----:B------:R-:W-:Y:S05]  /*1e8a0*/  BSYNC.RECONVERGENT B1 ;  /* 0x0000000000017941 */ /* 0x000fea0003800200 */
.L_x_363:
        /* <DEDUP_REMOVED lines=15> */
.L_x_362:
[----:B------:R-:W-:Y:S05]  /*1e9a0*/  BSYNC.RECONVERGENT B0 ;  /* 0x0000000000007941 */ /* 0x000fea0003800200 */
.L_x_361:
        /* <DEDUP_REMOVED lines=17> */
[----:B------:R-:W-:-:S06]  /*1eac0*/  UMOV UR4, URZ ;  /* 0x000000ff00047c82 */ /* 0x000fcc0008000000 */
.L_x_370:
        /* <DEDUP_REMOVED lines=66> */
.L_x_372:
[----:B------:R-:W-:Y:S05]  /*1eef0*/  BSYNC.RECONVERGENT B1 ;  /* 0x0000000000017941 */ /* 0x000fea0003800200 */
.L_x_371:
        /* <DEDUP_REMOVED lines=18> */
.L_x_369:
[----:B------:R-:W-:Y:S05]  /*1f020*/  BSYNC.RECONVERGENT B0 ;  /* 0x0000000000007941 */ /* 0x000fea0003800200 */
.L_x_368:
        /* <DEDUP_REMOVED lines=32> */
.L_x_375:
        /* <DEDUP_REMOVED lines=21> */
[----:B------:R-:W-:Y:S02]  /*1f380*/  @P1 MOV R5, R20 ;  /* 0x0000001400051202 */ /* 0x000fe40000000f00 */
        /* <DEDUP_REMOVED lines=44> */
.L_x_377:
[----:B------:R-:W-:Y:S05]  /*1f650*/  BSYNC.RECONVERGENT B1 ;  /* 0x0000000000017941 */ /* 0x000fea0003800200 */
.L_x_376:
        /* <DEDUP_REMOVED lines=18> */
.L_x_374:
[----:B------:R-:W-:Y:S05]  /*1f780*/  BSYNC.RECONVERGENT B0 ;  /* 0x0000000000007941 */ /* 0x000fea0003800200 */
.L_x_373:
        /* <DEDUP_REMOVED lines=32> */
.L_x_380:
        /* <DEDUP_REMOVED lines=66> */
.L_x_382:
[----:B------:R-:W-:Y:S05]  /*1fdb0*/  BSYNC.RECONVERGENT B1 ;  /* 0x0000000000017941 */ /* 0x000fea0003800200 */
.L_x_381:
        /* <DEDUP_REMOVED lines=18> */
.L_x_379:
[----:B------:R-:W-:Y:S05]  /*1fee0*/  BSYNC.RECONVERGENT B0 ;  /* 0x0000000000007941 */ /* 0x000fea0003800200 */
.L_x_378:
[----:B------:R-:W-:Y:S01]  /*1fef0*/  FMUL R17, R16, R16 ;  /* 0x0000001010117220 */ /* 0x000fe20000400000 */
[----:B------:R-:W-:Y:S01]  /*1ff00*/  LOP3.LUT R20, R23, 0x1, RZ, 0xc0, !PT ;  /* 0x0000000117147812 */ /* 0x000fe200078ec0ff */
[----:B------:R-:W-:Y:S01]  /*1ff10*/  BSSY.RECONVERGENT B0, `(.L_x_383) ;  /* 0x0000086000007945 */ /* 0x000fe20003800200 */
[----:B------:R-:W-:Y:S01]  /*1ff20*/  FSETP.GEU.AND P2, PT, R2, 6, PT ;  /* 0x40c000000200780b */ /* 0x000fe20003f4e000 */
[----:B------:R-:W-:Y:S01]  /*1ff30*/  FFMA R18, R17, R9, -0.0013887860113754868507 ;  /* 0xbab607ed11127423 */ /* 0x000fe20000000009 */
[----:B------:R-:W-:Y:S02]  /*1ff40*/  ISETP.NE.U32.AND P0, PT, R20, 0x1, PT ;  /* 0x000000011400780c */ /* 0x000fe40003f05070 */
[----:B------:R-:W-:Y:S02]  /*1ff50*/  LOP3.LUT P1, RZ, R23, 0x2, RZ, 0xc0, !PT ;  /* 0x0000000217ff7812 */ /* 0x000fe4000782c0ff */
[----:B------:R-:W-:Y:S02]  /*1ff60*/  FSEL R20, R18, -0.00019574658654164522886, !P0 ;  /* 0xb94d415312147808 */ /* 0x000fe40004000000 */
[----:B------:R-:W-:-:S02]  /*1ff70*/  FSEL R22, R10, 0.0083327032625675201416, !P0 ;  /* 0x3c0885e40a167808 */ /* 0x000fc40004000000 */
[----:B------:R-:W-:Y:S02]  /*1ff80*/  FSEL R18, R16, 1, P0 ;  /* 0x3f80000010127808 */ /* 0x000fe40000000000 */
[----:B------:R-:W-:Y:S01]  /*1ff90*/  FSEL R23, -R11, -0.16666662693023681641, !P0 ;  /* 0xbe2aaaa80b177808 */ /* 0x000fe20004000100 */
[C---:B------:R-:W-:Y:S01]  /*1ffa0*/  FFMA R20, R17.reuse, R20, R22 ;  /* 0x0000001411147223 */ /* 0x040fe20000000016 */
[----:B------:R-:W-:Y:S01]  /*1ffb0*/  P2R R16, PR, RZ, 0x4 ;  /* 0x00000004ff107803 */ /* 0x000fe20000000000 */
[C---:B------:R-:W-:Y:S02]  /*1ffc0*/  FFMA R21, R17.reuse, R18, RZ ;  /* 0x0000001211157223 */ /* 0x040fe400000000ff */
[----:B------:R-:W-:-:S04]  /*1ffd0*/  FFMA R20, R17, R20, R23 ;  /* 0x0000001411147223 */ /* 0x000fc80000000017 */
[----:B------:R-:W-:-:S04]  /*1ffe0*/  FFMA R18, R21, R20, R18 ;  /* 0x0000001415127223 */ /* 0x000fc80000000012 */
[----:B------:R-:W-:Y:S01]  /*1fff0*/  @P1 FADD R18, RZ, -R18 ;  /* 0x80000012ff121221 */ /* 0x000fe20000000000 */
[----:B------:R-:W-:Y:S06]  /*20000*/  @P2 BRA `(.L_x_384) ;  /* 0x0000000400d82947 */ /* 0x000fec0003800000 */
        /* <DEDUP_REMOVED lines=18> */
.L_x_387:
[----:B0-----:R-:W-:Y:S01]  /*20130*/  MOV R16, UR8 ;  /* 0x0000000800107c02 */ /* 0x001fe20008000f00 */
[----:B------:R-:W-:-:S05]  /*20140*/  IMAD.U32 R17, RZ, RZ, UR9 ;  /* 0x00000009ff117e24 */ /* 0x000fca000f8e00ff */
[----:B------:R-:W2:Y:S01]  /*20150*/  LDG.E.CONSTANT R16, desc[UR6][R16.64] ;  /* 0x0000000610107981 */ /* 0x000ea2000c1e9900 */
[----:B------:R-:W-:Y:S01]  /*20160*/  UMOV UR5, URZ ;  /* 0x000000ff00057c82 */ /* 0x000fe20008000000 */
[C---:B------:R-:W-:Y:S01]  /*20170*/  ISETP.EQ.AND P0, PT, R22.reuse, RZ, PT ;  /* 0x000000ff1600720c */ /* 0x040fe20003f02270 */
[----:B------:R-:W-:Y:S01]  /*20180*/  UIADD3 UR8, UP0, UPT, UR8, 0x4, URZ ;  /* 0x0000000408087890 */ /* 0x000fe2000ff1e0ff */
[----:B------:R-:W-:Y:S01]  /*20190*/  ISETP.EQ.AND P2, PT, R22, 0x4, PT ;  /* 0x000000041600780c */ /* 0x000fe20003f42270 */
[----:B------:R-:W-:Y:S02]  /*201a0*/  UIADD3 UR4, UPT, UPT, UR4, 0x1, URZ ;  /* 0x0000000104047890 */ /* 0x000fe4000fffe0ff */
[----:B------:R-:W-:Y:S02]  /*201b0*/  UIADD3.X UR9, UPT, UPT, URZ, UR9, URZ, UP0, !UPT ;  /* 0x00000009ff097290 */ /* 0x000fe400087fe4ff */
[----:B------:R-:W-:Y:S01]  /*201c0*/  UISETP.NE.AND UP0, UPT, UR4, 0x6, UPT ;  /* 0x000000060400788c */ /* 0x000fe2000bf05270 */
[----:B--2---:R-:W-:-:S03]  /*201d0*/  IMAD.WIDE.U32 R20, R16, R25, RZ ;  /* 0x0000001910147225 */ /* 0x004fc600078e00ff */
[----:B------:R-:W-:-:S04]  /*201e0*/  IADD3 R20, P1, PT, R20, R23, RZ ;  /* 0x0000001714147210 */ /* 0x000fc80007f3e0ff */
[----:B------:R-:W-:Y:S01]  /*201f0*/  IADD3.X R23, PT, PT, R21, UR5, RZ, P1, !PT ;  /* 0x0000000515177c10 */ /* 0x000fe20008ffe4ff */
[--C-:B------:R-:W-:Y:S01]  /*20200*/  @P0 IMAD.MOV.U32 R3, RZ, RZ, R20.reuse ;  /* 0x000000ffff030224 */ /* 0x100fe200078e0014 */
[C---:B------:R-:W-:Y:S01]  /*20210*/  ISETP.EQ.AND P1, PT, R22.reuse, 0x8, PT ;  /* 0x000000081600780c */ /* 0x040fe20003f22270 */
[----:B------:R-:W-:Y:S01]  /*20220*/  @P2 IMAD.MOV.U32 R4, RZ, RZ, R20 ;  /* 0x000000ffff042224 */ /* 0x000fe200078e0014 */
[C---:B------:R-:W-:Y:S02]  /*20230*/  ISETP.EQ.AND P0, PT, R22.reuse, 0xc, PT ;  /* 0x0000000c1600780c */ /* 0x040fe40003f02270 */
[----:B------:R-:W-:-:S09]  /*20240*/  ISETP.EQ.AND P2, PT, R22, 0x10, PT ;  /* 0x000000101600780c */ /* 0x000fd20003f42270 */
[--C-:B------:R-:W-:Y:S01]  /*20250*/  @P1 IMAD.MOV.U32 R5, RZ, RZ, R20.reuse ;  /* 0x000000ffff051224 */ /* 0x100fe200078e0014 */
[C---:B------:R-:W-:Y:S01]  /*20260*/  ISETP.EQ.AND P1, PT, R22.reuse, 0x14, PT ;  /* 0x000000141600780c */ /* 0x040fe20003f22270 */
[--C-:B------:R-:W-:Y:S02]  /*20270*/  @P0 IMAD.MOV.U32 R6, RZ, RZ, R20.reuse ;  /* 0x000000ffff060224 */ /* 0x100fe400078e0014 */
[----:B------:R-:W-:Y:S02]  /*20280*/  @P2 IMAD.MOV.U32 R7, RZ, RZ, R20 ;  /* 0x000000ffff072224 */ /* 0x000fe400078e0014 */
[----:B------:R-:W-:-:S08]  /*20290*/  VIADD R22, R22, 0x4 ;  /* 0x0000000416167836 */ /* 0x000fd00000000000 */
        /* <DEDUP_REMOVED lines=20> */
[----:B------:R-:W-:Y:S01]  /*203e0*/  @P0 IMAD.MOV.U32 R22, RZ, RZ, R5 ;  /* 0x000000ffff160224 */ /* 0x000fe200078e0005 */
[----:B------:R-:W-:-:S07]  /*203f0*/  @P0 MOV R17, R4 ;  /* 0x0000000400110202 */ /* 0x000fce0000000f00 */
[----:B------:R-:W-:Y:S02]  /*20400*/  @P1 IMAD.MOV.U32 R17, RZ, RZ, R5 ;  /* 0x000000ffff111224 */ /* 0x000fe400078e0005 */
[--C-:B------:R-:W-:Y:S02]  /*20410*/  @P1 IMAD.MOV.U32 R22, RZ, RZ, R6.reuse ;  /* 0x000000ffff161224 */ /* 0x100fe400078e0006 */
[----:B------:R-:W-:Y:S02]  /*20420*/  @P2 IMAD.MOV.U32 R17, RZ, RZ, R6 ;  /* 0x000000ffff112224 */ /* 0x000fe400078e0006 */
[--C-:B------:R-:W-:Y:S02]  /*20430*/  @P2 IMAD.MOV.U32 R22, RZ, RZ, R7.reuse ;  /* 0x000000ffff162224 */ /* 0x100fe400078e0007 */
[----:B------:R-:W-:Y:S02]  /*20440*/  @P3 IMAD.MOV.U32 R17, RZ, RZ, R7 ;  /* 0x000000ffff113224 */ /* 0x000fe400078e0007 */
[----:B------:R-:W-:-:S02]  /*20450*/  @P3 IMAD.MOV.U32 R22, RZ, RZ, R8 ;  /* 0x000000ffff163224 */ /* 0x000fc400078e0008 */
        /* <DEDUP_REMOVED lines=15> */
.L_x_389:
[----:B------:R-:W-:Y:S05]  /*20550*/  BSYNC.RECONVERGENT B2 ;  /* 0x0000000000027941 */ /* 0x000fea0003800200 */
.L_x_388:
        /* <DEDUP_REMOVED lines=18> */
.L_x_386:
[----:B------:R-:W-:Y:S05]  /*20680*/  BSYNC.RECONVERGENT B1 ;  /* 0x0000000000017941 */ /* 0x000fea0003800200 */
.L_x_385:
        /* <DEDUP_REMOVED lines=14> */
.L_x_384:
[----:B------:R-:W-:Y:S05]  /*20770*/  BSYNC.RECONVERGENT B0 ;  /* 0x0000000000007941 */ /* 0x000fea0003800200 */
.L_x_383:
        /* <DEDUP_REMOVED lines=13> */
[----:B------:R-:W-:Y:S01]  /*20850*/  CS2R R22, SRZ ;  /* 0x0000000000167805 */ /* 0x000fe2000001ff00 */
[----:B------:R-:W0:Y:S01]  /*20860*/  LDCU.64 UR8, c[0x4][URZ] ;  /* 0x01000000ff0877ac */ /* 0x000e220008000a00 */
[----:B------:R-:W-:-:S05]  /*20870*/  UMOV UR4, URZ ;  /* 0x000000ff00047c82 */ /* 0x000fca0008000000 */
.L_x_392:
[----:B0-----:R-:W-:Y:S02]  /*20880*/  IMAD.U32 R16, RZ, RZ, UR8 ;  /* 0x00000008ff107e24 */ /* 0x001fe4000f8e00ff */
[----:B------:R-:W-:-:S05]  /*20890*/  IMAD.U32 R17, RZ, RZ, UR9 ;  /* 0x00000009ff117e24 */ /* 0x000fca000f8e00ff */
[----:B------:R-:W2:Y:S01]  /*208a0*/  LDG.E.CONSTANT R16, desc[UR6][R16.64] ;  /* 0x0000000610107981 */ /* 0x000ea2000c1e9900 */
[----:B------:R-:W-:Y:S01]  /*208b0*/  IMAD.SHL.U32 R20, R18, 0x100, RZ ;  /* 0x0000010012147824 */ /* 0x000fe200078e00ff */
[----:B------:R-:W-:Y:S01]  /*208c0*/  UMOV UR5, URZ ;  /* 0x000000ff00057c82 */ /* 0x000fe20008000000 */
[C---:B------:R-:W-:Y:S01]  /*208d0*/  ISETP.EQ.AND P0, PT, R22.reuse, RZ, PT ;  /* 0x000000ff1600720c */ /* 0x040fe20003f02270 */
[----:B------:R-:W-:Y:S01]  /*208e0*/  UIADD3 UR8, UP0, UPT, UR8, 0x4, URZ ;  /* 0x0000000408087890 */ /* 0x000fe2000ff1e0ff */
[----:B------:R-:W-:Y:S01]  /*208f0*/  ISETP.EQ.AND P2, PT, R22, 0x4, PT ;  /* 0x000000041600780c */ /* 0x000fe20003f42270 */
[----:B------:R-:W-:Y:S01]  /*20900*/  UIADD3 UR4, UPT, UPT, UR4, 0x1, URZ ;  /* 0x0000000104047890 */ /* 0x000fe2000fffe0ff */
[----:B------:R-:W-:Y:S01]  /*20910*/  LOP3.LUT R21, R20, 0x80000000, RZ, 0xfc, !PT ;  /* 0x8000000014157812 */ /* 0x000fe200078efcff */
[----:B------:R-:W-:Y:S02]  /*20920*/  UIADD3.X UR9, UPT, UPT, URZ, UR9, URZ, UP0, !UPT ;  /* 0x00000009ff097290 */ /* 0x000fe400087fe4ff */
[----:B------:R-:W-:-:S02]  /*20930*/  UISETP.NE.AND UP0, UPT, UR4, 0x6, UPT ;  /* 0x000000060400788c */ /* 0x000fc4000bf05270 */
        /* <DEDUP_REMOVED lines=10> */
[----:B------:R-:W-:Y:S01]  /*209e0*/  VIADD R22, R22, 0x4 ;  /* 0x0000000416167836 */ /* 0x000fe20000000000 */
[----:B------:R-:W-:Y:S01]  /*209f0*/  @P0 MOV R6, R20 ;  /* 0x0000001400060202 */ /* 0x000fe20000000f00 */
[----:B------:R-:W-:-:S10]  /*20a00*/  @P2 IMAD.MOV.U32 R7, RZ, RZ, R20 ;  /* 0x000000ffff072224 */ /* 0x000fd400078e0014 */
        /* <DEDUP_REMOVED lines=21> */
[----:B------:R-:W-:-:S06]  /*20b60*/  @P0 IMAD.MOV.U32 R22, RZ, RZ, R5 ;  /* 0x000000ffff160224 */ /* 0x000fcc00078e0005 */
[----:B------:R-:W-:Y:S02]  /*20b70*/  @P1 IMAD.MOV.U32 R17, RZ, RZ, R5 ;  /* 0x000000ffff111224 */ /* 0x000fe400078e0005 */
[--C-:B------:R-:W-:Y:S02]  /*20b80*/  @P1 IMAD.MOV.U32 R22, RZ, RZ, R6.reuse ;  /* 0x000000ffff161224 */ /* 0x100fe400078e0006 */
[----:B------:R-:W-:Y:S01]  /*20b90*/  @P2 IMAD.MOV.U32 R17, RZ, RZ, R6 ;  /* 0x000000ffff112224 */ /* 0x000fe200078e0006 */
[----:B------:R-:W-:Y:S01]  /*20ba0*/  @P2 MOV R22, R7 ;  /* 0x0000000700162202 */ /* 0x000fe20000000f00 */
[----:B------:R-:W-:Y:S02]  /*20bb0*/  @P3 IMAD.MOV.U32 R17, RZ, RZ, R7 ;  /* 0x000000ffff113224 */ /* 0x000fe400078e0007 */
[--C-:B------:R-:W-:Y:S02]  /*20bc0*/  @P3 IMAD.MOV.U32 R22, RZ, RZ, R8.reuse ;  /* 0x000000ffff163224 */ /* 0x100fe400078e0008 */
[----:B------:R-:W-:-:S02]  /*20bd0*/  @P4 IMAD.MOV.U32 R17, RZ, RZ, R8 ;  /* 0x000000ffff114224 */ /* 0x000fc400078e0008 */
        /* <DEDUP_REMOVED lines=14> */
.L_x_394:
[----:B------:R-:W-:Y:S05]  /*20cc0*/  BSYNC.RECONVERGENT B1 ;  /* 0x0000000000017941 */ /* 0x000fea0003800200 */
.L_x_393:
        /* <DEDUP_REMOVED lines=18> */
.L_x_391:
[----:B------:R-:W-:Y:S05]  /*20df0*/  BSYNC.RECONVERGENT B0 ;  /* 0x0000000000007941 */ /* 0x000fea0003800200 */
.L_x_390:
        /* <DEDUP_REMOVED lines=36> */
[----:B------:R-:W-:-:S06]  /*21040*/  UMOV UR4, URZ ;  /* 0x000000ff00047c82 */ /* 0x000fcc0008000000 */
.L_x_399:
[----:B0-----:R-:W-:Y:S02]  /*21050*/  IMAD.U32 R16, RZ, RZ, UR8 ;  /* 0x00000008ff107e24 */ /* 0x001fe4000f8e00ff */
        /* <DEDUP_REMOVED lines=46> */
[----:B------:R-:W-:Y:S02]  /*21340*/  @P2 IMAD.MOV.U32 R17, RZ, RZ, R6 ;  /* 0x000000ffff112224 */ /* 0x000fe400078e0006 */
[--C-:B------:R-:W-:Y:S01]  /*21350*/  @P2 IMAD.MOV.U32 R18, RZ, RZ, R7.reuse ;  /* 0x000000ffff122224 */ /* 0x100fe200078e0007 */
[----:B------:R-:W-:Y:S01]  /*21360*/  @P3 MOV R18, R8 ;  /* 0x0000000800123202 */ /* 0x000fe20000000f00 */
[----:B------:R-:W-:Y:S02]  /*21370*/  @P3 IMAD.MOV.U32 R17, RZ, RZ, R7 ;  /* 0x000000ffff113224 */ /* 0x000fe400078e0007 */
        /* <DEDUP_REMOVED lines=15> */
.L_x_401:
[----:B------:R-:W-:Y:S05]  /*21470*/  BSYNC.RECONVERGENT B2 ;  /* 0x0000000000027941 */ /* 0x000fea0003800200 */
.L_x_400:
        /* <DEDUP_REMOVED lines=18> */
.L_x_398:
[----:B------:R-:W-:Y:S05]  /*215a0*/  BSYNC.RECONVERGENT B1 ;  /* 0x0000000000017941 */ /* 0x000fea0003800200 */
.L_x_397:
[----:B------:R-:W-:Y:S01]  /*215b0*/  FMUL R16, R17, R17 ;  /* 0x0000001111107220 */ /* 0x000fe20000400000 */
[C---:B------:R-:W-:Y:S02]  /*215c0*/  LOP3.LUT R20, R23.reuse, 0x1, RZ, 0xc0, !PT ;  /* 0x0000000117147812 */ /* 0x040fe400078ec0ff */
        /* <DEDUP_REMOVED lines=13> */
.L_x_396:
[----:B------:R-:W-:Y:S05]  /*216a0*/  BSYNC.RECONVERGENT B0 ;  /* 0x0000000000007941 */ /* 0x000fea0003800200 */
.L_x_395:
[----:B------:R-:W2:Y:S01]  /*216b0*/  LDG.E R18, desc[UR6][R14.64] ;  /* 0x000000060e127981 */ /* 0x000ea2000c1e1900 */
[----:B------:R-:W-:Y:S01]  /*216c0*/  BSSY.RECONVERGENT B0, `(.L_x_402) ;  /* 0x0000079000007945 */ /* 0x000fe20003800200 */
[----:B--2---:R-:W-:-:S13]  /*216d0*/  FSETP.GEU.AND P0, PT, R18, 2, PT ;  /* 0x400000001200780b */ /* 0x004fda0003f0e000 */
        /* <DEDUP_REMOVED lines=20> */
.L_x_406:
[----:B0-----:R-:W-:Y:S02]  /*21820*/  IMAD.U32 R16, RZ, RZ, UR8 ;  /* 0x00000008ff107e24 */ /* 0x001fe4000f8e00ff */
[----:B------:R-:W-:-:S05]  /*21830*/  IMAD.U32 R17, RZ, RZ, UR9 ;  /* 0x00000009ff117e24 */ /* 0x000fca000f8e00ff */
[----:B------:R-:W2:Y:S01]  /*21840*/  LDG.E.CONSTANT R16, desc[UR6][R16.64] ;  /* 0x0000000610107981 */ /* 0x000ea2000c1e9900 */
        /* <DEDUP_REMOVED lines=62> */
.L_x_408:
[----:B------:R-:W-:Y:S05]  /*21c30*/  BSYNC.RECONVERGENT B2 ;  /* 0x0000000000027941 */ /* 0x000fea0003800200 */
.L_x_407:
        /* <DEDUP_REMOVED lines=18> */
.L_x_405:
[----:B------:R-:W-:Y:S05]  /*21d60*/  BSYNC.RECONVERGENT B1 ;  /* 0x0000000000017941 */ /* 0x000fea0003800200 */
.L_x_404:
        /* <DEDUP_REMOVED lines=14> */
.L_x_403:
[----:B------:R-:W-:Y:S05]  /*21e50*/  BSYNC.RECONVERGENT B0 ;  /* 0x0000000000007941 */ /* 0x000fea0003800200 */
.L_x_402:
        /* <DEDUP_REMOVED lines=20> */
.L_x_411:
[----:B0-----:R-:W-:Y:S01]  /*21fa0*/  MOV R16, UR8 ;  /* 0x0000000800107c02 */ /* 0x001fe20008000f00 */
        /* <DEDUP_REMOVED lines=64> */
.L_x_413:
[----:B------:R-:W-:Y:S05]  /*223b0*/  BSYNC.RECONVERGENT B1 ;  /* 0x0000000000017941 */ /* 0x000fea0003800200 */
.L_x_412:
        /* <DEDUP_REMOVED lines=18> */
.L_x_410:
[----:B------:R-:W-:Y:S05]  /*224e0*/  BSYNC.RECONVERGENT B0 ;  /* 0x0000000000007941 */ /* 0x000fea0003800200 */
.L_x_409:
        /* <DEDUP_REMOVED lines=34> */
.L_x_416:
        /* <DEDUP_REMOVED lines=12> */
[----:B------:R-:W-:Y:S01]  /*227d0*/  @P0 IMAD.MOV.U32 R3, RZ, RZ, R20 ;  /* 0x000000ffff030224 */ /* 0x000fe200078e0014 */
[C---:B------:R-:W-:Y:S02]  /*227e0*/  ISETP.EQ.AND P1, PT, R24.reuse, 0x8, PT ;  /* 0x000000081800780c */ /* 0x040fe40003f22270 */
[----:B------:R-:W-:Y:S02]  /*227f0*/  @P2 MOV R4, R20 ;  /* 0x0000001400042202 */ /* 0x000fe40000000f00 */
[C---:B------:R-:W-:Y:S02]  /*22800*/  ISETP.EQ.AND P0, PT, R24.reuse, 0xc, PT ;  /* 0x0000000c1800780c */ /* 0x040fe40003f02270 */
[----:B------:R-:W-:-:S07]  /*22810*/  ISETP.EQ.AND P2, PT, R24, 0x10, PT ;  /* 0x000000101800780c */ /* 0x000fce0003f42270 */
[--C-:B------:R-:W-:Y:S01]  /*22820*/  @P1 IMAD.MOV.U32 R5, RZ, RZ, R20.reuse ;  /* 0x000000ffff051224 */ /* 0x100fe200078e0014 */
[C---:B------:R-:W-:Y:S01]  /*22830*/  ISETP.EQ.AND P1, PT, R24.reuse, 0x14, PT ;  /* 0x000000141800780c */ /* 0x040fe20003f22270 */
[----:B------:R-:W-:Y:S02]  /*22840*/  VIADD R24, R24, 0x4 ;  /* 0x0000000418187836 */ /* 0x000fe40000000000 */
[--C-:B------:R-:W-:Y:S02]  /*22850*/  @P0 IMAD.MOV.U32 R6, RZ, RZ, R20.reuse ;  /* 0x000000ffff060224 */ /* 0x100fe400078e0014 */
[----:B------:R-:W-:-:S08]  /*22860*/  @P2 IMAD.MOV.U32 R7, RZ, RZ, R20 ;  /* 0x000000ffff072224 */ /* 0x000fd000078e0014 */
        /* <DEDUP_REMOVED lines=22> */
[----:B------:R-:W-:Y:S01]  /*229d0*/  @P1 IMAD.MOV.U32 R17, RZ, RZ, R5 ;  /* 0x000000ffff111224 */ /* 0x000fe200078e0005 */
[----:B------:R-:W-:-:S03]  /*229e0*/  @P1 MOV R24, R6 ;  /* 0x0000000600181202 */ /* 0x000fc60000000f00 */
        /* <DEDUP_REMOVED lines=19> */
.L_x_418:
[----:B------:R-:W-:Y:S05]  /*22b20*/  BSYNC.RECONVERGENT B1 ;  /* 0x0000000000017941 */ /* 0x000fea0003800200 */
.L_x_417:
        /* <DEDUP_REMOVED lines=18> */
.L_x_415:
[----:B------:R-:W-:Y:S05]  /*22c50*/  BSYNC.RECONVERGENT B0 ;  /* 0x0000000000007941 */ /* 0x000fea0003800200 */
.L_x_414:
        /* <DEDUP_REMOVED lines=34> */
.L_x_421:
        /* <DEDUP_REMOVED lines=19> */
[----:B------:R-:W-:Y:S02]  /*22fb0*/  @P0 IMAD.MOV.U32 R6, RZ, RZ, R20 ;  /* 0x000000ffff060224 */ /* 0x000fe400078e0014 */
[----:B------:R-:W-:Y:S01]  /*22fc0*/  @P2 MOV R7, R20 ;  /* 0x0000001400072202 */ /* 0x000fe20000000f00 */
[----:B------:R-:W-:-:S09]  /*22fd0*/  VIADD R24, R24, 0x4 ;  /* 0x0000000418187836 */ /* 0x000fd20000000000 */
        /* <DEDUP_REMOVED lines=43> */
.L_x_423:
[----:B------:R-:W-:Y:S05]  /*23290*/  BSYNC.RECONVERGENT B1 ;  /* 0x0000000000017941 */ /* 0x000fea0003800200 */
.L_x_422:
        /* <DEDUP_REMOVED lines=18> */
.L_x_420:
[----:B------:R-:W-:Y:S05]  /*233c0*/  BSYNC.RECONVERGENT B0 ;  /* 0x0000000000007941 */ /* 0x000fea0003800200 */
.L_x_419:
        /* <DEDUP_REMOVED lines=10> */
[C---:B------:R-:W-:Y:S01]  /*23470*/  FFMA R20, R17.reuse, R20, R24 ;  /* 0x0000001411147223 */ /* 0x040fe20000000018 */
        /* <DEDUP_REMOVED lines=26> */
.L_x_428:
        /* <DEDUP_REMOVED lines=65> */
.L_x_430:
[----:B------:R-:W-:Y:S05]  /*23a30*/  BSYNC.RECONVERGENT B2 ;  /* 0x0000000000027941 */ /* 0x000fea0003800200 */
.L_x_429:
        /* <DEDUP_REMOVED lines=18> */
.L_x_427:
[----:B------:R-:W-:Y:S05]  /*23b60*/  BSYNC.RECONVERGENT B1 ;  /* 0x0000000000017941 */ /* 0x000fea0003800200 */
.L_x_426:
        /* <DEDUP_REMOVED lines=15> */
.L_x_425:
[----:B------:R-:W-:Y:S05]  /*23c60*/  BSYNC.RECONVERGENT B0 ;  /* 0x0000000000007941 */ /* 0x000fea0003800200 */
.L_x_424:
        /* <DEDUP_REMOVED lines=20> */
.L_x_433:
        /* <DEDUP_REMOVED lines=65> */
.L_x_435:
[----:B------:R-:W-:Y:S05]  /*241c0*/  BSYNC.RECONVERGENT B1 ;  /* 0x0000000000017941 */ /* 0x000fea0003800200 */
.L_x_434:
        /* <DEDUP_REMOVED lines=18> */
.L_x_432:
[----:B------:R-:W-:Y:S05]  /*242f0*/  BSYNC.RECONVERGENT B0 ;  /* 0x0000000000007941 */ /* 0x000fea0003800200 */
.L_x_431:
        /* <DEDUP_REMOVED lines=35> */
.L_x_438:
        /* <DEDUP_REMOVED lines=43> */
[----:B------:R-:W-:-:S08]  /*247e0*/  @P0 IMAD.MOV.U32 R24, RZ, RZ, R5 ;  /* 0x000000ffff180224 */ /* 0x000fd000078e0005 */
        /* <DEDUP_REMOVED lines=21> */
.L_x_440:
[----:B------:R-:W-:Y:S05]  /*24940*/  BSYNC.RECONVERGENT B1 ;  /* 0x0000000000017941 */ /* 0x000fea0003800200 */
.L_x_439:
        /* <DEDUP_REMOVED lines=18> */
.L_x_437:
[----:B------:R-:W-:Y:S05]  /*24a70*/  BSYNC.RECONVERGENT B0 ;  /* 0x0000000000007941 */ /* 0x000fea0003800200 */
.L_x_436:
        /* <DEDUP_REMOVED lines=35> */
.L_x_443:
[----:B0-----:R-:W-:Y:S01]  /*24cb0*/  IMAD.U32 R16, RZ, RZ, UR8 ;  /* 0x00000008ff107e24 */ /* 0x001fe2000f8e00ff */
[----:B------:R-:W-:-:S05]  /*24cc0*/  MOV R17, UR9 ;  /* 0x0000000900117c02 */ /* 0x000fca0008000f00 */
        /* <DEDUP_REMOVED lines=63> */
.L_x_445:
[----:B------:R-:W-:Y:S05]  /*250c0*/  BSYNC.RECONVERGENT B1 ;  /* 0x0000000000017941 */ /* 0x000fea0003800200 */
.L_x_444:
        /* <DEDUP_REMOVED lines=18> */
.L_x_442:
[----:B------:R-:W-:Y:S05]  /*251f0*/  BSYNC.RECONVERGENT B0 ;  /* 0x0000000000007941 */ /* 0x000fea0003800200 */
.L_x_441:
        /* <DEDUP_REMOVED lines=35> */
.L_x_448:
        /* <DEDUP_REMOVED lines=65> */
.L_x_450:
[----:B------:R-:W-:Y:S05]  /*25840*/  BSYNC.RECONVERGENT B1 ;  /* 0x0000000000017941 */ /* 0x000fea0003800200 */
.L_x_449:
        /* <DEDUP_REMOVED lines=18> */
.L_x_447:
[----:B------:R-:W-:Y:S05]  /*25970*/  BSYNC.RECONVERGENT B0 ;  /* 0x0000000000007941 */ /* 0x000fea0003800200 */
.L_x_446:
        /* <DEDUP_REMOVED lines=34> */
.L_x_453:
        /* <DEDUP_REMOVED lines=65> */
.L_x_455:
[----:B------:R-:W-:Y:S05]  /*25fb0*/  BSYNC.RECONVERGENT B1 ;  /* 0x0000000000017941 */ /* 0x000fea0003800200 */
.L_x_454:
        /* <DEDUP_REMOVED lines=18> */
.L_x_452:
[----:B------:R-:W-:Y:S05]  /*260e0*/  BSYNC.RECONVERGENT B0 ;  /* 0x0000000000007941 */ /* 0x000fea0003800200 */
.L_x_451:
        /* <DEDUP_REMOVED lines=37> */
.L_x_460:
        /* <DEDUP_REMOVED lines=65> */
.L_x_462:
[----:B------:R-:W-:Y:S05]  /*26750*/  BSYNC.RECONVERGENT B2 ;  /* 0x0000000000027941 */ /* 0x000fea0003800200 */
.L_x_461:
        /* <DEDUP_REMOVED lines=18> */
.L_x_459:
[----:B------:R-:W-:Y:S05]  /*26880*/  BSYNC.RECONVERGENT B1 ;  /* 0x0000000000017941 */ /* 0x000fea0003800200 */
.L_x_458:
        /* <DEDUP_REMOVED lines=14> */
.L_x_457:
[----:B------:R-:W-:Y:S05]  /*26970*/  BSYNC.RECONVERGENT B0 ;  /* 0x0000000000007941 */ /* 0x000fea0003800200 */
.L_x_456:
        /* <DEDUP_REMOVED lines=20> */
.L_x_465:
        /* <DEDUP_REMOVED lines=65> */
.L_x_467:
[----:B------:R-:W-:Y:S05]  /*26ed0*/  BSYNC.RECONVERGENT B1 ;  /* 0x0000000000017941 */ /* 0x000fea0003800200 */
.L_x_466:
        /* <DEDUP_REMOVED lines=18> */
.L_x_464:
[----:B------:R-:W-:Y:S05]  /*27000*/  BSYNC.RECONVERGENT B0 ;  /* 0x0000000000007941 */ /* 0x000fea0003800200 */
.L_x_463:
        /* <DEDUP_REMOVED lines=38> */
.L_x_472:
        /* <DEDUP_REMOVED lines=65> */
.L_x_474:
[----:B------:R-:W-:Y:S05]  /*27680*/  BSYNC.RECONVERGENT B2 ;  /* 0x0000000000027941 */ /* 0x000fea0003800200 */
.L_x_473:
        /* <DEDUP_REMOVED lines=18> */
.L_x_471:
[----:B------:R-:W-:Y:S05]  /*277b0*/  BSYNC.RECONVERGENT B1 ;  /* 0x0000000000017941 */ /* 0x000fea0003800200 */
.L_x_470:
        /* <DEDUP_REMOVED lines=15> */
.L_x_469:
[----:B------:R-:W-:Y:S05]  /*278b0*/  BSYNC.RECONVERGENT B0 ;  /* 0x0000000000007941 */ /* 0x000fea0003800200 */
.L_x_468:
        /* <DEDUP_REMOVED lines=22> */
.L_x_479:
        /* <DEDUP_REMOVED lines=17> */
[----:B------:R-:W-:Y:S02]  /*27b30*/  @P1 MOV R5, R21 ;  /* 0x0000001500051202 */ /* 0x000fe40000000f00 */
        /* <DEDUP_REMOVED lines=27> */
[----:B------:R-:W-:Y:S02]  /*27cf0*/  @P1 IMAD.MOV.U32 R21, RZ, RZ, R6 ;  /* 0x000000ffff151224 */ /* 0x000fe400078e0006 */
[----:B------:R-:W-:Y:S01]  /*27d00*/  @P2 MOV R16, R6 ;  /* 0x0000000600102202 */ /* 0x000fe20000000f00 */
        /* <DEDUP_REMOVED lines=18> */
.L_x_481:
[----:B------:R-:W-:Y:S05]  /*27e30*/  BSYNC.RECONVERGENT B2 ;  /* 0x0000000000027941 */ /* 0x000fea0003800200 */
.L_x_480:
        /* <DEDUP_REMOVED lines=18> */
.L_x_478:
[----:B------:R-:W-:Y:S05]  /*27f60*/  BSYNC.RECONVERGENT B1 ;  /* 0x0000000000017941 */ /* 0x000fea0003800200 */
.L_x_477:
        /* <DEDUP_REMOVED lines=15> */
.L_x_476:
[----:B------:R-:W-:Y:S05]  /*28060*/  BSYNC.RECONVERGENT B0 ;  /* 0x0000000000007941 */ /* 0x000fea0003800200 */
.L_x_475:
        /* <DEDUP_REMOVED lines=20> */
.L_x_484:
        /* <DEDUP_REMOVED lines=65> */
.L_x_486:
[----:B------:R-:W-:Y:S05]  /*285c0*/  BSYNC.RECONVERGENT B1 ;  /* 0x0000000000017941 */ /* 0x000fea0003800200 */
.L_x_485:
        /* <DEDUP_REMOVED lines=18> */
.L_x_483:
[----:B------:R-:W-:Y:S05]  /*286f0*/  BSYNC.RECONVERGENT B0 ;  /* 0x0000000000007941 */ /* 0x000fea0003800200 */
.L_x_482:
        /* <DEDUP_REMOVED lines=36> */
.L_x_491:
        /* <DEDUP_REMOVED lines=65> */
.L_x_493:
[----:B------:R-:W-:Y:S05]  /*28d50*/  BSYNC.RECONVERGENT B2 ;  /* 0x0000000000027941 */ /* 0x000fea0003800200 */
.L_x_492:
        /* <DEDUP_REMOVED lines=18> */
.L_x_490:
[----:B------:R-:W-:Y:S05]  /*28e80*/  BSYNC.RECONVERGENT B1 ;  /* 0x0000000000017941 */ /* 0x000fea0003800200 */
.L_x_489:
        /* <DEDUP_REMOVED lines=15> */
.L_x_488:
[----:B------:R-:W-:Y:S05]  /*28f80*/  BSYNC.RECONVERGENT B0 ;  /* 0x0000000000007941 */ /* 0x000fea0003800200 */
.L_x_487:
        /* <DEDUP_REMOVED lines=22> */
.L_x_498:
        /* <DEDUP_REMOVED lines=65> */
.L_x_500:
[----:B------:R-:W-:Y:S05]  /*29500*/  BSYNC.RECONVERGENT B2 ;  /* 0x0000000000027941 */ /* 0x000fea0003800200 */
.L_x_499:
        /* <DEDUP_REMOVED lines=18> */
.L_x_497:
[----:B------:R-:W-:Y:S05]  /*29630*/  BSYNC.RECONVERGENT B1 ;  /* 0x0000000000017941 */ /* 0x000fea0003800200 */
.L_x_496:
        /* <DEDUP_REMOVED lines=14> */
.L_x_495:
[----:B------:R-:W-:Y:S05]  /*29720*/  BSYNC.RECONVERGENT B0 ;  /* 0x0000000000007941 */ /* 0x000fea0003800200 */
.L_x_494:
        /* <DEDUP_REMOVED lines=22> */
.L_x_505:
        /* <DEDUP_REMOVED lines=65> */
.L_x_507:
[----:B------:R-:W-:Y:S05]  /*29ca0*/  BSYNC.RECONVERGENT B2 ;  /* 0x0000000000027941 */ /* 0x000fea0003800200 */
.L_x_506:
        /* <DEDUP_REMOVED lines=18> */
.L_x_504:
[----:B------:R-:W-:Y:S05]  /*29dd0*/  BSYNC.RECONVERGENT B1 ;  /* 0x0000000000017941 */ /* 0x000fea0003800200 */
.L_x_503:
        /* <DEDUP_REMOVED lines=14> */
.L_x_502:
[----:B------:R-:W-:Y:S05]  /*29ec0*/  BSYNC.RECONVERGENT B0 ;  /* 0x0000000000007941 */ /* 0x000fea0003800200 */
.L_x_501:
        /* <DEDUP_REMOVED lines=19> */
.L_x_510:
        /* <DEDUP_REMOVED lines=65> */
.L_x_512:
[----:B------:R-:W-:Y:S05]  /*2a410*/  BSYNC.RECONVERGENT B1 ;  /* 0x0000000000017941 */ /* 0x000fea0003800200 */
.L_x_511:
        /* <DEDUP_REMOVED lines=18> */
.L_x_509:
[----:B------:R-:W-:Y:S05]  /*2a540*/  BSYNC.RECONVERGENT B0 ;  /* 0x0000000000007941 */ /* 0x000fea0003800200 */
.L_x_508:
        /* <DEDUP_REMOVED lines=37> */
.L_x_517:
        /* <DEDUP_REMOVED lines=65> */
.L_x_519:
[----:B------:R-:W-:Y:S05]  /*2abb0*/  BSYNC.RECONVERGENT B2 ;  /* 0x0000000000027941 */ /* 0x000fea0003800200 */
.L_x_518:
        /* <DEDUP_REMOVED lines=18> */
.L_x_516:
[----:B------:R-:W-:Y:S05]  /*2ace0*/  BSYNC.RECONVERGENT B1 ;  /* 0x0000000000017941 */ /* 0x000fea0003800200 */
.L_x_515:
        /* <DEDUP_REMOVED lines=15> */
.L_x_514:
[----:B------:R-:W-:Y:S05]  /*2ade0*/  BSYNC.RECONVERGENT B0 ;  /* 0x0000000000007941 */ /* 0x000fea0003800200 */
.L_x_513:
        /* <DEDUP_REMOVED lines=20> */
.L_x_522:
        /* <DEDUP_REMOVED lines=44> */
[----:B------:R-:W-:Y:S01]  /*2b1f0*/  @P1 MOV R17, R5 ;  /* 0x0000000500111202 */ /* 0x000fe20000000f00 */
[----:B------:R-:W-:-:S03]  /*2b200*/  @P1 IMAD.MOV.U32 R22, RZ, RZ, R6 ;  /* 0x000000ffff161224 */ /* 0x000fc600078e0006 */
        /* <DEDUP_REMOVED lines=19> */
.L_x_524:
[----:B------:R-:W-:Y:S05]  /*2b340*/  BSYNC.RECONVERGENT B1 ;  /* 0x0000000000017941 */ /* 0x000fea0003800200 */
.L_x_523:
        /* <DEDUP_REMOVED lines=18> */
.L_x_521:
[----:B------:R-:W-:Y:S05]  /*2b470*/  BSYNC.RECONVERGENT B0 ;  /* 0x0000000000007941 */ /* 0x000fea0003800200 */
.L_x_520:
        /* <DEDUP_REMOVED lines=37> */
.L_x_529:
        /* <DEDUP_REMOVED lines=65> */
.L_x_531:
[----:B------:R-:W-:Y:S05]  /*2bae0*/  BSYNC.RECONVERGENT B2 ;  /* 0x0000000000027941 */ /* 0x000fea0003800200 */
.L_x_530:
        /* <DEDUP_REMOVED lines=18> */
.L_x_528:
[----:B------:R-:W-:Y:S05]  /*2bc10*/  BSYNC.RECONVERGENT B1 ;  /* 0x0000000000017941 */ /* 0x000fea0003800200 */
.L_x_527:
        /* <DEDUP_REMOVED lines=15> */
.L_x_526:
[----:B------:R-:W-:Y:S05]  /*2bd10*/  BSYNC.RECONVERGENT B0 ;  /* 0x0000000000007941 */ /* 0x000fea0003800200 */
.L_x_525:
        /* <DEDUP_REMOVED lines=22> */
.L_x_536:
        /* <DEDUP_REMOVED lines=66> */
.L_x_538:
[----:B------:R-:W-:Y:S05]  /*2c2a0*/  BSYNC.RECONVERGENT B2 ;  /* 0x0000000000027941 */ /* 0x000fea0003800200 */
.L_x_537:
        /* <DEDUP_REMOVED lines=18> */
.L_x_535:
[----:B------:R-:W-:Y:S05]  /*2c3d0*/  BSYNC.RECONVERGENT B1 ;  /* 0x0000000000017941 */ /* 0x000fea0003800200 */
.L_x_534:
        /* <DEDUP_REMOVED lines=14> */
.L_x_533:
[----:B------:R-:W-:Y:S05]  /*2c4c0*/  BSYNC.RECONVERGENT B0 ;  /* 0x0000000000007941 */ /* 0x000fea0003800200 */
.L_x_532:
        /* <DEDUP_REMOVED lines=13> */
[----:B------:R-:W-:Y:S01]  /*2c5a0*/  IMAD.MOV.U32 R19, RZ, RZ, RZ ;  /* 0x000000ffff137224 */ /* 0x000fe200078e00ff */
[----:B------:R-:W0:Y:S01]  /*2c5b0*/  LDCU.64 UR8, c[0x4][URZ] ;  /* 0x01000000ff0877ac */ /* 0x000e220008000a00 */
[----:B------:R-:W-:Y:S01]  /*2c5c0*/  IMAD.MOV.U32 R23, RZ, RZ, RZ ;  /* 0x000000ffff177224 */ /* 0x000fe200078e00ff */
[----:B------:R-:W-:-:S06]  /*2c5d0*/  UMOV UR4, URZ ;  /* 0x000000ff00047c82 */ /* 0x000fcc0008000000 */
.L_x_541:
        /* <DEDUP_REMOVED lines=68> */
.L_x_543:
[----:B------:R-:W-:Y:S05]  /*2ca20*/  BSYNC.RECONVERGENT B1 ;  /* 0x0000000000017941 */ /* 0x000fea0003800200 */
.L_x_542:
        /* <DEDUP_REMOVED lines=18> */
.L_x_540:
[----:B------:R-:W-:Y:S05]  /*2cb50*/  BSYNC.RECONVERGENT B0 ;  /* 0x0000000000007941 */ /* 0x000fea0003800200 */
.L_x_539:
        /* <DEDUP_REMOVED lines=30> */
.L_x_546:
[----:B0-----:R-:W-:Y:S02]  /*2cd40*/  IMAD.U32 R16, RZ, RZ, UR8 ;  /* 0x00000008ff107e24 */ /* 0x001fe4000f8e00ff */
[----:B------:R-:W-:-:S05]  /*2cd50*/  IMAD.U32 R17, RZ, RZ, UR9 ;  /* 0x00000009ff117e24 */ /* 0x000fca000f8e00ff */
[----:B------:R-:W2:Y:S01]  /*2cd60*/  LDG.E.CONSTANT R16, desc[UR6][R16.64] ;  /* 0x0000000610107981 */ /* 0x000ea2000c1e9900 */
[----:B------:R-:W-:Y:S01]  /*2cd70*/  SHF.L.U32 R20, R19, 0x8, RZ ;  /* 0x0000000813147819 */ /* 0x000fe200000006ff */
[----:B------:R-:W-:Y:S01]  /*2cd80*/  UMOV UR5, URZ ;  /* 0x000000ff00057c82 */ /* 0x000fe20008000000 */
[----:B------:R-:W-:Y:S01]  /*2cd90*/  ISETP.EQ.AND P0, PT, R22, RZ, PT ;  /* 0x000000ff1600720c */ /* 0x000fe20003f02270 */
[----:B------:R-:W-:Y:S01]  /*2cda0*/  UIADD3 UR8, UP0, UPT, UR8, 0x4, URZ ;  /* 0x0000000408087890 */ /* 0x000fe2000ff1e0ff */
[----:B------:R-:W-:Y:S01]  /*2cdb0*/  LOP3.LUT R21, R20, 0x80000000, RZ, 0xfc, !PT ;  /* 0x8000000014157812 */ /* 0x000fe200078efcff */
[----:B------:R-:W-:Y:S01]  /*2cdc0*/  UIADD3 UR4, UPT, UPT, UR4, 0x1, URZ ;  /* 0x0000000104047890 */ /* 0x000fe2000fffe0ff */
[----:B------:R-:W-:Y:S01]  /*2cdd0*/  ISETP.EQ.AND P2, PT, R22, 0x4, PT ;  /* 0x000000041600780c */ /* 0x000fe20003f42270 */
        /* <DEDUP_REMOVED lines=58> */
.L_x_548:
[----:B------:R-:W-:Y:S05]  /*2d180*/  BSYNC.RECONVERGENT B1 ;  /* 0x0000000000017941 */ /* 0x000fea0003800200 */
.L_x_547:
        /* <DEDUP_REMOVED lines=18> */
.L_x_545:
[----:B------:R-:W-:Y:S05]  /*2d2b0*/  BSYNC.RECONVERGENT B0 ;  /* 0x0000000000007941 */ /* 0x000fea0003800200 */
.L_x_544:
        /* <DEDUP_REMOVED lines=31> */
.L_x_551:
        /* <DEDUP_REMOVED lines=68> */
.L_x_553:
[----:B------:R-:W-:Y:S05]  /*2d8f0*/  BSYNC.RECONVERGENT B1 ;  /* 0x0000000000017941 */ /* 0x000fea0003800200 */
.L_x_552:
        /* <DEDUP_REMOVED lines=18> */
.L_x_550:
[----:B------:R-:W-:Y:S05]  /*2da20*/  BSYNC.RECONVERGENT B0 ;  /* 0x0000000000007941 */ /* 0x000fea0003800200 */
.L_x_549:
        /* <DEDUP_REMOVED lines=31> */
.L_x_556:
        /* <DEDUP_REMOVED lines=68> */
.L_x_558:
[----:B------:R-:W-:Y:S05]  /*2e060*/  BSYNC.RECONVERGENT B1 ;  /* 0x0000000000017941 */ /* 0x000fea0003800200 */
.L_x_557:
        /* <DEDUP_REMOVED lines=18> */
.L_x_555:
[----:B------:R-:W-:Y:S05]  /*2e190*/  BSYNC.RECONVERGENT B0 ;  /* 0x0000000000007941 */ /* 0x000fea0003800200 */
.L_x_554:
        /* <DEDUP_REMOVED lines=36> */
.L_x_563:
        /* <DEDUP_REMOVED lines=66> */
.L_x_565:
[----:B------:R-:W-:Y:S05]  /*2e800*/  BSYNC.RECONVERGENT B2 ;  /* 0x0000000000027941 */ /* 0x000fea0003800200 */
.L_x_564:
        /* <DEDUP_REMOVED lines=18> */
.L_x_562:
[----:B------:R-:W-:Y:S05]  /*2e930*/  BSYNC.RECONVERGENT B1 ;  /* 0x0000000000017941 */ /* 0x000fea0003800200 */
.L_x_561:
        /* <DEDUP_REMOVED lines=15> */
.L_x_560:
[----:B------:R-:W-:Y:S05]  /*2ea30*/  BSYNC.RECONVERGENT B0 ;  /* 0x0000000000007941 */ /* 0x000fea0003800200 */
.L_x_559:
        /* <DEDUP_REMOVED lines=21> */
.L_x_570:
        /* <DEDUP_REMOVED lines=66> */
.L_x_572:
[----:B------:R-:W-:Y:S05]  /*2efb0*/  BSYNC.RECONVERGENT B2 ;  /* 0x0000000000027941 */ /* 0x000fea0003800200 */
.L_x_571:
        /* <DEDUP_REMOVED lines=18> */
.L_x_569:
[----:B------:R-:W-:Y:S05]  /*2f0e0*/  BSYNC.RECONVERGENT B1 ;  /* 0x0000000000017941 */ /* 0x000fea0003800200 */
.L_x_568:
        /* <DEDUP_REMOVED lines=14> */
.L_x_567:
[----:B------:R-:W-:Y:S05]  /*2f1d0*/  BSYNC.RECONVERGENT B0 ;  /* 0x0000000000007941 */ /* 0x000fea0003800200 */
.L_x_566:
        /* <DEDUP_REMOVED lines=16> */
.L_x_575:
        /* <DEDUP_REMOVED lines=22> */
[--C-:B------:R-:W-:Y:S01]  /*2f440*/  @P0 IMAD.MOV.U32 R6, RZ, RZ, R20.reuse ;  /* 0x000000ffff060224 */ /* 0x100fe200078e0014 */
[----:B------:R-:W-:Y:S01]  /*2f450*/  IADD3 R22, PT, PT, R22, 0x4, RZ ;  /* 0x0000000416167810 */ /* 0x000fe20007ffe0ff */
        /* <DEDUP_REMOVED lines=27> */
[----:B------:R-:W-:Y:S01]  /*2f610*/  @P3 IMAD.MOV.U32 R17, RZ, RZ, R7 ;  /* 0x000000ffff113224 */ /* 0x000fe200078e0007 */
[----:B------:R-:W-:Y:S01]  /*2f620*/  @P4 MOV R17, R8 ;  /* 0x0000000800114202 */ /* 0x000fe20000000f00 */
        /* <DEDUP_REMOVED lines=15> */
.L_x_577:
[----:B------:R-:W-:Y:S05]  /*2f720*/  BSYNC.RECONVERGENT B1 ;  /* 0x0000000000017941 */ /* 0x000fea0003800200 */
.L_x_576:
        /* <DEDUP_REMOVED lines=18> */
.L_x_574:
[----:B------:R-:W-:Y:S05]  /*2f850*/  BSYNC.RECONVERGENT B0 ;  /* 0x0000000000007941 */ /* 0x000fea0003800200 */
.L_x_573:
[----:B------:R-:W2:Y:S01]  /*2f860*/  LDG.E R21, desc[UR6][R14.64+0x4] ;  /* 0x000004060e157981 */ /* 0x000ea2000c1e1900 */
[----:B------:R-:W-:Y:S01]  /*2f870*/  FMUL R16, R17, R17 ;  /* 0x0000001111107220 */ /* 0x000fe20000400000 */
[C---:B------:R-:W-:Y:S01]  /*2f880*/  LOP3.LUT R19, R24.reuse, 0x1, RZ, 0xc0, !PT ;  /* 0x0000000118137812 */ /* 0x040fe200078ec0ff */
[----:B------:R-:W-:Y:S01]  /*2f890*/  VIADD R24, R24, 0x1 ;  /* 0x0000000118187836 */ /* 0x000fe20000000000 */
[----:B------:R-:W-:Y:S01]  /*2f8a0*/  BSSY.RECONVERGENT B0, `(.L_x_578) ;  /* 0x0000087000007945 */ /* 0x000fe20003800200 */
[----:B------:R-:W-:Y:S01]  /*2f8b0*/  FFMA R20, R16, R9, -0.0013887860113754868507 ;  /* 0xbab607ed10147423 */ /* 0x000fe20000000009 */
[----:B------:R-:W-:Y:S02]  /*2f8c0*/  ISETP.NE.U32.AND P0, PT, R19, 0x1, PT ;  /* 0x000000011300780c */ /* 0x000fe40003f05070 */
[----:B------:R-:W-:Y:S02]  /*2f8d0*/  LOP3.LUT P1, RZ, R24, 0x2, RZ, 0xc0, !PT ;  /* 0x0000000218ff7812 */ /* 0x000fe4000782c0ff */
[----:B------:R-:W-:-:S02]  /*2f8e0*/  FSEL R19, R20, -0.00019574658654164522886, P0 ;  /* 0xb94d415314137808 */ /* 0x000fc40000000000 */
[----:B------:R-:W-:Y:S02]  /*2f8f0*/  FSEL R23, R12, 0.041666727513074874878, !P0 ;  /* 0x3d2aaabb0c177808 */ /* 0x000fe40004000000 */
[----:B------:R-:W-:-:S03]  /*2f900*/  FSEL R20, -R13, -0.4999999701976776123, !P0 ;  /* 0xbeffffff0d147808 */ /* 0x000fc60004000100 */
[----:B------:R-:W-:Y:S01]  /*2f910*/  FFMA R23, R16, R19, R23 ;  /* 0x0000001310177223 */ /* 0x000fe20000000017 */
[----:B------:R-:W-:-:S03]  /*2f920*/  FSEL R19, R17, 1, !P0 ;  /* 0x3f80000011137808 */ /* 0x000fc60004000000 */
[C---:B------:R-:W-:Y:S02]  /*2f930*/  FFMA R20, R16.reuse, R23, R20 ;  /* 0x0000001710147223 */ /* 0x040fe40000000014 */
[----:B------:R-:W-:-:S04]  /*2f940*/  FFMA R16, R16, R19, RZ ;  /* 0x0000001310107223 */ /* 0x000fc800000000ff */
[----:B------:R-:W-:-:S04]  /*2f950*/  FFMA R19, R16, R20, R19 ;  /* 0x0000001410137223 */ /* 0x000fc80000000013 */
[----:B------:R-:W-:Y:S01]  /*2f960*/  @P1 FADD R19, RZ, -R19 ;  /* 0x80000013ff131221 */ /* 0x000fe20000000000 */
[----:B--2---:R-:W-:-:S04]  /*2f970*/  FSETP.GT.AND P2, PT, R2, R21, PT ;  /* 0x000000150200720b */ /* 0x004fc80003f44000 */
[----:B------:R-:W-:-:S09]  /*2f980*/  P2R R16, PR, RZ, 0x4 ;  /* 0x00000004ff107803 */ /* 0x000fd20000000000 */
        /* <DEDUP_REMOVED lines=20> */
.L_x_582:
[----:B0-----:R-:W-:Y:S02]  /*2fad0*/  IMAD.U32 R16, RZ, RZ, UR8 ;  /* 0x00000008ff107e24 */ /* 0x001fe4000f8e00ff */
[----:B------:R-:W-:-:S05]  /*2fae0*/  IMAD.U32 R17, RZ, RZ, UR9 ;  /* 0x00000009ff117e24 */ /* 0x000fca000f8e00ff */
[----:B------:R-:W2:Y:S01]  /*2faf0*/  LDG.E.CONSTANT R16, desc[UR6][R16.64] ;  /* 0x0000000610107981 */ /* 0x000ea2000c1e9900 */
[----:B------:R-:W-:Y:S01]  /*2fb00*/  ISETP.EQ.AND P0, PT, R24, RZ, PT ;  /* 0x000000ff1800720c */ /* 0x000fe20003f02270 */
[----:B------:R-:W-:Y:S02]  /*2fb10*/  UIADD3 UR8, UP0, UPT, UR8, 0x4, URZ ;  /* 0x0000000408087890 */ /* 0x000fe4000ff1e0ff */
        /* <DEDUP_REMOVED lines=8> */
[----:B------:R-:W-:-:S11]  /*2fba0*/  ISETP.EQ.AND P0, PT, R24, 0x8, PT ;  /* 0x000000081800780c */ /* 0x000fd60003f02270 */
[--C-:B------:R-:W-:Y:S01]  /*2fbb0*/  @P1 IMAD.MOV.U32 R4, RZ, RZ, R20.reuse ;  /* 0x000000ffff041224 */ /* 0x100fe200078e0014 */
[C---:B------:R-:W-:Y:S01]  /*2fbc0*/  ISETP.EQ.AND P1, PT, R24.reuse, 0xc, PT ;  /* 0x0000000c1800780c */ /* 0x040fe20003f22270 */
[----:B------:R-:W-:Y:S01]  /*2fbd0*/  @P0 IMAD.MOV.U32 R5, RZ, RZ, R20 ;  /* 0x000000ffff050224 */ /* 0x000fe200078e0014 */
[----:B------:R-:W-:-:S11]  /*2fbe0*/  ISETP.EQ.AND P0, PT, R24, 0x10, PT ;  /* 0x000000101800780c */ /* 0x000fd60003f02270 */
[--C-:B------:R-:W-:Y:S01]  /*2fbf0*/  @P1 IMAD.MOV.U32 R6, RZ, RZ, R20.reuse ;  /* 0x000000ffff061224 */ /* 0x100fe200078e0014 */
[C---:B------:R-:W-:Y:S01]  /*2fc00*/  ISETP.EQ.AND P1, PT, R24.reuse, 0x14, PT ;  /* 0x000000141800780c */ /* 0x040fe20003f22270 */
[----:B------:R-:W-:Y:S02]  /*2fc10*/  @P0 IMAD.MOV.U32 R7, RZ, RZ, R20 ;  /* 0x000000ffff070224 */ /* 0x000fe400078e0014 */
[----:B------:R-:W-:-:S10]  /*2fc20*/  VIADD R24, R24, 0x4 ;  /* 0x0000000418187836 */ /* 0x000fd40000000000 */
        /* <DEDUP_REMOVED lines=18> */
[----:B------:R-:W-:Y:S02]  /*2fd50*/  @P1 MOV R20, R4 ;  /* 0x0000000400141202 */ /* 0x000fe40000000f00 */
[----:B------:R-:W-:-:S09]  /*2fd60*/  ISETP.EQ.AND P1, PT, R23, -0xc, PT ;  /* 0xfffffff41700780c */ /* 0x000fd20003f22270 */
        /* <DEDUP_REMOVED lines=23> */
.L_x_584:
[----:B------:R-:W-:Y:S05]  /*2fee0*/  BSYNC.RECONVERGENT B2 ;  /* 0x0000000000027941 */ /* 0x000fea0003800200 */
.L_x_583:
        /* <DEDUP_REMOVED lines=18> */
.L_x_581:
[----:B------:R-:W-:Y:S05]  /*30010*/  BSYNC.RECONVERGENT B1 ;  /* 0x0000000000017941 */ /* 0x000fea0003800200 */
.L_x_580:
        /* <DEDUP_REMOVED lines=15> */
.L_x_579:
[----:B------:R-:W-:Y:S05]  /*30110*/  BSYNC.RECONVERGENT B0 ;  /* 0x0000000000007941 */ /* 0x000fea0003800200 */
.L_x_578:
        /* <DEDUP_REMOVED lines=19> */
.L_x_587:
        /* <DEDUP_REMOVED lines=10> */
[----:B------:R-:W-:Y:S02]  /*302f0*/  IADD3.X R25, PT, PT, R23, UR5, RZ, P1, !PT ;  /* 0x0000000517197c10 */ /* 0x000fe40008ffe4ff */
[C---:B------:R-:W-:Y:S02]  /*30300*/  ISETP.EQ.AND P1, PT, R24.reuse, 0x4, PT ;  /* 0x000000041800780c */ /* 0x040fe40003f22270 */
[----:B------:R-:W-:Y:S02]  /*30310*/  @P0 MOV R3, R20 ;  /* 0x0000001400030202 */ /* 0x000fe40000000f00 */
[----:B------:R-:W-:-:S09]  /*30320*/  ISETP.EQ.AND P0, PT, R24, 0x8, PT ;  /* 0x000000081800780c */ /* 0x000fd20003f02270 */
[----:B------:R-:W-:Y:S01]  /*30330*/  @P1 IMAD.MOV.U32 R4, RZ, RZ, R20 ;  /* 0x000000ffff041224 */ /* 0x000fe200078e0014 */
[----:B------:R-:W-:-:S03]  /*30340*/  ISETP.EQ.AND P1, PT, R24, 0xc, PT ;  /* 0x0000000c1800780c */ /* 0x000fc60003f22270 */
[----:B------:R-:W-:Y:S01]  /*30350*/  @P0 IMAD.MOV.U32 R5, RZ, RZ, R20 ;  /* 0x000000ffff050224 */ /* 0x000fe200078e0014 */
[----:B------:R-:W-:-:S09]  /*30360*/  ISETP.EQ.AND P0, PT, R24, 0x10, PT ;  /* 0x000000101800780c */ /* 0x000fd20003f02270 */
[--C-:B------:R-:W-:Y:S01]  /*30370*/  @P1 IMAD.MOV.U32 R6, RZ, RZ, R20.reuse ;  /* 0x000000ffff061224 */ /* 0x100fe200078e0014 */
[C---:B------:R-:W-:Y:S01]  /*30380*/  ISETP.EQ.AND P1, PT, R24.reuse, 0x14, PT ;  /* 0x000000141800780c */ /* 0x040fe20003f22270 */
[----:B------:R-:W-:Y:S02]  /*30390*/  VIADD R24, R24, 0x4 ;  /* 0x0000000418187836 */ /* 0x000fe40000000000 */
        /* <DEDUP_REMOVED lines=20> */
[----:B------:R-:W-:-:S09]  /*304e0*/  ISETP.EQ.AND P1, PT, R23, -0xc, PT ;  /* 0xfffffff41700780c */ /* 0x000fd20003f22270 */
        /* <DEDUP_REMOVED lines=23> */
.L_x_589:
[----:B------:R-:W-:Y:S05]  /*30660*/  BSYNC.RECONVERGENT B1 ;  /* 0x0000000000017941 */ /* 0x000fea0003800200 */
.L_x_588:
        /* <DEDUP_REMOVED lines=18> */
.L_x_586:
[----:B------:R-:W-:Y:S05]  /*30790*/  BSYNC.RECONVERGENT B0 ;  /* 0x0000000000007941 */ /* 0x000fea0003800200 */
.L_x_585:
        /* <DEDUP_REMOVED lines=34> */
.L_x_592:
        /* <DEDUP_REMOVED lines=18> */
[----:B------:R-:W-:Y:S01]  /*30ae0*/  @P1 IMAD.MOV.U32 R6, RZ, RZ, R20 ;  /* 0x000000ffff061224 */ /* 0x000fe200078e0014 */
[C---:B------:R-:W-:Y:S01]  /*30af0*/  ISETP.EQ.AND P1, PT, R24.reuse, 0x14, PT ;  /* 0x000000141800780c */ /* 0x040fe20003f22270 */
[----:B------:R-:W-:Y:S01]  /*30b00*/  VIADD R24, R24, 0x4 ;  /* 0x0000000418187836 */ /* 0x000fe20000000000 */
[----:B------:R-:W-:-:S11]  /*30b10*/  @P0 MOV R7, R20 ;  /* 0x0000001400070202 */ /* 0x000fd60000000f00 */
        /* <DEDUP_REMOVED lines=43> */
.L_x_594:
[----:B------:R-:W-:Y:S05]  /*30dd0*/  BSYNC.RECONVERGENT B1 ;  /* 0x0000000000017941 */ /* 0x000fea0003800200 */
.L_x_593:
        /* <DEDUP_REMOVED lines=18> */
.L_x_591:
[----:B------:R-:W-:Y:S05]  /*30f00*/  BSYNC.RECONVERGENT B0 ;  /* 0x0000000000007941 */ /* 0x000fea0003800200 */
.L_x_590:
        /* <DEDUP_REMOVED lines=34> */
.L_x_597:
        /* <DEDUP_REMOVED lines=65> */
.L_x_599:
[----:B------:R-:W-:Y:S05]  /*31540*/  BSYNC.RECONVERGENT B1 ;  /* 0x0000000000017941 */ /* 0x000fea0003800200 */
.L_x_598:
        /* <DEDUP_REMOVED lines=18> */
.L_x_596:
[----:B------:R-:W-:Y:S05]  /*31670*/  BSYNC.RECONVERGENT B0 ;  /* 0x0000000000007941 */ /* 0x000fea0003800200 */
.L_x_595:
        /* <DEDUP_REMOVED lines=33> */
.L_x_602:
[----:B0-----:R-:W-:Y:S01]  /*31890*/  IMAD.U32 R16, RZ, RZ, UR8 ;  /* 0x00000008ff107e24 */ /* 0x001fe2000f8e00ff */
[----:B------:R-:W-:-:S05]  /*318a0*/  MOV R17, UR9 ;  /* 0x0000000900117c02 */ /* 0x000fca0008000f00 */
        /* <DEDUP_REMOVED lines=63> */
.L_x_604:
[----:B------:R-:W-:Y:S05]  /*31ca0*/  BSYNC.RECONVERGENT B1 ;  /* 0x0000000000017941 */ /* 0x000fea0003800200 */
.L_x_603:
        /* <DEDUP_REMOVED lines=18> */
.L_x_601:
[----:B------:R-:W-:Y:S05]  /*31dd0*/  BSYNC.RECONVERGENT B0 ;  /* 0x0000000000007941 */ /* 0x000fea0003800200 */
.L_x_600:
        /* <DEDUP_REMOVED lines=37> */
.L_x_609:
        /* <DEDUP_REMOVED lines=18> */
[----:B------:R-:W-:Y:S02]  /*32150*/  @P1 MOV R6, R20 ;  /* 0x0000001400061202 */ /* 0x000fe40000000f00 */
        /* <DEDUP_REMOVED lines=46> */
.L_x_611:
[----:B------:R-:W-:Y:S05]  /*32440*/  BSYNC.RECONVERGENT B2 ;  /* 0x0000000000027941 */ /* 0x000fea0003800200 */
.L_x_610:
        /* <DEDUP_REMOVED lines=18> */
.L_x_608:
[----:B------:R-:W-:Y:S05]  /*32570*/  BSYNC.RECONVERGENT B1 ;  /* 0x0000000000017941 */ /* 0x000fea0003800200 */
.L_x_607:
        /* <DEDUP_REMOVED lines=14> */
.L_x_606:
[----:B------:R-:W-:Y:S05]  /*32660*/  BSYNC.RECONVERGENT B0 ;  /* 0x0000000000007941 */ /* 0x000fea0003800200 */
.L_x_605:
        /* <DEDUP_REMOVED lines=19> */
.L_x_614:
        /* <DEDUP_REMOVED lines=65> */
.L_x_616:
[----:B------:R-:W-:Y:S05]  /*32bb0*/  BSYNC.RECONVERGENT B1 ;  /* 0x0000000000017941 */ /* 0x000fea0003800200 */
.L_x_615:
        /* <DEDUP_REMOVED lines=18> */
.L_x_613:
[----:B------:R-:W-:Y:S05]  /*32ce0*/  BSYNC.RECONVERGENT B0 ;  /* 0x0000000000007941 */ /* 0x000fea0003800200 */
.L_x_612:
        /* <DEDUP_REMOVED lines=37> */
.L_x_621:
[----:B0-----:R-:W-:Y:S01]  /*32f40*/  MOV R16, UR8 ;  /* 0x0000000800107c02 */ /* 0x001fe20008000f00 */
        /* <DEDUP_REMOVED lines=64> */
.L_x_623:
[----:B------:R-:W-:Y:S05]  /*33350*/  BSYNC.RECONVERGENT B2 ;  /* 0x0000000000027941 */ /* 0x000fea0003800200 */
.L_x_622:
        /* <DEDUP_REMOVED lines=18> */
.L_x_620:
[----:B------:R-:W-:Y:S05]  /*33480*/  BSYNC.RECONVERGENT B1 ;  /* 0x0000000000017941 */ /* 0x000fea0003800200 */
.L_x_619:
        /* <DEDUP_REMOVED lines=14> */
.L_x_618:
[----:B------:R-:W-:Y:S05]  /*33570*/  BSYNC.RECONVERGENT B0 ;  /* 0x0000000000007941 */ /* 0x000fea0003800200 */
.L_x_617:
        /* <DEDUP_REMOVED lines=22> */
.L_x_628:
        /* <DEDUP_REMOVED lines=65> */
.L_x_630:
[----:B------:R-:W-:Y:S05]  /*33af0*/  BSYNC.RECONVERGENT B2 ;  /* 0x0000000000027941 */ /* 0x000fea0003800200 */
.L_x_629:
        /* <DEDUP_REMOVED lines=18> */
.L_x_627:
[----:B------:R-:W-:Y:S05]  /*33c20*/  BSYNC.RECONVERGENT B1 ;  /* 0x0000000000017941 */ /* 0x000fea0003800200 */
.L_x_626:
        /* <DEDUP_REMOVED lines=14> */
.L_x_625:
[----:B------:R-:W-:Y:S05]  /*33d10*/  BSYNC.RECONVERGENT B0 ;  /* 0x0000000000007941 */ /* 0x000fea0003800200 */
.L_x_624:
        /* <DEDUP_REMOVED lines=23> */
.L_x_635:
        /* <DEDUP_REMOVED lines=20> */
[----:B------:R-:W-:Y:S01]  /*33fd0*/  @P0 IMAD.MOV.U32 R7, RZ, RZ, R18 ;  /* 0x000000ffff070224 */ /* 0x000fe200078e0012 */
[----:B------:R-:W-:-:S11]  /*33fe0*/  IADD3 R20, PT, PT, R20, 0x4, RZ ;  /* 0x0000000414147810 */ /* 0x000fd60007ffe0ff */
        /* <DEDUP_REMOVED lines=43> */
.L_x_637:
[----:B------:R-:W-:Y:S05]  /*342a0*/  BSYNC.RECONVERGENT B2 ;  /* 0x0000000000027941 */ /* 0x000fea0003800200 */
.L_x_636:
        /* <DEDUP_REMOVED lines=18> */
.L_x_634:
[----:B------:R-:W-:Y:S05]  /*343d0*/  BSYNC.RECONVERGENT B1 ;  /* 0x0000000000017941 */ /* 0x000fea0003800200 */
.L_x_633:
        /* <DEDUP_REMOVED lines=15> */
.L_x_632:
[----:B------:R-:W-:Y:S05]  /*344d0*/  BSYNC.RECONVERGENT B0 ;  /* 0x0000000000007941 */ /* 0x000fea0003800200 */
.L_x_631:
        /* <DEDUP_REMOVED lines=20> */
.L_x_640:
        /* <DEDUP_REMOVED lines=65> */
.L_x_642:
[----:B------:R-:W-:Y:S05]  /*34a30*/  BSYNC.RECONVERGENT B1 ;  /* 0x0000000000017941 */ /* 0x000fea0003800200 */
.L_x_641:
        /* <DEDUP_REMOVED lines=18> */
.L_x_639:
[----:B------:R-:W-:Y:S05]  /*34b60*/  BSYNC.RECONVERGENT B0 ;  /* 0x0000000000007941 */ /* 0x000fea0003800200 */
.L_x_638:
        /* <DEDUP_REMOVED lines=37> */
.L_x_647:
        /* <DEDUP_REMOVED lines=65> */
.L_x_649:
[----:B------:R-:W-:Y:S05]  /*351d0*/  BSYNC.RECONVERGENT B2 ;  /* 0x0000000000027941 */ /* 0x000fea0003800200 */
.L_x_648:
        /* <DEDUP_REMOVED lines=18> */
.L_x_646:
[----:B------:R-:W-:Y:S05]  /*35300*/  BSYNC.RECONVERGENT B1 ;  /* 0x0000000000017941 */ /* 0x000fea0003800200 */
.L_x_645:
        /* <DEDUP_REMOVED lines=14> */
.L_x_644:
[----:B------:R-:W-:Y:S05]  /*353f0*/  BSYNC.RECONVERGENT B0 ;  /* 0x0000000000007941 */ /* 0x000fea0003800200 */
.L_x_643:
        /* <DEDUP_REMOVED lines=19> */
.L_x_652:
        /* <DEDUP_REMOVED lines=65> */
.L_x_654:
[----:B------:R-:W-:Y:S05]  /*35940*/  BSYNC.RECONVERGENT B1 ;  /* 0x0000000000017941 */ /* 0x000fea0003800200 */
.L_x_653:
        /* <DEDUP_REMOVED lines=18> */
.L_x_651:
[----:B------:R-:W-:Y:S05]  /*35a70*/  BSYNC.RECONVERGENT B0 ;  /* 0x0000000000007941 */ /* 0x000fea0003800200 */
.L_x_650:
        /* <DEDUP_REMOVED lines=34> */
.L_x_657:
        /* <DEDUP_REMOVED lines=49> */
[--C-:B------:R-:W-:Y:S01]  /*35fb0*/  @P3 IMAD.MOV.U32 R22, RZ, RZ, R8.reuse ;  /* 0x000000ffff163224 */ /* 0x100fe200078e0008 */
[----:B------:R-:W-:Y:S01]  /*35fc0*/  @P4 MOV R22, R23 ;  /* 0x0000001700164202 */ /* 0x000fe20000000f00 */
[----:B------:R-:W-:Y:S02]  /*35fd0*/  @P4 IMAD.MOV.U32 R17, RZ, RZ, R8 ;  /* 0x000000ffff114224 */ /* 0x000fe400078e0008 */
        /* <DEDUP_REMOVED lines=13> */
.L_x_659:
[----:B------:R-:W-:Y:S05]  /*360b0*/  BSYNC.RECONVERGENT B1 ;  /* 0x0000000000017941 */ /* 0x000fea0003800200 */
.L_x_658:
        /* <DEDUP_REMOVED lines=18> */
.L_x_656:
[----:B------:R-:W-:Y:S05]  /*361e0*/  BSYNC.RECONVERGENT B0 ;  /* 0x0000000000007941 */ /* 0x000fea0003800200 */
.L_x_655:
        /* <DEDUP_REMOVED lines=33> */
.L_x_662:
        /* <DEDUP_REMOVED lines=65> */
.L_x_664:
[----:B------:R-:W-:Y:S05]  /*36810*/  BSYNC.RECONVERGENT B1 ;  /* 0x0000000000017941 */ /* 0x000fea0003800200 */
.L_x_663:
        /* <DEDUP_REMOVED lines=18> */
.L_x_661:
[----:B------:R-:W-:Y:S05]  /*36940*/  BSYNC.RECONVERGENT B0 ;  /* 0x0000000000007941 */ /* 0x000fea0003800200 */
.L_x_660:
        /* <DEDUP_REMOVED lines=34> */
.L_x_667:
        /* <DEDUP_REMOVED lines=14> */
[----:B------:R-:W-:Y:S01]  /*36c50*/  @P1 IMAD.MOV.U32 R4, RZ, RZ, R18 ;  /* 0x000000ffff041224 */ /* 0x000fe200078e0012 */
[C---:B------:R-:W-:Y:S02]  /*36c60*/  ISETP.EQ.AND P1, PT, R22.reuse, 0xc, PT ;  /* 0x0000000c1600780c */ /* 0x040fe40003f22270 */
[----:B------:R-:W-:Y:S02]  /*36c70*/  @P0 MOV R5, R18 ;  /* 0x0000001200050202 */ /* 0x000fe40000000f00 */
        /* <DEDUP_REMOVED lines=48> */
.L_x_669:
[----:B------:R-:W-:Y:S05]  /*36f80*/  BSYNC.RECONVERGENT B1 ;  /* 0x0000000000017941 */ /* 0x000fea0003800200 */
.L_x_668:
        /* <DEDUP_REMOVED lines=18> */
.L_x_666:
[----:B------:R-:W-:Y:S05]  /*370b0*/  BSYNC.RECONVERGENT B0 ;  /* 0x0000000000007941 */ /* 0x000fea0003800200 */
.L_x_665:
        /* <DEDUP_REMOVED lines=10> */
[----:B------:R-:W-:Y:S02]  /*37160*/  FSEL R18, -R13, -0.4999999701976776123, !P1 ;  /* 0xbeffffff0d127808 */ /* 0x000fe40004800100 */
[----:B------:R-:W-:Y:S01]  /*37170*/  FSEL R23, R17, 1, !P1 ;  /* 0x3f80000011177808 */ /* 0x000fe20004800000 */
[----:B------:R-:W-:-:S04]  /*37180*/  FFMA R25, R16, R25, R27 ;  /* 0x0000001910197223 */ /* 0x000fc8000000001b */
[C---:B------:R-:W-:Y:S01]  /*37190*/  FFMA R18, R16.reuse, R25, R18 ;  /* 0x0000001910127223 */ /* 0x040fe20000000012 */
[----:B------:R-:W-:-:S04]  /*371a0*/  FFMA R16, R16, R23, RZ ;  /* 0x0000001710107223 */ /* 0x000fc800000000ff */
[----:B------:R-:W-:-:S04]  /*371b0*/  FFMA R23, R16, R18, R23 ;  /* 0x0000001210177223 */ /* 0x000fc80000000017 */
[----:B------:R-:W-:Y:S01]  /*371c0*/  @P0 FADD R23, RZ, -R23 ;  /* 0x80000017ff170221 */ /* 0x000fe20000000000 */
[----:B--2---:R-:W-:-:S04]  /*371d0*/  FSETP.GEU.AND P2, PT, R19, 5, PT ;  /* 0x40a000001300780b */ /* 0x004fc80003f4e000 */
[----:B------:R-:W-:-:S09]  /*371e0*/  P2R R16, PR, RZ, 0x4 ;  /* 0x00000004ff107803 */ /* 0x000fd20000000000 */
        /* <DEDUP_REMOVED lines=21> */
.L_x_674:
[----:B0-----:R-:W-:Y:S02]  /*37340*/  IMAD.U32 R16, RZ, RZ, UR8 ;  /* 0x00000008ff107e24 */ /* 0x001fe4000f8e00ff */
[----:B------:R-:W-:-:S05]  /*37350*/  IMAD.U32 R17, RZ, RZ, UR9 ;  /* 0x00000009ff117e24 */ /* 0x000fca000f8e00ff */
[----:B------:R-:W2:Y:S01]  /*37360*/  LDG.E.CONSTANT R16, desc[UR6][R16.64] ;  /* 0x0000000610107981 */ /* 0x000ea2000c1e9900 */
[----:B------:R-:W-:Y:S02]  /*37370*/  UIADD3 UR8, UP0, UPT, UR8, 0x4, URZ ;  /* 0x0000000408087890 */ /* 0x000fe4000ff1e0ff */
[----:B------:R-:W-:Y:S02]  /*37380*/  UIADD3 UR4, UPT, UPT, UR4, 0x1, URZ ;  /* 0x0000000104047890 */ /* 0x000fe4000fffe0ff */
[----:B------:R-:W-:Y:S02]  /*37390*/  UIADD3.X UR9, UPT, UPT, URZ, UR9, URZ, UP0, !UPT ;  /* 0x00000009ff097290 */ /* 0x000fe400087fe4ff */
[----:B------:R-:W-:Y:S01]  /*373a0*/  UISETP.NE.AND UP0, UPT, UR4, 0x6, UPT ;  /* 0x000000060400788c */ /* 0x000fe2000bf05270 */
[----:B--2---:R-:W-:-:S03]  /*373b0*/  IMAD.WIDE.U32 R24, R16, R29, RZ ;  /* 0x0000001d10187225 */ /* 0x004fc600078e00ff */
[----:B------:R-:W-:-:S04]  /*373c0*/  IADD3 R18, P0, PT, R24, R27, RZ ;  /* 0x0000001b18127210 */ /* 0x000fc80007f1e0ff */
[----:B------:R-:W-:Y:S02]  /*373d0*/  IADD3.X R27, PT, PT, R25, UR5, RZ, P0, !PT ;  /* 0x00000005191b7c10 */ /* 0x000fe400087fe4ff */
[----:B------:R-:W-:-:S13]  /*373e0*/  ISETP.EQ.AND P0, PT, R20, RZ, PT ;  /* 0x000000ff1400720c */ /* 0x000fda0003f02270 */
[----:B------:R-:W-:Y:S01]  /*373f0*/  @P0 IMAD.MOV.U32 R3, RZ, RZ, R18 ;  /* 0x000000ffff030224 */ /* 0x000fe200078e0012 */
[----:B------:R-:W-:-:S13]  /*37400*/  ISETP.EQ.AND P0, PT, R20, 0x4, PT ;  /* 0x000000041400780c */ /* 0x000fda0003f02270 */
[----:B------:R-:W-:Y:S01]  /*37410*/  @P0 IMAD.MOV.U32 R4, RZ, RZ, R18 ;  /* 0x000000ffff040224 */ /* 0x000fe200078e0012 */
[----:B------:R-:W-:-:S13]  /*37420*/  ISETP.EQ.AND P0, PT, R20, 0x8, PT ;  /* 0x000000081400780c */ /* 0x000fda0003f02270 */
[----:B------:R-:W-:Y:S01]  /*37430*/  @P0 IMAD.MOV.U32 R5, RZ, RZ, R18 ;  /* 0x000000ffff050224 */ /* 0x000fe200078e0012 */
[----:B------:R-:W-:-:S13]  /*37440*/  ISETP.EQ.AND P0, PT, R20, 0xc, PT ;  /* 0x0000000c1400780c */ /* 0x000fda0003f02270 */
[----:B------:R-:W-:Y:S01]  /*37450*/  @P0 IMAD.MOV.U32 R6, RZ, RZ, R18 ;  /* 0x000000ffff060224 */ /* 0x000fe200078e0012 */
[----:B------:R-:W-:-:S13]  /*37460*/  ISETP.EQ.AND P0, PT, R20, 0x10, PT ;  /* 0x000000101400780c */ /* 0x000fda0003f02270 */
[----:B------:R-:W-:Y:S02]  /*37470*/  @P0 MOV R7, R18 ;  /* 0x0000001200070202 */ /* 0x000fe40000000f00 */
[C---:B------:R-:W-:Y:S01]  /*37480*/  ISETP.EQ.AND P0, PT, R20.reuse, 0x14, PT ;  /* 0x000000141400780c */ /* 0x040fe20003f02270 */
[----:B------:R-:W-:-:S12]  /*37490*/  VIADD R20, R20, 0x4 ;  /* 0x0000000414147836 */ /* 0x000fd80000000000 */
        /* <DEDUP_REMOVED lines=16> */
[----:B------:R-:W-:-:S13]  /*375a0*/  ISETP.EQ.AND P0, PT, R22, -0x14, PT ;  /* 0xffffffec1600780c */ /* 0x000fda0003f02270 */
[----:B------:R-:W-:Y:S02]  /*375b0*/  @P0 IMAD.MOV.U32 R18, RZ, RZ, R4 ;  /* 0x000000ffff120224 */ /* 0x000fe400078e0004 */
[----:B------:R-:W-:Y:S01]  /*375c0*/  @P0 IMAD.MOV.U32 R17, RZ, RZ, R3 ;  /* 0x000000ffff110224 */ /* 0x000fe200078e0003 */
[----:B------:R-:W-:-:S13]  /*375d0*/  ISETP.EQ.AND P0, PT, R22, -0x10, PT ;  /* 0xfffffff01600780c */ /* 0x000fda0003f02270 */
        /* <DEDUP_REMOVED lines=23> */
.L_x_676:
[----:B------:R-:W-:Y:S05]  /*37750*/  BSYNC.RECONVERGENT B2 ;  /* 0x0000000000027941 */ /* 0x000fea0003800200 */
.L_x_675:
[C---:B------:R-:W-:Y:S01]  /*37760*/  SHF.L.W.U32.HI R20, R17.reuse, 0x2, R18 ;  /* 0x0000000211147819 */ /* 0x040fe20000010e12 */
[----:B------:R-:W-:Y:S01]  /*37770*/  IMAD.SHL.U32 R17, R17, 0x4, RZ ;  /* 0x0000000411117824 */ /* 0x000fe200078e00ff */
[----:B------:R-:W-:Y:S01]  /*37780*/  UMOV UR4, 0x54442d19 ;  /* 0x54442d1900047882 */ /* 0x000fe20000000000 */
[----:B------:R-:W-:Y:S01]  /*37790*/  UMOV UR5, 0x3bf921fb ;  /* 0x3bf921fb00057882 */ /* 0x000fe20000000000 */
[----:B------:R-:W-:-:S04]  /*377a0*/  SHF.R.S32.HI R22, RZ, 0x1f, R20 ;  /* 0x0000001fff167819 */ /* 0x000fc80000011414 */
[C---:B------:R-:W-:Y:S02]  /*377b0*/  LOP3.LUT R16, R22.reuse, R17, RZ, 0x3c, !PT ;  /* 0x0000001116107212 */ /* 0x040fe400078e3cff */
[----:B------:R-:W-:Y:S02]  /*377c0*/  LOP3.LUT R17, R22, R20, RZ, 0x3c, !PT ;  /* 0x0000001416117212 */ /* 0x000fe400078e3cff */
[----:B------:R-:W-:-:S04]  /*377d0*/  LOP3.LUT R22, R20, R23, RZ, 0x3c, !PT ;  /* 0x0000001714167212 */ /* 0x000fc800078e3cff */
[----:B------:R-:W0:Y:S01]  /*377e0*/  I2F.F64.S64 R16, R16 ;  /* 0x0000001000107312 */ /* 0x000e220000301c00 */
[----:B------:R-:W-:Y:S01]  /*377f0*/  ISETP.GE.AND P0, PT, R22, RZ, PT ;  /* 0x000000ff1600720c */ /* 0x000fe20003f06270 */
[----:B0-----:R-:W-:-:S10]  /*37800*/  DMUL R24, R16, UR4 ;  /* 0x0000000410187c28 */ /* 0x001fd40008000000 */
[----:B------:R-:W0:Y:S02]  /*37810*/  F2F.F32.F64 R24, R24 ;  /* 0x0000001800187310 */ /* 0x000e240000301000 */
[----:B0-----:R-:W-:Y:S02]  /*37820*/  FSEL R22, -R24, R24, !P0 ;  /* 0x0000001818167208 */ /* 0x001fe40004000100 */
[----:B------:R-:W-:Y:S02]  /*37830*/  ISETP.GE.AND P0, PT, R23, RZ, PT ;  /* 0x000000ff1700720c */ /* 0x000fe40003f06270 */
[----:B------:R-:W-:-:S04]  /*37840*/  SHF.R.U32.HI R23, RZ, 0x1e, R18 ;  /* 0x0000001eff177819 */ /* 0x000fc80000011612 */
[----:B------:R-:W-:-:S05]  /*37850*/  LEA.HI R20, R20, R23, RZ, 0x1 ;  /* 0x0000001714147211 */ /* 0x000fca00078f08ff */
[----:B------:R-:W-:-:S05]  /*37860*/  IMAD.MOV R18, RZ, RZ, -R20 ;  /* 0x000000ffff127224 */ /* 0x000fca00078e0a14 */
[----:B------:R-:W-:-:S07]  /*37870*/  @!P0 MOV R20, R18 ;  /* 0x0000001200148202 */ /* 0x000fce0000000f00 */
.L_x_673:
[----:B------:R-:W-:Y:S05]  /*37880*/  BSYNC.RECONVERGENT B1 ;  /* 0x0000000000017941 */ /* 0x000fea0003800200 */
.L_x_672:
[----:B------:R-:W-:Y:S01]  /*37890*/  FMUL R16, R22, R22 ;  /* 0x0000001616107220 */ /* 0x000fe20000400000 */
[C---:B------:R-:W-:Y:S01]  /*378a0*/  LOP3.LUT R18, R20.reuse, 0x1, RZ, 0xc0, !PT ;  /* 0x0000000114127812 */ /* 0x040fe200078ec0ff */
[----:B------:R-:W-:Y:S02]  /*378b0*/  VIADD R20, R20, 0x1 ;  /* 0x0000000114147836 */ /* 0x000fe40000000000 */
[----:B------:R-:W-:Y:S01]  /*378c0*/  FFMA R17, R16, R9, -0.0013887860113754868507 ;  /* 0xbab607ed10117423 */ /* 0x000fe20000000009 */
[----:B------:R-:W-:-:S04]  /*378d0*/  ISETP.NE.U32.AND P0, PT, R18, 0x1, PT ;  /* 0x000000011200780c */ /* 0x000fc80003f05070 */
[----:B------:R-:W-:Y:S02]  /*378e0*/  FSEL R17, R17, -0.00019574658654164522886, P0 ;  /* 0xb94d415311117808 */ /* 0x000fe40000000000 */
[----:B------:R-:W-:Y:S02]  /*378f0*/  FSEL R25, R12, 0.041666727513074874878, !P0 ;  /* 0x3d2aaabb0c197808 */ /* 0x000fe40004000000 */
[----:B------:R-:W-:Y:S02]  /*37900*/  FSEL R23, R22, 1, !P0 ;  /* 0x3f80000016177808 */ /* 0x000fe40004000000 */
[----:B------:R-:W-:Y:S01]  /*37910*/  FSEL R22, -R13, -0.4999999701976776123, !P0 ;  /* 0xbeffffff0d167808 */ /* 0x000fe20004000100 */
[----:B------:R-:W-:Y:S01]  /*37920*/  FFMA R17, R16, R17, R25 ;  /* 0x0000001110117223 */ /* 0x000fe20000000019 */
[----:B------:R-:W-:Y:S01]  /*37930*/  LOP3.LUT P0, RZ, R20, 0x2, RZ, 0xc0, !PT ;  /* 0x0000000214ff7812 */ /* 0x000fe2000780c0ff */
[C---:B------:R-:W-:Y:S02]  /*37940*/  FFMA R18, R16.reuse, R23, RZ ;  /* 0x0000001710127223 */ /* 0x040fe400000000ff */
[----:B------:R-:W-:-:S04]  /*37950*/  FFMA R17, R16, R17, R22 ;  /* 0x0000001110117223 */ /* 0x000fc80000000016 */
[----:B------:R-:W-:-:S06]  /*37960*/  FFMA R23, R18, R17, R23 ;  /* 0x0000001112177223 */ /* 0x000fcc0000000017 */
[----:B------:R-:W-:-:S07]  /*37970*/  @P0 FADD R23, RZ, -R23 ;  /* 0x80000017ff170221 */ /* 0x000fce0000000000 */
.L_x_671:
[----:B------:R-:W-:Y:S05]  /*37980*/  BSYNC.RECONVERGENT B0 ;  /* 0x0000000000007941 */ /* 0x000fea0003800200 */
.L_x_670:
        /* <DEDUP_REMOVED lines=23> */
.L_x_681:
        /* <DEDUP_REMOVED lines=19> */
[----:B------:R-:W-:Y:S01]  /*37c30*/  @P0 IMAD.MOV.U32 R7, RZ, RZ, R18 ;  /* 0x000000ffff070224 */ /* 0x000fe200078e0012 */
[C---:B------:R-:W-:Y:S02]  /*37c40*/  ISETP.EQ.AND P0, PT, R20.reuse, 0x14, PT ;  /* 0x000000141400780c */ /* 0x040fe40003f02270 */
        /* <DEDUP_REMOVED lines=44> */
.L_x_683:
[----:B------:R-:W-:Y:S05]  /*37f10*/  BSYNC.RECONVERGENT B2 ;  /* 0x0000000000027941 */ /* 0x000fea0003800200 */
.L_x_682:
        /* <DEDUP_REMOVED lines=8> */
[----:B------:R-:W-:-:S04]  /*37fa0*/  ISETP.GE.AND P0, PT, R22, RZ, PT ;  /* 0x000000ff1600720c */ /* 0x000fc80003f06270 */
[----:B------:R-:W0:Y:S02]  /*37fb0*/  I2F.F64.S64 R16, R16 ;  /* 0x0000001000107312 */ /* 0x000e240000301c00 */
[----:B0-----:R-:W-:-:S10]  /*37fc0*/  DMUL R24, R16, UR4 ;  /* 0x0000000410187c28 */ /* 0x001fd40008000000 */
[----:B------:R-:W0:Y:S02]  /*37fd0*/  F2F.F32.F64 R24, R24 ;  /* 0x0000001800187310 */ /* 0x000e240000301000 */
[----:B0-----:R-:W-:Y:S02]  /*37fe0*/  FSEL R22, -R24, R24, !P0 ;  /* 0x0000001818167208 */ /* 0x001fe40004000100 */
[----:B------:R-:W-:Y:S02]  /*37ff0*/  ISETP.GE.AND P0, PT, R23, RZ, PT ;  /* 0x000000ff1700720c */ /* 0x000fe40003f06270 */
[----:B------:R-:W-:-:S04]  /*38000*/  SHF.R.U32.HI R23, RZ, 0x1e, R18 ;  /* 0x0000001eff177819 */ /* 0x000fc80000011612 */
[----:B------:R-:W-:-:S05]  /*38010*/  LEA.HI R20, R20, R23, RZ, 0x1 ;  /* 0x0000001714147211 */ /* 0x000fca00078f08ff */
[----:B------:R-:W-:-:S04]  /*38020*/  IMAD.MOV R18, RZ, RZ, -R20 ;  /* 0x000000ffff127224 */ /* 0x000fc800078e0a14 */
[----:B------:R-:W-:-:S07]  /*38030*/  @!P0 IMAD.MOV.U32 R20, RZ, RZ, R18 ;  /* 0x000000ffff148224 */ /* 0x000fce00078e0012 */
.L_x_680:
[----:B------:R-:W-:Y:S05]  /*38040*/  BSYNC.RECONVERGENT B1 ;  /* 0x0000000000017941 */ /* 0x000fea0003800200 */
.L_x_679:
        /* <DEDUP_REMOVED lines=15> */
.L_x_678:
[----:B------:R-:W-:Y:S05]  /*38140*/  BSYNC.RECONVERGENT B0 ;  /* 0x0000000000007941 */ /* 0x000fea0003800200 */
.L_x_677:
        /* <DEDUP_REMOVED lines=23> */
.L_x_688:
        /* <DEDUP_REMOVED lines=65> */
.L_x_690:
[----:B------:R-:W-:Y:S05]  /*386d0*/  BSYNC.RECONVERGENT B2 ;  /* 0x0000000000027941 */ /* 0x000fea0003800200 */
.L_x_689:
        /* <DEDUP_REMOVED lines=18> */
.L_x_687:
[----:B------:R-:W-:Y:S05]  /*38800*/  BSYNC.RECONVERGENT B1 ;  /* 0x0000000000017941 */ /* 0x000fea0003800200 */
.L_x_686:
        /* <DEDUP_REMOVED lines=14> */
.L_x_685:
[----:B------:R-:W-:Y:S05]  /*388f0*/  BSYNC.RECONVERGENT B0 ;  /* 0x0000000000007941 */ /* 0x000fea0003800200 */
.L_x_684:
        /* <DEDUP_REMOVED lines=23> */
.L_x_695:
        /* <DEDUP_REMOVED lines=65> */
.L_x_697:
[----:B------:R-:W-:Y:S05]  /*38e80*/  BSYNC.RECONVERGENT B2 ;  /* 0x0000000000027941 */ /* 0x000fea0003800200 */
.L_x_696:
        /* <DEDUP_REMOVED lines=18> */
.L_x_694:
[----:B------:R-:W-:Y:S05]  /*38fb0*/  BSYNC.RECONVERGENT B1 ;  /* 0x0000000000017941 */ /* 0x000fea0003800200 */
.L_x_693:
        /* <DEDUP_REMOVED lines=14> */
.L_x_692:
[----:B------:R-:W-:Y:S05]  /*390a0*/  BSYNC.RECONVERGENT B0 ;  /* 0x0000000000007941 */ /* 0x000fea0003800200 */
.L_x_691:
        /* <DEDUP_REMOVED lines=20> */
.L_x_700:
        /* <DEDUP_REMOVED lines=65> */
.L_x_702:
[----:B------:R-:W-:Y:S05]  /*39600*/  BSYNC.RECONVERGENT B1 ;  /* 0x0000000000017941 */ /* 0x000fea0003800200 */
.L_x_701:
        /* <DEDUP_REMOVED lines=18> */
.L_x_699:
[----:B------:R-:W-:Y:S05]  /*39730*/  BSYNC.RECONVERGENT B0 ;  /* 0x0000000000007941 */ /* 0x000fea0003800200 */
.L_x_698:
        /* <DEDUP_REMOVED lines=37> */
.L_x_707:
        /* <DEDUP_REMOVED lines=65> */
.L_x_709:
[----:B------:R-:W-:Y:S05]  /*39da0*/  BSYNC.RECONVERGENT B2 ;  /* 0x0000000000027941 */ /* 0x000fea0003800200 */
.L_x_708:
        /* <DEDUP_REMOVED lines=18> */
.L_x_706:
[----:B------:R-:W-:Y:S05]  /*39ed0*/  BSYNC.RECONVERGENT B1 ;  /* 0x0000000000017941 */ /* 0x000fea0003800200 */
.L_x_705:
        /* <DEDUP_REMOVED lines=15> */
.L_x_704:
[----:B------:R-:W-:Y:S05]  /*39fd0*/  BSYNC.RECONVERGENT B0 ;  /* 0x0000000000007941 */ /* 0x000fea0003800200 */
.L_x_703:
        /* <DEDUP_REMOVED lines=19> */
.L_x_712:
        /* <DEDUP_REMOVED lines=65> */
.L_x_714:
[----:B------:R-:W-:Y:S05]  /*3a520*/  BSYNC.RECONVERGENT B1 ;  /* 0x0000000000017941 */ /* 0x000fea0003800200 */
.L_x_713:
        /* <DEDUP_REMOVED lines=18> */
.L_x_711:
[----:B------:R-:W-:Y:S05]  /*3a650*/  BSYNC.RECONVERGENT B0 ;  /* 0x0000000000007941 */ /* 0x000fea0003800200 */
.L_x_710:
        /* <DEDUP_REMOVED lines=34> */
.L_x_717:
        /* <DEDUP_REMOVED lines=65> */
.L_x_719:
[----:B------:R-:W-:Y:S05]  /*3ac90*/  BSYNC.RECONVERGENT B1 ;  /* 0x0000000000017941 */ /* 0x000fea0003800200 */
.L_x_718:
        /* <DEDUP_REMOVED lines=18> */
.L_x_716:
[----:B------:R-:W-:Y:S05]  /*3adc0*/  BSYNC.RECONVERGENT B0 ;  /* 0x0000000000007941 */ /* 0x000fea0003800200 */
.L_x_715:
        /* <DEDUP_REMOVED lines=37> */
.L_x_724:
        /* <DEDUP_REMOVED lines=65> */
.L_x_726:
[----:B------:R-:W-:Y:S05]  /*3b430*/  BSYNC.RECONVERGENT B2 ;  /* 0x0000000000027941 */ /* 0x000fea0003800200 */
.L_x_725:
        /* <DEDUP_REMOVED lines=18> */
.L_x_723:
[----:B------:R-:W-:Y:S05]  /*3b560*/  BSYNC.RECONVERGENT B1 ;  /* 0x0000000000017941 */ /* 0x000fea0003800200 */
.L_x_722:
        /* <DEDUP_REMOVED lines=14> */
.L_x_721:
[----:B------:R-:W-:Y:S05]  /*3b650*/  BSYNC.RECONVERGENT B0 ;  /* 0x0000000000007941 */ /* 0x000fea0003800200 */
.L_x_720:
        /* <DEDUP_REMOVED lines=19> */
.L_x_729:
        /* <DEDUP_REMOVED lines=65> */
.L_x_731:
[----:B------:R-:W-:Y:S05]  /*3bba0*/  BSYNC.RECONVERGENT B1 ;  /* 0x0000000000017941 */ /* 0x000fea0003800200 */
.L_x_730:
        /* <DEDUP_REMOVED lines=18> */
.L_x_728:
[----:B------:R-:W-:Y:S05]  /*3bcd0*/  BSYNC.RECONVERGENT B0 ;  /* 0x0000000000007941 */ /* 0x000fea0003800200 */
.L_x_727:
        /* <DEDUP_REMOVED lines=33> */
.L_x_734:
        /* <DEDUP_REMOVED lines=65> */
.L_x_736:
[----:B------:R-:W-:Y:S05]  /*3c300*/  BSYNC.RECONVERGENT B1 ;  /* 0x0000000000017941 */ /* 0x000fea0003800200 */
.L_x_735:
        /* <DEDUP_REMOVED lines=18> */
.L_x_733:
[----:B------:R-:W-:Y:S05]  /*3c430*/  BSYNC.RECONVERGENT B0 ;  /* 0x0000000000007941 */ /* 0x000fea0003800200 */
.L_x_732:
        /* <DEDUP_REMOVED lines=38> */
.L_x_741:
        /* <DEDUP_REMOVED lines=65> */
.L_x_743:
[----:B------:R-:W-:Y:S05]  /*3cab0*/  BSYNC.RECONVERGENT B2 ;  /* 0x0000000000027941 */ /* 0x000fea0003800200 */
.L_x_742:
        /* <DEDUP_REMOVED lines=18> */
.L_x_740:
[----:B------:R-:W-:Y:S05]  /*3cbe0*/  BSYNC.RECONVERGENT B1 ;  /* 0x0000000000017941 */ /* 0x000fea0003800200 */
.L_x_739:
        /* <DEDUP_REMOVED lines=14> */
.L_x_738:
[----:B------:R-:W-:Y:S05]  /*3ccd0*/  BSYNC.RECONVERGENT B0 ;  /* 0x0000000000007941 */ /* 0x000fea0003800200 */
.L_x_737:
[----:B------:R-:W-:Y:S01]  /*3cce0*/  FSETP.GT.AND P0, PT, R23, 4, PT ;  /* 0x408000001700780b */ /* 0x000fe20003f04000 */
        /* <DEDUP_REMOVED lines=22> */
.L_x_748:
        /* <DEDUP_REMOVED lines=63> */
.L_x_750:
[----:B------:R-:W-:Y:S05]  /*3d240*/  BSYNC.RECONVERGENT B2 ;  /* 0x0000000000027941 */ /* 0x000fea0003800200 */
.L_x_749:
        /* <DEDUP_REMOVED lines=8> */
[----:B------:R-:W-:Y:S02]  /*3d2d0*/  ISETP.GE.AND P0, PT, R23, RZ, PT ;  /* 0x000000ff1700720c */ /* 0x000fe40003f06270 */
[----:B------:R-:W-:Y:S02]  /*3d2e0*/  SHF.R.U32.HI R23, RZ, 0x1e, R18 ;  /* 0x0000001eff177819 */ /* 0x000fe40000011612 */
[----:B------:R-:W0:Y:S02]  /*3d2f0*/  I2F.F64.S64 R16, R16 ;  /* 0x0000001000107312 */ /* 0x000e240000301c00 */
[----:B------:R-:W-:Y:S01]  /*3d300*/  LEA.HI R20, R20, R23, RZ, 0x1 ;  /* 0x0000001714147211 */ /* 0x000fe200078f08ff */
[----:B0-----:R-:W-:-:S10]  /*3d310*/  DMUL R24, R16, UR4 ;  /* 0x0000000410187c28 */ /* 0x001fd40008000000 */
[----:B------:R-:W0:Y:S02]  /*3d320*/  F2F.F32.F64 R24, R24 ;  /* 0x0000001800187310 */ /* 0x000e240000301000 */
[----:B0-----:R-:W-:-:S07]  /*3d330*/  FSEL R18, -R24, R24, !P0 ;  /* 0x0000001818127208 */ /* 0x001fce0004000100 */
.L_x_747:
[----:B------:R-:W-:Y:S05]  /*3d340*/  BSYNC.RECONVERGENT B1 ;  /* 0x0000000000017941 */ /* 0x000fea0003800200 */
.L_x_746:
        /* <DEDUP_REMOVED lines=15> */
.L_x_745:
[----:B------:R-:W-:Y:S05]  /*3d440*/  BSYNC.RECONVERGENT B0 ;  /* 0x0000000000007941 */ /* 0x000fea0003800200 */
.L_x_744:
        /* <DEDUP_REMOVED lines=20> */
.L_x_753:
        /* <DEDUP_REMOVED lines=65> */
.L_x_755:
[----:B------:R-:W-:Y:S05]  /*3d9a0*/  BSYNC.RECONVERGENT B1 ;  /* 0x0000000000017941 */ /* 0x000fea0003800200 */
.L_x_754:
        /* <DEDUP_REMOVED lines=18> */
.L_x_752:
[----:B------:R-:W-:Y:S05]  /*3dad0*/  BSYNC.RECONVERGENT B0 ;  /* 0x0000000000007941 */ /* 0x000fea0003800200 */
.L_x_751:
        /* <DEDUP_REMOVED lines=37> */
.L_x_760:
        /* <DEDUP_REMOVED lines=65> */
.L_x_762:
[----:B------:R-:W-:Y:S05]  /*3e140*/  BSYNC.RECONVERGENT B2 ;  /* 0x0000000000027941 */ /* 0x000fea0003800200 */
.L_x_761:
        /* <DEDUP_REMOVED lines=18> */
.L_x_759:
[----:B------:R-:W-:Y:S05]  /*3e270*/  BSYNC.RECONVERGENT B1 ;  /* 0x0000000000017941 */ /* 0x000fea0003800200 */
.L_x_758:
        /* <DEDUP_REMOVED lines=15> */
.L_x_757:
[----:B------:R-:W-:Y:S05]  /*3e370*/  BSYNC.RECONVERGENT B0 ;  /* 0x0000000000007941 */ /* 0x000fea0003800200 */
.L_x_756:
        /* <DEDUP_REMOVED lines=19> */
.L_x_765:
        /* <DEDUP_REMOVED lines=14> */
[----:B------:R-:W-:Y:S02]  /*3e590*/  @P1 MOV R4, R20 ;  /* 0x0000001400041202 */ /* 0x000fe40000000f00 */
        /* <DEDUP_REMOVED lines=50> */
.L_x_767:
[----:B------:R-:W-:Y:S05]  /*3e8c0*/  BSYNC.RECONVERGENT B1 ;  /* 0x0000000000017941 */ /* 0x000fea0003800200 */
.L_x_766:
        /* <DEDUP_REMOVED lines=18> */
.L_x_764:
[----:B------:R-:W-:Y:S05]  /*3e9f0*/  BSYNC.RECONVERGENT B0 ;  /* 0x0000000000007941 */ /* 0x000fea0003800200 */
.L_x_763:
        /* <DEDUP_REMOVED lines=34> */
.L_x_770:
        /* <DEDUP_REMOVED lines=65> */
.L_x_772:
[----:B------:R-:W-:Y:S05]  /*3f030*/  BSYNC.RECONVERGENT B1 ;  /* 0x0000000000017941 */ /* 0x000fea0003800200 */
.L_x_771:
        /* <DEDUP_REMOVED lines=18> */
.L_x_769:
[----:B------:R-:W-:Y:S05]  /*3f160*/  BSYNC.RECONVERGENT B0 ;  /* 0x0000000000007941 */ /* 0x000fea0003800200 */
.L_x_768:
        /* <DEDUP_REMOVED lines=36> */
.L_x_777:
        /* <DEDUP_REMOVED lines=65> */
.L_x_779:
[----:B------:R-:W-:Y:S05]  /*3f7c0*/  BSYNC.RECONVERGENT B2 ;  /* 0x0000000000027941 */ /* 0x000fea0003800200 */
.L_x_778:
        /* <DEDUP_REMOVED lines=18> */
.L_x_776:
[----:B------:R-:W-:Y:S05]  /*3f8f0*/  BSYNC.RECONVERGENT B1 ;  /* 0x0000000000017941 */ /* 0x000fea0003800200 */
.L_x_775:
        /* <DEDUP_REMOVED lines=14> */
.L_x_774:
[----:B------:R-:W-:Y:S05]  /*3f9e0*/  BSYNC.RECONVERGENT B0 ;  /* 0x0000000000007941 */ /* 0x000fea0003800200 */
.L_x_773:
        /* <DEDUP_REMOVED lines=19> */
.L_x_782:
        /* <DEDUP_REMOVED lines=65> */
.L_x_784:
[----:B------:R-:W-:Y:S05]  /*3ff30*/  BSYNC.RECONVERGENT B1 ;  /* 0x0000000000017941 */ /* 0x000fea0003800200 */
.L_x_783:
        /* <DEDUP_REMOVED lines=18> */
.L_x_781:
[----:B------:R-:W-:Y:S05]  /*40060*/  BSYNC.RECONVERGENT B0 ;  /* 0x0000000000007941 */ /* 0x000fea0003800200 */
.L_x_780:
[----:B------:R-:W-:Y:S01]  /*40070*/  FMUL R16, R17, R17 ;  /* 0x0000001111107220 */ /* 0x000fe20000400000 */
[C---:B------:R-:W-:Y:S01]  /*40080*/  LOP3.LUT R20, R23.reuse, 0x1, RZ, 0xc0, !PT ;  /* 0x0000000117147812 */ /* 0x040fe200078ec0ff */
[----:B------:R-:W-:Y:S01]  /*40090*/  VIADD R23, R23, 0x1 ;  /* 0x0000000117177836 */ /* 0x000fe20000000000 */
[----:B------:R-:W-:Y:S01]  /*400a0*/  FSETP.GEU.AND P2, PT, R2, 6, PT ;  /* 0x40c000000200780b */ /* 0x000fe20003f4e000 */
[----:B------:R-:W-:Y:S01]  /*400b0*/  FFMA R18, R16, R9, -0.0013887860113754868507 ;  /* 0xbab607ed10127423 */ /* 0x000fe20000000009 */
[----:B------:R-:W-:Y:S01]  /*400c0*/  ISETP.NE.U32.AND P0, PT, R20, 0x1, PT ;  /* 0x000000011400780c */ /* 0x000fe20003f05070 */
[----:B------:R-:W-:Y:S01]  /*400d0*/  BSSY.RECONVERGENT B0, `(.L_x_785) ;  /* 0x0000083000007945 */ /* 0x000fe20003800200 */
        /* <DEDUP_REMOVED lines=9> */
[----:B------:R-:W-:Y:S01]  /*40170*/  @P1 FADD R18, RZ, -R18 ;  /* 0x80000012ff121221 */ /* 0x000fe20000000000 */
[----:B------:R-:W-:Y:S06]  /*40180*/  @P2 BRA `(.L_x_786) ;  /* 0x0000000400dc2947 */ /* 0x000fec0003800000 */
        /* <DEDUP_REMOVED lines=19> */
.L_x_789:
        /* <DEDUP_REMOVED lines=65> */
.L_x_791:
[----:B------:R-:W-:Y:S05]  /*406d0*/  BSYNC.RECONVERGENT B2 ;  /* 0x0000000000027941 */ /* 0x000fea0003800200 */
.L_x_790:
        /* <DEDUP_REMOVED lines=18> */
.L_x_788:
[----:B------:R-:W-:Y:S05]  /*40800*/  BSYNC.RECONVERGENT B1 ;  /* 0x0000000000017941 */ /* 0x000fea0003800200 */
.L_x_787:
        /* <DEDUP_REMOVED lines=15> */
.L_x_786:
[----:B------:R-:W-:Y:S05]  /*40900*/  BSYNC.RECONVERGENT B0 ;  /* 0x0000000000007941 */ /* 0x000fea0003800200 */
.L_x_785:
        /* <DEDUP_REMOVED lines=21> */
.L_x_796:
        /* <DEDUP_REMOVED lines=66> */
.L_x_798:
[----:B------:R-:W-:Y:S05]  /*40e80*/  BSYNC.RECONVERGENT B2 ;  /* 0x0000000000027941 */ /* 0x000fea0003800200 */
.L_x_797:
        /* <DEDUP_REMOVED lines=18> */
.L_x_795:
[----:B------:R-:W-:Y:S05]  /*40fb0*/  BSYNC.RECONVERGENT B1 ;  /* 0x0000000000017941 */ /* 0x000fea0003800200 */
.L_x_794:
        /* <DEDUP_REMOVED lines=14> */
.L_x_793:
[----:B------:R-:W-:Y:S05]  /*410a0*/  BSYNC.RECONVERGENT B0 ;  /* 0x0000000000007941 */ /* 0x000fea0003800200 */
.L_x_792:
        /* <DEDUP_REMOVED lines=16> */
.L_x_801:
        /* <DEDUP_REMOVED lines=68> */
.L_x_803:
[----:B------:R-:W-:Y:S05]  /*415f0*/  BSYNC.RECONVERGENT B1 ;  /* 0x0000000000017941 */ /* 0x000fea0003800200 */
.L_x_802:
        /* <DEDUP_REMOVED lines=18> */
.L_x_800:
[----:B------:R-:W-:Y:S05]  /*41720*/  BSYNC.RECONVERGENT B0 ;  /* 0x0000000000007941 */ /* 0x000fea0003800200 */
.L_x_799:
        /* <DEDUP_REMOVED lines=30> */
.L_x_806:
        /* <DEDUP_REMOVED lines=68> */
.L_x_808:
[----:B------:R-:W-:Y:S05]  /*41d50*/  BSYNC.RECONVERGENT B1 ;  /* 0x0000000000017941 */ /* 0x000fea0003800200 */
.L_x_807:
        /* <DEDUP_REMOVED lines=18> */
.L_x_805:
[----:B------:R-:W-:Y:S05]  /*41e80*/  BSYNC.RECONVERGENT B0 ;  /* 0x0000000000007941 */ /* 0x000fea0003800200 */
.L_x_804:
        /* <DEDUP_REMOVED lines=27> */
[----:B------:R-:W-:Y:S01]  /*42040*/  CS2R R22, SRZ ;  /* 0x0000000000167805 */ /* 0x000fe2000001ff00 */
[----:B------:R-:W0:Y:S01]  /*42050*/  LDCU.64 UR8, c[0x4][URZ] ;  /* 0x01000000ff0877ac */ /* 0x000e220008000a00 */
[----:B------:R-:W-:-:S05]  /*42060*/  UMOV UR4, URZ ;  /* 0x000000ff00047c82 */ /* 0x000fca0008000000 */
.L_x_811:
        /* <DEDUP_REMOVED lines=68> */
.L_x_813:
[----:B------:R-:W-:Y:S05]  /*424b0*/  BSYNC.RECONVERGENT B1 ;  /* 0x0000000000017941 */ /* 0x000fea0003800200 */
.L_x_812:
        /* <DEDUP_REMOVED lines=18> */
.L_x_810:
[----:B------:R-:W-:Y:S05]  /*425e0*/  BSYNC.RECONVERGENT B0 ;  /* 0x0000000000007941 */ /* 0x000fea0003800200 */
.L_x_809:
        /* <DEDUP_REMOVED lines=31> */
.L_x_816:
        /* <DEDUP_REMOVED lines=68> */
.L_x_818:
[----:B------:R-:W-:Y:S05]  /*42c20*/  BSYNC.RECONVERGENT B1 ;  /* 0x0000000000017941 */ /* 0x000fea0003800200 */
.L_x_817:
        /* <DEDUP_REMOVED lines=18> */
.L_x_815:
[----:B------:R-:W-:Y:S05]  /*42d50*/  BSYNC.RECONVERGENT B0 ;  /* 0x0000000000007941 */ /* 0x000fea0003800200 */
.L_x_814:
        /* <DEDUP_REMOVED lines=35> */
.L_x_823:
        /* <DEDUP_REMOVED lines=66> */
.L_x_825:
[----:B------:R-:W-:Y:S05]  /*433b0*/  BSYNC.RECONVERGENT B2 ;  /* 0x0000000000027941 */ /* 0x000fea0003800200 */
.L_x_824:
        /* <DEDUP_REMOVED lines=18> */
.L_x_822:
[----:B------:R-:W-:Y:S05]  /*434e0*/  BSYNC.RECONVERGENT B1 ;  /* 0x0000000000017941 */ /* 0x000fea0003800200 */
.L_x_821:
        /* <DEDUP_REMOVED lines=14> */
.L_x_820:
[----:B------:R-:W-:Y:S05]  /*435d0*/  BSYNC.RECONVERGENT B0 ;  /* 0x0000000000007941 */ /* 0x000fea0003800200 */
.L_x_819:
        /* <DEDUP_REMOVED lines=16> */
.L_x_828:
        /* <DEDUP_REMOVED lines=68> */
.L_x_830:
[----:B------:R-:W-:Y:S05]  /*43b20*/  BSYNC.RECONVERGENT B1 ;  /* 0x0000000000017941 */ /* 0x000fea0003800200 */
.L_x_829:
        /* <DEDUP_REMOVED lines=18> */
.L_x_827:
[----:B------:R-:W-:Y:S05]  /*43c50*/  BSYNC.RECONVERGENT B0 ;  /* 0x0000000000007941 */ /* 0x000fea0003800200 */
.L_x_826:
        /* <DEDUP_REMOVED lines=31> */
.L_x_833:
        /* <DEDUP_REMOVED lines=68> */
.L_x_835:
[----:B------:R-:W-:Y:S05]  /*44290*/  BSYNC.RECONVERGENT B1 ;  /* 0x0000000000017941 */ /* 0x000fea0003800200 */
.L_x_834:
        /* <DEDUP_REMOVED lines=18> */
.L_x_832:
[----:B------:R-:W-:Y:S05]  /*443c0*/  BSYNC.RECONVERGENT B0 ;  /* 0x0000000000007941 */ /* 0x000fea0003800200 */
.L_x_831:
        /* <DEDUP_REMOVED lines=30> */
.L_x_838:
        /* <DEDUP_REMOVED lines=68> */
.L_x_840:
[----:B------:R-:W-:Y:S05]  /*449f0*/  BSYNC.RECONVERGENT B1 ;  /* 0x0000000000017941 */ /* 0x000fea0003800200 */
.L_x_839:
        /* <DEDUP_REMOVED lines=18> */
.L_x_837:
[----:B------:R-:W-:Y:S05]  /*44b20*/  BSYNC.RECONVERGENT B0 ;  /* 0x0000000000007941 */ /* 0x000fea0003800200 */
.L_x_836:
        /* <DEDUP_REMOVED lines=30> */
.L_x_843:
        /* <DEDUP_REMOVED lines=68> */
.L_x_845:
[----:B------:R-:W-:Y:S05]  /*45150*/  BSYNC.RECONVERGENT B1 ;  /* 0x0000000000017941 */ /* 0x000fea0003800200 */
.L_x_844:
        /* <DEDUP_REMOVED lines=18> */
.L_x_842:
[----:B------:R-:W-:Y:S05]  /*45280*/  BSYNC.RECONVERGENT B0 ;  /* 0x0000000000007941 */ /* 0x000fea0003800200 */
.L_x_841:
        /* <DEDUP_REMOVED lines=30> */
.L_x_848:
        /* <DEDUP_REMOVED lines=68> */
.L_x_850:
[----:B------:R-:W-:Y:S05]  /*458b0*/  BSYNC.RECONVERGENT B1 ;  /* 0x0000000000017941 */ /* 0x000fea0003800200 */
.L_x_849:
        /* <DEDUP_REMOVED lines=18> */
.L_x_847:
[----:B------:R-:W-:Y:S05]  /*459e0*/  BSYNC.RECONVERGENT B0 ;  /* 0x0000000000007941 */ /* 0x000fea0003800200 */
.L_x_846:
        /* <DEDUP_REMOVED lines=16> */
[----:B------:R-:W-:-:S05]  /*45af0*/  @P1 FADD R23, RZ, -R23 ;  /* 0x80000017ff171221 */ /* 0x000fca0000000000 */
[----:B--2---:R-:W-:-:S13]  /*45b00*/  FSETP.GT.AND P0, PT, R23, R18, PT ;  /* 0x000000121700720b */ /* 0x004fda0003f04000 */
        /* <DEDUP_REMOVED lines=21> */
.L_x_855:
        /* <DEDUP_REMOVED lines=65> */
.L_x_857:
[----:B------:R-:W-:Y:S05]  /*46070*/  BSYNC.RECONVERGENT B2 ;  /* 0x0000000000027941 */ /* 0x000fea0003800200 */
.L_x_856:
        /* <DEDUP_REMOVED lines=18> */
.L_x_854:
[----:B------:R-:W-:Y:S05]  /*461a0*/  BSYNC.RECONVERGENT B1 ;  /* 0x0000000000017941 */ /* 0x000fea0003800200 */
.L_x_853:
        /* <DEDUP_REMOVED lines=15> */
.L_x_852:
[----:B------:R-:W-:Y:S05]  /*462a0*/  BSYNC.RECONVERGENT B0 ;  /* 0x0000000000007941 */ /* 0x000fea0003800200 */
.L_x_851:
        /* <DEDUP_REMOVED lines=20> */
.L_x_860:
        /* <DEDUP_REMOVED lines=65> */
.L_x_862:
[----:B------:R-:W-:Y:S05]  /*46800*/  BSYNC.RECONVERGENT B1 ;  /* 0x0000000000017941 */ /* 0x000fea0003800200 */
.L_x_861:
        /* <DEDUP_REMOVED lines=18> */
.L_x_859:
[----:B------:R-:W-:Y:S05]  /*46930*/  BSYNC.RECONVERGENT B0 ;  /* 0x0000000000007941 */ /* 0x000fea0003800200 */
.L_x_858:
        /* <DEDUP_REMOVED lines=34> */
.L_x_865:
        /* <DEDUP_REMOVED lines=65> */
.L_x_867:
[----:B------:R-:W-:Y:S05]  /*46f70*/  BSYNC.RECONVERGENT B1 ;  /* 0x0000000000017941 */ /* 0x000fea0003800200 */
.L_x_866:
        /* <DEDUP_REMOVED lines=18> */
.L_x_864:
[----:B------:R-:W-:Y:S05]  /*470a0*/  BSYNC.RECONVERGENT B0 ;  /* 0x0000000000007941 */ /* 0x000fea0003800200 */
.L_x_863:
        /* <DEDUP_REMOVED lines=34> */
.L_x_870:
        /* <DEDUP_REMOVED lines=65> */
.L_x_872:
[----:B------:R-:W-:Y:S05]  /*476e0*/  BSYNC.RECONVERGENT B1 ;  /* 0x0000000000017941 */ /* 0x000fea0003800200 */
.L_x_871:
        /* <DEDUP_REMOVED lines=18> */
.L_x_869:
[----:B------:R-:W-:Y:S05]  /*47810*/  BSYNC.RECONVERGENT B0 ;  /* 0x0000000000007941 */ /* 0x000fea0003800200 */
.L_x_868:
        /* <DEDUP_REMOVED lines=35> */
.L_x_875:
        /* <DEDUP_REMOVED lines=65> */
.L_x_877:
[----:B------:R-:W-:Y:S05]  /*47e60*/  BSYNC.RECONVERGENT B1 ;  /* 0x0000000000017941 */ /* 0x000fea0003800200 */
.L_x_876:
        /* <DEDUP_REMOVED lines=18> */
.L_x_874:
[----:B------:R-:W-:Y:S05]  /*47f90*/  BSYNC.RECONVERGENT B0 ;  /* 0x0000000000007941 */ /* 0x000fea0003800200 */
.L_x_873:
        /* <DEDUP_REMOVED lines=34> */
.L_x_880:
        /* <DEDUP_REMOVED lines=65> */
.L_x_882:
[----:B------:R-:W-:Y:S05]  /*485d0*/  BSYNC.RECONVERGENT B1 ;  /* 0x0000000000017941 */ /* 0x000fea0003800200 */
.L_x_881:
        /* <DEDUP_REMOVED lines=18> */
.L_x_879:
[----:B------:R-:W-:Y:S05]  /*48700*/  BSYNC.RECONVERGENT B0 ;  /* 0x0000000000007941 */ /* 0x000fea0003800200 */
.L_x_878:
        /* <DEDUP_REMOVED lines=36> */
.L_x_887:
        /* <DEDUP_REMOVED lines=66> */
.L_x_889:
[----:B------:R-:W-:Y:S05]  /*48d70*/  BSYNC.RECONVERGENT B2 ;  /* 0x0000000000027941 */ /* 0x000fea0003800200 */
.L_x_888:
        /* <DEDUP_REMOVED lines=18> */
.L_x_886:
[----:B------:R-:W-:Y:S05]  /*48ea0*/  BSYNC.RECONVERGENT B1 ;  /* 0x0000000000017941 */ /* 0x000fea0003800200 */
.L_x_885:
        /* <DEDUP_REMOVED lines=15> */
.L_x_884:
[----:B------:R-:W-:Y:S05]  /*48fa0*/  BSYNC.RECONVERGENT B0 ;  /* 0x0000000000007941 */ /* 0x000fea0003800200 */
.L_x_883:
        /* <DEDUP_REMOVED lines=13> */
[----:B------:R-:W-:Y:S01]  /*49080*/  IMAD.MOV.U32 R23, RZ, RZ, RZ ;  /* 0x000000ffff177224 */ /* 0x000fe200078e00ff */
[----:B------:R-:W0:Y:S01]  /*49090*/  LDCU.64 UR8, c[0x4][URZ] ;  /* 0x01000000ff0877ac */ /* 0x000e220008000a00 */
[----:B------:R-:W-:Y:S01]  /*490a0*/  IMAD.MOV.U32 R24, RZ, RZ, RZ ;  /* 0x000000ffff187224 */ /* 0x000fe200078e00ff */
[----:B------:R-:W-:-:S06]  /*490b0*/  UMOV UR4, URZ ;  /* 0x000000ff00047c82 */ /* 0x000fcc0008000000 */
.L_x_892:
[----:B0-----:R-:W-:Y:S02]  /*490c0*/  IMAD.U32 R16, RZ, RZ, UR8 ;  /* 0x00000008ff107e24 */ /* 0x001fe4000f8e00ff */
[----:B------:R-:W-:-:S05]  /*490d0*/  IMAD.U32 R17, RZ, RZ, UR9 ;  /* 0x00000009ff117e24 */ /* 0x000fca000f8e00ff */
[----:B------:R-:W2:Y:S01]  /*490e0*/  LDG.E.CONSTANT R16, desc[UR6][R16.64] ;  /* 0x0000000610107981 */ /* 0x000ea2000c1e9900 */
[----:B------:R-:W-:Y:S01]  /*490f0*/  IMAD.SHL.U32 R20, R22, 0x100, RZ ;  /* 0x0000010016147824 */ /* 0x000fe200078e00ff */
[C---:B------:R-:W-:Y:S01]  /*49100*/  ISETP.EQ.AND P3, PT, R24.reuse, RZ, PT ;  /* 0x000000ff1800720c */ /* 0x040fe20003f62270 */
[----:B------:R-:W-:Y:S01]  /*49110*/  UMOV UR5, URZ ;  /* 0x000000ff00057c82 */ /* 0x000fe20008000000 */
[----:B------:R-:W-:Y:S01]  /*49120*/  ISETP.EQ.AND P0, PT, R24, 0x4, PT ;  /* 0x000000041800780c */ /* 0x000fe20003f02270 */
[----:B------:R-:W-:Y:S01]  /*49130*/  UIADD3 UR4, UPT, UPT, UR4, 0x1, URZ ;  /* 0x0000000104047890 */ /* 0x000fe2000fffe0ff */
[----:B------:R-:W-:Y:S01]  /*49140*/  LOP3.LUT R21, R20, 0x80000000, RZ, 0xfc, !PT ;  /* 0x8000000014157812 */ /* 0x000fe200078efcff */
[----:B------:R-:W-:Y:S01]  /*49150*/  UIADD3 UR8, UP1, UPT, UR8, 0x4, URZ ;  /* 0x0000000408087890 */ /* 0x000fe2000ff3e0ff */
[----:B------:R-:W-:Y:S01]  /*49160*/  ISETP.EQ.AND P2, PT, R24, 0xc, PT ;  /* 0x0000000c1800780c */ /* 0x000fe20003f42270 */
        /* <DEDUP_REMOVED lines=57> */
.L_x_894:
[----:B------:R-:W-:Y:S05]  /*49500*/  BSYNC.RECONVERGENT B1 ;  /* 0x0000000000017941 */ /* 0x000fea0003800200 */
.L_x_893:
        /* <DEDUP_REMOVED lines=18> */
.L_x_891:
[----:B------:R-:W-:Y:S05]  /*49630*/  BSYNC.RECONVERGENT B0 ;  /* 0x0000000000007941 */ /* 0x000fea0003800200 */
.L_x_890:
        /* <DEDUP_REMOVED lines=36> */
[----:B------:R-:W-:-:S06]  /*49880*/  UMOV UR4, URZ ;  /* 0x000000ff00047c82 */ /* 0x000fcc0008000000 */
.L_x_899:
        /* <DEDUP_REMOVED lines=66> */
.L_x_901:
[----:B------:R-:W-:Y:S05]  /*49cb0*/  BSYNC.RECONVERGENT B2 ;  /* 0x0000000000027941 */ /* 0x000fea0003800200 */
.L_x_900:
        /* <DEDUP_REMOVED lines=18> */
.L_x_898:
[----:B------:R-:W-:Y:S05]  /*49de0*/  BSYNC.RECONVERGENT B1 ;  /* 0x0000000000017941 */ /* 0x000fea0003800200 */
.L_x_897:
        /* <DEDUP_REMOVED lines=15> */
.L_x_896:
[----:B------:R-:W-:Y:S05]  /*49ee0*/  BSYNC.RECONVERGENT B0 ;  /* 0x0000000000007941 */ /* 0x000fea0003800200 */
.L_x_895:
        /* <DEDUP_REMOVED lines=21> */
[----:B------:R-:W-:-:S06]  /*4a040*/  UMOV UR4, URZ ;  /* 0x000000ff00047c82 */ /* 0x000fcc0008000000 */
.L_x_906:
        /* <DEDUP_REMOVED lines=66> */
.L_x_908:
[----:B------:R-:W-:Y:S05]  /*4a470*/  BSYNC.RECONVERGENT B2 ;  /* 0x0000000000027941 */ /* 0x000fea0003800200 */
.L_x_907:
        /* <DEDUP_REMOVED lines=18> */
.L_x_905:
[----:B------:R-:W-:Y:S05]  /*4a5a0*/  BSYNC.RECONVERGENT B1 ;  /* 0x0000000000017941 */ /* 0x000fea0003800200 */
.L_x_904:
        /* <DEDUP_REMOVED lines=14> */
.L_x_903:
[----:B------:R-:W-:Y:S05]  /*4a690*/  BSYNC.RECONVERGENT B0 ;  /* 0x0000000000007941 */ /* 0x000fea0003800200 */
.L_x_902:
        /* <DEDUP_REMOVED lines=22> */
.L_x_913:
        /* <DEDUP_REMOVED lines=15> */
[----:B------:R-:W-:Y:S01]  /*4a8f0*/  @P3 MOV R3, R19 ;  /* 0x0000001300033202 */ /* 0x000fe20000000f00 */
[----:B------:R-:W-:Y:S01]  /*4a900*/  @P2 IMAD.MOV.U32 R6, RZ, RZ, R19 ;  /* 0x000000ffff062224 */ /* 0x000fe200078e0013 */
[C---:B------:R-:W-:Y:S02]  /*4a910*/  ISETP.EQ.AND P1, PT, R22.reuse, 0x8, PT ;  /* 0x000000081600780c */ /* 0x040fe40003f22270 */
[C---:B------:R-:W-:Y:S02]  /*4a920*/  ISETP.EQ.AND P3, PT, R22.reuse, 0x10, PT ;  /* 0x000000101600780c */ /* 0x040fe40003f62270 */
        /* <DEDUP_REMOVED lines=47> */
.L_x_915:
[----:B------:R-:W-:Y:S05]  /*4ac20*/  BSYNC.RECONVERGENT B2 ;  /* 0x0000000000027941 */ /* 0x000fea0003800200 */
.L_x_914:
        /* <DEDUP_REMOVED lines=18> */
.L_x_912:
[----:B------:R-:W-:Y:S05]  /*4ad50*/  BSYNC.RECONVERGENT B1 ;  /* 0x0000000000017941 */ /* 0x000fea0003800200 */
.L_x_911:
        /* <DEDUP_REMOVED lines=14> */
.L_x_910:
[----:B------:R-:W-:Y:S05]  /*4ae40*/  BSYNC.RECONVERGENT B0 ;  /* 0x0000000000007941 */ /* 0x000fea0003800200 */
.L_x_909:
        /* <DEDUP_REMOVED lines=19> */
.L_x_918:
        /* <DEDUP_REMOVED lines=16> */
[----:B------:R-:W-:Y:S01]  /*4b080*/  @P0 IMAD.MOV.U32 R4, RZ, RZ, R20 ;  /* 0x000000ffff040224 */ /* 0x000fe200078e0014 */
[C---:B------:R-:W-:Y:S02]  /*4b090*/  ISETP.EQ.AND P3, PT, R22.reuse, 0x10, PT ;  /* 0x000000101600780c */ /* 0x040fe40003f62270 */
[C---:B------:R-:W-:Y:S01]  /*4b0a0*/  ISETP.EQ.AND P0, PT, R22.reuse, 0x14, PT ;  /* 0x000000141600780c */ /* 0x040fe20003f02270 */
[----:B------:R-:W-:Y:S01]  /*4b0b0*/  VIADD R22, R22, 0x4 ;  /* 0x0000000416167836 */ /* 0x000fe20000000000 */
[----:B------:R-:W-:-:S07]  /*4b0c0*/  @P2 MOV R6, R20 ;  /* 0x0000001400062202 */ /* 0x000fce0000000f00 */
        /* <DEDUP_REMOVED lines=45> */
.L_x_920:
[----:B------:R-:W-:Y:S05]  /*4b3a0*/  BSYNC.RECONVERGENT B1 ;  /* 0x0000000000017941 */ /* 0x000fea0003800200 */
.L_x_919:
        /* <DEDUP_REMOVED lines=18> */
.L_x_917:
[----:B------:R-:W-:Y:S05]  /*4b4d0*/  BSYNC.RECONVERGENT B0 ;  /* 0x0000000000007941 */ /* 0x000fea0003800200 */
.L_x_916:
        /* <DEDUP_REMOVED lines=36> */
.L_x_925:
        /* <DEDUP_REMOVED lines=66> */
.L_x_927:
[----:B------:R-:W-:Y:S05]  /*4bb40*/  BSYNC.RECONVERGENT B2 ;  /* 0x0000000000027941 */ /* 0x000fea0003800200 */
.L_x_926:
        /* <DEDUP_REMOVED lines=18> */
.L_x_924:
[----:B------:R-:W-:Y:S05]  /*4bc70*/  BSYNC.RECONVERGENT B1 ;  /* 0x0000000000017941 */ /* 0x000fea0003800200 */
.L_x_923:
        /* <DEDUP_REMOVED lines=15> */
.L_x_922:
[----:B------:R-:W-:Y:S05]  /*4bd70*/  BSYNC.RECONVERGENT B0 ;  /* 0x0000000000007941 */ /* 0x000fea0003800200 */
.L_x_921:
        /* <DEDUP_REMOVED lines=18> */
.L_x_930:
        /* <DEDUP_REMOVED lines=66> */
.L_x_932:
[----:B------:R-:W-:Y:S05]  /*4c2c0*/  BSYNC.RECONVERGENT B1 ;  /* 0x0000000000017941 */ /* 0x000fea0003800200 */
.L_x_931:
        /* <DEDUP_REMOVED lines=18> */
.L_x_929:
[----:B------:R-:W-:Y:S05]  /*4c3f0*/  BSYNC.RECONVERGENT B0 ;  /* 0x0000000000007941 */ /* 0x000fea0003800200 */
.L_x_928:
[----:B------:R-:W-:Y:S01]  /*4c400*/  FMUL R20, R16, R16 ;  /* 0x0000001010147220 */ /* 0x000fe20000400000 */
[----:B------:R-:W-:Y:S01]  /*4c410*/  LOP3.LUT R19, R24, 0x1, RZ, 0xc0, !PT ;  /* 0x0000000118137812 */ /* 0x000fe200078ec0ff */
[----:B------:R-:W-:Y:S01]  /*4c420*/  BSSY.RECONVERGENT B0, `(.L_x_933) ;  /* 0x0000086000007945 */ /* 0x000fe20003800200 */
[----:B------:R-:W-:Y:S01]  /*4c430*/  FSETP.GT.AND P2, PT, R2, 1, PT ;  /* 0x3f8000000200780b */ /* 0x000fe20003f44000 */
        /* <DEDUP_REMOVED lines=10> */
[----:B------:R-:W-:Y:S01]  /*4c4e0*/  FFMA R19, R16, R17, R19 ;  /* 0x0000001110137223 */ /* 0x000fe20000000013 */
[----:B------:R-:W-:-:S03]  /*4c4f0*/  P2R R16, PR, RZ, 0x4 ;  /* 0x00000004ff107803 */ /* 0x000fc60000000000 */
[----:B------:R-:W-:Y:S01]  /*4c500*/  @P1 FADD R19, RZ, -R19 ;  /* 0x80000013ff131221 */ /* 0x000fe20000000000 */
[----:B------:R-:W-:Y:S06]  /*4c510*/  @!P2 BRA `(.L_x_934) ;  /* 0x0000000400d8a947 */ /* 0x000fec0003800000 */
        /* <DEDUP_REMOVED lines=18> */
.L_x_937:
        /* <DEDUP_REMOVED lines=66> */
.L_x_939:
[----:B------:R-:W-:Y:S05]  /*4ca60*/  BSYNC.RECONVERGENT B2 ;  /* 0x0000000000027941 */ /* 0x000fea0003800200 */
.L_x_938:
        /* <DEDUP_REMOVED lines=18> */
.L_x_936:
[----:B------:R-:W-:Y:S05]  /*4cb90*/  BSYNC.RECONVERGENT B1 ;  /* 0x0000000000017941 */ /* 0x000fea0003800200 */
.L_x_935:
        /* <DEDUP_REMOVED lines=14> */
.L_x_934:
[----:B------:R-:W-:Y:S05]  /*4cc80*/  BSYNC.RECONVERGENT B0 ;  /* 0x0000000000007941 */ /* 0x000fea0003800200 */
.L_x_933:
        /* <DEDUP_REMOVED lines=21> */
.L_x_944:
        /* <DEDUP_REMOVED lines=66> */
.L_x_946:
[----:B------:R-:W-:Y:S05]  /*4d200*/  BSYNC.RECONVERGENT B2 ;  /* 0x0000000000027941 */ /* 0x000fea0003800200 */
.L_x_945:
        /* <DEDUP_REMOVED lines=18> */
.L_x_943:
[----:B------:R-:W-:Y:S05]  /*4d330*/  BSYNC.RECONVERGENT B1 ;  /* 0x0000000000017941 */ /* 0x000fea0003800200 */
.L_x_942:
        /* <DEDUP_REMOVED lines=15> */
.L_x_941:
[----:B------:R-:W-:Y:S05]  /*4d430*/  BSYNC.RECONVERGENT B0 ;  /* 0x0000000000007941 */ /* 0x000fea0003800200 */
.L_x_940:
        /* <DEDUP_REMOVED lines=16> */
.L_x_949:
[----:B0-----:R-:W-:Y:S01]  /*4d540*/  MOV R16, UR8 ;  /* 0x0000000800107c02 */ /* 0x001fe20008000f00 */
        /* <DEDUP_REMOVED lines=67> */
.L_x_951:
[----:B------:R-:W-:Y:S05]  /*4d980*/  BSYNC.RECONVERGENT B1 ;  /* 0x0000000000017941 */ /* 0x000fea0003800200 */
.L_x_950:
        /* <DEDUP_REMOVED lines=18> */
.L_x_948:
[----:B------:R-:W-:Y:S05]  /*4dab0*/  BSYNC.RECONVERGENT B0 ;  /* 0x0000000000007941 */ /* 0x000fea0003800200 */
.L_x_947:
        /* <DEDUP_REMOVED lines=35> */
.L_x_956:
        /* <DEDUP_REMOVED lines=66> */
.L_x_958:
[----:B------:R-:W-:Y:S05]  /*4e110*/  BSYNC.RECONVERGENT B2 ;  /* 0x0000000000027941 */ /* 0x000fea0003800200 */
.L_x_957:
        /* <DEDUP_REMOVED lines=18> */
.L_x_955:
[----:B------:R-:W-:Y:S05]  /*4e240*/  BSYNC.RECONVERGENT B1 ;  /* 0x0000000000017941 */ /* 0x000fea0003800200 */
.L_x_954:
        /* <DEDUP_REMOVED lines=15> */
.L_x_953:
[----:B------:R-:W-:Y:S05]  /*4e340*/  BSYNC.RECONVERGENT B0 ;  /* 0x0000000000007941 */ /* 0x000fea0003800200 */
.L_x_952:
        /* <DEDUP_REMOVED lines=16> */
.L_x_961:
        /* <DEDUP_REMOVED lines=68> */
.L_x_963:
[----:B------:R-:W-:Y:S05]  /*4e890*/  BSYNC.RECONVERGENT B1 ;  /* 0x0000000000017941 */ /* 0x000fea0003800200 */
.L_x_962:
        /* <DEDUP_REMOVED lines=18> */
.L_x_960:
[----:B------:R-:W-:Y:S05]  /*4e9c0*/  BSYNC.RECONVERGENT B0 ;  /* 0x0000000000007941 */ /* 0x000fea0003800200 */
.L_x_959:
        /* <DEDUP_REMOVED lines=35> */
.L_x_968:
        /* <DEDUP_REMOVED lines=66> */
.L_x_970:
[----:B------:R-:W-:Y:S05]  /*4f020*/  BSYNC.RECONVERGENT B2 ;  /* 0x0000000000027941 */ /* 0x000fea0003800200 */
.L_x_969:
        /* <DEDUP_REMOVED lines=18> */
.L_x_967:
[----:B------:R-:W-:Y:S05]  /*4f150*/  BSYNC.RECONVERGENT B1 ;  /* 0x0000000000017941 */ /* 0x000fea0003800200 */
.L_x_966:
        /* <DEDUP_REMOVED lines=15> */
.L_x_965:
[----:B------:R-:W-:Y:S05]  /*4f250*/  BSYNC.RECONVERGENT B0 ;  /* 0x0000000000007941 */ /* 0x000fea0003800200 */
.L_x_964:
        /* <DEDUP_REMOVED lines=18> */
.L_x_973:
        /* <DEDUP_REMOVED lines=66> */
.L_x_975:
[----:B------:R-:W-:Y:S05]  /*4f7a0*/  BSYNC.RECONVERGENT B1 ;  /* 0x0000000000017941 */ /* 0x000fea0003800200 */
.L_x_974:
        /* <DEDUP_REMOVED lines=18> */
.L_x_972:
[----:B------:R-:W-:Y:S05]  /*4f8d0*/  BSYNC.RECONVERGENT B0 ;  /* 0x0000000000007941 */ /* 0x000fea0003800200 */
.L_x_971:
        /* <DEDUP_REMOVED lines=37> */
.L_x_980:
        /* <DEDUP_REMOVED lines=65> */
.L_x_982:
[----:B------:R-:W-:Y:S05]  /*4ff40*/  BSYNC.RECONVERGENT B2 ;  /* 0x0000000000027941 */ /* 0x000fea0003800200 */
.L_x_981:
        /* <DEDUP_REMOVED lines=18> */
.L_x_979:
[----:B------:R-:W-:Y:S05]  /*50070*/  BSYNC.RECONVERGENT B1 ;  /* 0x0000000000017941 */ /* 0x000fea0003800200 */
.L_x_978:
        /* <DEDUP_REMOVED lines=14> */
.L_x_977:
[----:B------:R-:W-:Y:S05]  /*50160*/  BSYNC.RECONVERGENT B0 ;  /* 0x0000000000007941 */ /* 0x000fea0003800200 */
.L_x_976:
[----:B------:R-:W2:Y:S01]  /*50170*/  LDG.E R19, desc[UR6][R14.64] ;  /* 0x000000060e137981 */ /* 0x000ea2000c1e1900 */
[----:B------:R-:W-:Y:S01]  /*50180*/  BSSY.RECONVERGENT B0, `(.L_x_983) ;  /* 0x000007b000007945 */ /* 0x000fe20003800200 */
[----:B--2---:R-:W-:-:S04]  /*50190*/  FSETP.GT.AND P0, PT, R19, R2, PT ;  /* 0x000000021300720b */ /* 0x004fc80003f04000 */
[----:B------:R-:W-:-:S09]  /*501a0*/  P2R R16, PR, RZ, 0x1 ;  /* 0x00000001ff107803 */ /* 0x000fd20000000000 */
        /* <DEDUP_REMOVED lines=19> */
.L_x_987:
        /* <DEDUP_REMOVED lines=66> */
.L_x_989:
[----:B------:R-:W-:Y:S05]  /*50700*/  BSYNC.RECONVERGENT B2 ;  /* 0x0000000000027941 */ /* 0x000fea0003800200 */
.L_x_988:
        /* <DEDUP_REMOVED lines=18> */
.L_x_986:
[----:B------:R-:W-:Y:S05]  /*50830*/  BSYNC.RECONVERGENT B1 ;  /* 0x0000000000017941 */ /* 0x000fea0003800200 */
.L_x_985:
        /* <DEDUP_REMOVED lines=15> */
.L_x_984:
[----:B------:R-:W-:Y:S05]  /*50930*/  BSYNC.RECONVERGENT B0 ;  /* 0x0000000000007941 */ /* 0x000fea0003800200 */
.L_x_983:
        /* <DEDUP_REMOVED lines=17> */
.L_x_992:
[----:B0-----:R-:W-:Y:S01]  /*50a50*/  MOV R16, UR8 ;  /* 0x0000000800107c02 */ /* 0x001fe20008000f00 */
        /* <DEDUP_REMOVED lines=67> */
.L_x_994:
[----:B------:R-:W-:Y:S05]  /*50e90*/  BSYNC.RECONVERGENT B1 ;  /* 0x0000000000017941 */ /* 0x000fea0003800200 */
.L_x_993:
        /* <DEDUP_REMOVED lines=18> */
.L_x_991:
[----:B------:R-:W-:Y:S05]  /*50fc0*/  BSYNC.RECONVERGENT B0 ;  /* 0x0000000000007941 */ /* 0x000fea0003800200 */
.L_x_990:
        /* <DEDUP_REMOVED lines=31> */
.L_x_997:
        /* <DEDUP_REMOVED lines=68> */
.L_x_999:
[----:B------:R-:W-:Y:S05]  /*51600*/  BSYNC.RECONVERGENT B1 ;  /* 0x0000000000017941 */ /* 0x000fea0003800200 */
.L_x_998:
        /* <DEDUP_REMOVED lines=18> */
.L_x_996:
[----:B------:R-:W-:Y:S05]  /*51730*/  BSYNC.RECONVERGENT B0 ;  /* 0x0000000000007941 */ /* 0x000fea0003800200 */
.L_x_995:
        /* <DEDUP_REMOVED lines=37> */
.L_x_1004:
        /* <DEDUP_REMOVED lines=66> */
.L_x_1006:
[----:B------:R-:W-:Y:S05]  /*51db0*/  BSYNC.RECONVERGENT B2 ;  /* 0x0000000000027941 */ /* 0x000fea0003800200 */
.L_x_1005:
        /* <DEDUP_REMOVED lines=18> */
.L_x_1003:
[----:B------:R-:W-:Y:S05]  /*51ee0*/  BSYNC.RECONVERGENT B1 ;  /* 0x0000000000017941 */ /* 0x000fea0003800200 */
.L_x_1002:
        /* <DEDUP_REMOVED lines=15> */
.L_x_1001:
[----:B------:R-:W-:Y:S05]  /*51fe0*/  BSYNC.RECONVERGENT B0 ;  /* 0x0000000000007941 */ /* 0x000fea0003800200 */
.L_x_1000:
        /* <DEDUP_REMOVED lines=17> */
.L_x_1009:
        /* <DEDUP_REMOVED lines=68> */
.L_x_1011:
[----:B------:R-:W-:Y:S05]  /*52540*/  BSYNC.RECONVERGENT B1 ;  /* 0x0000000000017941 */ /* 0x000fea0003800200 */
.L_x_1010:
        /* <DEDUP_REMOVED lines=18> */
.L_x_1008:
[----:B------:R-:W-:Y:S05]  /*52670*/  BSYNC.RECONVERGENT B0 ;  /* 0x0000000000007941 */ /* 0x000fea0003800200 */
.L_x_1007:
        /* <DEDUP_REMOVED lines=35> */
.L_x_1016:
        /* <DEDUP_REMOVED lines=66> */
.L_x_1018:
[----:B------:R-:W-:Y:S05]  /*52cd0*/  BSYNC.RECONVERGENT B2 ;  /* 0x0000000000027941 */ /* 0x000fea0003800200 */
.L_x_1017:
        /* <DEDUP_REMOVED lines=18> */
.L_x_1015:
[----:B------:R-:W-:Y:S05]  /*52e00*/  BSYNC.RECONVERGENT B1 ;  /* 0x0000000000017941 */ /* 0x000fea0003800200 */
.L_x_1014:
        /* <DEDUP_REMOVED lines=15> */
.L_x_1013:
[----:B------:R-:W-:Y:S05]  /*52f00*/  BSYNC.RECONVERGENT B0 ;  /* 0x0000000000007941 */ /* 0x000fea0003800200 */
.L_x_1012:
        /* <DEDUP_REMOVED lines=21> */
.L_x_1023:
[----:B0-----:R-:W-:Y:S01]  /*53060*/  IMAD.U32 R16, RZ, RZ, UR8 ;  /* 0x00000008ff107e24 */ /* 0x001fe2000f8e00ff */
[----:B------:R-:W-:-:S05]  /*53070*/  MOV R17, UR9 ;  /* 0x0000000900117c02 */ /* 0x000fca0008000f00 */
        /* <DEDUP_REMOVED lines=64> */
.L_x_1025:
[----:B------:R-:W-:Y:S05]  /*53480*/  BSYNC.RECONVERGENT B2 ;  /* 0x0000000000027941 */ /* 0x000fea0003800200 */
.L_x_1024:
        /* <DEDUP_REMOVED lines=18> */
.L_x_1022:
[----:B------:R-:W-:Y:S05]  /*535b0*/  BSYNC.RECONVERGENT B1 ;  /* 0x0000000000017941 */ /* 0x000fea0003800200 */
.L_x_1021:
        /* <DEDUP_REMOVED lines=15> */
.L_x_1020:
[----:B------:R-:W-:Y:S05]  /*536b0*/  BSYNC.RECONVERGENT B0 ;  /* 0x0000000000007941 */ /* 0x000fea0003800200 */
.L_x_1019:
        /* <DEDUP_REMOVED lines=16> */
.L_x_1028:
        /* <DEDUP_REMOVED lines=68> */
.L_x_1030:
[----:B------:R-:W-:Y:S05]  /*53c00*/  BSYNC.RECONVERGENT B1 ;  /* 0x0000000000017941 */ /* 0x000fea0003800200 */
.L_x_1029:
        /* <DEDUP_REMOVED lines=18> */
.L_x_1027:
[----:B------:R-:W-:Y:S05]  /*53d30*/  BSYNC.RECONVERGENT B0 ;  /* 0x0000000000007941 */ /* 0x000fea0003800200 */
.L_x_1026:
        /* <DEDUP_REMOVED lines=31> */
.L_x_1033:
        /* <DEDUP_REMOVED lines=21> */
[C---:B------:R-:W-:Y:S02]  /*54080*/  ISETP.EQ.AND P0, PT, R24.reuse, 0x14, PT ;  /* 0x000000141800780c */ /* 0x040fe40003f02270 */
[----:B------:R-:W-:-:S07]  /*54090*/  IADD3 R24, PT, PT, R24, 0x4, RZ ;  /* 0x0000000418187810 */ /* 0x000fce0007ffe0ff */
        /* <DEDUP_REMOVED lines=45> */
.L_x_1035:
[----:B------:R-:W-:Y:S05]  /*54370*/  BSYNC.RECONVERGENT B1 ;  /* 0x0000000000017941 */ /* 0x000fea0003800200 */
.L_x_1034:
        /* <DEDUP_REMOVED lines=18> */
.L_x_1032:
[----:B------:R-:W-:Y:S05]  /*544a0*/  BSYNC.RECONVERGENT B0 ;  /* 0x0000000000007941 */ /* 0x000fea0003800200 */
.L_x_1031:
        /* <DEDUP_REMOVED lines=36> */
[----:B------:R-:W-:-:S06]  /*546f0*/  UMOV UR4, URZ ;  /* 0x000000ff00047c82 */ /* 0x000fcc0008000000 */
.L_x_1040:
        /* <DEDUP_REMOVED lines=66> */
.L_x_1042:
[----:B------:R-:W-:Y:S05]  /*54b20*/  BSYNC.RECONVERGENT B2 ;  /* 0x0000000000027941 */ /* 0x000fea0003800200 */
.L_x_1041:
        /* <DEDUP_REMOVED lines=18> */
.L_x_1039:
[----:B------:R-:W-:Y:S05]  /*54c50*/  BSYNC.RECONVERGENT B1 ;  /* 0x0000000000017941 */ /* 0x000fea0003800200 */
.L_x_1038:
        /* <DEDUP_REMOVED lines=15> */
.L_x_1037:
[----:B------:R-:W-:Y:S05]  /*54d50*/  BSYNC.RECONVERGENT B0 ;  /* 0x0000000000007941 */ /* 0x000fea0003800200 */
.L_x_1036:
        /* <DEDUP_REMOVED lines=14> */
[----:B------:R-:W-:Y:S01]  /*54e40*/  MOV R22, RZ ;  /* 0x000000ff00167202 */ /* 0x000fe20000000f00 */
[----:B------:R-:W0:Y:S01]  /*54e50*/  LDCU.64 UR8, c[0x4][URZ] ;  /* 0x01000000ff0877ac */ /* 0x000e220008000a00 */
[----:B------:R-:W-:-:S05]  /*54e60*/  UMOV UR4, URZ ;  /* 0x000000ff00047c82 */ /* 0x000fca0008000000 */
.L_x_1045:
        /* <DEDUP_REMOVED lines=68> */
.L_x_1047:
[----:B------:R-:W-:Y:S05]  /*552b0*/  BSYNC.RECONVERGENT B1 ;  /* 0x0000000000017941 */ /* 0x000fea0003800200 */
.L_x_1046:
        /* <DEDUP_REMOVED lines=18> */
.L_x_1044:
[----:B------:R-:W-:Y:S05]  /*553e0*/  BSYNC.RECONVERGENT B0 ;  /* 0x0000000000007941 */ /* 0x000fea0003800200 */
.L_x_1043:
        /* <DEDUP_REMOVED lines=36> */
.L_x_1052:
        /* <DEDUP_REMOVED lines=59> */
[----:B------:R-:W-:Y:S01]  /*559e0*/  @P3 IMAD.MOV.U32 R16, RZ, RZ, R6 ;  /* 0x000000ffff103224 */ /* 0x000fe200078e0006 */
[----:B------:R-:W-:Y:S01]  /*559f0*/  @P4 MOV R16, R7 ;  /* 0x0000000700104202 */ /* 0x000fe20000000f00 */
[----:B------:R-:W-:-:S06]  /*55a00*/  @P5 IMAD.MOV.U32 R16, RZ, RZ, R8 ;  /* 0x000000ffff105224 */ /* 0x000fcc00078e0008 */
[----:B------:R-:W-:-:S05]  /*55a10*/  @P0 IMAD.MOV.U32 R16, RZ, RZ, R23 ;  /* 0x000000ffff100224 */ /* 0x000fca00078e0017 */
[----:B------:R-:W-:-:S07]  /*55a20*/  SHF.L.W.U32.HI R17, R16, R21, R17 ;  /* 0x0000001510117219 */ /* 0x000fce0000010e11 */
.L_x_1054:
[----:B------:R-:W-:Y:S05]  /*55a30*/  BSYNC.RECONVERGENT B2 ;  /* 0x0000000000027941 */ /* 0x000fea0003800200 */
.L_x_1053:
        /* <DEDUP_REMOVED lines=15> */
.L_x_1051:
[----:B------:R-:W-:Y:S05]  /*55b30*/  BSYNC.RECONVERGENT B1 ;  /* 0x0000000000017941 */ /* 0x000fea0003800200 */
.L_x_1050:
        /* <DEDUP_REMOVED lines=14> */
.L_x_1049:
[----:B------:R-:W-:Y:S05]  /*55c20*/  BSYNC.RECONVERGENT B0 ;  /* 0x0000000000007941 */ /* 0x000fea0003800200 */
.L_x_1048:
        /* <DEDUP_REMOVED lines=17> */
.L_x_1057:
        /* <DEDUP_REMOVED lines=68> */
.L_x_1059:
[----:B------:R-:W-:Y:S05]  /*56180*/  BSYNC.RECONVERGENT B1 ;  /* 0x0000000000017941 */ /* 0x000fea0003800200 */
.L_x_1058:
        /* <DEDUP_REMOVED lines=18> */
.L_x_1056:
[----:B------:R-:W-:Y:S05]  /*562b0*/  BSYNC.RECONVERGENT B0 ;  /* 0x0000000000007941 */ /* 0x000fea0003800200 */
.L_x_1055:
        /* <DEDUP_REMOVED lines=31> */
.L_x_1062:
        /* <DEDUP_REMOVED lines=68> */
.L_x_1064:
[----:B------:R-:W-:Y:S05]  /*568f0*/  BSYNC.RECONVERGENT B1 ;  /* 0x0000000000017941 */ /* 0x000fea0003800200 */
.L_x_1063:
        /* <DEDUP_REMOVED lines=18> */
.L_x_1061:
[----:B------:R-:W-:Y:S05]  /*56a20*/  BSYNC.RECONVERGENT B0 ;  /* 0x0000000000007941 */ /* 0x000fea0003800200 */
.L_x_1060:
        /* <DEDUP_REMOVED lines=31> */
.L_x_1067:
        /* <DEDUP_REMOVED lines=68> */
.L_x_1069:
[----:B------:R-:W-:Y:S05]  /*57060*/  BSYNC.RECONVERGENT B1 ;  /* 0x0000000000017941 */ /* 0x000fea0003800200 */
.L_x_1068:
        /* <DEDUP_REMOVED lines=18> */
.L_x_1066:
[----:B------:R-:W-:Y:S05]  /*57190*/  BSYNC.RECONVERGENT B0 ;  /* 0x0000000000007941 */ /* 0x000fea0003800200 */
.L_x_1065:
        /* <DEDUP_REMOVED lines=33> */
.L_x_1072:
        /* <DEDUP_REMOVED lines=66> */
.L_x_1074:
[----:B------:R-:W-:Y:S05]  /*577d0*/  BSYNC.RECONVERGENT B1 ;  /* 0x0000000000017941 */ /* 0x000fea0003800200 */
.L_x_1073:
        /* <DEDUP_REMOVED lines=18> */
.L_x_1071:
[----:B------:R-:W-:Y:S05]  /*57900*/  BSYNC.RECONVERGENT B0 ;  /* 0x0000000000007941 */ /* 0x000fea0003800200 */
.L_x_1070:
        /* <DEDUP_REMOVED lines=37> */
.L_x_1079:
        /* <DEDUP_REMOVED lines=66> */
.L_x_1081:
[----:B------:R-:W-:Y:S05]  /*57f80*/  BSYNC.RECONVERGENT B2 ;  /* 0x0000000000027941 */ /* 0x000fea0003800200 */
.L_x_1080:
        /* <DEDUP_REMOVED lines=18> */
.L_x_1078:
[----:B------:R-:W-:Y:S05]  /*580b0*/  BSYNC.RECONVERGENT B1 ;  /* 0x0000000000017941 */ /* 0x000fea0003800200 */
.L_x_1077:
        /* <DEDUP_REMOVED lines=15> */
.L_x_1076:
[----:B------:R-:W-:Y:S05]  /*581b0*/  BSYNC.RECONVERGENT B0 ;  /* 0x0000000000007941 */ /* 0x000fea0003800200 */
.L_x_1075:
        /* <DEDUP_REMOVED lines=21> */
.L_x_1086:
        /* <DEDUP_REMOVED lines=66> */
.L_x_1088:
[----:B------:R-:W-:Y:S05]  /*58730*/  BSYNC.RECONVERGENT B2 ;  /* 0x0000000000027941 */ /* 0x000fea0003800200 */
.L_x_1087:
        /* <DEDUP_REMOVED lines=18> */
.L_x_1085:
[----:B------:R-:W-:Y:S05]  /*58860*/  BSYNC.RECONVERGENT B1 ;  /* 0x0000000000017941 */ /* 0x000fea0003800200 */
.L_x_1084:
        /* <DEDUP_REMOVED lines=14> */
.L_x_1083:
[----:B------:R-:W-:Y:S05]  /*58950*/  BSYNC.RECONVERGENT B0 ;  /* 0x0000000000007941 */ /* 0x000fea0003800200 */
.L_x_1082:
        /* <DEDUP_REMOVED lines=19> */
.L_x_1091:
        /* <DEDUP_REMOVED lines=66> */
.L_x_1093:
[----:B------:R-:W-:Y:S05]  /*58eb0*/  BSYNC.RECONVERGENT B1 ;  /* 0x0000000000017941 */ /* 0x000fea0003800200 */
.L_x_1092:
        /* <DEDUP_REMOVED lines=18> */
.L_x_1090:
[----:B------:R-:W-:Y:S05]  /*58fe0*/  BSYNC.RECONVERGENT B0 ;  /* 0x0000000000007941 */ /* 0x000fea0003800200 */
.L_x_1089:
        /* <DEDUP_REMOVED lines=33> */
.L_x_1096:
        /* <DEDUP_REMOVED lines=66> */
.L_x_1098:
[----:B------:R-:W-:Y:S05]  /*59620*/  BSYNC.RECONVERGENT B1 ;  /* 0x0000000000017941 */ /* 0x000fea0003800200 */
.L_x_1097:
        /* <DEDUP_REMOVED lines=18> */
.L_x_1095:
[----:B------:R-:W-:Y:S05]  /*59750*/  BSYNC.RECONVERGENT B0 ;  /* 0x0000000000007941 */ /* 0x000fea0003800200 */
.L_x_1094:
        /* <DEDUP_REMOVED lines=34> */
.L_x_1101:
        /* <DEDUP_REMOVED lines=66> */
.L_x_1103:
[----:B------:R-:W-:Y:S05]  /*59da0*/  BSYNC.RECONVERGENT B1 ;  /* 0x0000000000017941 */ /* 0x000fea0003800200 */
.L_x_1102:
        /* <DEDUP_REMOVED lines=18> */
.L_x_1100:
[----:B------:R-:W-:Y:S05]  /*59ed0*/  BSYNC.RECONVERGENT B0 ;  /* 0x0000000000007941 */ /* 0x000fea0003800200 */
.L_x_1099:
        /* <DEDUP_REMOVED lines=37> */
.L_x_1108:
        /* <DEDUP_REMOVED lines=66> */
.L_x_1110:
[----:B------:R-:W-:Y:S05]  /*5a550*/  BSYNC.RECONVERGENT B2 ;  /* 0x0000000000027941 */ /* 0x000fea0003800200 */
.L_x_1109:
        /* <DEDUP_REMOVED lines=18> */
.L_x_1107:
[----:B------:R-:W-:Y:S05]  /*5a680*/  BSYNC.RECONVERGENT B1 ;  /* 0x0000000000017941 */ /* 0x000fea0003800200 */
.L_x_1106:
        /* <DEDUP_REMOVED lines=14> */
.L_x_1105:
[----:B------:R-:W-:Y:S05]  /*5a770*/  BSYNC.RECONVERGENT B0 ;  /* 0x0000000000007941 */ /* 0x000fea0003800200 */
.L_x_1104:
        /* <DEDUP_REMOVED lines=22> */
.L_x_1115:
        /* <DEDUP_REMOVED lines=66> */
.L_x_1117:
[----:B------:R-:W-:Y:S05]  /*5ad00*/  BSYNC.RECONVERGENT B2 ;  /* 0x0000000000027941 */ /* 0x000fea0003800200 */
.L_x_1116:
        /* <DEDUP_REMOVED lines=18> */
.L_x_1114:
[----:B------:R-:W-:Y:S05]  /*5ae30*/  BSYNC.RECONVERGENT B1 ;  /* 0x0000000000017941 */ /* 0x000fea0003800200 */
.L_x_1113:
[----:B------:R0:W5:Y:S01]  /*5ae40*/  LDG.E R18, desc[UR6][R14.64+0x4] ;  /* 0x000004060e127981 */ /* 0x000162000c1e1900 */
[----:B------:R-:W-:Y:S01]  /*5ae50*/  FMUL R20, R16, R16 ;  /* 0x0000001010147220 */ /* 0x000fe20000400000 */
[C---:B------:R-:W-:Y:S01]  /*5ae60*/  LOP3.LUT R17, R22.reuse, 0x1, RZ, 0xc0, !PT ;  /* 0x0000000116117812 */ /* 0x040fe200078ec0ff */
[----:B------:R-:W-:Y:S02]  /*5ae70*/  VIADD R22, R22, 0x1 ;  /* 0x0000000116167836 */ /* 0x000fe40000000000 */
        /* <DEDUP_REMOVED lines=11> */
[----:B0-----:R-:W-:-:S07]  /*5af30*/  @P1 FADD R23, RZ, -R23 ;  /* 0x80000017ff171221 */ /* 0x001fce0000000000 */
.L_x_1112:
[----:B------:R-:W-:Y:S05]  /*5af40*/  BSYNC.RECONVERGENT B0 ;  /* 0x0000000000007941 */ /* 0x000fea0003800200 */
.L_x_1111:
[----:B-----5:R-:W-:Y:S01]  /*5af50*/  FSETP.GT.AND P0, PT, R19, R18, PT ;  /* 0x000000121300720b */ /* 0x020fe20003f04000 */
        /* <DEDUP_REMOVED lines=21> */
.L_x_1122:
        /* <DEDUP_REMOVED lines=66> */
.L_x_1124:
[----:B------:R-:W-:Y:S05]  /*5b4d0*/  BSYNC.RECONVERGENT B2 ;  /* 0x0000000000027941 */ /* 0x000fea0003800200 */
.L_x_1123:
        /* <DEDUP_REMOVED lines=18> */
.L_x_1121:
[----:B------:R-:W-:Y:S05]  /*5b600*/  BSYNC.RECONVERGENT B1 ;  /* 0x0000000000017941 */ /* 0x000fea0003800200 */
.L_x_1120:
        /* <DEDUP_REMOVED lines=15> */
.L_x_1119:
[----:B------:R-:W-:Y:S05]  /*5b700*/  BSYNC.RECONVERGENT B0 ;  /* 0x0000000000007941 */ /* 0x000fea0003800200 */
.L_x_1118:
        /* <DEDUP_REMOVED lines=19> */
.L_x_1127:
        /* <DEDUP_REMOVED lines=66> */
.L_x_1129:
[----:B------:R-:W-:Y:S05]  /*5bc60*/  BSYNC.RECONVERGENT B1 ;  /* 0x0000000000017941 */ /* 0x000fea0003800200 */
.L_x_1128:
        /* <DEDUP_REMOVED lines=18> */
.L_x_1126:
[----:B------:R-:W-:Y:S05]  /*5bd90*/  BSYNC.RECONVERGENT B0 ;  /* 0x0000000000007941 */ /* 0x000fea0003800200 */
.L_x_1125:
        /* <DEDUP_REMOVED lines=37> */
.L_x_1134:
        /* <DEDUP_REMOVED lines=65> */
.L_x_1136:
[----:B------:R-:W-:Y:S05]  /*5c400*/  BSYNC.RECONVERGENT B2 ;  /* 0x0000000000027941 */ /* 0x000fea0003800200 */
.L_x_1135:
        /* <DEDUP_REMOVED lines=18> */
.L_x_1133:
[----:B------:R-:W-:Y:S05]  /*5c530*/  BSYNC.RECONVERGENT B1 ;  /* 0x0000000000017941 */ /* 0x000fea0003800200 */
.L_x_1132:
        /* <DEDUP_REMOVED lines=15> */
.L_x_1131:
[----:B------:R-:W-:Y:S05]  /*5c630*/  BSYNC.RECONVERGENT B0 ;  /* 0x0000000000007941 */ /* 0x000fea0003800200 */
.L_x_1130:
        /* <DEDUP_REMOVED lines=22> */
.L_x_1141:
[----:B0-----:R-:W-:Y:S02]  /*5c7a0*/  IMAD.U32 R16, RZ, RZ, UR8 ;  /* 0x00000008ff107e24 */ /* 0x001fe4000f8e00ff */
[----:B------:R-:W-:-:S05]  /*5c7b0*/  IMAD.U32 R17, RZ, RZ, UR9 ;  /* 0x00000009ff117e24 */ /* 0x000fca000f8e00ff */
[----:B------:R-:W2:Y:S01]  /*5c7c0*/  LDG.E.CONSTANT R16, desc[UR6][R16.64] ;  /* 0x0000000610107981 */ /* 0x000ea2000c1e9900 */
[C---:B------:R-:W-:Y:S01]  /*5c7d0*/  ISETP.EQ.AND P4, PT, R24.reuse, RZ, PT ;  /* 0x000000ff1800720c */ /* 0x040fe20003f82270 */
[----:B------:R-:W-:Y:S01]  /*5c7e0*/  UMOV UR5, URZ ;  /* 0x000000ff00057c82 */ /* 0x000fe20008000000 */
        /* <DEDUP_REMOVED lines=61> */
.L_x_1143:
[----:B------:R-:W-:Y:S05]  /*5cbc0*/  BSYNC.RECONVERGENT B2 ;  /* 0x0000000000027941 */ /* 0x000fea0003800200 */
.L_x_1142:
        /* <DEDUP_REMOVED lines=18> */
.L_x_1140:
[----:B------:R-:W-:Y:S05]  /*5ccf0*/  BSYNC.RECONVERGENT B1 ;  /* 0x0000000000017941 */ /* 0x000fea0003800200 */
.L_x_1139:
        /* <DEDUP_REMOVED lines=15> */
.L_x_1138:
[----:B------:R-:W-:Y:S05]  /*5cdf0*/  BSYNC.RECONVERGENT B0 ;  /* 0x0000000000007941 */ /* 0x000fea0003800200 */
.L_x_1137:
        /* <DEDUP_REMOVED lines=18> */
.L_x_1146:
        /* <DEDUP_REMOVED lines=66> */
.L_x_1148:
[----:B------:R-:W-:Y:S05]  /*5d340*/  BSYNC.RECONVERGENT B1 ;  /* 0x0000000000017941 */ /* 0x000fea0003800200 */
.L_x_1147:
        /* <DEDUP_REMOVED lines=18> */
.L_x_1145:
[----:B------:R-:W-:Y:S05]  /*5d470*/  BSYNC.RECONVERGENT B0 ;  /* 0x0000000000007941 */ /* 0x000fea0003800200 */
.L_x_1144:
        /* <DEDUP_REMOVED lines=35> */
.L_x_1153:
        /* <DEDUP_REMOVED lines=66> */
.L_x_1155:
[----:B------:R-:W-:Y:S05]  /*5dad0*/  BSYNC.RECONVERGENT B2 ;  /* 0x0000000000027941 */ /* 0x000fea0003800200 */
.L_x_1154:
        /* <DEDUP_REMOVED lines=18> */
.L_x_1152:
[----:B------:R-:W-:Y:S05]  /*5dc00*/  BSYNC.RECONVERGENT B1 ;  /* 0x0000000000017941 */ /* 0x000fea0003800200 */
.L_x_1151:
        /* <DEDUP_REMOVED lines=14> */
.L_x_1150:
[----:B------:R-:W-:Y:S05]  /*5dcf0*/  BSYNC.RECONVERGENT B0 ;  /* 0x0000000000007941 */ /* 0x000fea0003800200 */
.L_x_1149:
[----:B------:R-:W-:Y:S01]  /*5dd00*/  FSETP.GT.AND P0, PT, R21, R19, PT ;  /* 0x000000131500720b */ /* 0x000fe20003f04000 */
[----:B------:R-:W-:Y:S03]  /*5dd10*/  BSSY.RECONVERGENT B0, `(.L_x_1156) ;  /* 0x0000079000007945 */ /* 0x000fe60003800200 */
        /* <DEDUP_REMOVED lines=20> */
.L_x_1160:
        /* <DEDUP_REMOVED lines=66> */
.L_x_1162:
[----:B------:R-:W-:Y:S05]  /*5e280*/  BSYNC.RECONVERGENT B2 ;  /* 0x0000000000027941 */ /* 0x000fea0003800200 */
.L_x_1161:
        /* <DEDUP_REMOVED lines=18> */
.L_x_1159:
[----:B------:R-:W-:Y:S05]  /*5e3b0*/  BSYNC.RECONVERGENT B1 ;  /* 0x0000000000017941 */ /* 0x000fea0003800200 */
.L_x_1158:
        /* <DEDUP_REMOVED lines=14> */
.L_x_1157:
[----:B------:R-:W-:Y:S05]  /*5e4a0*/  BSYNC.RECONVERGENT B0 ;  /* 0x0000000000007941 */ /* 0x000fea0003800200 */
.L_x_1156:
        /* <DEDUP_REMOVED lines=18> */
.L_x_1165:
        /* <DEDUP_REMOVED lines=66> */
.L_x_1167:
[----:B------:R-:W-:Y:S05]  /*5e9f0*/  BSYNC.RECONVERGENT B1 ;  /* 0x0000000000017941 */ /* 0x000fea0003800200 */
.L_x_1166:
        /* <DEDUP_REMOVED lines=18> */
.L_x_1164:
[----:B------:R-:W-:Y:S05]  /*5eb20*/  BSYNC.RECONVERGENT B0 ;  /* 0x0000000000007941 */ /* 0x000fea0003800200 */
.L_x_1163:
        /* <DEDUP_REMOVED lines=33> */
.L_x_1170:
        /* <DEDUP_REMOVED lines=66> */
.L_x_1172:
[----:B------:R-:W-:Y:S05]  /*5f160*/  BSYNC.RECONVERGENT B1 ;  /* 0x0000000000017941 */ /* 0x000fea0003800200 */
.L_x_1171:
        /* <DEDUP_REMOVED lines=18> */
.L_x_1169:
[----:B------:R-:W-:Y:S05]  /*5f290*/  BSYNC.RECONVERGENT B0 ;  /* 0x0000000000007941 */ /* 0x000fea0003800200 */
.L_x_1168:
        /* <DEDUP_REMOVED lines=33> */
.L_x_1175:
        /* <DEDUP_REMOVED lines=66> */
.L_x_1177:
[----:B------:R-:W-:Y:S05]  /*5f8d0*/  BSYNC.RECONVERGENT B1 ;  /* 0x0000000000017941 */ /* 0x000fea0003800200 */
.L_x_1176:
        /* <DEDUP_REMOVED lines=18> */
.L_x_1174:
[----:B------:R-:W-:Y:S05]  /*5fa00*/  BSYNC.RECONVERGENT B0 ;  /* 0x0000000000007941 */ /* 0x000fea0003800200 */
.L_x_1173:
        /* <DEDUP_REMOVED lines=33> */
.L_x_1180:
        /* <DEDUP_REMOVED lines=66> */
.L_x_1182:
[----:B------:R-:W-:Y:S05]  /*60040*/  BSYNC.RECONVERGENT B1 ;  /* 0x0000000000017941 */ /* 0x000fea0003800200 */
.L_x_1181:
        /* <DEDUP_REMOVED lines=18> */
.L_x_1179:
[----:B------:R-:W-:Y:S05]  /*60170*/  BSYNC.RECONVERGENT B0 ;  /* 0x0000000000007941 */ /* 0x000fea0003800200 */
.L_x_1178:
        /* <DEDUP_REMOVED lines=36> */
.L_x_1187:
        /* <DEDUP_REMOVED lines=66> */
.L_x_1189:
[----:B------:R-:W-:Y:S05]  /*607e0*/  BSYNC.RECONVERGENT B2 ;  /* 0x0000000000027941 */ /* 0x000fea0003800200 */
.L_x_1188:
        /* <DEDUP_REMOVED lines=18> */
.L_x_1186:
[----:B------:R-:W-:Y:S05]  /*60910*/  BSYNC.RECONVERGENT B1 ;  /* 0x0000000000017941 */ /* 0x000fea0003800200 */
.L_x_1185:
        /* <DEDUP_REMOVED lines=15> */
.L_x_1184:
[----:B------:R-:W-:Y:S05]  /*60a10*/  BSYNC.RECONVERGENT B0 ;  /* 0x0000000000007941 */ /* 0x000fea0003800200 */
.L_x_1183:
        /* <DEDUP_REMOVED lines=18> */
.L_x_1192:
        /* <DEDUP_REMOVED lines=66> */
.L_x_1194:
[----:B------:R-:W-:Y:S05]  /*60f60*/  BSYNC.RECONVERGENT B1 ;  /* 0x0000000000017941 */ /* 0x000fea0003800200 */
.L_x_1193:
        /* <DEDUP_REMOVED lines=18> */
.L_x_1191:
[----:B------:R-:W-:Y:S05]  /*61090*/  BSYNC.RECONVERGENT B0 ;  /* 0x0000000000007941 */ /* 0x000fea0003800200 */
.L_x_1190:
        /* <DEDUP_REMOVED lines=32> */
.L_x_1197:
        /* <DEDUP_REMOVED lines=66> */
.L_x_1199:
[----:B------:R-:W-:Y:S05]  /*616c0*/  BSYNC.RECONVERGENT B1 ;  /* 0x0000000000017941 */ /* 0x000fea0003800200 */
.L_x_1198:
        /* <DEDUP_REMOVED lines=18> */
.L_x_1196:
[----:B------:R-:W-:Y:S05]  /*617f0*/  BSYNC.RECONVERGENT B0 ;  /* 0x0000000000007941 */ /* 0x000fea0003800200 */
.L_x_1195:
        /* <DEDUP_REMOVED lines=35> */
.L_x_1204:
        /* <DEDUP_REMOVED lines=58> */
[----:B------:R-:W-:Y:S01]  /*61dd0*/  SHF.L.W.U32.HI R20, R17, R23, R20 ;  /* 0x0000001711147219 */ /* 0x000fe20000010e14 */
[----:B------:R-:W-:Y:S02]  /*61de0*/  @P3 IMAD.MOV.U32 R16, RZ, RZ, R6 ;  /* 0x000000ffff103224 */ /* 0x000fe400078e0006 */
[----:B------:R-:W-:Y:S02]  /*61df0*/  @P4 IMAD.MOV.U32 R16, RZ, RZ, R7 ;  /* 0x000000ffff104224 */ /* 0x000fe400078e0007 */
[----:B------:R-:W-:-:S06]  /*61e00*/  @P5 IMAD.MOV.U32 R16, RZ, RZ, R8 ;  /* 0x000000ffff105224 */ /* 0x000fcc00078e0008 */
[----:B------:R-:W-:-:S05]  /*61e10*/  @P0 IMAD.MOV.U32 R16, RZ, RZ, R25 ;  /* 0x000000ffff100224 */ /* 0x000fca00078e0019 */
[----:B------:R-:W-:-:S07]  /*61e20*/  SHF.L.W.U32.HI R17, R16, R23, R17 ;  /* 0x0000001710117219 */ /* 0x000fce0000010e11 */
.L_x_1206:
[----:B------:R-:W-:Y:S05]  /*61e30*/  BSYNC.RECONVERGENT B2 ;  /* 0x0000000000027941 */ /* 0x000fea0003800200 */
.L_x_1205:
        /* <DEDUP_REMOVED lines=15> */
.L_x_1203:
[----:B------:R-:W-:Y:S05]  /*61f30*/  BSYNC.RECONVERGENT B1 ;  /* 0x0000000000017941 */ /* 0x000fea0003800200 */
.L_x_1202:
        /* <DEDUP_REMOVED lines=14> */
.L_x_1201:
[----:B------:R-:W-:Y:S05]  /*62020*/  BSYNC.RECONVERGENT B0 ;  /* 0x0000000000007941 */ /* 0x000fea0003800200 */
.L_x_1200:
        /* <DEDUP_REMOVED lines=18> */
.L_x_1209:
        /* <DEDUP_REMOVED lines=66> */
.L_x_1211:
[----:B------:R-:W-:Y:S05]  /*62570*/  BSYNC.RECONVERGENT B1 ;  /* 0x0000000000017941 */ /* 0x000fea0003800200 */
.L_x_1210:
        /* <DEDUP_REMOVED lines=18> */
.L_x_1208:
[----:B------:R-:W-:Y:S05]  /*626a0*/  BSYNC.RECONVERGENT B0 ;  /* 0x0000000000007941 */ /* 0x000fea0003800200 */
.L_x_1207:
        /* <DEDUP_REMOVED lines=32> */
.L_x_1214:
        /* <DEDUP_REMOVED lines=66> */
.L_x_1216:
[----:B------:R-:W-:Y:S05]  /*62cd0*/  BSYNC.RECONVERGENT B1 ;  /* 0x0000000000017941 */ /* 0x000fea0003800200 */
.L_x_1215:
        /* <DEDUP_REMOVED lines=18> */
.L_x_1213:
[----:B------:R-:W-:Y:S05]  /*62e00*/  BSYNC.RECONVERGENT B0 ;  /* 0x0000000000007941 */ /* 0x000fea0003800200 */
.L_x_1212:
[----:B------:R-:W-:Y:S01]  /*62e10*/  FMUL R17, R16, R16 ;  /* 0x0000001010117220 */ /* 0x000fe20000400000 */
[----:B------:R-:W-:Y:S01]  /*62e20*/  LOP3.LUT R20, R25, 0x1, RZ, 0xc0, !PT ;  /* 0x0000000119147812 */ /* 0x000fe200078ec0ff */
[----:B------:R-:W-:Y:S01]  /*62e30*/  BSSY.RECONVERGENT B0, `(.L_x_1217) ;  /* 0x0000086000007945 */ /* 0x000fe20003800200 */
[----:B------:R-:W-:Y:S01]  /*62e40*/  FSETP.GT.AND P2, PT, R21, R19, PT ;  /* 0x000000131500720b */ /* 0x000fe20003f44000 */
        /* <DEDUP_REMOVED lines=31> */
.L_x_1221:
[----:B0-----:R-:W-:Y:S01]  /*63040*/  MOV R16, UR8 ;  /* 0x0000000800107c02 */ /* 0x001fe20008000f00 */
        /* <DEDUP_REMOVED lines=65> */
.L_x_1223:
[----:B------:R-:W-:Y:S05]  /*63460*/  BSYNC.RECONVERGENT B2 ;  /* 0x0000000000027941 */ /* 0x000fea0003800200 */
.L_x_1222:
        /* <DEDUP_REMOVED lines=18> */
.L_x_1220:
[----:B------:R-:W-:Y:S05]  /*63590*/  BSYNC.RECONVERGENT B1 ;  /* 0x0000000000017941 */ /* 0x000fea0003800200 */
.L_x_1219:
        /* <DEDUP_REMOVED lines=15> */
.L_x_1218:
[----:B------:R-:W-:Y:S05]  /*63690*/  BSYNC.RECONVERGENT B0 ;  /* 0x0000000000007941 */ /* 0x000fea0003800200 */
.L_x_1217:
        /* <DEDUP_REMOVED lines=22> */
.L_x_1228:
        /* <DEDUP_REMOVED lines=65> */
.L_x_1230:
[----:B------:R-:W-:Y:S05]  /*63c10*/  BSYNC.RECONVERGENT B2 ;  /* 0x0000000000027941 */ /* 0x000fea0003800200 */
.L_x_1229:
        /* <DEDUP_REMOVED lines=18> */
.L_x_1227:
[----:B------:R-:W-:Y:S05]  /*63d40*/  BSYNC.RECONVERGENT B1 ;  /* 0x0000000000017941 */ /* 0x000fea0003800200 */
.L_x_1226:
        /* <DEDUP_REMOVED lines=14> */
.L_x_1225:
[----:B------:R-:W-:Y:S05]  /*63e30*/  BSYNC.RECONVERGENT B0 ;  /* 0x0000000000007941 */ /* 0x000fea0003800200 */
.L_x_1224:
        /* <DEDUP_REMOVED lines=19> */
.L_x_1233:
        /* <DEDUP_REMOVED lines=65> */
.L_x_1235:
[----:B------:R-:W-:Y:S05]  /*64380*/  BSYNC.RECONVERGENT B1 ;  /* 0x0000000000017941 */ /* 0x000fea0003800200 */
.L_x_1234:
        /* <DEDUP_REMOVED lines=18> */
.L_x_1232:
[----:B------:R-:W-:Y:S05]  /*644b0*/  BSYNC.RECONVERGENT B0 ;  /* 0x0000000000007941 */ /* 0x000fea0003800200 */
.L_x_1231:
        /* <DEDUP_REMOVED lines=33> */
.L_x_1238:
[----:B0-----:R-:W-:Y:S01]  /*646d0*/  MOV R16, UR8 ;  /* 0x0000000800107c02 */ /* 0x001fe20008000f00 */
        /* <DEDUP_REMOVED lines=64> */
.L_x_1240:
[----:B------:R-:W-:Y:S05]  /*64ae0*/  BSYNC.RECONVERGENT B1 ;  /* 0x0000000000017941 */ /* 0x000fea0003800200 */
.L_x_1239:
        /* <DEDUP_REMOVED lines=18> */
.L_x_1237:
[----:B------:R-:W-:Y:S05]  /*64c10*/  BSYNC.RECONVERGENT B0 ;  /* 0x0000000000007941 */ /* 0x000fea0003800200 */
.L_x_1236:
        /* <DEDUP_REMOVED lines=37> */
.L_x_1245:
        /* <DEDUP_REMOVED lines=17> */
[--C-:B------:R-:W-:Y:S01]  /*64f80*/  @P0 IMAD.MOV.U32 R3, RZ, RZ, R20.reuse ;  /* 0x000000ffff030224 */ /* 0x100fe200078e0014 */
[----:B------:R-:W-:Y:S01]  /*64f90*/  @P2 MOV R5, R20 ;  /* 0x0000001400052202 */ /* 0x000fe20000000f00 */
        /* <DEDUP_REMOVED lines=21> */
[--C-:B------:R-:W-:Y:S01]  /*650f0*/  @P4 IMAD.MOV.U32 R20, RZ, RZ, R4.reuse ;  /* 0x000000ffff144224 */ /* 0x100fe200078e0004 */
[----:B------:R-:W-:Y:S01]  /*65100*/  ISETP.EQ.AND P4, PT, R22, 0x4, PT ;  /* 0x000000041600780c */ /* 0x000fe20003f82270 */
        /* <DEDUP_REMOVED lines=12> */
[C---:B------:R-:W-:Y:S02]  /*651d0*/  LOP3.LUT R22, R16.reuse, 0xe0, RZ, 0xc0, !PT ;  /* 0x000000e010167812 */ /* 0x040fe400078ec0ff */
[----:B------:R-:W-:-:S03]  /*651e0*/  LOP3.LUT R16, R16, 0x1f, RZ, 0xc0, !PT ;  /* 0x0000001f10107812 */ /* 0x000fc600078ec0ff */
[----:B------:R-:W-:Y:S01]  /*651f0*/  VIADD R23, R22, 0xffffff80 ;  /* 0xffffff8016177836 */ /* 0x000fe20000000000 */
[----:B------:R-:W-:Y:S01]  /*65200*/  SHF.L.W.U32.HI R20, R17, R16, R20 ;  /* 0x0000001011147219 */ /* 0x000fe20000010e14 */
[----:B------:R-:W-:Y:S02]  /*65210*/  @P2 IMAD.MOV.U32 R22, RZ, RZ, R3 ;  /* 0x000000ffff162224 */ /* 0x000fe400078e0003 */
[----:B------:R-:W-:Y:S01]  /*65220*/  @P1 IMAD.MOV.U32 R22, RZ, RZ, R4 ;  /* 0x000000ffff161224 */ /* 0x000fe200078e0004 */
[----:B------:R-:W-:Y:S01]  /*65230*/  SHF.R.U32.HI R23, RZ, 0x5, R23 ;  /* 0x00000005ff177819 */ /* 0x000fe20000011617 */
[----:B------:R-:W-:Y:S02]  /*65240*/  @P0 IMAD.MOV.U32 R22, RZ, RZ, R5 ;  /* 0x000000ffff160224 */ /* 0x000fe400078e0005 */
[----:B------:R-:W-:Y:S02]  /*65250*/  @P3 IMAD.MOV.U32 R22, RZ, RZ, R6 ;  /* 0x000000ffff163224 */ /* 0x000fe400078e0006 */
[----:B------:R-:W-:-:S02]  /*65260*/  IMAD.U32 R23, R23, -0x4, RZ ;  /* 0xfffffffc17177824 */ /* 0x000fc400078e00ff */
[----:B------:R-:W-:Y:S01]  /*65270*/  @P5 IMAD.MOV.U32 R22, RZ, RZ, R7 ;  /* 0x000000ffff165224 */ /* 0x000fe200078e0007 */
[----:B------:R-:W-:Y:S02]  /*65280*/  @P4 MOV R22, R8 ;  /* 0x0000000800164202 */ /* 0x000fe40000000f00 */
[----:B------:R-:W-:-:S13]  /*65290*/  ISETP.EQ.AND P0, PT, R23, 0x8, PT ;  /* 0x000000081700780c */ /* 0x000fda0003f02270 */
[----:B------:R-:W-:-:S05]  /*652a0*/  @P0 IMAD.MOV.U32 R22, RZ, RZ, R25 ;  /* 0x000000ffff160224 */ /* 0x000fca00078e0019 */
[----:B------:R-:W-:-:S07]  /*652b0*/  SHF.L.W.U32.HI R17, R22, R16, R17 ;  /* 0x0000001016117219 */ /* 0x000fce0000010e11 */
.L_x_1247:
[----:B------:R-:W-:Y:S05]  /*652c0*/  BSYNC.RECONVERGENT B2 ;  /* 0x0000000000027941 */ /* 0x000fea0003800200 */
.L_x_1246:
        /* <DEDUP_REMOVED lines=18> */
.L_x_1244:
[----:B------:R-:W-:Y:S05]  /*653f0*/  BSYNC.RECONVERGENT B1 ;  /* 0x0000000000017941 */ /* 0x000fea0003800200 */
.L_x_1243:
        /* <DEDUP_REMOVED lines=15> */
.L_x_1242:
[----:B------:R-:W-:Y:S05]  /*654f0*/  BSYNC.RECONVERGENT B0 ;  /* 0x0000000000007941 */ /* 0x000fea0003800200 */
.L_x_1241:
        /* <DEDUP_REMOVED lines=23> */
.L_x_1252:
        /* <DEDUP_REMOVED lines=55> */
[----:B------:R-:W-:Y:S01]  /*659e0*/  LOP3.LUT R20, R20, 0x1f, RZ, 0xc0, !PT ;  /* 0x0000001f14147812 */ /* 0x000fe200078ec0ff */
[----:B------:R-:W-:Y:S02]  /*659f0*/  @P1 IMAD.MOV.U32 R17, RZ, RZ, R4 ;  /* 0x000000ffff111224 */ /* 0x000fe400078e0004 */
[----:B------:R-:W-:Y:S01]  /*65a00*/  @P0 IMAD.MOV.U32 R17, RZ, RZ, R5 ;  /* 0x000000ffff110224 */ /* 0x000fe200078e0005 */
[----:B------:R-:W-:Y:S01]  /*65a10*/  ISETP.EQ.AND P0, PT, R22, 0x8, PT ;  /* 0x000000081600780c */ /* 0x000fe20003f02270 */
[----:B------:R-:W-:Y:S01]  /*65a20*/  @P3 IMAD.MOV.U32 R17, RZ, RZ, R6 ;  /* 0x000000ffff113224 */ /* 0x000fe200078e0006 */
[----:B------:R-:W-:Y:S01]  /*65a30*/  SHF.L.W.U32.HI R19, R16, R20, R19 ;  /* 0x0000001410137219 */ /* 0x000fe20000010e13 */
[----:B------:R-:W-:Y:S02]  /*65a40*/  @P4 IMAD.MOV.U32 R17, RZ, RZ, R7 ;  /* 0x000000ffff114224 */ /* 0x000fe400078e0007 */
[----:B------:R-:W-:-:S08]  /*65a50*/  @P5 IMAD.MOV.U32 R17, RZ, RZ, R8 ;  /* 0x000000ffff115224 */ /* 0x000fd000078e0008 */
[----:B------:R-:W-:-:S05]  /*65a60*/  @P0 IMAD.MOV.U32 R17, RZ, RZ, R25 ;  /* 0x000000ffff110224 */ /* 0x000fca00078e0019 */
[----:B------:R-:W-:-:S07]  /*65a70*/  SHF.L.W.U32.HI R16, R17, R20, R16 ;  /* 0x0000001411107219 */ /* 0x000fce0000010e10 */
.L_x_1254:
[----:B------:R-:W-:Y:S05]  /*65a80*/  BSYNC.RECONVERGENT B2 ;  /* 0x0000000000027941 */ /* 0x000fea0003800200 */
.L_x_1253:
        /* <DEDUP_REMOVED lines=18> */
.L_x_1251:
[----:B------:R-:W-:Y:S05]  /*65bb0*/  BSYNC.RECONVERGENT B1 ;  /* 0x0000000000017941 */ /* 0x000fea0003800200 */
.L_x_1250:
        /* <DEDUP_REMOVED lines=15> */
.L_x_1249:
[----:B------:R-:W-:Y:S05]  /*65cb0*/  BSYNC.RECONVERGENT B0 ;  /* 0x0000000000007941 */ /* 0x000fea0003800200 */
.L_x_1248:
        /* <DEDUP_REMOVED lines=20> */
.L_x_1257:
        /* <DEDUP_REMOVED lines=65> */
.L_x_1259:
[----:B------:R-:W-:Y:S05]  /*66210*/  BSYNC.RECONVERGENT B1 ;  /* 0x0000000000017941 */ /* 0x000fea0003800200 */
.L_x_1258:
        /* <DEDUP_REMOVED lines=18> */
.L_x_1256:
[----:B------:R-:W-:Y:S05]  /*66340*/  BSYNC.RECONVERGENT B0 ;  /* 0x0000000000007941 */ /* 0x000fea0003800200 */
.L_x_1255:
        /* <DEDUP_REMOVED lines=39> */
.L_x_1264:
        /* <DEDUP_REMOVED lines=65> */
.L_x_1266:
[----:B------:R-:W-:Y:S05]  /*669d0*/  BSYNC.RECONVERGENT B2 ;  /* 0x0000000000027941 */ /* 0x000fea0003800200 */
.L_x_1265:
        /* <DEDUP_REMOVED lines=18> */
.L_x_1263:
[----:B------:R-:W-:Y:S05]  /*66b00*/  BSYNC.RECONVERGENT B1 ;  /* 0x0000000000017941 */ /* 0x000fea0003800200 */
.L_x_1262:
        /* <DEDUP_REMOVED lines=15> */
.L_x_1261:
[----:B------:R-:W-:Y:S05]  /*66c00*/  BSYNC.RECONVERGENT B0 ;  /* 0x0000000000007941 */ /* 0x000fea0003800200 */
.L_x_1260:
        /* <DEDUP_REMOVED lines=20> */
.L_x_1269:
        /* <DEDUP_REMOVED lines=65> */
.L_x_1271:
[----:B------:R-:W-:Y:S05]  /*67160*/  BSYNC.RECONVERGENT B1 ;  /* 0x0000000000017941 */ /* 0x000fea0003800200 */
.L_x_1270:
        /* <DEDUP_REMOVED lines=18> */
.L_x_1268:
[----:B------:R-:W-:Y:S05]  /*67290*/  BSYNC.RECONVERGENT B0 ;  /* 0x0000000000007941 */ /* 0x000fea0003800200 */
.L_x_1267:
        /* <DEDUP_REMOVED lines=34> */
.L_x_1274:
        /* <DEDUP_REMOVED lines=39> */
[----:B------:R-:W-:Y:S01]  /*67730*/  @P4 IMAD.MOV.U32 R15, RZ, RZ, R3 ;  /* 0x000000ffff0f4224 */ /* 0x000fe200078e0003 */
[----:B------:R-:W-:Y:S01]  /*67740*/  @P4 MOV R20, R4 ;  /* 0x0000000400144202 */ /* 0x000fe20000000f00 */
[----:B------:R-:W-:Y:S01]  /*67750*/  @P2 IMAD.MOV.U32 R15, RZ, RZ, R4 ;  /* 0x000000ffff0f2224 */ /* 0x000fe200078e0004 */
[----:B------:R-:W-:Y:S01]  /*67760*/  ISETP.EQ.AND P4, PT, R17, 0x4, PT ;  /* 0x000000041100780c */ /* 0x000fe20003f82270 */
        /* <DEDUP_REMOVED lines=13> */
[----:B------:R-:W-:Y:S01]  /*67840*/  @P1 IMAD.MOV.U32 R16, RZ, RZ, R4 ;  /* 0x000000ffff101224 */ /* 0x000fe200078e0004 */
[----:B------:R-:W-:Y:S01]  /*67850*/  @P0 MOV R16, R5 ;  /* 0x0000000500100202 */ /* 0x000fe20000000f00 */
[----:B------:R-:W-:Y:S01]  /*67860*/  @P3 IMAD.MOV.U32 R16, RZ, RZ, R6 ;  /* 0x000000ffff103224 */ /* 0x000fe200078e0006 */
[----:B------:R-:W-:Y:S01]  /*67870*/  ISETP.EQ.AND P0, PT, R17, 0x8, PT ;  /* 0x000000081100780c */ /* 0x000fe20003f02270 */
[----:B------:R-:W-:Y:S01]  /*67880*/  @P5 IMAD.MOV.U32 R16, RZ, RZ, R7 ;  /* 0x000000ffff105224 */ /* 0x000fe200078e0007 */
[----:B------:R-:W-:Y:S01]  /*67890*/  SHF.L.W.U32.HI R20, R15, R14, R20 ;  /* 0x0000000e0f147219 */ /* 0x000fe20000010e14 */
[----:B------:R-:W-:-:S10]  /*678a0*/  @P4 IMAD.MOV.U32 R16, RZ, RZ, R8 ;  /* 0x000000ffff104224 */ /* 0x000fd400078e0008 */
[----:B------:R-:W-:-:S05]  /*678b0*/  @P0 IMAD.MOV.U32 R16, RZ, RZ, R23 ;  /* 0x000000ffff100224 */ /* 0x000fca00078e0017 */
[----:B------:R-:W-:-:S07]  /*678c0*/  SHF.L.W.U32.HI R15, R16, R14, R15 ;  /* 0x0000000e100f7219 */ /* 0x000fce0000010e0f */
.L_x_1276:
[----:B------:R-:W-:Y:S05]  /*678d0*/  BSYNC.RECONVERGENT B1 ;  /* 0x0000000000017941 */ /* 0x000fea0003800200 */
.L_x_1275:
        /* <DEDUP_REMOVED lines=18> */
.L_x_1273:
[----:B------:R-:W-:Y:S05]  /*67a00*/  BSYNC.RECONVERGENT B0 ;  /* 0x0000000000007941 */ /* 0x000fea0003800200 */
.L_x_1272:
        /* <DEDUP_REMOVED lines=37> */
.L_x_1281:
        /* <DEDUP_REMOVED lines=61> */
[----:B------:R-:W-:Y:S01]  /*68030*/  @P5 IMAD.MOV.U32 R16, RZ, RZ, R7 ;  /* 0x000000ffff105224 */ /* 0x000fe200078e0007 */
[----:B------:R-:W-:-:S09]  /*68040*/  @P4 MOV R16, R8 ;  /* 0x0000000800104202 */ /* 0x000fd20000000f00 */
[----:B------:R-:W-:-:S05]  /*68050*/  @P0 IMAD.MOV.U32 R16, RZ, RZ, R23 ;  /* 0x000000ffff100224 */ /* 0x000fca00078e0017 */
[----:B------:R-:W-:-:S07]  /*68060*/  SHF.L.W.U32.HI R15, R16, R14, R15 ;  /* 0x0000000e100f7219 */ /* 0x000fce0000010e0f */
.L_x_1283:
[----:B------:R-:W-:Y:S05]  /*68070*/  BSYNC.RECONVERGENT B2 ;  /* 0x0000000000027941 */ /* 0x000fea0003800200 */
.L_x_1282:
        /* <DEDUP_REMOVED lines=18> */
.L_x_1280:
[----:B------:R-:W-:Y:S05]  /*681a0*/  BSYNC.RECONVERGENT B1 ;  /* 0x0000000000017941 */ /* 0x000fea0003800200 */
.L_x_1279:
        /* <DEDUP_REMOVED lines=15> */
.L_x_1278:
[----:B------:R-:W-:Y:S05]  /*682a0*/  BSYNC.RECONVERGENT B0 ;  /* 0x0000000000007941 */ /* 0x000fea0003800200 */
.L_x_1277:
        /* <DEDUP_REMOVED lines=20> */
.L_x_1286:
        /* <DEDUP_REMOVED lines=65> */
.L_x_1288:
[----:B------:R-:W-:Y:S05]  /*68800*/  BSYNC.RECONVERGENT B1 ;  /* 0x0000000000017941 */ /* 0x000fea0003800200 */
.L_x_1287:
        /* <DEDUP_REMOVED lines=18> */
.L_x_1285:
[----:B------:R-:W-:Y:S05]  /*68930*/  BSYNC.RECONVERGENT B0 ;  /* 0x0000000000007941 */ /* 0x000fea0003800200 */
.L_x_1284:
        /* <DEDUP_REMOVED lines=36> */
.L_x_1293:
        /* <DEDUP_REMOVED lines=65> */
.L_x_1295:
[----:B------:R-:W-:Y:S05]  /*68f90*/  BSYNC.RECONVERGENT B2 ;  /* 0x0000000000027941 */ /* 0x000fea0003800200 */
.L_x_1294:
        /* <DEDUP_REMOVED lines=18> */
.L_x_1292:
[----:B------:R-:W-:Y:S05]  /*690c0*/  BSYNC.RECONVERGENT B1 ;  /* 0x0000000000017941 */ /* 0x000fea0003800200 */
.L_x_1291:
        /* <DEDUP_REMOVED lines=15> */
.L_x_1290:
[----:B------:R-:W-:Y:S05]  /*691c0*/  BSYNC.RECONVERGENT B0 ;  /* 0x0000000000007941 */ /* 0x000fea0003800200 */
.L_x_1289:
        /* <DEDUP_REMOVED lines=19> */
.L_x_1298:
        /* <DEDUP_REMOVED lines=65> */
.L_x_1300:
[----:B------:R-:W-:Y:S05]  /*69710*/  BSYNC.RECONVERGENT B1 ;  /* 0x0000000000017941 */ /* 0x000fea0003800200 */
.L_x_1299:
        /* <DEDUP_REMOVED lines=18> */
.L_x_1297:
[----:B------:R-:W-:Y:S05]  /*69840*/  BSYNC.RECONVERGENT B0 ;  /* 0x0000000000007941 */ /* 0x000fea0003800200 */
.L_x_1296:
        /* <DEDUP_REMOVED lines=34> */
.L_x_1303:
        /* <DEDUP_REMOVED lines=43> */
[--C-:B------:R-:W-:Y:S01]  /*69d20*/  @P2 IMAD.MOV.U32 R20, RZ, RZ, R5.reuse ;  /* 0x000000ffff142224 */ /* 0x100fe200078e0005 */
[----:B------:R-:W-:Y:S01]  /*69d30*/  @P1 MOV R20, R6 ;  /* 0x0000000600141202 */ /* 0x000fe20000000f00 */
        /* <DEDUP_REMOVED lines=18> */
[----:B------:R-:W-:-:S04]  /*69e60*/  @P0 MOV R16, R21 ;  /* 0x0000001500100202 */ /* 0x000fc80000000f00 */
[----:B------:R-:W-:-:S07]  /*69e70*/  SHF.L.W.U32.HI R15, R16, R14, R15 ;  /* 0x0000000e100f7219 */ /* 0x000fce0000010e0f */
.L_x_1305:
[----:B------:R-:W-:Y:S05]  /*69e80*/  BSYNC.RECONVERGENT B1 ;  /* 0x0000000000017941 */ /* 0x000fea0003800200 */
.L_x_1304:
        /* <DEDUP_REMOVED lines=18> */
.L_x_1302:
[----:B------:R-:W-:Y:S05]  /*69fb0*/  BSYNC.RECONVERGENT B0 ;  /* 0x0000000000007941 */ /* 0x000fea0003800200 */
.L_x_1301:
        /* <DEDUP_REMOVED lines=38> */
.L_x_1310:
        /* <DEDUP_REMOVED lines=45> */
[--C-:B------:R-:W-:Y:S01]  /*6a4f0*/  @P1 IMAD.MOV.U32 R20, RZ, RZ, R6.reuse ;  /* 0x000000ffff141224 */ /* 0x100fe200078e0006 */
[----:B------:R-:W-:Y:S01]  /*6a500*/  @P0 MOV R20, R7 ;  /* 0x0000000700140202 */ /* 0x000fe20000000f00 */
[----:B------:R-:W-:Y:S02]  /*6a510*/  @P0 IMAD.MOV.U32 R15, RZ, RZ, R6 ;  /* 0x000000ffff0f0224 */ /* 0x000fe400078e0006 */
        /* <DEDUP_REMOVED lines=17> */
.L_x_1312:
[----:B------:R-:W-:Y:S05]  /*6a630*/  BSYNC.RECONVERGENT B2 ;  /* 0x0000000000027941 */ /* 0x000fea0003800200 */
.L_x_1311:
        /* <DEDUP_REMOVED lines=18> */
.L_x_1309:
[----:B------:R-:W-:Y:S05]  /*6a760*/  BSYNC.RECONVERGENT B1 ;  /* 0x0000000000017941 */ /* 0x000fea0003800200 */
.L_x_1308:
        /* <DEDUP_REMOVED lines=15> */
.L_x_1307:
[----:B------:R-:W-:Y:S05]  /*6a860*/  BSYNC.RECONVERGENT B0 ;  /* 0x0000000000007941 */ /* 0x000fea0003800200 */
.L_x_1306:
        /* <DEDUP_REMOVED lines=20> */
.L_x_1315:
        /* <DEDUP_REMOVED lines=47> */
[--C-:B------:R-:W-:Y:S01]  /*6aca0*/  @P0 IMAD.MOV.U32 R20, RZ, RZ, R7.reuse ;  /* 0x000000ffff140224 */ /* 0x100fe200078e0007 */
[----:B------:R-:W-:Y:S01]  /*6acb0*/  @P3 MOV R20, R8 ;  /* 0x0000000800143202 */ /* 0x000fe20000000f00 */
[----:B------:R-:W-:Y:S02]  /*6acc0*/  @P3 IMAD.MOV.U32 R15, RZ, RZ, R7 ;  /* 0x000000ffff0f3224 */ /* 0x000fe400078e0007 */
        /* <DEDUP_REMOVED lines=15> */
.L_x_1317:
[----:B------:R-:W-:Y:S05]  /*6adc0*/  BSYNC.RECONVERGENT B1 ;  /* 0x0000000000017941 */ /* 0x000fea0003800200 */
.L_x_1316:
        /* <DEDUP_REMOVED lines=18> */
.L_x_1314:
[----:B------:R-:W-:Y:S05]  /*6aef0*/  BSYNC.RECONVERGENT B0 ;  /* 0x0000000000007941 */ /* 0x000fea0003800200 */
.L_x_1313:
        /* <DEDUP_REMOVED lines=34> */
.L_x_1320:
        /* <DEDUP_REMOVED lines=65> */
.L_x_1322:
[----:B------:R-:W-:Y:S05]  /*6b530*/  BSYNC.RECONVERGENT B1 ;  /* 0x0000000000017941 */ /* 0x000fea0003800200 */
.L_x_1321:
        /* <DEDUP_REMOVED lines=18> */
.L_x_1319:
[----:B------:R-:W-:Y:S05]  /*6b660*/  BSYNC.RECONVERGENT B0 ;  /* 0x0000000000007941 */ /* 0x000fea0003800200 */
.L_x_1318:
        /* <DEDUP_REMOVED lines=35> */
.L_x_1325:
        /* <DEDUP_REMOVED lines=37> */
[----:B------:R-:W-:Y:S01]  /*6baf0*/  @P3 IMAD.MOV.U32 R20, RZ, RZ, R3 ;  /* 0x000000ffff143224 */ /* 0x000fe200078e0003 */
[C---:B------:R-:W-:Y:S01]  /*6bb00*/  ISETP.EQ.AND P3, PT, R17.reuse, -0x4, PT ;  /* 0xfffffffc1100780c */ /* 0x040fe20003f62270 */
[--C-:B------:R-:W-:Y:S01]  /*6bb10*/  @P4 IMAD.MOV.U32 R20, RZ, RZ, R4.reuse ;  /* 0x000000ffff144224 */ /* 0x100fe200078e0004 */
        /* <DEDUP_REMOVED lines=25> */
.L_x_1327:
[----:B------:R-:W-:Y:S05]  /*6bcb0*/  BSYNC.RECONVERGENT B1 ;  /* 0x0000000000017941 */ /* 0x000fea0003800200 */
.L_x_1326:
        /* <DEDUP_REMOVED lines=18> */
.L_x_1324:
[----:B------:R-:W-:Y:S05]  /*6bde0*/  BSYNC.RECONVERGENT B0 ;  /* 0x0000000000007941 */ /* 0x000fea0003800200 */
.L_x_1323:
        /* <DEDUP_REMOVED lines=38> */
.L_x_1332:
        /* <DEDUP_REMOVED lines=58> */
[----:B------:R-:W-:Y:S02]  /*6c3f0*/  ISETP.EQ.AND P0, PT, R17, 0x8, PT ;  /* 0x000000081100780c */ /* 0x000fe40003f02270 */
[----:B------:R-:W-:Y:S01]  /*6c400*/  @P3 MOV R16, R6 ;  /* 0x0000000600103202 */ /* 0x000fe20000000f00 */
[----:B------:R-:W-:Y:S01]  /*6c410*/  @P5 IMAD.MOV.U32 R16, RZ, RZ, R7 ;  /* 0x000000ffff105224 */ /* 0x000fe200078e0007 */
[----:B------:R-:W-:Y:S01]  /*6c420*/  SHF.L.W.U32.HI R20, R15, R14, R20 ;  /* 0x0000000e0f147219 */ /* 0x000fe20000010e14 */
[----:B------:R-:W-:-:S08]  /*6c430*/  @P4 IMAD.MOV.U32 R16, RZ, RZ, R8 ;  /* 0x000000ffff104224 */ /* 0x000fd000078e0008 */
[----:B------:R-:W-:-:S05]  /*6c440*/  @P0 IMAD.MOV.U32 R16, RZ, RZ, R19 ;  /* 0x000000ffff100224 */ /* 0x000fca00078e0013 */
[----:B------:R-:W-:-:S07]  /*6c450*/  SHF.L.W.U32.HI R15, R16, R14, R15 ;  /* 0x0000000e100f7219 */ /* 0x000fce0000010e0f */
.L_x_1334:
[----:B------:R-:W-:Y:S05]  /*6c460*/  BSYNC.RECONVERGENT B2 ;  /* 0x0000000000027941 */ /* 0x000fea0003800200 */
.L_x_1333:
        /* <DEDUP_REMOVED lines=18> */
.L_x_1331:
[----:B------:R-:W-:Y:S05]  /*6c590*/  BSYNC.RECONVERGENT B1 ;  /* 0x0000000000017941 */ /* 0x000fea0003800200 */
.L_x_1330:
        /* <DEDUP_REMOVED lines=15> */
.L_x_1329:
[----:B------:R-:W-:Y:S05]  /*6c690*/  BSYNC.RECONVERGENT B0 ;  /* 0x0000000000007941 */ /* 0x000fea0003800200 */
.L_x_1328:
        /* <DEDUP_REMOVED lines=20> */
.L_x_1337:
        /* <DEDUP_REMOVED lines=65> */
.L_x_1339:
[----:B------:R-:W-:Y:S05]  /*6cbf0*/  BSYNC.RECONVERGENT B1 ;  /* 0x0000000000017941 */ /* 0x000fea0003800200 */
.L_x_1338:
        /* <DEDUP_REMOVED lines=18> */
.L_x_1336:
[----:B------:R-:W-:Y:S05]  /*6cd20*/  BSYNC.RECONVERGENT B0 ;  /* 0x0000000000007941 */ /* 0x000fea0003800200 */
.L_x_1335:
        /* <DEDUP_REMOVED lines=34> */
.L_x_1342:
        /* <DEDUP_REMOVED lines=65> */
.L_x_1344:
[----:B------:R-:W-:Y:S05]  /*6d360*/  BSYNC.RECONVERGENT B1 ;  /* 0x0000000000017941 */ /* 0x000fea0003800200 */
.L_x_1343:
        /* <DEDUP_REMOVED lines=18> */
.L_x_1341:
[----:B------:R-:W-:Y:S05]  /*6d490*/  BSYNC.RECONVERGENT B0 ;  /* 0x0000000000007941 */ /* 0x000fea0003800200 */
.L_x_1340:
[----:B------:R-:W-:Y:S01]  /*6d4a0*/  LOP3.LUT R2, R19, 0x1, RZ, 0xc0, !PT ;  /* 0x0000000113027812 */ /* 0x000fe200078ec0ff */
[----:B------:R-:W-:Y:S01]  /*6d4b0*/  FMUL R14, R15, R15 ;  /* 0x0000000f0f0e7220 */ /* 0x000fe20000400000 */
[----:B------:R-:W-:Y:S01]  /*6d4c0*/  LOP3.LUT P1, RZ, R19, 0x2, RZ, 0xc0, !PT ;  /* 0x0000000213ff7812 */ /* 0x000fe2000782c0ff */
[----:B------:R-:W-:Y:S01]  /*6d4d0*/  BSSY.RECONVERGENT B0, `(.L_x_1345) ;  /* 0x0000085000007945 */ /* 0x000fe20003800200 */
[----:B------:R-:W-:Y:S01]  /*6d4e0*/  ISETP.NE.U32.AND P0, PT, R2, 0x1, PT ;  /* 0x000000010200780c */ /* 0x000fe20003f05070 */
[----:B------:R-:W-:-:S03]  /*6d4f0*/  FFMA R2, R14, R9, -0.0013887860113754868507 ;  /* 0xbab607ed0e027423 */ /* 0x000fc60000000009 */
[----:B------:R-:W-:Y:S02]  /*6d500*/  FSEL R21, R10, 0.0083327032625675201416, !P0 ;  /* 0x3c0885e40a157808 */ /* 0x000fe40004000000 */
[----:B------:R-:W-:Y:S02]  /*6d510*/  FSEL R17, R2, -0.00019574658654164522886, !P0 ;  /* 0xb94d415302117808 */ /* 0x000fe40004000000 */
        /* <DEDUP_REMOVED lines=29> */
.L_x_1349:
        /* <DEDUP_REMOVED lines=64> */
.L_x_1351:
[----:B------:R-:W-:Y:S05]  /*6daf0*/  BSYNC.RECONVERGENT B2 ;  /* 0x0000000000027941 */ /* 0x000fea0003800200 */
.L_x_1350:
        /* <DEDUP_REMOVED lines=9> */
[----:B------:R-:W0:Y:S01]  /*6db90*/  I2F.F64.S64 R2, R4 ;  /* 0x0000000400027312 */ /* 0x000e220000301c00 */
[C---:B------:R-:W-:Y:S02]  /*6dba0*/  LOP3.LUT R11, R6.reuse, R11, RZ, 0x3c, !PT ;  /* 0x0000000b060b7212 */ /* 0x040fe400078e3cff */
[----:B------:R-:W-:Y:S02]  /*6dbb0*/  LEA.HI R14, R6, R14, RZ, 0x1 ;  /* 0x0000000e060e7211 */ /* 0x000fe400078f08ff */
[----:B------:R-:W-:-:S03]  /*6dbc0*/  ISETP.GE.AND P1, PT, R11, RZ, PT ;  /* 0x000000ff0b00720c */ /* 0x000fc60003f26270 */
[----:B------:R-:W-:-:S04]  /*6dbd0*/  IMAD.MOV R6, RZ, RZ, -R14 ;  /* 0x000000ffff067224 */ /* 0x000fc800078e0a0e */
[----:B------:R-:W-:Y:S01]  /*6dbe0*/  @!P0 IMAD.MOV.U32 R14, RZ, RZ, R6 ;  /* 0x000000ffff0e8224 */ /* 0x000fe200078e0006 */
[----:B0-----:R-:W-:-:S10]  /*6dbf0*/  DMUL R2, R2, UR4 ;  /* 0x0000000402027c28 */ /* 0x001fd40008000000 */
[----:B------:R-:W0:Y:S02]  /*6dc00*/  F2F.F32.F64 R2, R2 ;  /* 0x0000000200027310 */ /* 0x000e240000301000 */
[----:B0-----:R-:W-:-:S07]  /*6dc10*/  FSEL R10, -R2, R2, !P1 ;  /* 0x00000002020a7208 */ /* 0x001fce0004800100 */
.L_x_1348:
[----:B------:R-:W-:Y:S05]  /*6dc20*/  BSYNC.RECONVERGENT B1 ;  /* 0x0000000000017941 */ /* 0x000fea0003800200 */
.L_x_1347:
[----:B------:R-:W-:Y:S01]  /*6dc30*/  FMUL R3, R10, R10 ;  /* 0x0000000a0a037220 */ /* 0x000fe20000400000 */
[C---:B------:R-:W-:Y:S01]  /*6dc40*/  LOP3.LUT R2, R14.reuse, 0x1, RZ, 0xc0, !PT ;  /* 0x000000010e027812 */ /* 0x040fe200078ec0ff */
[----:B------:R-:W-:Y:S02]  /*6dc50*/  VIADD R14, R14, 0x1 ;  /* 0x000000010e0e7836 */ /* 0x000fe40000000000 */
[----:B------:R-:W-:Y:S01]  /*6dc60*/  FFMA R9, R3, R9, -0.0013887860113754868507 ;  /* 0xbab607ed03097423 */ /* 0x000fe20000000009 */
[----:B------:R-:W-:Y:S02]  /*6dc70*/  ISETP.NE.U32.AND P0, PT, R2, 0x1, PT ;  /* 0x000000010200780c */ /* 0x000fe40003f05070 */
[----:B------:R-:W-:Y:S02]  /*6dc80*/  LOP3.LUT P1, RZ, R14, 0x2, RZ, 0xc0, !PT ;  /* 0x000000020eff7812 */ /* 0x000fe4000782c0ff */
[----:B------:R-:W-:Y:S02]  /*6dc90*/  FSEL R12, R12, 0.041666727513074874878, !P0 ;  /* 0x3d2aaabb0c0c7808 */ /* 0x000fe40004000000 */
[----:B------:R-:W-:-:S02]  /*6dca0*/  FSEL R4, R9, -0.00019574658654164522886, P0 ;  /* 0xb94d415309047808 */ /* 0x000fc40000000000 */
[----:B------:R-:W-:Y:S02]  /*6dcb0*/  FSEL R2, R10, 1, !P0 ;  /* 0x3f8000000a027808 */ /* 0x000fe40004000000 */
[----:B------:R-:W-:Y:S01]  /*6dcc0*/  FSEL R13, -R13, -0.4999999701976776123, !P0 ;  /* 0xbeffffff0d0d7808 */ /* 0x000fe20004000100 */
[C---:B------:R-:W-:Y:S02]  /*6dcd0*/  FFMA R4, R3.reuse, R4, R12 ;  /* 0x0000000403047223 */ /* 0x040fe4000000000c */
[C---:B------:R-:W-:Y:S02]  /*6dce0*/  FFMA R11, R3.reuse, R2, RZ ;  /* 0x00000002030b7223 */ /* 0x040fe400000000ff */
[----:B------:R-:W-:-:S04]  /*6dcf0*/  FFMA R4, R3, R4, R13 ;  /* 0x0000000403047223 */ /* 0x000fc8000000000d */
[----:B------:R-:W-:-:S04]  /*6dd00*/  FFMA R11, R11, R4, R2 ;  /* 0x000000040b0b7223 */ /* 0x000fc80000000002 */
[----:B------:R-:W-:-:S07]  /*6dd10*/  @P1 FADD R11, RZ, -R11 ;  /* 0x8000000bff0b1221 */ /* 0x000fce0000000000 */
.L_x_1346:
[----:B------:R-:W-:Y:S05]  /*6dd20*/  BSYNC.RECONVERGENT B0 ;  /* 0x0000000000007941 */ /* 0x000fea0003800200 */
.L_x_1345:
[----:B------:R-:W0:Y:S02]  /*6dd30*/  LDC.64 R2, c[0x0][0x388] ;  /* 0x0000e200ff027b82 */ /* 0x000e240000000a00 */
[----:B0-----:R-:W-:-:S05]  /*6dd40*/  IMAD.WIDE R2, R0, 0x4, R2 ;  /* 0x0000000400027825 */ /* 0x001fca00078e0202 */
[----:B------:R-:W-:Y:S01]  /*6dd50*/  STG.E desc[UR6][R2.64+0xa0], R11 ;  /* 0x0000a00b02007986 */ /* 0x000fe2000c101906 */
[----:B------:R-:W-:Y:S05]  /*6dd60*/  EXIT ;  /* 0x000000000000794d */ /* 0x000fea0003800000 */
.L_x_1352:
[----:B------:R-:W-:-:S00]  /*6dd70*/  BRA `(.L_x_1352) ;  /* 0xfffffffc00fc7947 */ /* 0x000fc0000383ffff */
[----:B------:R-:W-:-:S00]  /*6dd80*/  NOP ;  /* 0x0000000000007918 */ /* 0x000fc00000000000 */
[----:B------:R-:W-:-:S00]  /*6dd90*/  NOP ;  /* 0x0000000000007918 */ /* 0x000fc00000000000 */
[----:B------:R-:W-:-:S00]  /*6dda0*/  NOP ;  /* 0x0000000000007918 */ /* 0x000fc00000000000 */
[----:B------:R-:W-:-:S00]  /*6ddb0*/  NOP ;  /* 0x0000000000007918 */ /* 0x000fc00000000000 */
[----:B------:R-:W-:-:S00]  /*6ddc0*/  NOP ;  /* 0x0000000000007918 */ /* 0x000fc00000000000 */
[----:B------:R-:W-:-:S00]  /*6ddd0*/  NOP ;  /* 0x0000000000007918 */ /* 0x000fc00000000000 */
[----:B------:R-:W-:-:S00]  /*6dde0*/  NOP ;  /* 0x0000000000007918 */ /* 0x000fc00000000000 */
[----:B------:R-:W-:-:S00]  /*6ddf0*/  NOP ;  /* 0x0000000000007918 */ /* 0x000fc00000000000 */
.L_x_6827:


//--------------------- .text._Z9evaluate3PfS_    --------------------------
	.section	.text._Z9evaluate3PfS_,"ax",@progbits
	.align	128
        .global         _Z9evaluate3PfS_
        .type           _Z9evaluate3PfS_,@function
        .size           _Z9evaluate3PfS_,(.L_x_6828 - _Z9evaluate3PfS_)
        .other          _Z9evaluate3PfS_,@"STO_CUDA_ENTRY STV_DEFAULT"
_Z9evaluate3PfS_:
.text._Z9evaluate3PfS_:
        /* <DEDUP_REMOVED lines=14> */
[C---:B--2---:R-:W-:Y:S01]  /*00e0*/  FMUL R3, R11.reuse, 0.63661974668502807617 ;  /* 0x3f22f9830b037820 */ /* 0x044fe20000400000 */
[----:B------:R-:W-:-:S03]  /*00f0*/  FSETP.GE.AND P0, PT, |R11|, 105615, PT ;  /* 0x47ce47800b00780b */ /* 0x000fc60003f06200 */
[----:B------:R-:W1:Y:S02]  /*0100*/  F2I.NTZ R18, R3 ;  /* 0x0000000300127305 */ /* 0x000e640000203100 */
[----:B-1----:R-:W-:-:S05]  /*0110*/  I2FP.F32.S32 R4, R18 ;  /* 0x0000001200047245 */ /* 0x002fca0000201400 */
[----:B------:R-:W-:-:S04]  /*0120*/  FFMA R5, R4, -1.5707962512969970703, R11 ;  /* 0xbfc90fda04057823 */ /* 0x000fc8000000000b */
[----:B------:R-:W-:-:S04]  /*0130*/  FFMA R5, R4, -7.5497894158615963534e-08, R5 ;  /* 0xb3a2216804057823 */ /* 0x000fc80000000005 */
[----:B------:R-:W-:Y:S01]  /*0140*/  FFMA R14, R4, -5.3903029534742383927e-15, R5 ;  /* 0xa7c234c5040e7823 */ /* 0x000fe20000000005 */
[----:B0-----:R-:W-:Y:S06]  /*0150*/  @!P0 BRA `(.L_x_1354) ;  /* 0x0000000400808947 */ /* 0x001fec0003800000 */
        /* <DEDUP_REMOVED lines=11> */
.L_x_1355:
        /* <DEDUP_REMOVED lines=46> */
[----:B------:R-:W-:Y:S02]  /*04f0*/  @P3 IMAD.MOV.U32 R12, RZ, RZ, R8 ;  /* 0x000000ffff0c3224 */ /* 0x000fe400078e0008 */
[----:B------:R-:W-:Y:S02]  /*0500*/  @P1 IMAD.MOV.U32 R13, RZ, RZ, R5 ;  /* 0x000000ffff0d1224 */ /* 0x000fe400078e0005 */
[----:B------:R-:W-:Y:S02]  /*0510*/  @P5 IMAD.MOV.U32 R12, RZ, RZ, R9 ;  /* 0x000000ffff0c5224 */ /* 0x000fe400078e0009 */
[----:B------:R-:W-:Y:S01]  /*0520*/  @P0 IMAD.MOV.U32 R13, RZ, RZ, R6 ;  /* 0x000000ffff0d0224 */ /* 0x000fe200078e0006 */
[----:B------:R-:W-:Y:S01]  /*0530*/  @P3 MOV R13, R7 ;  /* 0x00000007000d3202 */ /* 0x000fe20000000f00 */
[----:B------:R-:W-:-:S02]  /*0540*/  @P5 IMAD.MOV.U32 R13, RZ, RZ, R8 ;  /* 0x000000ffff0d5224 */ /* 0x000fc400078e0008 */
[----:B------:R-:W-:Y:S02]  /*0550*/  @P4 IMAD.MOV.U32 R13, RZ, RZ, R9 ;  /* 0x000000ffff0d4224 */ /* 0x000fe400078e0009 */
[----:B------:R-:W-:Y:S01]  /*0560*/  IMAD.MOV.U32 R19, RZ, RZ, R12 ;  /* 0x000000ffff137224 */ /* 0x000fe200078e000c */
        /* <DEDUP_REMOVED lines=12> */
.L_x_1357:
[----:B------:R-:W-:Y:S05]  /*0630*/  BSYNC.RECONVERGENT B1 ;  /* 0x0000000000017941 */ /* 0x000fea0003800200 */
.L_x_1356:
        /* <DEDUP_REMOVED lines=18> */
.L_x_1354:
[----:B------:R-:W-:Y:S05]  /*0760*/  BSYNC.RECONVERGENT B0 ;  /* 0x0000000000007941 */ /* 0x000fea0003800200 */
.L_x_1353:
[----:B------:R-:W-:Y:S01]  /*0770*/  LOP3.LUT R10, R18, 0x1, RZ, 0xc0, !PT ;  /* 0x00000001120a7812 */ /* 0x000fe200078ec0ff */
        /* <DEDUP_REMOVED lines=8> */
[----:B------:R-:W-:-:S02]  /*0800*/  FSEL R18, -R12, -0.16666662693023681641, !P0 ;  /* 0xbe2aaaa80c127808 */ /* 0x000fc40004000100 */
[----:B------:R-:W-:Y:S02]  /*0810*/  FSEL R15, R13, -0.00019574658654164522886, !P0 ;  /* 0xb94d41530d0f7808 */ /* 0x000fe40004000000 */
[----:B------:R-:W-:Y:S02]  /*0820*/  FSEL R19, R10, 0.0083327032625675201416, !P0 ;  /* 0x3c0885e40a137808 */ /* 0x000fe40004000000 */
[----:B------:R-:W-:Y:S02]  /*0830*/  FSEL R13, R14, 1, P0 ;  /* 0x3f8000000e0d7808 */ /* 0x000fe40000000000 */
[----:B------:R-:W-:Y:S01]  /*0840*/  FSETP.GT.AND P0, PT, R11, 5, PT ;  /* 0x40a000000b00780b */ /* 0x000fe20003f04000 */
        /* <DEDUP_REMOVED lines=25> */
.L_x_1362:
        /* <DEDUP_REMOVED lines=65> */
.L_x_1364:
[----:B------:R-:W-:Y:S05]  /*0df0*/  BSYNC.RECONVERGENT B2 ;  /* 0x0000000000027941 */ /* 0x000fea0003800200 */
.L_x_1363:
        /* <DEDUP_REMOVED lines=18> */
.L_x_1361:
[----:B------:R-:W-:Y:S05]  /*0f20*/  BSYNC.RECONVERGENT B1 ;  /* 0x0000000000017941 */ /* 0x000fea0003800200 */
.L_x_1360:
        /* <DEDUP_REMOVED lines=17> */
.L_x_1359:
[----:B------:R-:W-:Y:S05]  /*1040*/  BSYNC.RECONVERGENT B0 ;  /* 0x0000000000007941 */ /* 0x000fea0003800200 */
.L_x_1358:
        /* <DEDUP_REMOVED lines=19> */
.L_x_1367:
        /* <DEDUP_REMOVED lines=65> */
.L_x_1369:
[----:B------:R-:W-:Y:S05]  /*1590*/  BSYNC.RECONVERGENT B1 ;  /* 0x0000000000017941 */ /* 0x000fea0003800200 */
.L_x_1368:
        /* <DEDUP_REMOVED lines=18> */
.L_x_1366:
[----:B------:R-:W-:Y:S05]  /*16c0*/  BSYNC.RECONVERGENT B0 ;  /* 0x0000000000007941 */ /* 0x000fea0003800200 */
.L_x_1365:
        /* <DEDUP_REMOVED lines=33> */
.L_x_1372:
        /* <DEDUP_REMOVED lines=65> */
.L_x_1374:
[----:B------:R-:W-:Y:S05]  /*1cf0*/  BSYNC.RECONVERGENT B1 ;  /* 0x0000000000017941 */ /* 0x000fea0003800200 */
.L_x_1373:
        /* <DEDUP_REMOVED lines=18> */
.L_x_1371:
[----:B------:R-:W-:Y:S05]  /*1e20*/  BSYNC.RECONVERGENT B0 ;  /* 0x0000000000007941 */ /* 0x000fea0003800200 */
.L_x_1370:
        /* <DEDUP_REMOVED lines=11> */
[----:B-----5:R-:W-:Y:S01]  /*1ee0*/  FSETP.GEU.AND P0, PT, R2, 6, PT ;  /* 0x40c000000200780b */ /* 0x020fe20003f0e000 */
        /* <DEDUP_REMOVED lines=24> */
.L_x_1379:
        /* <DEDUP_REMOVED lines=65> */
.L_x_1381:
[----:B------:R-:W-:Y:S05]  /*2480*/  BSYNC.RECONVERGENT B2 ;  /* 0x0000000000027941 */ /* 0x000fea0003800200 */
.L_x_1380:
        /* <DEDUP_REMOVED lines=18> */
.L_x_1378:
[----:B------:R-:W-:Y:S05]  /*25b0*/  BSYNC.RECONVERGENT B1 ;  /* 0x0000000000017941 */ /* 0x000fea0003800200 */
.L_x_1377:
        /* <DEDUP_REMOVED lines=17> */
.L_x_1376:
[----:B------:R-:W-:Y:S05]  /*26d0*/  BSYNC.RECONVERGENT B0 ;  /* 0x0000000000007941 */ /* 0x000fea0003800200 */
.L_x_1375:
        /* <DEDUP_REMOVED lines=19> */
.L_x_1384:
        /* <DEDUP_REMOVED lines=65> */
.L_x_1386:
[----:B------:R-:W-:Y:S05]  /*2c20*/  BSYNC.RECONVERGENT B1 ;  /* 0x0000000000017941 */ /* 0x000fea0003800200 */
.L_x_1385:
        /* <DEDUP_REMOVED lines=18> */
.L_x_1383:
[----:B------:R-:W-:Y:S05]  /*2d50*/  BSYNC.RECONVERGENT B0 ;  /* 0x0000000000007941 */ /* 0x000fea0003800200 */
.L_x_1382:
        /* <DEDUP_REMOVED lines=36> */
.L_x_1389:
        /* <DEDUP_REMOVED lines=65> */
.L_x_1391:
[----:B------:R-:W-:Y:S05]  /*33b0*/  BSYNC.RECONVERGENT B1 ;  /* 0x0000000000017941 */ /* 0x000fea0003800200 */
.L_x_1390:
        /* <DEDUP_REMOVED lines=18> */
.L_x_1388:
[----:B------:R-:W-:Y:S05]  /*34e0*/  BSYNC.RECONVERGENT B0 ;  /* 0x0000000000007941 */ /* 0x000fea0003800200 */
.L_x_1387:
        /* <DEDUP_REMOVED lines=34> */
.L_x_1394:
        /* <DEDUP_REMOVED lines=65> */
.L_x_1396:
[----:B------:R-:W-:Y:S05]  /*3b20*/  BSYNC.RECONVERGENT B1 ;  /* 0x0000000000017941 */ /* 0x000fea0003800200 */
.L_x_1395:
        /* <DEDUP_REMOVED lines=18> */
.L_x_1393:
[----:B------:R-:W-:Y:S05]  /*3c50*/  BSYNC.RECONVERGENT B0 ;  /* 0x0000000000007941 */ /* 0x000fea0003800200 */
.L_x_1392:
        /* <DEDUP_REMOVED lines=33> */
.L_x_1399:
        /* <DEDUP_REMOVED lines=65> */
.L_x_1401:
[----:B------:R-:W-:Y:S05]  /*4280*/  BSYNC.RECONVERGENT B1 ;  /* 0x0000000000017941 */ /* 0x000fea0003800200 */
.L_x_1400:
        /* <DEDUP_REMOVED lines=18> */
.L_x_1398:
[----:B------:R-:W-:Y:S05]  /*43b0*/  BSYNC.RECONVERGENT B0 ;  /* 0x0000000000007941 */ /* 0x000fea0003800200 */
.L_x_1397:
        /* <DEDUP_REMOVED lines=33> */
.L_x_1404:
        /* <DEDUP_REMOVED lines=65> */
.L_x_1406:
[----:B------:R-:W-:Y:S05]  /*49e0*/  BSYNC.RECONVERGENT B1 ;  /* 0x0000000000017941 */ /* 0x000fea0003800200 */
.L_x_1405:
        /* <DEDUP_REMOVED lines=18> */
.L_x_1403:
[----:B------:R-:W-:Y:S05]  /*4b10*/  BSYNC.RECONVERGENT B0 ;  /* 0x0000000000007941 */ /* 0x000fea0003800200 */
.L_x_1402:
        /* <DEDUP_REMOVED lines=34> */
.L_x_1409:
        /* <DEDUP_REMOVED lines=54> */
[----:B------:R-:W-:Y:S01]  /*50a0*/  @P2 MOV R20, R3 ;  /* 0x0000000300142202 */ /* 0x000fe20000000f00 */
        /* <DEDUP_REMOVED lines=10> */
.L_x_1411:
[----:B------:R-:W-:Y:S05]  /*5150*/  BSYNC.RECONVERGENT B1 ;  /* 0x0000000000017941 */ /* 0x000fea0003800200 */
.L_x_1410:
        /* <DEDUP_REMOVED lines=18> */
.L_x_1408:
[----:B------:R-:W-:Y:S05]  /*5280*/  BSYNC.RECONVERGENT B0 ;  /* 0x0000000000007941 */ /* 0x000fea0003800200 */
.L_x_1407:
        /* <DEDUP_REMOVED lines=36> */
.L_x_1416:
        /* <DEDUP_REMOVED lines=54> */
[----:B------:R-:W-:Y:S01]  /*5830*/  SHF.L.W.U32.HI R22, R15, R21, R22 ;  /* 0x000000150f167219 */ /* 0x000fe20000010e16 */
[----:B------:R-:W-:Y:S01]  /*5840*/  @P1 IMAD.MOV.U32 R14, RZ, RZ, R4 ;  /* 0x000000ffff0e1224 */ /* 0x000fe200078e0004 */
[----:B------:R-:W-:Y:S01]  /*5850*/  @P0 MOV R14, R5 ;  /* 0x00000005000e0202 */ /* 0x000fe20000000f00 */
[----:B------:R-:W-:Y:S01]  /*5860*/  @P3 IMAD.MOV.U32 R14, RZ, RZ, R6 ;  /* 0x000000ffff0e3224 */ /* 0x000fe200078e0006 */
[----:B------:R-:W-:Y:S01]  /*5870*/  ISETP.EQ.AND P0, PT, R20, 0x8, PT ;  /* 0x000000081400780c */ /* 0x000fe20003f02270 */
[----:B------:R-:W-:Y:S02]  /*5880*/  @P5 IMAD.MOV.U32 R14, RZ, RZ, R7 ;  /* 0x000000ffff0e5224 */ /* 0x000fe400078e0007 */
[----:B------:R-:W-:-:S10]  /*5890*/  @P4 IMAD.MOV.U32 R14, RZ, RZ, R8 ;  /* 0x000000ffff0e4224 */ /* 0x000fd400078e0008 */
[----:B------:R-:W-:-:S05]  /*58a0*/  @P0 IMAD.MOV.U32 R14, RZ, RZ, R23 ;  /* 0x000000ffff0e0224 */ /* 0x000fca00078e0017 */
[----:B------:R-:W-:-:S07]  /*58b0*/  SHF.L.W.U32.HI R15, R14, R21, R15 ;  /* 0x000000150e0f7219 */ /* 0x000fce0000010e0f */
.L_x_1418:
[----:B------:R-:W-:Y:S05]  /*58c0*/  BSYNC.RECONVERGENT B2 ;  /* 0x0000000000027941 */ /* 0x000fea0003800200 */
.L_x_1417:
        /* <DEDUP_REMOVED lines=15> */
.L_x_1415:
[----:B------:R-:W-:Y:S05]  /*59c0*/  BSYNC.RECONVERGENT B1 ;  /* 0x0000000000017941 */ /* 0x000fea0003800200 */
.L_x_1414:
        /* <DEDUP_REMOVED lines=14> */
.L_x_1413:
[----:B------:R-:W-:Y:S05]  /*5ab0*/  BSYNC.RECONVERGENT B0 ;  /* 0x0000000000007941 */ /* 0x000fea0003800200 */
.L_x_1412:
        /* <DEDUP_REMOVED lines=19> */
.L_x_1421:
        /* <DEDUP_REMOVED lines=65> */
.L_x_1423:
[----:B------:R-:W-:Y:S05]  /*6000*/  BSYNC.RECONVERGENT B1 ;  /* 0x0000000000017941 */ /* 0x000fea0003800200 */
.L_x_1422:
        /* <DEDUP_REMOVED lines=18> */
.L_x_1420:
[----:B------:R-:W-:Y:S05]  /*6130*/  BSYNC.RECONVERGENT B0 ;  /* 0x0000000000007941 */ /* 0x000fea0003800200 */
.L_x_1419:
        /* <DEDUP_REMOVED lines=14> */
[----:B------:R-:W-:Y:S01]  /*6220*/  FFMA R21, R14, R21, R22 ;  /* 0x000000150e157223 */ /* 0x000fe20000000016 */
[----:B------:R-:W-:-:S03]  /*6230*/  P2R R14, PR, RZ, 0x4 ;  /* 0x00000004ff0e7803 */ /* 0x000fc60000000000 */
        /* <DEDUP_REMOVED lines=22> */
.L_x_1428:
        /* <DEDUP_REMOVED lines=69> */
.L_x_1430:
[----:B------:R-:W-:Y:S05]  /*67f0*/  BSYNC.RECONVERGENT B2 ;  /* 0x0000000000027941 */ /* 0x000fea0003800200 */
.L_x_1429:
        /* <DEDUP_REMOVED lines=18> */
.L_x_1427:
[----:B------:R-:W-:Y:S05]  /*6920*/  BSYNC.RECONVERGENT B1 ;  /* 0x0000000000017941 */ /* 0x000fea0003800200 */
.L_x_1426:
        /* <DEDUP_REMOVED lines=14> */
.L_x_1425:
[----:B------:R-:W-:Y:S05]  /*6a10*/  BSYNC.RECONVERGENT B0 ;  /* 0x0000000000007941 */ /* 0x000fea0003800200 */
.L_x_1424:
        /* <DEDUP_REMOVED lines=22> */
.L_x_1435:
        /* <DEDUP_REMOVED lines=69> */
.L_x_1437:
[----:B------:R-:W-:Y:S05]  /*6fd0*/  BSYNC.RECONVERGENT B2 ;  /* 0x0000000000027941 */ /* 0x000fea0003800200 */
.L_x_1436:
        /* <DEDUP_REMOVED lines=18> */
.L_x_1434:
[----:B------:R-:W-:Y:S05]  /*7100*/  BSYNC.RECONVERGENT B1 ;  /* 0x0000000000017941 */ /* 0x000fea0003800200 */
.L_x_1433:
        /* <DEDUP_REMOVED lines=14> */
.L_x_1432:
[----:B------:R-:W-:Y:S05]  /*71f0*/  BSYNC.RECONVERGENT B0 ;  /* 0x0000000000007941 */ /* 0x000fea0003800200 */
.L_x_1431:
        /* <DEDUP_REMOVED lines=19> */
.L_x_1440:
        /* <DEDUP_REMOVED lines=70> */
.L_x_1442:
[----:B------:R-:W-:Y:S05]  /*7790*/  BSYNC.RECONVERGENT B1 ;  /* 0x0000000000017941 */ /* 0x000fea0003800200 */
.L_x_1441:
        /* <DEDUP_REMOVED lines=18> */
.L_x_1439:
[----:B------:R-:W-:Y:S05]  /*78c0*/  BSYNC.RECONVERGENT B0 ;  /* 0x0000000000007941 */ /* 0x000fea0003800200 */
.L_x_1438:
        /* <DEDUP_REMOVED lines=36> */
.L_x_1447:
        /* <DEDUP_REMOVED lines=69> */
.L_x_1449:
[----:B------:R-:W-:Y:S05]  /*7f60*/  BSYNC.RECONVERGENT B2 ;  /* 0x0000000000027941 */ /* 0x000fea0003800200 */
.L_x_1448:
        /* <DEDUP_REMOVED lines=18> */
.L_x_1446:
[----:B------:R-:W-:Y:S05]  /*8090*/  BSYNC.RECONVERGENT B1 ;  /* 0x0000000000017941 */ /* 0x000fea0003800200 */
.L_x_1445:
        /* <DEDUP_REMOVED lines=14> */
.L_x_1444:
[----:B------:R-:W-:Y:S05]  /*8180*/  BSYNC.RECONVERGENT B0 ;  /* 0x0000000000007941 */ /* 0x000fea0003800200 */
.L_x_1443:
        /* <DEDUP_REMOVED lines=19> */
.L_x_1452:
        /* <DEDUP_REMOVED lines=70> */
.L_x_1454:
[----:B------:R-:W-:Y:S05]  /*8720*/  BSYNC.RECONVERGENT B1 ;  /* 0x0000000000017941 */ /* 0x000fea0003800200 */
.L_x_1453:
        /* <DEDUP_REMOVED lines=18> */
.L_x_1451:
[----:B------:R-:W-:Y:S05]  /*8850*/  BSYNC.RECONVERGENT B0 ;  /* 0x0000000000007941 */ /* 0x000fea0003800200 */
.L_x_1450:
        /* <DEDUP_REMOVED lines=37> */
.L_x_1459:
        /* <DEDUP_REMOVED lines=69> */
.L_x_1461:
[----:B------:R-:W-:Y:S05]  /*8f00*/  BSYNC.RECONVERGENT B2 ;  /* 0x0000000000027941 */ /* 0x000fea0003800200 */
.L_x_1460:
        /* <DEDUP_REMOVED lines=18> */
.L_x_1458:
[----:B------:R-:W-:Y:S05]  /*9030*/  BSYNC.RECONVERGENT B1 ;  /* 0x0000000000017941 */ /* 0x000fea0003800200 */
.L_x_1457:
        /* <DEDUP_REMOVED lines=15> */
.L_x_1456:
[----:B------:R-:W-:Y:S05]  /*9130*/  BSYNC.RECONVERGENT B0 ;  /* 0x0000000000007941 */ /* 0x000fea0003800200 */
.L_x_1455:
        /* <DEDUP_REMOVED lines=19> */
.L_x_1464:
        /* <DEDUP_REMOVED lines=62> */
[----:B------:R-:W-:Y:S01]  /*9650*/  @P2 IMAD.MOV.U32 R20, RZ, RZ, R5 ;  /* 0x000000ffff142224 */ /* 0x000fe200078e0005 */
[----:B------:R-:W-:Y:S01]  /*9660*/  @P3 MOV R20, R6 ;  /* 0x0000000600143202 */ /* 0x000fe20000000f00 */
[----:B------:R-:W-:Y:S02]  /*9670*/  @P4 IMAD.MOV.U32 R20, RZ, RZ, R7 ;  /* 0x000000ffff144224 */ /* 0x000fe400078e0007 */
[----:B------:R-:W-:-:S02]  /*9680*/  IMAD.U32 R21, R21, -0x4, RZ ;  /* 0xfffffffc15157824 */ /* 0x000fc400078e00ff */
[----:B------:R-:W-:-:S03]  /*9690*/  @P5 IMAD.MOV.U32 R20, RZ, RZ, R8 ;  /* 0x000000ffff145224 */ /* 0x000fc600078e0008 */
[----:B------:R-:W-:-:S13]  /*96a0*/  ISETP.EQ.AND P0, PT, R21, 0x8, PT ;  /* 0x000000081500780c */ /* 0x000fda0003f02270 */
[----:B------:R-:W-:-:S05]  /*96b0*/  @P0 IMAD.MOV.U32 R20, RZ, RZ, R23 ;  /* 0x000000ffff140224 */ /* 0x000fca00078e0017 */
[----:B------:R-:W-:-:S07]  /*96c0*/  SHF.L.W.U32.HI R15, R20, R14, R15 ;  /* 0x0000000e140f7219 */ /* 0x000fce0000010e0f */
.L_x_1466:
[----:B------:R-:W-:Y:S05]  /*96d0*/  BSYNC.RECONVERGENT B1 ;  /* 0x0000000000017941 */ /* 0x000fea0003800200 */
.L_x_1465:
        /* <DEDUP_REMOVED lines=18> */
.L_x_1463:
[----:B------:R-:W-:Y:S05]  /*9800*/  BSYNC.RECONVERGENT B0 ;  /* 0x0000000000007941 */ /* 0x000fea0003800200 */
.L_x_1462:
        /* <DEDUP_REMOVED lines=33> */
.L_x_1469:
        /* <DEDUP_REMOVED lines=70> */
.L_x_1471:
[----:B------:R-:W-:Y:S05]  /*9e80*/  BSYNC.RECONVERGENT B1 ;  /* 0x0000000000017941 */ /* 0x000fea0003800200 */
.L_x_1470:
        /* <DEDUP_REMOVED lines=18> */
.L_x_1468:
[----:B------:R-:W-:Y:S05]  /*9fb0*/  BSYNC.RECONVERGENT B0 ;  /* 0x0000000000007941 */ /* 0x000fea0003800200 */
.L_x_1467:
        /* <DEDUP_REMOVED lines=33> */
.L_x_1474:
        /* <DEDUP_REMOVED lines=70> */
.L_x_1476:
[----:B------:R-:W-:Y:S05]  /*a630*/  BSYNC.RECONVERGENT B1 ;  /* 0x0000000000017941 */ /* 0x000fea0003800200 */
.L_x_1475:
        /* <DEDUP_REMOVED lines=18> */
.L_x_1473:
[----:B------:R-:W-:Y:S05]  /*a760*/  BSYNC.RECONVERGENT B0 ;  /* 0x0000000000007941 */ /* 0x000fea0003800200 */
.L_x_1472:
        /* <DEDUP_REMOVED lines=34> */
.L_x_1479:
        /* <DEDUP_REMOVED lines=70> */
.L_x_1481:
[----:B------:R-:W-:Y:S05]  /*adf0*/  BSYNC.RECONVERGENT B1 ;  /* 0x0000000000017941 */ /* 0x000fea0003800200 */
.L_x_1480:
        /* <DEDUP_REMOVED lines=18> */
.L_x_1478:
[----:B------:R-:W-:Y:S05]  /*af20*/  BSYNC.RECONVERGENT B0 ;  /* 0x0000000000007941 */ /* 0x000fea0003800200 */
.L_x_1477:
        /* <DEDUP_REMOVED lines=33> */
.L_x_1484:
        /* <DEDUP_REMOVED lines=70> */
.L_x_1486:
[----:B------:R-:W-:Y:S05]  /*b5a0*/  BSYNC.RECONVERGENT B1 ;  /* 0x0000000000017941 */ /* 0x000fea0003800200 */
.L_x_1485:
        /* <DEDUP_REMOVED lines=18> */
.L_x_1483:
[----:B------:R-:W-:Y:S05]  /*b6d0*/  BSYNC.RECONVERGENT B0 ;  /* 0x0000000000007941 */ /* 0x000fea0003800200 */
.L_x_1482:
        /* <DEDUP_REMOVED lines=36> */
.L_x_1491:
        /* <DEDUP_REMOVED lines=69> */
.L_x_1493:
[----:B------:R-:W-:Y:S05]  /*bd70*/  BSYNC.RECONVERGENT B2 ;  /* 0x0000000000027941 */ /* 0x000fea0003800200 */
.L_x_1492:
        /* <DEDUP_REMOVED lines=18> */
.L_x_1490:
[----:B------:R-:W-:Y:S05]  /*bea0*/  BSYNC.RECONVERGENT B1 ;  /* 0x0000000000017941 */ /* 0x000fea0003800200 */
.L_x_1489:
        /* <DEDUP_REMOVED lines=15> */
.L_x_1488:
[----:B------:R-:W-:Y:S05]  /*bfa0*/  BSYNC.RECONVERGENT B0 ;  /* 0x0000000000007941 */ /* 0x000fea0003800200 */
.L_x_1487:
        /* <DEDUP_REMOVED lines=19> */
.L_x_1496:
        /* <DEDUP_REMOVED lines=64> */
[----:B------:R-:W-:Y:S01]  /*c4e0*/  LEA R21, -R21, RZ, 0x2 ;  /* 0x000000ff15157211 */ /* 0x000fe200078e11ff */
[----:B------:R-:W-:-:S02]  /*c4f0*/  @P4 IMAD.MOV.U32 R20, RZ, RZ, R7 ;  /* 0x000000ffff144224 */ /* 0x000fc400078e0007 */
[----:B------:R-:W-:Y:S01]  /*c500*/  @P5 IMAD.MOV.U32 R20, RZ, RZ, R8 ;  /* 0x000000ffff145224 */ /* 0x000fe200078e0008 */
[----:B------:R-:W-:-:S13]  /*c510*/  ISETP.EQ.AND P0, PT, R21, 0x8, PT ;  /* 0x000000081500780c */ /* 0x000fda0003f02270 */
[----:B------:R-:W-:-:S05]  /*c520*/  @P0 IMAD.MOV.U32 R20, RZ, RZ, R23 ;  /* 0x000000ffff140224 */ /* 0x000fca00078e0017 */
[----:B------:R-:W-:-:S07]  /*c530*/  SHF.L.W.U32.HI R15, R20, R14, R15 ;  /* 0x0000000e140f7219 */ /* 0x000fce0000010e0f */
.L_x_1498:
[----:B------:R-:W-:Y:S05]  /*c540*/  BSYNC.RECONVERGENT B1 ;  /* 0x0000000000017941 */ /* 0x000fea0003800200 */
.L_x_1497:
        /* <DEDUP_REMOVED lines=18> */
.L_x_1495:
[----:B------:R-:W-:Y:S05]  /*c670*/  BSYNC.RECONVERGENT B0 ;  /* 0x0000000000007941 */ /* 0x000fea0003800200 */
.L_x_1494:
        /* <DEDUP_REMOVED lines=33> */
.L_x_1501:
        /* <DEDUP_REMOVED lines=70> */
.L_x_1503:
[----:B------:R-:W-:Y:S05]  /*ccf0*/  BSYNC.RECONVERGENT B1 ;  /* 0x0000000000017941 */ /* 0x000fea0003800200 */
.L_x_1502:
        /* <DEDUP_REMOVED lines=18> */
.L_x_1500:
[----:B------:R-:W-:Y:S05]  /*ce20*/  BSYNC.RECONVERGENT B0 ;  /* 0x0000000000007941 */ /* 0x000fea0003800200 */
.L_x_1499:
        /* <DEDUP_REMOVED lines=34> */
.L_x_1506:
        /* <DEDUP_REMOVED lines=59> */
[----:B------:R-:W-:Y:S01]  /*d400*/  @P0 IMAD.MOV.U32 R20, RZ, RZ, R3 ;  /* 0x000000ffff140224 */ /* 0x000fe200078e0003 */
[----:B------:R-:W-:Y:S01]  /*d410*/  @P1 MOV R20, R4 ;  /* 0x0000000400141202 */ /* 0x000fe20000000f00 */
[----:B------:R-:W-:Y:S01]  /*d420*/  @P2 IMAD.MOV.U32 R20, RZ, RZ, R5 ;  /* 0x000000ffff142224 */ /* 0x000fe200078e0005 */
[----:B------:R-:W-:Y:S01]  /*d430*/  SHF.R.U32.HI R21, RZ, 0x5, R21 ;  /* 0x00000005ff157819 */ /* 0x000fe20000011615 */
[----:B------:R-:W-:Y:S02]  /*d440*/  @P3 IMAD.MOV.U32 R20, RZ, RZ, R6 ;  /* 0x000000ffff143224 */ /* 0x000fe400078e0006 */
[----:B------:R-:W-:Y:S02]  /*d450*/  @P4 IMAD.MOV.U32 R20, RZ, RZ, R7 ;  /* 0x000000ffff144224 */ /* 0x000fe400078e0007 */
[----:B------:R-:W-:-:S02]  /*d460*/  IMAD.U32 R21, R21, -0x4, RZ ;  /* 0xfffffffc15157824 */ /* 0x000fc400078e00ff */
[----:B------:R-:W-:-:S03]  /*d470*/  @P5 IMAD.MOV.U32 R20, RZ, RZ, R8 ;  /* 0x000000ffff145224 */ /* 0x000fc600078e0008 */
[----:B------:R-:W-:-:S13]  /*d480*/  ISETP.EQ.AND P0, PT, R21, 0x8, PT ;  /* 0x000000081500780c */ /* 0x000fda0003f02270 */
[----:B------:R-:W-:-:S05]  /*d490*/  @P0 IMAD.MOV.U32 R20, RZ, RZ, R23 ;  /* 0x000000ffff140224 */ /* 0x000fca00078e0017 */
[----:B------:R-:W-:-:S07]  /*d4a0*/  SHF.L.W.U32.HI R15, R20, R14, R15 ;  /* 0x0000000e140f7219 */ /* 0x000fce0000010e0f */
.L_x_1508:
[----:B------:R-:W-:Y:S05]  /*d4b0*/  BSYNC.RECONVERGENT B1 ;  /* 0x0000000000017941 */ /* 0x000fea0003800200 */
.L_x_1507:
        /* <DEDUP_REMOVED lines=18> */
.L_x_1505:
[----:B------:R-:W-:Y:S05]  /*d5e0*/  BSYNC.RECONVERGENT B0 ;  /* 0x0000000000007941 */ /* 0x000fea0003800200 */
.L_x_1504:
        /* <DEDUP_REMOVED lines=37> */
.L_x_1513:
        /* <DEDUP_REMOVED lines=57> */
[----:B------:R-:W-:Y:S01]  /*dbd0*/  @P0 MOV R20, R3 ;  /* 0x0000000300140202 */ /* 0x000fe20000000f00 */
[----:B------:R-:W-:Y:S01]  /*dbe0*/  @P1 IMAD.MOV.U32 R20, RZ, RZ, R4 ;  /* 0x000000ffff141224 */ /* 0x000fe200078e0004 */
[----:B------:R-:W-:Y:S01]  /*dbf0*/  SHF.L.W.U32.HI R22, R15, R14, R22 ;  /* 0x0000000e0f167219 */ /* 0x000fe20000010e16 */
        /* <DEDUP_REMOVED lines=9> */
.L_x_1515:
[----:B------:R-:W-:Y:S05]  /*dc90*/  BSYNC.RECONVERGENT B2 ;  /* 0x0000000000027941 */ /* 0x000fea0003800200 */
.L_x_1514:
        /* <DEDUP_REMOVED lines=18> */
.L_x_1512:
[----:B------:R-:W-:Y:S05]  /*ddc0*/  BSYNC.RECONVERGENT B1 ;  /* 0x0000000000017941 */ /* 0x000fea0003800200 */
.L_x_1511:
[----:B------:R-:W-:Y:S01]  /*ddd0*/  LOP3.LUT R15, R24, 0x1, RZ, 0xc0, !PT ;  /* 0x00000001180f7812 */ /* 0x000fe200078ec0ff */
[----:B------:R-:W-:Y:S01]  /*dde0*/  FMUL R20, R14, R14 ;  /* 0x0000000e0e147220 */ /* 0x000fe20000400000 */
[----:B------:R-:W-:Y:S02]  /*ddf0*/  LOP3.LUT P1, RZ, R24, 0x2, RZ, 0xc0, !PT ;  /* 0x0000000218ff7812 */ /* 0x000fe4000782c0ff */
        /* <DEDUP_REMOVED lines=10> */
[----:B------:R-:W-:-:S07]  /*dea0*/  @P1 FADD R19, RZ, -R19 ;  /* 0x80000013ff131221 */ /* 0x000fce0000000000 */
.L_x_1510:
[----:B------:R-:W-:Y:S05]  /*deb0*/  BSYNC.RECONVERGENT B0 ;  /* 0x0000000000007941 */ /* 0x000fea0003800200 */
.L_x_1509:
        /* <DEDUP_REMOVED lines=24> */
.L_x_1520:
        /* <DEDUP_REMOVED lines=65> */
.L_x_1522:
[----:B------:R-:W-:Y:S05]  /*e450*/  BSYNC.RECONVERGENT B2 ;  /* 0x0000000000027941 */ /* 0x000fea0003800200 */
.L_x_1521:
        /* <DEDUP_REMOVED lines=18> */
.L_x_1519:
[----:B------:R-:W-:Y:S05]  /*e580*/  BSYNC.RECONVERGENT B1 ;  /* 0x0000000000017941 */ /* 0x000fea0003800200 */
.L_x_1518:
        /* <DEDUP_REMOVED lines=15> */
.L_x_1517:
[----:B------:R-:W-:Y:S05]  /*e680*/  BSYNC.RECONVERGENT B0 ;  /* 0x0000000000007941 */ /* 0x000fea0003800200 */
.L_x_1516:
        /* <DEDUP_REMOVED lines=23> */
.L_x_1527:
        /* <DEDUP_REMOVED lines=25> */
[----:B------:R-:W-:Y:S04]  /*e990*/  BSSY.RECONVERGENT B2, `(.L_x_1528) ;  /* 0x0000026000027945 */ /* 0x000fe80003800200 */
[C---:B------:R-:W-:Y:S01]  /*e9a0*/  VIADD R10, R21.reuse, 0xffffff80 ;  /* 0xffffff80150a7836 */ /* 0x040fe20000000000 */
[----:B------:R-:W-:-:S04]  /*e9b0*/  LOP3.LUT P6, R21, R21, 0x1f, RZ, 0xc0, !PT ;  /* 0x0000001f15157812 */ /* 0x000fc800078cc0ff */
        /* <DEDUP_REMOVED lines=35> */
.L_x_1529:
[----:B------:R-:W-:Y:S05]  /*ebf0*/  BSYNC.RECONVERGENT B2 ;  /* 0x0000000000027941 */ /* 0x000fea0003800200 */
.L_x_1528:
        /* <DEDUP_REMOVED lines=15> */
.L_x_1526:
[----:B------:R-:W-:Y:S05]  /*ecf0*/  BSYNC.RECONVERGENT B1 ;  /* 0x0000000000017941 */ /* 0x000fea0003800200 */
.L_x_1525:
        /* <DEDUP_REMOVED lines=15> */
.L_x_1524:
[----:B------:R-:W-:Y:S05]  /*edf0*/  BSYNC.RECONVERGENT B0 ;  /* 0x0000000000007941 */ /* 0x000fea0003800200 */
.L_x_1523:
        /* <DEDUP_REMOVED lines=23> */
.L_x_1534:
        /* <DEDUP_REMOVED lines=37> */
[----:B------:R-:W-:Y:S02]  /*f1c0*/  @P3 MOV R10, R3 ;  /* 0x00000003000a3202 */ /* 0x000fe40000000f00 */
[----:B------:R-:W-:Y:S01]  /*f1d0*/  @P4 IMAD.MOV.U32 R14, RZ, RZ, R3 ;  /* 0x000000ffff0e4224 */ /* 0x000fe200078e0003 */
[C---:B------:R-:W-:Y:S01]  /*f1e0*/  ISETP.EQ.AND P3, PT, R15.reuse, -0x4, PT ;  /* 0xfffffffc0f00780c */ /* 0x040fe20003f62270 */
        /* <DEDUP_REMOVED lines=29> */
.L_x_1536:
[----:B------:R-:W-:Y:S05]  /*f3c0*/  BSYNC.RECONVERGENT B2 ;  /* 0x0000000000027941 */ /* 0x000fea0003800200 */
.L_x_1535:
        /* <DEDUP_REMOVED lines=18> */
.L_x_1533:
[----:B------:R-:W-:Y:S05]  /*f4f0*/  BSYNC.RECONVERGENT B1 ;  /* 0x0000000000017941 */ /* 0x000fea0003800200 */
.L_x_1532:
[----:B------:R-:W-:Y:S01]  /*f500*/  FMUL R14, R12, R12 ;  /* 0x0000000c0c0e7220 */ /* 0x000fe20000400000 */
[----:B------:R-:W-:Y:S01]  /*f510*/  LOP3.LUT R19, R10, 0x1, RZ, 0xc0, !PT ;  /* 0x000000010a137812 */ /* 0x000fe200078ec0ff */
[----:B------:R-:W-:Y:S01]  /*f520*/  IMAD.MOV.U32 R20, RZ, RZ, 0x3effffff ;  /* 0x3effffffff147424 */ /* 0x000fe200078e00ff */
[----:B------:R-:W-:Y:S01]  /*f530*/  MOV R21, 0x3d2aaabb ;  /* 0x3d2aaabb00157802 */ /* 0x000fe20000000f00 */
        /* <DEDUP_REMOVED lines=11> */
[----:B------:R-:W-:-:S07]  /*f5f0*/  @P1 FADD R19, RZ, -R19 ;  /* 0x80000013ff131221 */ /* 0x000fce0000000000 */
.L_x_1531:
[----:B------:R-:W-:Y:S05]  /*f600*/  BSYNC.RECONVERGENT B0 ;  /* 0x0000000000007941 */ /* 0x000fea0003800200 */
.L_x_1530:
        /* <DEDUP_REMOVED lines=23> */
.L_x_1541:
        /* <DEDUP_REMOVED lines=69> */
.L_x_1543:
[----:B------:R-:W-:Y:S05]  /*fbd0*/  BSYNC.RECONVERGENT B2 ;  /* 0x0000000000027941 */ /* 0x000fea0003800200 */
.L_x_1542:
        /* <DEDUP_REMOVED lines=18> */
.L_x_1540:
[----:B------:R-:W-:Y:S05]  /*fd00*/  BSYNC.RECONVERGENT B1 ;  /* 0x0000000000017941 */ /* 0x000fea0003800200 */
.L_x_1539:
        /* <DEDUP_REMOVED lines=16> */
.L_x_1538:
[----:B------:R-:W-:Y:S05]  /*fe10*/  BSYNC.RECONVERGENT B0 ;  /* 0x0000000000007941 */ /* 0x000fea0003800200 */
.L_x_1537:
        /* <DEDUP_REMOVED lines=20> */
.L_x_1546:
        /* <DEDUP_REMOVED lines=70> */
.L_x_1548:
[----:B------:R-:W-:Y:S05]  /*103c0*/  BSYNC.RECONVERGENT B1 ;  /* 0x0000000000017941 */ /* 0x000fea0003800200 */
.L_x_1547:
        /* <DEDUP_REMOVED lines=18> */
.L_x_1545:
[----:B------:R-:W-:Y:S05]  /*104f0*/  BSYNC.RECONVERGENT B0 ;  /* 0x0000000000007941 */ /* 0x000fea0003800200 */
.L_x_1544:
        /* <DEDUP_REMOVED lines=38> */
.L_x_1553:
        /* <DEDUP_REMOVED lines=69> */
.L_x_1555:
[----:B------:R-:W-:Y:S05]  /*10bb0*/  BSYNC.RECONVERGENT B2 ;  /* 0x0000000000027941 */ /* 0x000fea0003800200 */
.L_x_1554:
        /* <DEDUP_REMOVED lines=18> */
.L_x_1552:
[----:B------:R-:W-:Y:S05]  /*10ce0*/  BSYNC.RECONVERGENT B1 ;  /* 0x0000000000017941 */ /* 0x000fea0003800200 */
.L_x_1551:
        /* <DEDUP_REMOVED lines=15> */
.L_x_1550:
[----:B------:R-:W-:Y:S05]  /*10de0*/  BSYNC.RECONVERGENT B0 ;  /* 0x0000000000007941 */ /* 0x000fea0003800200 */
.L_x_1549:
        /* <DEDUP_REMOVED lines=20> */
.L_x_1558:
        /* <DEDUP_REMOVED lines=70> */
.L_x_1560:
[----:B------:R-:W-:Y:S05]  /*11390*/  BSYNC.RECONVERGENT B1 ;  /* 0x0000000000017941 */ /* 0x000fea0003800200 */
.L_x_1559:
        /* <DEDUP_REMOVED lines=18> */
.L_x_1557:
[----:B------:R-:W-:Y:S05]  /*114c0*/  BSYNC.RECONVERGENT B0 ;  /* 0x0000000000007941 */ /* 0x000fea0003800200 */
.L_x_1556:
[----:B------:R-:W-:Y:S01]  /*114d0*/  FMUL R15, R14, R14 ;  /* 0x0000000e0e0f7220 */ /* 0x000fe20000400000 */
[C---:B------:R-:W-:Y:S01]  /*114e0*/  LOP3.LUT R10, R19.reuse, 0x1, RZ, 0xc0, !PT ;  /* 0x00000001130a7812 */ /* 0x040fe200078ec0ff */
[----:B------:R-:W-:Y:S01]  /*114f0*/  IMAD.MOV.U32 R12, RZ, RZ, 0x3d2aaabb ;  /* 0x3d2aaabbff0c7424 */ /* 0x000fe200078e00ff */
[----:B------:R-:W-:Y:S01]  /*11500*/  LOP3.LUT P1, RZ, R19, 0x2, RZ, 0xc0, !PT ;  /* 0x0000000213ff7812 */ /* 0x000fe2000782c0ff */
[----:B------:R-:W-:Y:S01]  /*11510*/  FFMA R20, R15, R9, -0.0013887860113754868507 ;  /* 0xbab607ed0f147423 */ /* 0x000fe20000000009 */
[----:B------:R-:W-:Y:S01]  /*11520*/  ISETP.NE.U32.AND P0, PT, R10, 0x1, PT ;  /* 0x000000010a00780c */ /* 0x000fe20003f05070 */
[----:B------:R-:W-:Y:S01]  /*11530*/  IMAD.MOV.U32 R10, RZ, RZ, 0x3effffff ;  /* 0x3effffffff0a7424 */ /* 0x000fe200078e00ff */
[----:B------:R-:W-:Y:S02]  /*11540*/  BSSY.RECONVERGENT B0, `(.L_x_1561) ;  /* 0x0000075000007945 */ /* 0x000fe40003800200 */
        /* <DEDUP_REMOVED lines=27> */
.L_x_1563:
        /* <DEDUP_REMOVED lines=70> */
.L_x_1565:
[----:B------:R-:W-:Y:S05]  /*11b60*/  BSYNC.RECONVERGENT B1 ;  /* 0x0000000000017941 */ /* 0x000fea0003800200 */
.L_x_1564:
        /* <DEDUP_REMOVED lines=18> */
.L_x_1562:
[----:B------:R-:W-:Y:S05]  /*11c90*/  BSYNC.RECONVERGENT B0 ;  /* 0x0000000000007941 */ /* 0x000fea0003800200 */
.L_x_1561:
        /* <DEDUP_REMOVED lines=33> */
.L_x_1568:
        /* <DEDUP_REMOVED lines=70> */
.L_x_1570:
[----:B------:R-:W-:Y:S05]  /*12310*/  BSYNC.RECONVERGENT B1 ;  /* 0x0000000000017941 */ /* 0x000fea0003800200 */
.L_x_1569:
        /* <DEDUP_REMOVED lines=18> */
.L_x_1567:
[----:B------:R-:W-:Y:S05]  /*12440*/  BSYNC.RECONVERGENT B0 ;  /* 0x0000000000007941 */ /* 0x000fea0003800200 */
.L_x_1566:
        /* <DEDUP_REMOVED lines=33> */
.L_x_1573:
        /* <DEDUP_REMOVED lines=70> */
.L_x_1575:
[----:B------:R-:W-:Y:S05]  /*12ac0*/  BSYNC.RECONVERGENT B1 ;  /* 0x0000000000017941 */ /* 0x000fea0003800200 */
.L_x_1574:
        /* <DEDUP_REMOVED lines=18> */
.L_x_1572:
[----:B------:R-:W-:Y:S05]  /*12bf0*/  BSYNC.RECONVERGENT B0 ;  /* 0x0000000000007941 */ /* 0x000fea0003800200 */
.L_x_1571:
        /* <DEDUP_REMOVED lines=36> */
.L_x_1580:
        /* <DEDUP_REMOVED lines=69> */
.L_x_1582:
[----:B------:R-:W-:Y:S05]  /*13290*/  BSYNC.RECONVERGENT B2 ;  /* 0x0000000000027941 */ /* 0x000fea0003800200 */
.L_x_1581:
        /* <DEDUP_REMOVED lines=18> */
.L_x_1579:
[----:B------:R-:W-:Y:S05]  /*133c0*/  BSYNC.RECONVERGENT B1 ;  /* 0x0000000000017941 */ /* 0x000fea0003800200 */
.L_x_1578:
        /* <DEDUP_REMOVED lines=15> */
.L_x_1577:
[----:B------:R-:W-:Y:S05]  /*134c0*/  BSYNC.RECONVERGENT B0 ;  /* 0x0000000000007941 */ /* 0x000fea0003800200 */
.L_x_1576:
        /* <DEDUP_REMOVED lines=22> */
.L_x_1587:
        /* <DEDUP_REMOVED lines=69> */
.L_x_1589:
[----:B------:R-:W-:Y:S05]  /*13a80*/  BSYNC.RECONVERGENT B2 ;  /* 0x0000000000027941 */ /* 0x000fea0003800200 */
.L_x_1588:
        /* <DEDUP_REMOVED lines=18> */
.L_x_1586:
[----:B------:R-:W-:Y:S05]  /*13bb0*/  BSYNC.RECONVERGENT B1 ;  /* 0x0000000000017941 */ /* 0x000fea0003800200 */
.L_x_1585:
        /* <DEDUP_REMOVED lines=15> */
.L_x_1584:
[----:B------:R-:W-:Y:S05]  /*13cb0*/  BSYNC.RECONVERGENT B0 ;  /* 0x0000000000007941 */ /* 0x000fea0003800200 */
.L_x_1583:
        /* <DEDUP_REMOVED lines=22> */
.L_x_1594:
        /* <DEDUP_REMOVED lines=65> */
.L_x_1596:
[----:B------:R-:W-:Y:S05]  /*14230*/  BSYNC.RECONVERGENT B2 ;  /* 0x0000000000027941 */ /* 0x000fea0003800200 */
.L_x_1595:
        /* <DEDUP_REMOVED lines=18> */
.L_x_1593:
[----:B------:R-:W-:Y:S05]  /*14360*/  BSYNC.RECONVERGENT B1 ;  /* 0x0000000000017941 */ /* 0x000fea0003800200 */
.L_x_1592:
        /* <DEDUP_REMOVED lines=14> */
.L_x_1591:
[----:B------:R-:W-:Y:S05]  /*14450*/  BSYNC.RECONVERGENT B0 ;  /* 0x0000000000007941 */ /* 0x000fea0003800200 */
.L_x_1590:
        /* <DEDUP_REMOVED lines=22> */
.L_x_1601:
        /* <DEDUP_REMOVED lines=65> */
.L_x_1603:
[----:B------:R-:W-:Y:S05]  /*149d0*/  BSYNC.RECONVERGENT B2 ;  /* 0x0000000000027941 */ /* 0x000fea0003800200 */
.L_x_1602:
        /* <DEDUP_REMOVED lines=18> */
.L_x_1600:
[----:B------:R-:W-:Y:S05]  /*14b00*/  BSYNC.RECONVERGENT B1 ;  /* 0x0000000000017941 */ /* 0x000fea0003800200 */
.L_x_1599:
        /* <DEDUP_REMOVED lines=14> */
.L_x_1598:
[----:B------:R-:W-:Y:S05]  /*14bf0*/  BSYNC.RECONVERGENT B0 ;  /* 0x0000000000007941 */ /* 0x000fea0003800200 */
.L_x_1597:
        /* <DEDUP_REMOVED lines=20> */
.L_x_1606:
        /* <DEDUP_REMOVED lines=65> */
.L_x_1608:
[----:B------:R-:W-:Y:S05]  /*15150*/  BSYNC.RECONVERGENT B1 ;  /* 0x0000000000017941 */ /* 0x000fea0003800200 */
.L_x_1607:
        /* <DEDUP_REMOVED lines=18> */
.L_x_1605:
[----:B------:R-:W-:Y:S05]  /*15280*/  BSYNC.RECONVERGENT B0 ;  /* 0x0000000000007941 */ /* 0x000fea0003800200 */
.L_x_1604:
        /* <DEDUP_REMOVED lines=34> */
.L_x_1611:
        /* <DEDUP_REMOVED lines=65> */
.L_x_1613:
[----:B------:R-:W-:Y:S05]  /*158c0*/  BSYNC.RECONVERGENT B1 ;  /* 0x0000000000017941 */ /* 0x000fea0003800200 */
.L_x_1612:
        /* <DEDUP_REMOVED lines=18> */
.L_x_1610:
[----:B------:R-:W-:Y:S05]  /*159f0*/  BSYNC.RECONVERGENT B0 ;  /* 0x0000000000007941 */ /* 0x000fea0003800200 */
.L_x_1609:
        /* <DEDUP_REMOVED lines=34> */
.L_x_1616:
        /* <DEDUP_REMOVED lines=65> */
.L_x_1618:
[----:B------:R-:W-:Y:S05]  /*16030*/  BSYNC.RECONVERGENT B1 ;  /* 0x0000000000017941 */ /* 0x000fea0003800200 */
.L_x_1617:
        /* <DEDUP_REMOVED lines=18> */
.L_x_1615:
[----:B------:R-:W-:Y:S05]  /*16160*/  BSYNC.RECONVERGENT B0 ;  /* 0x0000000000007941 */ /* 0x000fea0003800200 */
.L_x_1614:
        /* <DEDUP_REMOVED lines=35> */
.L_x_1621:
        /* <DEDUP_REMOVED lines=65> */
.L_x_1623:
[----:B------:R-:W-:Y:S05]  /*167b0*/  BSYNC.RECONVERGENT B1 ;  /* 0x0000000000017941 */ /* 0x000fea0003800200 */
.L_x_1622:
        /* <DEDUP_REMOVED lines=18> */
.L_x_1620:
[----:B------:R-:W-:Y:S05]  /*168e0*/  BSYNC.RECONVERGENT B0 ;  /* 0x0000000000007941 */ /* 0x000fea0003800200 */
.L_x_1619:
        /* <DEDUP_REMOVED lines=34> */
.L_x_1626:
        /* <DEDUP_REMOVED lines=65> */
.L_x_1628:
[----:B------:R-:W-:Y:S05]  /*16f20*/  BSYNC.RECONVERGENT B1 ;  /* 0x0000000000017941 */ /* 0x000fea0003800200 */
.L_x_1627:
        /* <DEDUP_REMOVED lines=18> */
.L_x_1625:
[----:B------:R-:W-:Y:S05]  /*17050*/  BSYNC.RECONVERGENT B0 ;  /* 0x0000000000007941 */ /* 0x000fea0003800200 */
.L_x_1624:
        /* <DEDUP_REMOVED lines=34> */
.L_x_1631:
        /* <DEDUP_REMOVED lines=65> */
.L_x_1633:
[----:B------:R-:W-:Y:S05]  /*17690*/  BSYNC.RECONVERGENT B1 ;  /* 0x0000000000017941 */ /* 0x000fea0003800200 */
.L_x_1632:
        /* <DEDUP_REMOVED lines=18> */
.L_x_1630:
[----:B------:R-:W-:Y:S05]  /*177c0*/  BSYNC.RECONVERGENT B0 ;  /* 0x0000000000007941 */ /* 0x000fea0003800200 */
.L_x_1629:
        /* <DEDUP_REMOVED lines=35> */
.L_x_1636:
        /* <DEDUP_REMOVED lines=65> */
.L_x_1638:
[----:B------:R-:W-:Y:S05]  /*17e10*/  BSYNC.RECONVERGENT B1 ;  /* 0x0000000000017941 */ /* 0x000fea0003800200 */
.L_x_1637:
        /* <DEDUP_REMOVED lines=18> */
.L_x_1635:
[----:B------:R-:W-:Y:S05]  /*17f40*/  BSYNC.RECONVERGENT B0 ;  /* 0x0000000000007941 */ /* 0x000fea0003800200 */
.L_x_1634:
        /* <DEDUP_REMOVED lines=17> */
[----:B--2---:R-:W-:-:S13]  /*18060*/  FSETP.GT.AND P0, PT, R11, 9, PT ;  /* 0x411000000b00780b */ /* 0x004fda0003f04000 */
        /* <DEDUP_REMOVED lines=20> */
.L_x_1643:
        /* <DEDUP_REMOVED lines=69> */
.L_x_1645:
[----:B------:R-:W-:Y:S05]  /*18600*/  BSYNC.RECONVERGENT B2 ;  /* 0x0000000000027941 */ /* 0x000fea0003800200 */
.L_x_1644:
        /* <DEDUP_REMOVED lines=18> */
.L_x_1642:
[----:B------:R-:W-:Y:S05]  /*18730*/  BSYNC.RECONVERGENT B1 ;  /* 0x0000000000017941 */ /* 0x000fea0003800200 */
.L_x_1641:
        /* <DEDUP_REMOVED lines=14> */
.L_x_1640:
[----:B------:R-:W-:Y:S05]  /*18820*/  BSYNC.RECONVERGENT B0 ;  /* 0x0000000000007941 */ /* 0x000fea0003800200 */
.L_x_1639:
        /* <DEDUP_REMOVED lines=19> */
.L_x_1648:
        /* <DEDUP_REMOVED lines=70> */
.L_x_1650:
[----:B------:R-:W-:Y:S05]  /*18dc0*/  BSYNC.RECONVERGENT B1 ;  /* 0x0000000000017941 */ /* 0x000fea0003800200 */
.L_x_1649:
        /* <DEDUP_REMOVED lines=18> */
.L_x_1647:
[----:B------:R-:W-:Y:S05]  /*18ef0*/  BSYNC.RECONVERGENT B0 ;  /* 0x0000000000007941 */ /* 0x000fea0003800200 */
.L_x_1646:
        /* <DEDUP_REMOVED lines=34> */
.L_x_1653:
        /* <DEDUP_REMOVED lines=70> */
.L_x_1655:
[----:B------:R-:W-:Y:S05]  /*19580*/  BSYNC.RECONVERGENT B1 ;  /* 0x0000000000017941 */ /* 0x000fea0003800200 */
.L_x_1654:
        /* <DEDUP_REMOVED lines=18> */
.L_x_1652:
[----:B------:R-:W-:Y:S05]  /*196b0*/  BSYNC.RECONVERGENT B0 ;  /* 0x0000000000007941 */ /* 0x000fea0003800200 */
.L_x_1651:
        /* <DEDUP_REMOVED lines=37> */
.L_x_1660:
        /* <DEDUP_REMOVED lines=69> */
.L_x_1662:
[----:B------:R-:W-:Y:S05]  /*19d60*/  BSYNC.RECONVERGENT B2 ;  /* 0x0000000000027941 */ /* 0x000fea0003800200 */
.L_x_1661:
        /* <DEDUP_REMOVED lines=18> */
.L_x_1659:
[----:B------:R-:W-:Y:S05]  /*19e90*/  BSYNC.RECONVERGENT B1 ;  /* 0x0000000000017941 */ /* 0x000fea0003800200 */
.L_x_1658:
        /* <DEDUP_REMOVED lines=14> */
.L_x_1657:
[----:B------:R-:W-:Y:S05]  /*19f80*/  BSYNC.RECONVERGENT B0 ;  /* 0x0000000000007941 */ /* 0x000fea0003800200 */
.L_x_1656:
        /* <DEDUP_REMOVED lines=19> */
.L_x_1665:
        /* <DEDUP_REMOVED lines=70> */
.L_x_1667:
[----:B------:R-:W-:Y:S05]  /*1a520*/  BSYNC.RECONVERGENT B1 ;  /* 0x0000000000017941 */ /* 0x000fea0003800200 */
.L_x_1666:
        /* <DEDUP_REMOVED lines=18> */
.L_x_1664:
[----:B------:R-:W-:Y:S05]  /*1a650*/  BSYNC.RECONVERGENT B0 ;  /* 0x0000000000007941 */ /* 0x000fea0003800200 */
.L_x_1663:
[----:B------:R-:W2:Y:S01]  /*1a660*/  LDG.E R19, desc[UR6][R16.64+0x4] ;  /* 0x0000040610137981 */ /* 0x000ea2000c1e1900 */
        /* <DEDUP_REMOVED lines=8> */
[----:B------:R-:W-:Y:S02]  /*1a6f0*/  FSEL R21, -R10, -0.16666662693023681641, !P0 ;  /* 0xbe2aaaa80a157808 */ /* 0x000fe40004000100 */
[----:B------:R-:W-:Y:S01]  /*1a700*/  FSEL R10, R14, 1, P0 ;  /* 0x3f8000000e0a7808 */ /* 0x000fe20000000000 */
[----:B------:R-:W-:-:S04]  /*1a710*/  FFMA R12, R15, R20, R12 ;  /* 0x000000140f0c7223 */ /* 0x000fc8000000000c */
[C---:B------:R-:W-:Y:S01]  /*1a720*/  FFMA R12, R15.reuse, R12, R21 ;  /* 0x0000000c0f0c7223 */ /* 0x040fe20000000015 */
        /* <DEDUP_REMOVED lines=24> */
.L_x_1672:
        /* <DEDUP_REMOVED lines=65> */
.L_x_1674:
[----:B------:R-:W-:Y:S05]  /*1acc0*/  BSYNC.RECONVERGENT B2 ;  /* 0x0000000000027941 */ /* 0x000fea0003800200 */
.L_x_1673:
        /* <DEDUP_REMOVED lines=18> */
.L_x_1671:
[----:B------:R-:W-:Y:S05]  /*1adf0*/  BSYNC.RECONVERGENT B1 ;  /* 0x0000000000017941 */ /* 0x000fea0003800200 */
.L_x_1670:
        /* <DEDUP_REMOVED lines=15> */
.L_x_1669:
[----:B------:R-:W-:Y:S05]  /*1aef0*/  BSYNC.RECONVERGENT B0 ;  /* 0x0000000000007941 */ /* 0x000fea0003800200 */
.L_x_1668:
        /* <DEDUP_REMOVED lines=19> */
.L_x_1677:
        /* <DEDUP_REMOVED lines=65> */
.L_x_1679:
[----:B------:R-:W-:Y:S05]  /*1b440*/  BSYNC.RECONVERGENT B1 ;  /* 0x0000000000017941 */ /* 0x000fea0003800200 */
.L_x_1678:
        /* <DEDUP_REMOVED lines=18> */
.L_x_1676:
[----:B------:R-:W-:Y:S05]  /*1b570*/  BSYNC.RECONVERGENT B0 ;  /* 0x0000000000007941 */ /* 0x000fea0003800200 */
.L_x_1675:
        /* <DEDUP_REMOVED lines=37> */
.L_x_1684:
        /* <DEDUP_REMOVED lines=65> */
.L_x_1686:
[----:B------:R-:W-:Y:S05]  /*1bbe0*/  BSYNC.RECONVERGENT B2 ;  /* 0x0000000000027941 */ /* 0x000fea0003800200 */
.L_x_1685:
        /* <DEDUP_REMOVED lines=18> */
.L_x_1683:
[----:B------:R-:W-:Y:S05]  /*1bd10*/  BSYNC.RECONVERGENT B1 ;  /* 0x0000000000017941 */ /* 0x000fea0003800200 */
.L_x_1682:
        /* <DEDUP_REMOVED lines=16> */
.L_x_1681:
[----:B------:R-:W-:Y:S05]  /*1be20*/  BSYNC.RECONVERGENT B0 ;  /* 0x0000000000007941 */ /* 0x000fea0003800200 */
.L_x_1680:
        /* <DEDUP_REMOVED lines=19> */
.L_x_1689:
        /* <DEDUP_REMOVED lines=65> */
.L_x_1691:
[----:B------:R-:W-:Y:S05]  /*1c370*/  BSYNC.RECONVERGENT B1 ;  /* 0x0000000000017941 */ /* 0x000fea0003800200 */
.L_x_1690:
        /* <DEDUP_REMOVED lines=18> */
.L_x_1688:
[----:B------:R-:W-:Y:S05]  /*1c4a0*/  BSYNC.RECONVERGENT B0 ;  /* 0x0000000000007941 */ /* 0x000fea0003800200 */
.L_x_1687:
        /* <DEDUP_REMOVED lines=34> */
.L_x_1694:
        /* <DEDUP_REMOVED lines=65> */
.L_x_1696:
[----:B------:R-:W-:Y:S05]  /*1cae0*/  BSYNC.RECONVERGENT B1 ;  /* 0x0000000000017941 */ /* 0x000fea0003800200 */
.L_x_1695:
        /* <DEDUP_REMOVED lines=18> */
.L_x_1693:
[----:B------:R-:W-:Y:S05]  /*1cc10*/  BSYNC.RECONVERGENT B0 ;  /* 0x0000000000007941 */ /* 0x000fea0003800200 */
.L_x_1692:
        /* <DEDUP_REMOVED lines=35> */
.L_x_1699:
        /* <DEDUP_REMOVED lines=65> */
.L_x_1701:
[----:B------:R-:W-:Y:S05]  /*1d260*/  BSYNC.RECONVERGENT B1 ;  /* 0x0000000000017941 */ /* 0x000fea0003800200 */
.L_x_1700:
        /* <DEDUP_REMOVED lines=18> */
.L_x_1698:
[----:B------:R-:W-:Y:S05]  /*1d390*/  BSYNC.RECONVERGENT B0 ;  /* 0x0000000000007941 */ /* 0x000fea0003800200 */
.L_x_1697:
[----:B------:R-:W-:Y:S01]  /*1d3a0*/  LOP3.LUT R10, R12, 0x1, RZ, 0xc0, !PT ;  /* 0x000000010c0a7812 */ /* 0x000fe200078ec0ff */
[----:B------:R-:W-:Y:S01]  /*1d3b0*/  FMUL R15, R14, R14 ;  /* 0x0000000e0e0f7220 */ /* 0x000fe20000400000 */
[----:B------:R-:W-:Y:S01]  /*1d3c0*/  VIADD R12, R12, 0x1 ;  /* 0x000000010c0c7836 */ /* 0x000fe20000000000 */
[----:B------:R-:W-:Y:S01]  /*1d3d0*/  FSETP.GT.AND P2, PT, R2, 4, PT ;  /* 0x408000000200780b */ /* 0x000fe20003f44000 */
[----:B------:R-:W-:Y:S01]  /*1d3e0*/  BSSY.RECONVERGENT B0, `(.L_x_1702) ;  /* 0x0000087000007945 */ /* 0x000fe20003800200 */
[----:B------:R-:W-:Y:S01]  /*1d3f0*/  ISETP.NE.U32.AND P0, PT, R10, 0x1, PT ;  /* 0x000000010a00780c */ /* 0x000fe20003f05070 */
[----:B------:R-:W-:Y:S01]  /*1d400*/  FFMA R10, R15, R9, -0.0013887860113754868507 ;  /* 0xbab607ed0f0a7423 */ /* 0x000fe20000000009 */
[----:B------:R-:W-:Y:S02]  /*1d410*/  LOP3.LUT P1, RZ, R12, 0x2, RZ, 0xc0, !PT ;  /* 0x000000020cff7812 */ /* 0x000fe4000782c0ff */
[----:B------:R-:W-:Y:S02]  /*1d420*/  FSEL R22, R13, 0.041666727513074874878, !P0 ;  /* 0x3d2aaabb0d167808 */ /* 0x000fe40004000000 */
[----:B------:R-:W-:-:S02]  /*1d430*/  FSEL R20, R10, -0.00019574658654164522886, P0 ;  /* 0xb94d41530a147808 */ /* 0x000fc40000000000 */
[----:B------:R-:W-:Y:S02]  /*1d440*/  FSEL R10, R14, 1, !P0 ;  /* 0x3f8000000e0a7808 */ /* 0x000fe40004000000 */
[----:B------:R-:W-:Y:S01]  /*1d450*/  FSEL R21, -R18, -0.4999999701976776123, !P0 ;  /* 0xbeffffff12157808 */ /* 0x000fe20004000100 */
[C---:B------:R-:W-:Y:S01]  /*1d460*/  FFMA R20, R15.reuse, R20, R22 ;  /* 0x000000140f147223 */ /* 0x040fe20000000016 */
[----:B------:R-:W-:Y:S01]  /*1d470*/  P2R R12, PR, RZ, 0x4 ;  /* 0x00000004ff0c7803 */ /* 0x000fe20000000000 */
        /* <DEDUP_REMOVED lines=23> */
.L_x_1706:
        /* <DEDUP_REMOVED lines=66> */
.L_x_1708:
[----:B------:R-:W-:Y:S05]  /*1da10*/  BSYNC.RECONVERGENT B2 ;  /* 0x0000000000027941 */ /* 0x000fea0003800200 */
.L_x_1707:
        /* <DEDUP_REMOVED lines=18> */
.L_x_1705:
[----:B------:R-:W-:Y:S05]  /*1db40*/  BSYNC.RECONVERGENT B1 ;  /* 0x0000000000017941 */ /* 0x000fea0003800200 */
.L_x_1704:
[----:B------:R-:W-:Y:S01]  /*1db50*/  FMUL R12, R13, R13 ;  /* 0x0000000d0d0c7220 */ /* 0x000fe20000400000 */
[C---:B------:R-:W-:Y:S01]  /*1db60*/  LOP3.LUT R14, R20.reuse, 0x1, RZ, 0xc0, !PT ;  /* 0x00000001140e7812 */ /* 0x040fe200078ec0ff */
[----:B------:R-:W-:Y:S01]  /*1db70*/  VIADD R20, R20, 0x1 ;  /* 0x0000000114147836 */ /* 0x000fe20000000000 */
[----:B------:R-:W-:Y:S01]  /*1db80*/  MOV R21, 0x3c0885e4 ;  /* 0x3c0885e400157802 */ /* 0x000fe20000000f00 */
        /* <DEDUP_REMOVED lines=12> */
.L_x_1703:
[----:B------:R-:W-:Y:S05]  /*1dc50*/  BSYNC.RECONVERGENT B0 ;  /* 0x0000000000007941 */ /* 0x000fea0003800200 */
.L_x_1702:
        /* <DEDUP_REMOVED lines=21> */
.L_x_1713:
        /* <DEDUP_REMOVED lines=66> */
.L_x_1715:
[----:B------:R-:W-:Y:S05]  /*1e1d0*/  BSYNC.RECONVERGENT B2 ;  /* 0x0000000000027941 */ /* 0x000fea0003800200 */
.L_x_1714:
        /* <DEDUP_REMOVED lines=18> */
.L_x_1712:
[----:B------:R-:W-:Y:S05]  /*1e300*/  BSYNC.RECONVERGENT B1 ;  /* 0x0000000000017941 */ /* 0x000fea0003800200 */
.L_x_1711:
        /* <DEDUP_REMOVED lines=16> */
.L_x_1710:
[----:B------:R-:W-:Y:S05]  /*1e410*/  BSYNC.RECONVERGENT B0 ;  /* 0x0000000000007941 */ /* 0x000fea0003800200 */
.L_x_1709:
        /* <DEDUP_REMOVED lines=18> */
.L_x_1718:
        /* <DEDUP_REMOVED lines=66> */
.L_x_1720:
[----:B------:R-:W-:Y:S05]  /*1e960*/  BSYNC.RECONVERGENT B1 ;  /* 0x0000000000017941 */ /* 0x000fea0003800200 */
.L_x_1719:
        /* <DEDUP_REMOVED lines=18> */
.L_x_1717:
[----:B------:R-:W-:Y:S05]  /*1ea90*/  BSYNC.RECONVERGENT B0 ;  /* 0x0000000000007941 */ /* 0x000fea0003800200 */
.L_x_1716:
[----:B------:R-:W-:Y:S01]  /*1eaa0*/  FMUL R12, R13, R13 ;  /* 0x0000000d0d0c7220 */ /* 0x000fe20000400000 */
[C---:B------:R-:W-:Y:S01]  /*1eab0*/  LOP3.LUT R14, R20.reuse, 0x1, RZ, 0xc0, !PT ;  /* 0x00000001140e7812 */ /* 0x040fe200078ec0ff */
[----:B------:R-:W-:Y:S01]  /*1eac0*/  VIADD R20, R20, 0x1 ;  /* 0x0000000114147836 */ /* 0x000fe20000000000 */
[----:B------:R-:W-:Y:S01]  /*1ead0*/  MOV R21, 0x3c0885e4 ;  /* 0x3c0885e400157802 */ /* 0x000fe20000000f00 */
        /* <DEDUP_REMOVED lines=30> */
.L_x_1723:
        /* <DEDUP_REMOVED lines=66> */
.L_x_1725:
[----:B------:R-:W-:Y:S05]  /*1f0e0*/  BSYNC.RECONVERGENT B1 ;  /* 0x0000000000017941 */ /* 0x000fea0003800200 */
.L_x_1724:
        /* <DEDUP_REMOVED lines=18> */
.L_x_1722:
[----:B------:R-:W-:Y:S05]  /*1f210*/  BSYNC.RECONVERGENT B0 ;  /* 0x0000000000007941 */ /* 0x000fea0003800200 */
.L_x_1721:
[----:B------:R-:W-:Y:S01]  /*1f220*/  FMUL R13, R12, R12 ;  /* 0x0000000c0c0d7220 */ /* 0x000fe20000400000 */
[----:B------:R-:W-:Y:S01]  /*1f230*/  LOP3.LUT R14, R20, 0x1, RZ, 0xc0, !PT ;  /* 0x00000001140e7812 */ /* 0x000fe200078ec0ff */
[----:B------:R-:W-:Y:S01]  /*1f240*/  IMAD.MOV.U32 R21, RZ, RZ, 0x3effffff ;  /* 0x3effffffff157424 */ /* 0x000fe200078e00ff */
[----:B------:R-:W-:Y:S01]  /*1f250*/  MOV R22, 0x3d2aaabb ;  /* 0x3d2aaabb00167802 */ /* 0x000fe20000000f00 */
[----:B------:R-:W-:Y:S01]  /*1f260*/  FFMA R10, R13, R9, -0.0013887860113754868507 ;  /* 0xbab607ed0d0a7423 */ /* 0x000fe20000000009 */
[----:B------:R-:W-:Y:S01]  /*1f270*/  ISETP.NE.U32.AND P0, PT, R14, 0x1, PT ;  /* 0x000000010e00780c */ /* 0x000fe20003f05070 */
[----:B------:R-:W-:Y:S01]  /*1f280*/  BSSY.RECONVERGENT B0, `(.L_x_1726) ;  /* 0x0000071000007945 */ /* 0x000fe20003800200 */
        /* <DEDUP_REMOVED lines=27> */
.L_x_1728:
        /* <DEDUP_REMOVED lines=66> */
.L_x_1730:
[----:B------:R-:W-:Y:S05]  /*1f860*/  BSYNC.RECONVERGENT B1 ;  /* 0x0000000000017941 */ /* 0x000fea0003800200 */
.L_x_1729:
        /* <DEDUP_REMOVED lines=18> */
.L_x_1727:
[----:B------:R-:W-:Y:S05]  /*1f990*/  BSYNC.RECONVERGENT B0 ;  /* 0x0000000000007941 */ /* 0x000fea0003800200 */
.L_x_1726:
        /* <DEDUP_REMOVED lines=34> */
.L_x_1733:
        /* <DEDUP_REMOVED lines=66> */
.L_x_1735:
[----:B------:R-:W-:Y:S05]  /*1ffe0*/  BSYNC.RECONVERGENT B1 ;  /* 0x0000000000017941 */ /* 0x000fea0003800200 */
.L_x_1734:
        /* <DEDUP_REMOVED lines=18> */
.L_x_1732:
[----:B------:R-:W-:Y:S05]  /*20110*/  BSYNC.RECONVERGENT B0 ;  /* 0x0000000000007941 */ /* 0x000fea0003800200 */
.L_x_1731:
        /* <DEDUP_REMOVED lines=34> */
.L_x_1738:
        /* <DEDUP_REMOVED lines=66> */
.L_x_1740:
[----:B------:R-:W-:Y:S05]  /*20760*/  BSYNC.RECONVERGENT B1 ;  /* 0x0000000000017941 */ /* 0x000fea0003800200 */
.L_x_1739:
        /* <DEDUP_REMOVED lines=18> */
.L_x_1737:
[----:B------:R-:W-:Y:S05]  /*20890*/  BSYNC.RECONVERGENT B0 ;  /* 0x0000000000007941 */ /* 0x000fea0003800200 */
.L_x_1736:
        /* <DEDUP_REMOVED lines=34> */
.L_x_1743:
        /* <DEDUP_REMOVED lines=66> */
.L_x_1745:
[----:B------:R-:W-:Y:S05]  /*20ee0*/  BSYNC.RECONVERGENT B1 ;  /* 0x0000000000017941 */ /* 0x000fea0003800200 */
.L_x_1744:
        /* <DEDUP_REMOVED lines=18> */
.L_x_1742:
[----:B------:R-:W-:Y:S05]  /*21010*/  BSYNC.RECONVERGENT B0 ;  /* 0x0000000000007941 */ /* 0x000fea0003800200 */
.L_x_1741:
        /* <DEDUP_REMOVED lines=37> */
.L_x_1750:
        /* <DEDUP_REMOVED lines=66> */
.L_x_1752:
[----:B------:R-:W-:Y:S05]  /*21690*/  BSYNC.RECONVERGENT B2 ;  /* 0x0000000000027941 */ /* 0x000fea0003800200 */
.L_x_1751:
        /* <DEDUP_REMOVED lines=18> */
.L_x_1749:
[----:B------:R-:W-:Y:S05]  /*217c0*/  BSYNC.RECONVERGENT B1 ;  /* 0x0000000000017941 */ /* 0x000fea0003800200 */
.L_x_1748:
        /* <DEDUP_REMOVED lines=16> */
.L_x_1747:
[----:B------:R-:W-:Y:S05]  /*218d0*/  BSYNC.RECONVERGENT B0 ;  /* 0x0000000000007941 */ /* 0x000fea0003800200 */
.L_x_1746:
        /* <DEDUP_REMOVED lines=18> */
.L_x_1755:
        /* <DEDUP_REMOVED lines=66> */
.L_x_1757:
[----:B------:R-:W-:Y:S05]  /*21e20*/  BSYNC.RECONVERGENT B1 ;  /* 0x0000000000017941 */ /* 0x000fea0003800200 */
.L_x_1756:
        /* <DEDUP_REMOVED lines=18> */
.L_x_1754:
[----:B------:R-:W-:Y:S05]  /*21f50*/  BSYNC.RECONVERGENT B0 ;  /* 0x0000000000007941 */ /* 0x000fea0003800200 */
.L_x_1753:
        /* <DEDUP_REMOVED lines=34> */
.L_x_1760:
        /* <DEDUP_REMOVED lines=66> */
.L_x_1762:
[----:B------:R-:W-:Y:S05]  /*225a0*/  BSYNC.RECONVERGENT B1 ;  /* 0x0000000000017941 */ /* 0x000fea0003800200 */
.L_x_1761:
        /* <DEDUP_REMOVED lines=18> */
.L_x_1759:
[----:B------:R-:W-:Y:S05]  /*226d0*/  BSYNC.RECONVERGENT B0 ;  /* 0x0000000000007941 */ /* 0x000fea0003800200 */
.L_x_1758:
        /* <DEDUP_REMOVED lines=34> */
.L_x_1765:
        /* <DEDUP_REMOVED lines=66> */
.L_x_1767:
[----:B------:R-:W-:Y:S05]  /*22d20*/  BSYNC.RECONVERGENT B1 ;  /* 0x0000000000017941 */ /* 0x000fea0003800200 */
.L_x_1766:
        /* <DEDUP_REMOVED lines=18> */
.L_x_1764:
[----:B------:R-:W-:Y:S05]  /*22e50*/  BSYNC.RECONVERGENT B0 ;  /* 0x0000000000007941 */ /* 0x000fea0003800200 */
.L_x_1763:
        /* <DEDUP_REMOVED lines=34> */
.L_x_1770:
        /* <DEDUP_REMOVED lines=66> */
.L_x_1772:
[----:B------:R-:W-:Y:S05]  /*234a0*/  BSYNC.RECONVERGENT B1 ;  /* 0x0000000000017941 */ /* 0x000fea0003800200 */
.L_x_1771:
        /* <DEDUP_REMOVED lines=18> */
.L_x_1769:
[----:B------:R-:W-:Y:S05]  /*235d0*/  BSYNC.RECONVERGENT B0 ;  /* 0x0000000000007941 */ /* 0x000fea0003800200 */
.L_x_1768:
        /* <DEDUP_REMOVED lines=37> */
.L_x_1777:
        /* <DEDUP_REMOVED lines=66> */
.L_x_1779:
[----:B------:R-:W-:Y:S05]  /*23c50*/  BSYNC.RECONVERGENT B2 ;  /* 0x0000000000027941 */ /* 0x000fea0003800200 */
.L_x_1778:
        /* <DEDUP_REMOVED lines=18> */
.L_x_1776:
[----:B------:R-:W-:Y:S05]  /*23d80*/  BSYNC.RECONVERGENT B1 ;  /* 0x0000000000017941 */ /* 0x000fea0003800200 */
.L_x_1775:
        /* <DEDUP_REMOVED lines=16> */
.L_x_1774:
[----:B------:R-:W-:Y:S05]  /*23e90*/  BSYNC.RECONVERGENT B0 ;  /* 0x0000000000007941 */ /* 0x000fea0003800200 */
.L_x_1773:
        /* <DEDUP_REMOVED lines=23> */
.L_x_1784:
        /* <DEDUP_REMOVED lines=66> */
.L_x_1786:
[----:B------:R-:W-:Y:S05]  /*24430*/  BSYNC.RECONVERGENT B2 ;  /* 0x0000000000027941 */ /* 0x000fea0003800200 */
.L_x_1785:
        /* <DEDUP_REMOVED lines=18> */
.L_x_1783:
[----:B------:R-:W-:Y:S05]  /*24560*/  BSYNC.RECONVERGENT B1 ;  /* 0x0000000000017941 */ /* 0x000fea0003800200 */
.L_x_1782:
        /* <DEDUP_REMOVED lines=16> */
.L_x_1781:
[----:B------:R-:W-:Y:S05]  /*24670*/  BSYNC.RECONVERGENT B0 ;  /* 0x0000000000007941 */ /* 0x000fea0003800200 */
.L_x_1780:
        /* <DEDUP_REMOVED lines=22> */
.L_x_1791:
        /* <DEDUP_REMOVED lines=66> */
.L_x_1793:
[----:B------:R-:W-:Y:S05]  /*24c00*/  BSYNC.RECONVERGENT B2 ;  /* 0x0000000000027941 */ /* 0x000fea0003800200 */
.L_x_1792:
        /* <DEDUP_REMOVED lines=18> */
.L_x_1790:
[----:B------:R-:W-:Y:S05]  /*24d30*/  BSYNC.RECONVERGENT B1 ;  /* 0x0000000000017941 */ /* 0x000fea0003800200 */
.L_x_1789:
        /* <DEDUP_REMOVED lines=16> */
.L_x_1788:
[----:B------:R-:W-:Y:S05]  /*24e40*/  BSYNC.RECONVERGENT B0 ;  /* 0x0000000000007941 */ /* 0x000fea0003800200 */
.L_x_1787:
        /* <DEDUP_REMOVED lines=17> */
.L_x_1796:
        /* <DEDUP_REMOVED lines=68> */
.L_x_1798:
[----:B------:R-:W-:Y:S05]  /*253a0*/  BSYNC.RECONVERGENT B1 ;  /* 0x0000000000017941 */ /* 0x000fea0003800200 */
.L_x_1797:
        /* <DEDUP_REMOVED lines=18> */
.L_x_1795:
[----:B------:R-:W-:Y:S05]  /*254d0*/  BSYNC.RECONVERGENT B0 ;  /* 0x0000000000007941 */ /* 0x000fea0003800200 */
.L_x_1794:
[----:B------:R-:W-:Y:S01]  /*254e0*/  FMUL R12, R13, R13 ;  /* 0x0000000d0d0c7220 */ /* 0x000fe20000400000 */
[----:B------:R-:W-:Y:S01]  /*254f0*/  LOP3.LUT R14, R18, 0x1, RZ, 0xc0, !PT ;  /* 0x00000001120e7812 */ /* 0x000fe200078ec0ff */
[----:B------:R-:W-:Y:S01]  /*25500*/  IMAD.MOV.U32 R21, RZ, RZ, 0x3c0885e4 ;  /* 0x3c0885e4ff157424 */ /* 0x000fe200078e00ff */
[----:B------:R-:W-:Y:S01]  /*25510*/  BSSY.RECONVERGENT B0, `(.L_x_1799) ;  /* 0x0000076000007945 */ /* 0x000fe20003800200 */
        /* <DEDUP_REMOVED lines=30> */
.L_x_1801:
[----:B0-----:R-:W-:Y:S01]  /*25700*/  IMAD.U32 R12, RZ, RZ, UR8 ;  /* 0x00000008ff0c7e24 */ /* 0x001fe2000f8e00ff */
[----:B------:R-:W-:-:S05]  /*25710*/  MOV R13, UR9 ;  /* 0x00000009000d7c02 */ /* 0x000fca0008000f00 */
        /* <DEDUP_REMOVED lines=66> */
.L_x_1803:
[----:B------:R-:W-:Y:S05]  /*25b40*/  BSYNC.RECONVERGENT B1 ;  /* 0x0000000000017941 */ /* 0x000fea0003800200 */
.L_x_1802:
        /* <DEDUP_REMOVED lines=18> */
.L_x_1800:
[----:B------:R-:W-:Y:S05]  /*25c70*/  BSYNC.RECONVERGENT B0 ;  /* 0x0000000000007941 */ /* 0x000fea0003800200 */
.L_x_1799:
        /* <DEDUP_REMOVED lines=33> */
.L_x_1806:
        /* <DEDUP_REMOVED lines=68> */
.L_x_1808:
[----:B------:R-:W-:Y:S05]  /*262d0*/  BSYNC.RECONVERGENT B1 ;  /* 0x0000000000017941 */ /* 0x000fea0003800200 */
.L_x_1807:
        /* <DEDUP_REMOVED lines=18> */
.L_x_1805:
[----:B------:R-:W-:Y:S05]  /*26400*/  BSYNC.RECONVERGENT B0 ;  /* 0x0000000000007941 */ /* 0x000fea0003800200 */
.L_x_1804:
        /* <DEDUP_REMOVED lines=33> */
.L_x_1811:
        /* <DEDUP_REMOVED lines=68> */
.L_x_1813:
[----:B------:R-:W-:Y:S05]  /*26a60*/  BSYNC.RECONVERGENT B1 ;  /* 0x0000000000017941 */ /* 0x000fea0003800200 */
.L_x_1812:
        /* <DEDUP_REMOVED lines=18> */
.L_x_1810:
[----:B------:R-:W-:Y:S05]  /*26b90*/  BSYNC.RECONVERGENT B0 ;  /* 0x0000000000007941 */ /* 0x000fea0003800200 */
.L_x_1809:
[----:B------:R-:W-:Y:S01]  /*26ba0*/  FMUL R12, R13, R13 ;  /* 0x0000000d0d0c7220 */ /* 0x000fe20000400000 */
[----:B------:R-:W-:Y:S01]  /*26bb0*/  LOP3.LUT R14, R18, 0x1, RZ, 0xc0, !PT ;  /* 0x00000001120e7812 */ /* 0x000fe200078ec0ff */
[----:B------:R-:W-:Y:S01]  /*26bc0*/  BSSY.RECONVERGENT B0, `(.L_x_1814) ;  /* 0x0000076000007945 */ /* 0x000fe20003800200 */
[----:B------:R-:W-:Y:S01]  /*26bd0*/  MOV R21, 0x3d2aaabb ;  /* 0x3d2aaabb00157802 */ /* 0x000fe20000000f00 */
[----:B------:R-:W-:Y:S01]  /*26be0*/  FFMA R10, R12, R9, -0.0013887860113754868507 ;  /* 0xbab607ed0c0a7423 */ /* 0x000fe20000000009 */
[----:B------:R-:W-:Y:S01]  /*26bf0*/  ISETP.NE.U32.AND P0, PT, R14, 0x1, PT ;  /* 0x000000010e00780c */ /* 0x000fe20003f05070 */
[----:B------:R-:W-:Y:S01]  /*26c00*/  IMAD.MOV.U32 R14, RZ, RZ, 0x3effffff ;  /* 0x3effffffff0e7424 */ /* 0x000fe200078e00ff */
        /* <DEDUP_REMOVED lines=26> */
.L_x_1816:
        /* <DEDUP_REMOVED lines=68> */
.L_x_1818:
[----:B------:R-:W-:Y:S05]  /*271f0*/  BSYNC.RECONVERGENT B1 ;  /* 0x0000000000017941 */ /* 0x000fea0003800200 */
.L_x_1817:
        /* <DEDUP_REMOVED lines=18> */
.L_x_1815:
[----:B------:R-:W-:Y:S05]  /*27320*/  BSYNC.RECONVERGENT B0 ;  /* 0x0000000000007941 */ /* 0x000fea0003800200 */
.L_x_1814:
[----:B------:R-:W-:Y:S01]  /*27330*/  FMUL R12, R13, R13 ;  /* 0x0000000d0d0c7220 */ /* 0x000fe20000400000 */
[----:B------:R-:W-:Y:S01]  /*27340*/  LOP3.LUT R10, R18, 0x1, RZ, 0xc0, !PT ;  /* 0x00000001120a7812 */ /* 0x000fe200078ec0ff */
[----:B------:R-:W-:Y:S01]  /*27350*/  IMAD.MOV.U32 R21, RZ, RZ, 0x3c0885e4 ;  /* 0x3c0885e4ff157424 */ /* 0x000fe200078e00ff */
[----:B------:R-:W-:Y:S01]  /*27360*/  FSETP.GT.AND P2, PT, R2, R19, PT ;  /* 0x000000130200720b */ /* 0x000fe20003f44000 */
[----:B------:R-:W-:Y:S01]  /*27370*/  FFMA R14, R12, R9, -0.0013887860113754868507 ;  /* 0xbab607ed0c0e7423 */ /* 0x000fe20000000009 */
[----:B------:R-:W-:Y:S01]  /*27380*/  ISETP.NE.U32.AND P0, PT, R10, 0x1, PT ;  /* 0x000000010a00780c */ /* 0x000fe20003f05070 */
[----:B------:R-:W-:Y:S01]  /*27390*/  VIADD R18, R18, 0x1 ;  /* 0x0000000112127836 */ /* 0x000fe20000000000 */
[----:B------:R-:W-:Y:S01]  /*273a0*/  BSSY.RECONVERGENT B0, `(.L_x_1819) ;  /* 0x0000085000007945 */ /* 0x000fe20003800200 */
        /* <DEDUP_REMOVED lines=30> */
.L_x_1823:
        /* <DEDUP_REMOVED lines=66> */
.L_x_1825:
[----:B------:R-:W-:Y:S05]  /*279b0*/  BSYNC.RECONVERGENT B2 ;  /* 0x0000000000027941 */ /* 0x000fea0003800200 */
.L_x_1824:
        /* <DEDUP_REMOVED lines=18> */
.L_x_1822:
[----:B------:R-:W-:Y:S05]  /*27ae0*/  BSYNC.RECONVERGENT B1 ;  /* 0x0000000000017941 */ /* 0x000fea0003800200 */
.L_x_1821:
[----:B------:R-:W-:Y:S01]  /*27af0*/  FMUL R12, R13, R13 ;  /* 0x0000000d0d0c7220 */ /* 0x000fe20000400000 */
[----:B------:R-:W-:Y:S01]  /*27b00*/  LOP3.LUT R15, R20, 0x1, RZ, 0xc0, !PT ;  /* 0x00000001140f7812 */ /* 0x000fe200078ec0ff */
[----:B------:R-:W-:Y:S02]  /*27b10*/  IMAD.MOV.U32 R21, RZ, RZ, 0x3c0885e4 ;  /* 0x3c0885e4ff157424 */ /* 0x000fe400078e00ff */
[----:B------:R-:W-:Y:S01]  /*27b20*/  FFMA R14, R12, R9, -0.0013887860113754868507 ;  /* 0xbab607ed0c0e7423 */ /* 0x000fe20000000009 */
[----:B------:R-:W-:Y:S01]  /*27b30*/  ISETP.NE.U32.AND P0, PT, R15, 0x1, PT ;  /* 0x000000010f00780c */ /* 0x000fe20003f05070 */
[----:B------:R-:W-:-:S03]  /*27b40*/  VIADD R20, R20, 0x1 ;  /* 0x0000000114147836 */ /* 0x000fc60000000000 */
[----:B------:R-:W-:Y:S02]  /*27b50*/  FSEL R15, R14, -0.00019574658654164522886, P0 ;  /* 0xb94d41530e0f7808 */ /* 0x000fe40000000000 */
        /* <DEDUP_REMOVED lines=9> */
.L_x_1820:
[----:B------:R-:W-:Y:S05]  /*27bf0*/  BSYNC.RECONVERGENT B0 ;  /* 0x0000000000007941 */ /* 0x000fea0003800200 */
.L_x_1819:
        /* <DEDUP_REMOVED lines=21> */
.L_x_1830:
        /* <DEDUP_REMOVED lines=66> */
.L_x_1832:
[----:B------:R-:W-:Y:S05]  /*28170*/  BSYNC.RECONVERGENT B2 ;  /* 0x0000000000027941 */ /* 0x000fea0003800200 */
.L_x_1831:
        /* <DEDUP_REMOVED lines=18> */
.L_x_1829:
[----:B------:R-:W-:Y:S05]  /*282a0*/  BSYNC.RECONVERGENT B1 ;  /* 0x0000000000017941 */ /* 0x000fea0003800200 */
.L_x_1828:
        /* <DEDUP_REMOVED lines=16> */
.L_x_1827:
[----:B------:R-:W-:Y:S05]  /*283b0*/  BSYNC.RECONVERGENT B0 ;  /* 0x0000000000007941 */ /* 0x000fea0003800200 */
.L_x_1826:
        /* <DEDUP_REMOVED lines=18> */
.L_x_1835:
        /* <DEDUP_REMOVED lines=66> */
.L_x_1837:
[----:B------:R-:W-:Y:S05]  /*28900*/  BSYNC.RECONVERGENT B1 ;  /* 0x0000000000017941 */ /* 0x000fea0003800200 */
.L_x_1836:
        /* <DEDUP_REMOVED lines=18> */
.L_x_1834:
[----:B------:R-:W-:Y:S05]  /*28a30*/  BSYNC.RECONVERGENT B0 ;  /* 0x0000000000007941 */ /* 0x000fea0003800200 */
.L_x_1833:
        /* <DEDUP_REMOVED lines=34> */
.L_x_1840:
        /* <DEDUP_REMOVED lines=66> */
.L_x_1842:
[----:B------:R-:W-:Y:S05]  /*29080*/  BSYNC.RECONVERGENT B1 ;  /* 0x0000000000017941 */ /* 0x000fea0003800200 */
.L_x_1841:
        /* <DEDUP_REMOVED lines=18> */
.L_x_1839:
[----:B------:R-:W-:Y:S05]  /*291b0*/  BSYNC.RECONVERGENT B0 ;  /* 0x0000000000007941 */ /* 0x000fea0003800200 */
.L_x_1838:
[C---:B------:R-:W-:Y:S01]  /*291c0*/  LOP3.LUT R12, R20.reuse, 0x1, RZ, 0xc0, !PT ;  /* 0x00000001140c7812 */ /* 0x040fe200078ec0ff */
[C---:B------:R-:W-:Y:S01]  /*291d0*/  FMUL R14, R13.reuse, R13 ;  /* 0x0000000d0d0e7220 */ /* 0x040fe20000400000 */
[----:B------:R-:W-:Y:S01]  /*291e0*/  VIADD R20, R20, 0x1 ;  /* 0x0000000114147836 */ /* 0x000fe20000000000 */
[----:B------:R-:W-:Y:S01]  /*291f0*/  BSSY.RECONVERGENT B0, `(.L_x_1843) ;  /* 0x0000075000007945 */ /* 0x000fe20003800200 */
[----:B------:R-:W-:Y:S01]  /*29200*/  ISETP.NE.U32.AND P0, PT, R12, 0x1, PT ;  /* 0x000000010c00780c */ /* 0x000fe20003f05070 */
[----:B------:R-:W-:Y:S01]  /*29210*/  FFMA R15, R14, R9, -0.0013887860113754868507 ;  /* 0xbab607ed0e0f7423 */ /* 0x000fe20000000009 */
[----:B------:R-:W-:Y:S01]  /*29220*/  IMAD.MOV.U32 R12, RZ, RZ, 0x3c0885e4 ;  /* 0x3c0885e4ff0c7424 */ /* 0x000fe200078e00ff */
[----:B------:R-:W-:Y:S02]  /*29230*/  LOP3.LUT P1, RZ, R20, 0x2, RZ, 0xc0, !PT ;  /* 0x0000000214ff7812 */ /* 0x000fe4000782c0ff */
[----:B------:R-:W-:Y:S02]  /*29240*/  FSEL R13, R13, 1, !P0 ;  /* 0x3f8000000d0d7808 */ /* 0x000fe40004000000 */
[----:B------:R-:W-:-:S02]  /*29250*/  FSEL R15, R15, -0.00019574658654164522886, P0 ;  /* 0xb94d41530f0f7808 */ /* 0x000fc40000000000 */
[----:B------:R-:W-:Y:S02]  /*29260*/  FSEL R21, R12, 0.041666727513074874878, !P0 ;  /* 0x3d2aaabb0c157808 */ /* 0x000fe40004000000 */
[----:B------:R-:W-:Y:S01]  /*29270*/  FSEL R18, -R10, -0.4999999701976776123, !P0 ;  /* 0xbeffffff0a127808 */ /* 0x000fe20004000100 */
[C---:B------:R-:W-:Y:S02]  /*29280*/  FFMA R10, R14.reuse, R13, RZ ;  /* 0x0000000d0e0a7223 */ /* 0x040fe400000000ff */
[----:B------:R-:W-:-:S04]  /*29290*/  FFMA R15, R14, R15, R21 ;  /* 0x0000000f0e0f7223 */ /* 0x000fc80000000015 */
        /* <DEDUP_REMOVED lines=21> */
.L_x_1845:
        /* <DEDUP_REMOVED lines=66> */
.L_x_1847:
[----:B------:R-:W-:Y:S05]  /*29810*/  BSYNC.RECONVERGENT B1 ;  /* 0x0000000000017941 */ /* 0x000fea0003800200 */
.L_x_1846:
        /* <DEDUP_REMOVED lines=18> */
.L_x_1844:
[----:B------:R-:W-:Y:S05]  /*29940*/  BSYNC.RECONVERGENT B0 ;  /* 0x0000000000007941 */ /* 0x000fea0003800200 */
.L_x_1843:
[----:B------:R-:W-:Y:S01]  /*29950*/  FMUL R13, R14, R14 ;  /* 0x0000000e0e0d7220 */ /* 0x000fe20000400000 */
[C---:B------:R-:W-:Y:S01]  /*29960*/  LOP3.LUT R18, R10.reuse, 0x1, RZ, 0xc0, !PT ;  /* 0x000000010a127812 */ /* 0x040fe200078ec0ff */
[----:B------:R-:W-:Y:S01]  /*29970*/  VIADD R10, R10, 0x1 ;  /* 0x000000010a0a7836 */ /* 0x000fe20000000000 */
[----:B------:R-:W-:Y:S01]  /*29980*/  BSSY.RECONVERGENT B0, `(.L_x_1848) ;  /* 0x0000089000007945 */ /* 0x000fe20003800200 */
[----:B------:R-:W-:Y:S01]  /*29990*/  FFMA R15, R13, R9, -0.0013887860113754868507 ;  /* 0xbab607ed0d0f7423 */ /* 0x000fe20000000009 */
[----:B------:R-:W-:Y:S01]  /*299a0*/  ISETP.NE.U32.AND P0, PT, R18, 0x1, PT ;  /* 0x000000011200780c */ /* 0x000fe20003f05070 */
[----:B------:R-:W-:Y:S01]  /*299b0*/  IMAD.MOV.U32 R21, RZ, RZ, 0x3e2aaaa8 ;  /* 0x3e2aaaa8ff157424 */ /* 0x000fe200078e00ff */
        /* <DEDUP_REMOVED lines=31> */
.L_x_1852:
        /* <DEDUP_REMOVED lines=66> */
.L_x_1854:
[----:B------:R-:W-:Y:S05]  /*29fd0*/  BSYNC.RECONVERGENT B2 ;  /* 0x0000000000027941 */ /* 0x000fea0003800200 */
.L_x_1853:
        /* <DEDUP_REMOVED lines=18> */
.L_x_1851:
[----:B------:R-:W-:Y:S05]  /*2a100*/  BSYNC.RECONVERGENT B1 ;  /* 0x0000000000017941 */ /* 0x000fea0003800200 */
.L_x_1850:
[----:B------:R-:W-:Y:S01]  /*2a110*/  FMUL R15, R14, R14 ;  /* 0x0000000e0e0f7220 */ /* 0x000fe20000400000 */
[C---:B------:R-:W-:Y:S01]  /*2a120*/  LOP3.LUT R18, R13.reuse, 0x1, RZ, 0xc0, !PT ;  /* 0x000000010d127812 */ /* 0x040fe200078ec0ff */
[----:B------:R-:W-:Y:S02]  /*2a130*/  VIADD R13, R13, 0x1 ;  /* 0x000000010d0d7836 */ /* 0x000fe40000000000 */
        /* <DEDUP_REMOVED lines=13> */
.L_x_1849:
[----:B------:R-:W-:Y:S05]  /*2a210*/  BSYNC.RECONVERGENT B0 ;  /* 0x0000000000007941 */ /* 0x000fea0003800200 */
.L_x_1848:
        /* <DEDUP_REMOVED lines=19> */
.L_x_1857:
        /* <DEDUP_REMOVED lines=66> */
.L_x_1859:
[----:B------:R-:W-:Y:S05]  /*2a770*/  BSYNC.RECONVERGENT B1 ;  /* 0x0000000000017941 */ /* 0x000fea0003800200 */
.L_x_1858:
        /* <DEDUP_REMOVED lines=18> */
.L_x_1856:
[----:B------:R-:W-:Y:S05]  /*2a8a0*/  BSYNC.RECONVERGENT B0 ;  /* 0x0000000000007941 */ /* 0x000fea0003800200 */
.L_x_1855:
        /* <DEDUP_REMOVED lines=38> */
.L_x_1864:
        /* <DEDUP_REMOVED lines=66> */
.L_x_1866:
[----:B------:R-:W-:Y:S05]  /*2af30*/  BSYNC.RECONVERGENT B2 ;  /* 0x0000000000027941 */ /* 0x000fea0003800200 */
.L_x_1865:
        /* <DEDUP_REMOVED lines=18> */
.L_x_1863:
[----:B------:R-:W-:Y:S05]  /*2b060*/  BSYNC.RECONVERGENT B1 ;  /* 0x0000000000017941 */ /* 0x000fea0003800200 */
.L_x_1862:
        /* <DEDUP_REMOVED lines=16> */
.L_x_1861:
[----:B------:R-:W-:Y:S05]  /*2b170*/  BSYNC.RECONVERGENT B0 ;  /* 0x0000000000007941 */ /* 0x000fea0003800200 */
.L_x_1860:
        /* <DEDUP_REMOVED lines=19> */
.L_x_1869:
        /* <DEDUP_REMOVED lines=66> */
.L_x_1871:
[----:B------:R-:W-:Y:S05]  /*2b6d0*/  BSYNC.RECONVERGENT B1 ;  /* 0x0000000000017941 */ /* 0x000fea0003800200 */
.L_x_1870:
        /* <DEDUP_REMOVED lines=18> */
.L_x_1868:
[----:B------:R-:W-:Y:S05]  /*2b800*/  BSYNC.RECONVERGENT B0 ;  /* 0x0000000000007941 */ /* 0x000fea0003800200 */
.L_x_1867:
[----:B------:R-:W-:Y:S01]  /*2b810*/  FMUL R15, R14, R14 ;  /* 0x0000000e0e0f7220 */ /* 0x000fe20000400000 */
[C---:B------:R-:W-:Y:S01]  /*2b820*/  LOP3.LUT R10, R13.reuse, 0x1, RZ, 0xc0, !PT ;  /* 0x000000010d0a7812 */ /* 0x040fe200078ec0ff */
[----:B------:R-:W-:Y:S01]  /*2b830*/  BSSY.RECONVERGENT B0, `(.L_x_1872) ;  /* 0x0000075000007945 */ /* 0x000fe20003800200 */
[----:B------:R-:W-:Y:S01]  /*2b840*/  IADD3 R13, PT, PT, R13, 0x1, RZ ;  /* 0x000000010d0d7810 */ /* 0x000fe20007ffe0ff */
[----:B------:R-:W-:Y:S01]  /*2b850*/  FFMA R18, R15, R9, -0.0013887860113754868507 ;  /* 0xbab607ed0f127423 */ /* 0x000fe20000000009 */
[----:B------:R-:W-:Y:S01]  /*2b860*/  ISETP.NE.U32.AND P0, PT, R10, 0x1, PT ;  /* 0x000000010a00780c */ /* 0x000fe20003f05070 */
[----:B------:R-:W-:Y:S01]  /*2b870*/  IMAD.MOV.U32 R10, RZ, RZ, 0x3e2aaaa8 ;  /* 0x3e2aaaa8ff0a7424 */ /* 0x000fe200078e00ff */
        /* <DEDUP_REMOVED lines=27> */
.L_x_1874:
        /* <DEDUP_REMOVED lines=66> */
.L_x_1876:
[----:B------:R-:W-:Y:S05]  /*2be50*/  BSYNC.RECONVERGENT B1 ;  /* 0x0000000000017941 */ /* 0x000fea0003800200 */
.L_x_1875:
        /* <DEDUP_REMOVED lines=18> */
.L_x_1873:
[----:B------:R-:W-:Y:S05]  /*2bf80*/  BSYNC.RECONVERGENT B0 ;  /* 0x0000000000007941 */ /* 0x000fea0003800200 */
.L_x_1872:
[----:B------:R-:W-:Y:S01]  /*2bf90*/  FMUL R13, R12, R12 ;  /* 0x0000000c0c0d7220 */ /* 0x000fe20000400000 */
[C---:B------:R-:W-:Y:S01]  /*2bfa0*/  LOP3.LUT R15, R20.reuse, 0x1, RZ, 0xc0, !PT ;  /* 0x00000001140f7812 */ /* 0x040fe200078ec0ff */
        /* <DEDUP_REMOVED lines=35> */
.L_x_1881:
        /* <DEDUP_REMOVED lines=66> */
.L_x_1883:
[----:B------:R-:W-:Y:S05]  /*2c600*/  BSYNC.RECONVERGENT B2 ;  /* 0x0000000000027941 */ /* 0x000fea0003800200 */
.L_x_1882:
        /* <DEDUP_REMOVED lines=18> */
.L_x_1880:
[----:B------:R-:W-:Y:S05]  /*2c730*/  BSYNC.RECONVERGENT B1 ;  /* 0x0000000000017941 */ /* 0x000fea0003800200 */
.L_x_1879:
        /* <DEDUP_REMOVED lines=16> */
.L_x_1878:
[----:B------:R-:W-:Y:S05]  /*2c840*/  BSYNC.RECONVERGENT B0 ;  /* 0x0000000000007941 */ /* 0x000fea0003800200 */
.L_x_1877:
        /* <DEDUP_REMOVED lines=21> */
.L_x_1888:
        /* <DEDUP_REMOVED lines=27> */
[C---:B------:R-:W-:Y:S02]  /*2cb50*/  IADD3 R12, PT, PT, R15.reuse, -0x80, RZ ;  /* 0xffffff800f0c7810 */ /* 0x040fe40007ffe0ff */
[----:B------:R-:W-:Y:S02]  /*2cb60*/  LOP3.LUT P6, R15, R15, 0x1f, RZ, 0xc0, !PT ;  /* 0x0000001f0f0f7812 */ /* 0x000fe400078cc0ff */
        /* <DEDUP_REMOVED lines=35> */
.L_x_1890:
[----:B------:R-:W-:Y:S05]  /*2cda0*/  BSYNC.RECONVERGENT B2 ;  /* 0x0000000000027941 */ /* 0x000fea0003800200 */
.L_x_1889:
        /* <DEDUP_REMOVED lines=15> */
.L_x_1887:
[----:B------:R-:W-:Y:S05]  /*2cea0*/  BSYNC.RECONVERGENT B1 ;  /* 0x0000000000017941 */ /* 0x000fea0003800200 */
.L_x_1886:
        /* <DEDUP_REMOVED lines=16> */
.L_x_1885:
[----:B------:R-:W-:Y:S05]  /*2cfb0*/  BSYNC.RECONVERGENT B0 ;  /* 0x0000000000007941 */ /* 0x000fea0003800200 */
.L_x_1884:
        /* <DEDUP_REMOVED lines=22> */
.L_x_1895:
        /* <DEDUP_REMOVED lines=65> */
.L_x_1897:
[----:B------:R-:W-:Y:S05]  /*2d530*/  BSYNC.RECONVERGENT B2 ;  /* 0x0000000000027941 */ /* 0x000fea0003800200 */
.L_x_1896:
        /* <DEDUP_REMOVED lines=18> */
.L_x_1894:
[----:B------:R-:W-:Y:S05]  /*2d660*/  BSYNC.RECONVERGENT B1 ;  /* 0x0000000000017941 */ /* 0x000fea0003800200 */
.L_x_1893:
        /* <DEDUP_REMOVED lines=16> */
.L_x_1892:
[----:B------:R-:W-:Y:S05]  /*2d770*/  BSYNC.RECONVERGENT B0 ;  /* 0x0000000000007941 */ /* 0x000fea0003800200 */
.L_x_1891:
        /* <DEDUP_REMOVED lines=20> */
.L_x_1900:
        /* <DEDUP_REMOVED lines=65> */
.L_x_1902:
[----:B------:R-:W-:Y:S05]  /*2dcd0*/  BSYNC.RECONVERGENT B1 ;  /* 0x0000000000017941 */ /* 0x000fea0003800200 */
.L_x_1901:
        /* <DEDUP_REMOVED lines=18> */
.L_x_1899:
[----:B------:R-:W-:Y:S05]  /*2de00*/  BSYNC.RECONVERGENT B0 ;  /* 0x0000000000007941 */ /* 0x000fea0003800200 */
.L_x_1898:
[----:B------:R-:W-:Y:S01]  /*2de10*/  FMUL R13, R12, R12 ;  /* 0x0000000c0c0d7220 */ /* 0x000fe20000400000 */
[C---:B------:R-:W-:Y:S01]  /*2de20*/  LOP3.LUT R11, R20.reuse, 0x1, RZ, 0xc0, !PT ;  /* 0x00000001140b7812 */ /* 0x040fe200078ec0ff */
[----:B------:R-:W-:Y:S01]  /*2de30*/  VIADD R20, R20, 0x1 ;  /* 0x0000000114147836 */ /* 0x000fe20000000000 */
[----:B------:R-:W-:Y:S01]  /*2de40*/  BSSY.RECONVERGENT B0, `(.L_x_1903) ;  /* 0x0000074000007945 */ /* 0x000fe20003800200 */
[----:B------:R-:W-:Y:S01]  /*2de50*/  FFMA R14, R13, R9, -0.0013887860113754868507 ;  /* 0xbab607ed0d0e7423 */ /* 0x000fe20000000009 */
[----:B------:R-:W-:Y:S02]  /*2de60*/  ISETP.NE.U32.AND P0, PT, R11, 0x1, PT ;  /* 0x000000010b00780c */ /* 0x000fe40003f05070 */
[----:B------:R-:W-:Y:S02]  /*2de70*/  MOV R11, 0x3c0885e4 ;  /* 0x3c0885e4000b7802 */ /* 0x000fe40000000f00 */
        /* <DEDUP_REMOVED lines=28> */
.L_x_1905:
        /* <DEDUP_REMOVED lines=65> */
.L_x_1907:
[----:B------:R-:W-:Y:S05]  /*2e450*/  BSYNC.RECONVERGENT B1 ;  /* 0x0000000000017941 */ /* 0x000fea0003800200 */
.L_x_1906:
        /* <DEDUP_REMOVED lines=18> */
.L_x_1904:
[----:B------:R-:W-:Y:S05]  /*2e580*/  BSYNC.RECONVERGENT B0 ;  /* 0x0000000000007941 */ /* 0x000fea0003800200 */
.L_x_1903:
[----:B------:R-:W-:Y:S01]  /*2e590*/  FMUL R14, R21, R21 ;  /* 0x00000015150e7220 */ /* 0x000fe20000400000 */
[C---:B------:R-:W-:Y:S01]  /*2e5a0*/  LOP3.LUT R12, R20.reuse, 0x1, RZ, 0xc0, !PT ;  /* 0x00000001140c7812 */ /* 0x040fe200078ec0ff */
[----:B------:R-:W-:Y:S01]  /*2e5b0*/  IMAD.MOV.U32 R13, RZ, RZ, 0x3effffff ;  /* 0x3effffffff0d7424 */ /* 0x000fe200078e00ff */
[----:B------:R-:W-:Y:S01]  /*2e5c0*/  LOP3.LUT P1, RZ, R20, 0x2, RZ, 0xc0, !PT ;  /* 0x0000000214ff7812 */ /* 0x000fe2000782c0ff */
[----:B------:R-:W-:Y:S01]  /*2e5d0*/  FFMA R15, R14, R9, -0.0013887860113754868507 ;  /* 0xbab607ed0e0f7423 */ /* 0x000fe20000000009 */
[----:B------:R-:W-:Y:S01]  /*2e5e0*/  ISETP.NE.U32.AND P0, PT, R12, 0x1, PT ;  /* 0x000000010c00780c */ /* 0x000fe20003f05070 */
[----:B------:R-:W-:Y:S01]  /*2e5f0*/  BSSY.RECONVERGENT B0, `(.L_x_1908) ;  /* 0x0000089000007945 */ /* 0x000fe20003800200 */
[----:B------:R-:W-:Y:S02]  /*2e600*/  MOV R12, 0x3d2aaabb ;  /* 0x3d2aaabb000c7802 */ /* 0x000fe40000000f00 */
        /* <DEDUP_REMOVED lines=31> */
.L_x_1912:
        /* <DEDUP_REMOVED lines=62> */
[----:B------:R-:W-:Y:S01]  /*2ebe0*/  SHF.R.U32.HI R19, RZ, 0x5, R19 ;  /* 0x00000005ff137819 */ /* 0x000fe20000011613 */
[----:B------:R-:W-:-:S02]  /*2ebf0*/  @P4 IMAD.MOV.U32 R18, RZ, RZ, R7 ;  /* 0x000000ffff124224 */ /* 0x000fc400078e0007 */
[----:B------:R-:W-:Y:S02]  /*2ec00*/  @P5 IMAD.MOV.U32 R18, RZ, RZ, R8 ;  /* 0x000000ffff125224 */ /* 0x000fe400078e0008 */
[----:B------:R-:W-:-:S05]  /*2ec10*/  IMAD.U32 R19, R19, -0x4, RZ ;  /* 0xfffffffc13137824 */ /* 0x000fca00078e00ff */
[----:B------:R-:W-:-:S13]  /*2ec20*/  ISETP.EQ.AND P0, PT, R19, 0x8, PT ;  /* 0x000000081300780c */ /* 0x000fda0003f02270 */
[----:B------:R-:W-:-:S04]  /*2ec30*/  @P0 MOV R18, R21 ;  /* 0x0000001500120202 */ /* 0x000fc80000000f00 */
[----:B------:R-:W-:-:S07]  /*2ec40*/  SHF.L.W.U32.HI R15, R18, R14, R15 ;  /* 0x0000000e120f7219 */ /* 0x000fce0000010e0f */
.L_x_1914:
[----:B------:R-:W-:Y:S05]  /*2ec50*/  BSYNC.RECONVERGENT B2 ;  /* 0x0000000000027941 */ /* 0x000fea0003800200 */
.L_x_1913:
        /* <DEDUP_REMOVED lines=18> */
.L_x_1911:
[----:B------:R-:W-:Y:S05]  /*2ed80*/  BSYNC.RECONVERGENT B1 ;  /* 0x0000000000017941 */ /* 0x000fea0003800200 */
.L_x_1910:
        /* <DEDUP_REMOVED lines=15> */
.L_x_1909:
[----:B------:R-:W-:Y:S05]  /*2ee80*/  BSYNC.RECONVERGENT B0 ;  /* 0x0000000000007941 */ /* 0x000fea0003800200 */
.L_x_1908:
        /* <DEDUP_REMOVED lines=20> */
.L_x_1917:
        /* <DEDUP_REMOVED lines=60> */
[----:B------:R-:W-:Y:S01]  /*2f390*/  @P3 MOV R18, R6 ;  /* 0x0000000600123202 */ /* 0x000fe20000000f00 */
[----:B------:R-:W-:Y:S01]  /*2f3a0*/  @P4 IMAD.MOV.U32 R18, RZ, RZ, R7 ;  /* 0x000000ffff124224 */ /* 0x000fe200078e0007 */
[----:B------:R-:W-:Y:S01]  /*2f3b0*/  SHF.L.W.U32.HI R22, R15, R14, R22 ;  /* 0x0000000e0f167219 */ /* 0x000fe20000010e16 */
[----:B------:R-:W-:Y:S02]  /*2f3c0*/  VIADD R19, R19, 0xffffff80 ;  /* 0xffffff8013137836 */ /* 0x000fe40000000000 */
[----:B------:R-:W-:-:S03]  /*2f3d0*/  @P5 IMAD.MOV.U32 R18, RZ, RZ, R8 ;  /* 0x000000ffff125224 */ /* 0x000fc600078e0008 */
[----:B------:R-:W-:-:S05]  /*2f3e0*/  SHF.R.U32.HI R19, RZ, 0x5, R19 ;  /* 0x00000005ff137819 */ /* 0x000fca0000011613 */
[----:B------:R-:W-:-:S05]  /*2f3f0*/  IMAD.U32 R19, R19, -0x4, RZ ;  /* 0xfffffffc13137824 */ /* 0x000fca00078e00ff */
[----:B------:R-:W-:-:S13]  /*2f400*/  ISETP.EQ.AND P0, PT, R19, 0x8, PT ;  /* 0x000000081300780c */ /* 0x000fda0003f02270 */
[----:B------:R-:W-:-:S05]  /*2f410*/  @P0 IMAD.MOV.U32 R18, RZ, RZ, R21 ;  /* 0x000000ffff120224 */ /* 0x000fca00078e0015 */
[----:B------:R-:W-:-:S07]  /*2f420*/  SHF.L.W.U32.HI R15, R18, R14, R15 ;  /* 0x0000000e120f7219 */ /* 0x000fce0000010e0f */
.L_x_1919:
[----:B------:R-:W-:Y:S05]  /*2f430*/  BSYNC.RECONVERGENT B1 ;  /* 0x0000000000017941 */ /* 0x000fea0003800200 */
.L_x_1918:
        /* <DEDUP_REMOVED lines=18> */
.L_x_1916:
[----:B------:R-:W-:Y:S05]  /*2f560*/  BSYNC.RECONVERGENT B0 ;  /* 0x0000000000007941 */ /* 0x000fea0003800200 */
.L_x_1915:
        /* <DEDUP_REMOVED lines=35> */
.L_x_1922:
        /* <DEDUP_REMOVED lines=70> */
.L_x_1924:
[----:B------:R-:W-:Y:S05]  /*2fc00*/  BSYNC.RECONVERGENT B1 ;  /* 0x0000000000017941 */ /* 0x000fea0003800200 */
.L_x_1923:
        /* <DEDUP_REMOVED lines=18> */
.L_x_1921:
[----:B------:R-:W-:Y:S05]  /*2fd30*/  BSYNC.RECONVERGENT B0 ;  /* 0x0000000000007941 */ /* 0x000fea0003800200 */
.L_x_1920:
        /* <DEDUP_REMOVED lines=35> */
.L_x_1927:
        /* <DEDUP_REMOVED lines=70> */
.L_x_1929:
[----:B------:R-:W-:Y:S05]  /*303d0*/  BSYNC.RECONVERGENT B1 ;  /* 0x0000000000017941 */ /* 0x000fea0003800200 */
.L_x_1928:
        /* <DEDUP_REMOVED lines=18> */
.L_x_1926:
[----:B------:R-:W-:Y:S05]  /*30500*/  BSYNC.RECONVERGENT B0 ;  /* 0x0000000000007941 */ /* 0x000fea0003800200 */
.L_x_1925:
        /* <DEDUP_REMOVED lines=35> */
.L_x_1932:
        /* <DEDUP_REMOVED lines=70> */
.L_x_1934:
[----:B------:R-:W-:Y:S05]  /*30ba0*/  BSYNC.RECONVERGENT B1 ;  /* 0x0000000000017941 */ /* 0x000fea0003800200 */
.L_x_1933:
        /* <DEDUP_REMOVED lines=18> */
.L_x_1931:
[----:B------:R-:W-:Y:S05]  /*30cd0*/  BSYNC.RECONVERGENT B0 ;  /* 0x0000000000007941 */ /* 0x000fea0003800200 */
.L_x_1930:
        /* <DEDUP_REMOVED lines=34> */
.L_x_1937:
        /* <DEDUP_REMOVED lines=70> */
.L_x_1939:
[----:B------:R-:W-:Y:S05]  /*31360*/  BSYNC.RECONVERGENT B1 ;  /* 0x0000000000017941 */ /* 0x000fea0003800200 */
.L_x_1938:
        /* <DEDUP_REMOVED lines=18> */
.L_x_1936:
[----:B------:R-:W-:Y:S05]  /*31490*/  BSYNC.RECONVERGENT B0 ;  /* 0x0000000000007941 */ /* 0x000fea0003800200 */
.L_x_1935:
        /* <DEDUP_REMOVED lines=16> */
[----:B--2---:R-:W-:-:S13]  /*315a0*/  FSETP.GEU.AND P0, PT, R14, 7, PT ;  /* 0x40e000000e00780b */ /* 0x004fda0003f0e000 */
        /* <DEDUP_REMOVED lines=20> */
.L_x_1944:
        /* <DEDUP_REMOVED lines=65> */
.L_x_1946:
[----:B------:R-:W-:Y:S05]  /*31b00*/  BSYNC.RECONVERGENT B2 ;  /* 0x0000000000027941 */ /* 0x000fea0003800200 */
.L_x_1945:
        /* <DEDUP_REMOVED lines=18> */
.L_x_1943:
[----:B------:R-:W-:Y:S05]  /*31c30*/  BSYNC.RECONVERGENT B1 ;  /* 0x0000000000017941 */ /* 0x000fea0003800200 */
.L_x_1942:
        /* <DEDUP_REMOVED lines=15> */
.L_x_1941:
[----:B------:R-:W-:Y:S05]  /*31d30*/  BSYNC.RECONVERGENT B0 ;  /* 0x0000000000007941 */ /* 0x000fea0003800200 */
.L_x_1940:
        /* <DEDUP_REMOVED lines=22> */
.L_x_1951:
        /* <DEDUP_REMOVED lines=65> */
.L_x_1953:
[----:B------:R-:W-:Y:S05]  /*322b0*/  BSYNC.RECONVERGENT B2 ;  /* 0x0000000000027941 */ /* 0x000fea0003800200 */
.L_x_1952:
        /* <DEDUP_REMOVED lines=18> */
.L_x_1950:
[----:B------:R-:W-:Y:S05]  /*323e0*/  BSYNC.RECONVERGENT B1 ;  /* 0x0000000000017941 */ /* 0x000fea0003800200 */
.L_x_1949:
        /* <DEDUP_REMOVED lines=15> */
.L_x_1948:
[----:B------:R-:W-:Y:S05]  /*324e0*/  BSYNC.RECONVERGENT B0 ;  /* 0x0000000000007941 */ /* 0x000fea0003800200 */
.L_x_1947:
        /* <DEDUP_REMOVED lines=19> */
.L_x_1956:
        /* <DEDUP_REMOVED lines=65> */
.L_x_1958:
[----:B------:R-:W-:Y:S05]  /*32a30*/  BSYNC.RECONVERGENT B1 ;  /* 0x0000000000017941 */ /* 0x000fea0003800200 */
.L_x_1957:
        /* <DEDUP_REMOVED lines=18> */
.L_x_1955:
[----:B------:R-:W-:Y:S05]  /*32b60*/  BSYNC.RECONVERGENT B0 ;  /* 0x0000000000007941 */ /* 0x000fea0003800200 */
.L_x_1954:
        /* <DEDUP_REMOVED lines=34> */
.L_x_1961:
        /* <DEDUP_REMOVED lines=65> */
.L_x_1963:
[----:B------:R-:W-:Y:S05]  /*331a0*/  BSYNC.RECONVERGENT B1 ;  /* 0x0000000000017941 */ /* 0x000fea0003800200 */
.L_x_1962:
        /* <DEDUP_REMOVED lines=18> */
.L_x_1960:
[----:B------:R-:W-:Y:S05]  /*332d0*/  BSYNC.RECONVERGENT B0 ;  /* 0x0000000000007941 */ /* 0x000fea0003800200 */
.L_x_1959:
        /* <DEDUP_REMOVED lines=34> */
.L_x_1966:
        /* <DEDUP_REMOVED lines=65> */
.L_x_1968:
[----:B------:R-:W-:Y:S05]  /*33910*/  BSYNC.RECONVERGENT B1 ;  /* 0x0000000000017941 */ /* 0x000fea0003800200 */
.L_x_1967:
        /* <DEDUP_REMOVED lines=18> */
.L_x_1965:
[----:B------:R-:W-:Y:S05]  /*33a40*/  BSYNC.RECONVERGENT B0 ;  /* 0x0000000000007941 */ /* 0x000fea0003800200 */
.L_x_1964:
[----:B------:R-:W2:Y:S01]  /*33a50*/  LDG.E R13, desc[UR6][R16.64] ;  /* 0x00000006100d7981 */ /* 0x000ea2000c1e1900 */
[C---:B------:R-:W-:Y:S01]  /*33a60*/  LOP3.LUT R12, R20.reuse, 0x1, RZ, 0xc0, !PT ;  /* 0x00000001140c7812 */ /* 0x040fe200078ec0ff */
[----:B------:R-:W-:Y:S01]  /*33a70*/  FMUL R15, R21, R21 ;  /* 0x00000015150f7220 */ /* 0x000fe20000400000 */
[----:B------:R-:W-:Y:S01]  /*33a80*/  VIADD R20, R20, 0x1 ;  /* 0x0000000114147836 */ /* 0x000fe20000000000 */
[----:B------:R-:W-:Y:S01]  /*33a90*/  BSSY.RECONVERGENT B0, `(.L_x_1969) ;  /* 0x0000088000007945 */ /* 0x000fe20003800200 */
[----:B------:R-:W-:Y:S01]  /*33aa0*/  ISETP.NE.U32.AND P0, PT, R12, 0x1, PT ;  /* 0x000000010c00780c */ /* 0x000fe20003f05070 */
[----:B------:R-:W-:Y:S02]  /*33ab0*/  FFMA R12, R15, R9, -0.0013887860113754868507 ;  /* 0xbab607ed0f0c7423 */ /* 0x000fe40000000009 */
[----:B------:R-:W-:Y:S02]  /*33ac0*/  LOP3.LUT P1, RZ, R20, 0x2, RZ, 0xc0, !PT ;  /* 0x0000000214ff7812 */ /* 0x000fe4000782c0ff */
[----:B------:R-:W-:-:S02]  /*33ad0*/  FSEL R18, R11, 0.041666727513074874878, !P0 ;  /* 0x3d2aaabb0b127808 */ /* 0x000fc40004000000 */
[----:B------:R-:W-:Y:S02]  /*33ae0*/  FSEL R12, R12, -0.00019574658654164522886, P0 ;  /* 0xb94d41530c0c7808 */ /* 0x000fe40000000000 */
[----:B------:R-:W-:-:S03]  /*33af0*/  FSEL R11, -R10, -0.4999999701976776123, !P0 ;  /* 0xbeffffff0a0b7808 */ /* 0x000fc60004000100 */
[----:B------:R-:W-:Y:S01]  /*33b00*/  FFMA R18, R15, R12, R18 ;  /* 0x0000000c0f127223 */ /* 0x000fe20000000012 */
[----:B------:R-:W-:-:S03]  /*33b10*/  FSEL R12, R21, 1, !P0 ;  /* 0x3f800000150c7808 */ /* 0x000fc60004000000 */
        /* <DEDUP_REMOVED lines=25> */
.L_x_1973:
        /* <DEDUP_REMOVED lines=66> */
.L_x_1975:
[----:B------:R-:W-:Y:S05]  /*340d0*/  BSYNC.RECONVERGENT B2 ;  /* 0x0000000000027941 */ /* 0x000fea0003800200 */
.L_x_1974:
        /* <DEDUP_REMOVED lines=18> */
.L_x_1972:
[----:B------:R-:W-:Y:S05]  /*34200*/  BSYNC.RECONVERGENT B1 ;  /* 0x0000000000017941 */ /* 0x000fea0003800200 */
.L_x_1971:
        /* <DEDUP_REMOVED lines=16> */
.L_x_1970:
[----:B------:R-:W-:Y:S05]  /*34310*/  BSYNC.RECONVERGENT B0 ;  /* 0x0000000000007941 */ /* 0x000fea0003800200 */
.L_x_1969:
        /* <DEDUP_REMOVED lines=19> */
.L_x_1978:
        /* <DEDUP_REMOVED lines=66> */
.L_x_1980:
[----:B------:R-:W-:Y:S05]  /*34870*/  BSYNC.RECONVERGENT B1 ;  /* 0x0000000000017941 */ /* 0x000fea0003800200 */
.L_x_1979:
        /* <DEDUP_REMOVED lines=18> */
.L_x_1977:
[----:B------:R-:W-:Y:S05]  /*349a0*/  BSYNC.RECONVERGENT B0 ;  /* 0x0000000000007941 */ /* 0x000fea0003800200 */
.L_x_1976:
        /* <DEDUP_REMOVED lines=38> */
.L_x_1985:
        /* <DEDUP_REMOVED lines=66> */
.L_x_1987:
[----:B------:R-:W-:Y:S05]  /*35030*/  BSYNC.RECONVERGENT B2 ;  /* 0x0000000000027941 */ /* 0x000fea0003800200 */
.L_x_1986:
        /* <DEDUP_REMOVED lines=18> */
.L_x_1984:
[----:B------:R-:W-:Y:S05]  /*35160*/  BSYNC.RECONVERGENT B1 ;  /* 0x0000000000017941 */ /* 0x000fea0003800200 */
.L_x_1983:
        /* <DEDUP_REMOVED lines=16> */
.L_x_1982:
[----:B------:R-:W-:Y:S05]  /*35270*/  BSYNC.RECONVERGENT B0 ;  /* 0x0000000000007941 */ /* 0x000fea0003800200 */
.L_x_1981:
        /* <DEDUP_REMOVED lines=19> */
.L_x_1990:
        /* <DEDUP_REMOVED lines=66> */
.L_x_1992:
[----:B------:R-:W-:Y:S05]  /*357d0*/  BSYNC.RECONVERGENT B1 ;  /* 0x0000000000017941 */ /* 0x000fea0003800200 */
.L_x_1991:
        /* <DEDUP_REMOVED lines=18> */
.L_x_1989:
[----:B------:R-:W-:Y:S05]  /*35900*/  BSYNC.RECONVERGENT B0 ;  /* 0x0000000000007941 */ /* 0x000fea0003800200 */
.L_x_1988:
        /* <DEDUP_REMOVED lines=34> */
.L_x_1995:
        /* <DEDUP_REMOVED lines=66> */
.L_x_1997:
[----:B------:R-:W-:Y:S05]  /*35f50*/  BSYNC.RECONVERGENT B1 ;  /* 0x0000000000017941 */ /* 0x000fea0003800200 */
.L_x_1996:
        /* <DEDUP_REMOVED lines=18> */
.L_x_1994:
[----:B------:R-:W-:Y:S05]  /*36080*/  BSYNC.RECONVERGENT B0 ;  /* 0x0000000000007941 */ /* 0x000fea0003800200 */
.L_x_1993:
[----:B------:R-:W-:Y:S01]  /*36090*/  FMUL R15, R11, R11 ;  /* 0x0000000b0b0f7220 */ /* 0x000fe20000400000 */
[C---:B------:R-:W-:Y:S01]  /*360a0*/  LOP3.LUT R18, R20.reuse, 0x1, RZ, 0xc0, !PT ;  /* 0x0000000114127812 */ /* 0x040fe200078ec0ff */
[----:B------:R-:W-:Y:S01]  /*360b0*/  IMAD.MOV.U32 R22, RZ, RZ, 0x3d2aaabb ;  /* 0x3d2aaabbff167424 */ /* 0x000fe200078e00ff */
[----:B------:R-:W-:Y:S01]  /*360c0*/  LOP3.LUT P1, RZ, R20, 0x2, RZ, 0xc0, !PT ;  /* 0x0000000214ff7812 */ /* 0x000fe2000782c0ff */
[----:B------:R-:W-:Y:S01]  /*360d0*/  FFMA R10, R15, R9, -0.0013887860113754868507 ;  /* 0xbab607ed0f0a7423 */ /* 0x000fe20000000009 */
[----:B------:R-:W-:Y:S01]  /*360e0*/  ISETP.NE.U32.AND P0, PT, R18, 0x1, PT ;  /* 0x000000011200780c */ /* 0x000fe20003f05070 */
[----:B------:R-:W-:Y:S03]  /*360f0*/  BSSY.RECONVERGENT B0, `(.L_x_1998) ;  /* 0x0000070000007945 */ /* 0x000fe60003800200 */
        /* <DEDUP_REMOVED lines=26> */
.L_x_2000:
        /* <DEDUP_REMOVED lines=66> */
.L_x_2002:
[----:B------:R-:W-:Y:S05]  /*366c0*/  BSYNC.RECONVERGENT B1 ;  /* 0x0000000000017941 */ /* 0x000fea0003800200 */
.L_x_2001:
        /* <DEDUP_REMOVED lines=18> */
.L_x_1999:
[----:B------:R-:W-:Y:S05]  /*367f0*/  BSYNC.RECONVERGENT B0 ;  /* 0x0000000000007941 */ /* 0x000fea0003800200 */
.L_x_1998:
[----:B------:R-:W-:Y:S01]  /*36800*/  FMUL R15, R11, R11 ;  /* 0x0000000b0b0f7220 */ /* 0x000fe20000400000 */
[----:B------:R-:W-:Y:S01]  /*36810*/  LOP3.LUT R18, R20, 0x1, RZ, 0xc0, !PT ;  /* 0x0000000114127812 */ /* 0x000fe200078ec0ff */
[----:B------:R-:W-:Y:S01]  /*36820*/  IMAD.MOV.U32 R22, RZ, RZ, 0x3c0885e4 ;  /* 0x3c0885e4ff167424 */ /* 0x000fe200078e00ff */
[----:B------:R-:W-:Y:S01]  /*36830*/  BSSY.RECONVERGENT B0, `(.L_x_2003) ;  /* 0x0000088000007945 */ /* 0x000fe20003800200 */
[----:B------:R-:W-:Y:S01]  /*36840*/  FFMA R10, R15, R9, -0.0013887860113754868507 ;  /* 0xbab607ed0f0a7423 */ /* 0x000fe20000000009 */
[----:B------:R-:W-:Y:S01]  /*36850*/  ISETP.NE.U32.AND P0, PT, R18, 0x1, PT ;  /* 0x000000011200780c */ /* 0x000fe20003f05070 */
[----:B------:R-:W-:Y:S02]  /*36860*/  IMAD.MOV.U32 R19, RZ, RZ, 0x3e2aaaa8 ;  /* 0x3e2aaaa8ff137424 */ /* 0x000fe400078e00ff */
[----:B------:R-:W-:Y:S01]  /*36870*/  VIADD R20, R20, 0x1 ;  /* 0x0000000114147836 */ /* 0x000fe20000000000 */
[----:B------:R-:W-:Y:S02]  /*36880*/  FSEL R18, R10, -0.00019574658654164522886, P0 ;  /* 0xb94d41530a127808 */ /* 0x000fe40000000000 */
[----:B------:R-:W-:-:S02]  /*36890*/  FSEL R22, R22, 0.041666727513074874878, !P0 ;  /* 0x3d2aaabb16167808 */ /* 0x000fc40004000000 */
[----:B------:R-:W-:Y:S02]  /*368a0*/  FSEL R10, R11, 1, !P0 ;  /* 0x3f8000000b0a7808 */ /* 0x000fe40004000000 */
[----:B------:R-:W-:Y:S01]  /*368b0*/  FSEL R19, -R19, -0.4999999701976776123, !P0 ;  /* 0xbeffffff13137808 */ /* 0x000fe20004000100 */
[C---:B------:R-:W-:Y:S01]  /*368c0*/  FFMA R18, R15.reuse, R18, R22 ;  /* 0x000000120f127223 */ /* 0x040fe20000000016 */
[----:B------:R-:W-:Y:S01]  /*368d0*/  FSETP.GEU.AND P0, PT, R2, 2, PT ;  /* 0x400000000200780b */ /* 0x000fe20003f0e000 */
[C---:B------:R-:W-:Y:S01]  /*368e0*/  FFMA R11, R15.reuse, R10, RZ ;  /* 0x0000000a0f0b7223 */ /* 0x040fe200000000ff */
[----:B------:R-:W-:Y:S01]  /*368f0*/  LOP3.LUT P1, RZ, R20, 0x2, RZ, 0xc0, !PT ;  /* 0x0000000214ff7812 */ /* 0x000fe2000782c0ff */
[----:B------:R-:W-:-:S04]  /*36900*/  FFMA R15, R15, R18, R19 ;  /* 0x000000120f0f7223 */ /* 0x000fc80000000013 */
[----:B------:R-:W-:-:S08]  /*36910*/  FFMA R15, R11, R15, R10 ;  /* 0x0000000f0b0f7223 */ /* 0x000fd0000000000a */
        /* <DEDUP_REMOVED lines=20> */
.L_x_2007:
        /* <DEDUP_REMOVED lines=66> */
.L_x_2009:
[----:B------:R-:W-:Y:S05]  /*36e80*/  BSYNC.RECONVERGENT B2 ;  /* 0x0000000000027941 */ /* 0x000fea0003800200 */
.L_x_2008:
        /* <DEDUP_REMOVED lines=18> */
.L_x_2006:
[----:B------:R-:W-:Y:S05]  /*36fb0*/  BSYNC.RECONVERGENT B1 ;  /* 0x0000000000017941 */ /* 0x000fea0003800200 */
.L_x_2005:
[----:B------:R-:W-:Y:S01]  /*36fc0*/  FMUL R15, R11, R11 ;  /* 0x0000000b0b0f7220 */ /* 0x000fe20000400000 */
[C---:B------:R-:W-:Y:S01]  /*36fd0*/  LOP3.LUT R18, R20.reuse, 0x1, RZ, 0xc0, !PT ;  /* 0x0000000114127812 */ /* 0x040fe200078ec0ff */
[----:B------:R-:W-:Y:S01]  /*36fe0*/  IMAD.MOV.U32 R22, RZ, RZ, 0x3d2aaabb ;  /* 0x3d2aaabbff167424 */ /* 0x000fe200078e00ff */
        /* <DEDUP_REMOVED lines=12> */
.L_x_2004:
[----:B------:R-:W-:Y:S05]  /*370b0*/  BSYNC.RECONVERGENT B0 ;  /* 0x0000000000007941 */ /* 0x000fea0003800200 */
.L_x_2003:
        /* <DEDUP_REMOVED lines=21> */
.L_x_2014:
        /* <DEDUP_REMOVED lines=66> */
.L_x_2016:
[----:B------:R-:W-:Y:S05]  /*37630*/  BSYNC.RECONVERGENT B2 ;  /* 0x0000000000027941 */ /* 0x000fea0003800200 */
.L_x_2015:
        /* <DEDUP_REMOVED lines=18> */
.L_x_2013:
[----:B------:R-:W-:Y:S05]  /*37760*/  BSYNC.RECONVERGENT B1 ;  /* 0x0000000000017941 */ /* 0x000fea0003800200 */
.L_x_2012:
        /* <DEDUP_REMOVED lines=17> */
.L_x_2011:
[----:B------:R-:W-:Y:S05]  /*37880*/  BSYNC.RECONVERGENT B0 ;  /* 0x0000000000007941 */ /* 0x000fea0003800200 */
.L_x_2010:
        /* <DEDUP_REMOVED lines=21> */
.L_x_2021:
        /* <DEDUP_REMOVED lines=64> */
.L_x_2023:
[----:B------:R-:W-:Y:S05]  /*37de0*/  BSYNC.RECONVERGENT B2 ;  /* 0x0000000000027941 */ /* 0x000fea0003800200 */
.L_x_2022:
        /* <DEDUP_REMOVED lines=15> */
.L_x_2020:
[----:B------:R-:W-:Y:S05]  /*37ee0*/  BSYNC.RECONVERGENT B1 ;  /* 0x0000000000017941 */ /* 0x000fea0003800200 */
.L_x_2019:
[----:B------:R-:W-:Y:S01]  /*37ef0*/  FMUL R11, R20, R20 ;  /* 0x00000014140b7220 */ /* 0x000fe20000400000 */
[C---:B------:R-:W-:Y:S01]  /*37f00*/  LOP3.LUT R15, R12.reuse, 0x1, RZ, 0xc0, !PT ;  /* 0x000000010c0f7812 */ /* 0x040fe200078ec0ff */
        /* <DEDUP_REMOVED lines=15> */
.L_x_2018:
[----:B------:R-:W-:Y:S05]  /*38000*/  BSYNC.RECONVERGENT B0 ;  /* 0x0000000000007941 */ /* 0x000fea0003800200 */
.L_x_2017:
        /* <DEDUP_REMOVED lines=18> */
.L_x_2026:
        /* <DEDUP_REMOVED lines=66> */
.L_x_2028:
[----:B------:R-:W-:Y:S05]  /*38550*/  BSYNC.RECONVERGENT B1 ;  /* 0x0000000000017941 */ /* 0x000fea0003800200 */
.L_x_2027:
        /* <DEDUP_REMOVED lines=18> */
.L_x_2025:
[----:B------:R-:W-:Y:S05]  /*38680*/  BSYNC.RECONVERGENT B0 ;  /* 0x0000000000007941 */ /* 0x000fea0003800200 */
.L_x_2024:
[C---:B------:R-:W-:Y:S01]  /*38690*/  LOP3.LUT R10, R20.reuse, 0x1, RZ, 0xc0, !PT ;  /* 0x00000001140a7812 */ /* 0x040fe200078ec0ff */
[C---:B------:R-:W-:Y:S01]  /*386a0*/  FMUL R12, R11.reuse, R11 ;  /* 0x0000000b0b0c7220 */ /* 0x040fe20000400000 */
[----:B------:R-:W-:Y:S01]  /*386b0*/  VIADD R20, R20, 0x1 ;  /* 0x0000000114147836 */ /* 0x000fe20000000000 */
[----:B------:R-:W-:Y:S01]  /*386c0*/  BSSY.RECONVERGENT B0, `(.L_x_2029) ;  /* 0x000008a000007945 */ /* 0x000fe20003800200 */
[----:B------:R-:W-:Y:S01]  /*386d0*/  ISETP.NE.U32.AND P0, PT, R10, 0x1, PT ;  /* 0x000000010a00780c */ /* 0x000fe20003f05070 */
[----:B------:R-:W-:Y:S01]  /*386e0*/  FFMA R15, R12, R9, -0.0013887860113754868507 ;  /* 0xbab607ed0c0f7423 */ /* 0x000fe20000000009 */
[----:B------:R-:W-:Y:S01]  /*386f0*/  IMAD.MOV.U32 R10, RZ, RZ, 0x3c0885e4 ;  /* 0x3c0885e4ff0a7424 */ /* 0x000fe200078e00ff */
[----:B------:R-:W-:Y:S01]  /*38700*/  LOP3.LUT P1, RZ, R20, 0x2, RZ, 0xc0, !PT ;  /* 0x0000000214ff7812 */ /* 0x000fe2000782c0ff */
[----:B------:R-:W-:Y:S01]  /*38710*/  IMAD.MOV.U32 R18, RZ, RZ, 0x3e2aaaa8 ;  /* 0x3e2aaaa8ff127424 */ /* 0x000fe200078e00ff */
[----:B------:R-:W-:Y:S02]  /*38720*/  FSEL R11, R11, 1, !P0 ;  /* 0x3f8000000b0b7808 */ /* 0x000fe40004000000 */
[----:B------:R-:W-:-:S02]  /*38730*/  FSEL R15, R15, -0.00019574658654164522886, P0 ;  /* 0xb94d41530f0f7808 */ /* 0x000fc40000000000 */
[----:B------:R-:W-:Y:S02]  /*38740*/  FSEL R19, R10, 0.041666727513074874878, !P0 ;  /* 0x3d2aaabb0a137808 */ /* 0x000fe40004000000 */
[----:B------:R-:W-:Y:S01]  /*38750*/  FSEL R20, -R18, -0.4999999701976776123, !P0 ;  /* 0xbeffffff12147808 */ /* 0x000fe20004000100 */
[----:B------:R-:W-:Y:S01]  /*38760*/  FFMA R18, R12, R11, RZ ;  /* 0x0000000b0c127223 */ /* 0x000fe200000000ff */
        /* <DEDUP_REMOVED lines=25> */
.L_x_2033:
[----:B0-----:R-:W-:Y:S01]  /*38900*/  IMAD.U32 R18, RZ, RZ, UR8 ;  /* 0x00000008ff127e24 */ /* 0x001fe2000f8e00ff */
[----:B------:R-:W-:-:S05]  /*38910*/  MOV R19, UR9 ;  /* 0x0000000900137c02 */ /* 0x000fca0008000f00 */
        /* <DEDUP_REMOVED lines=64> */
.L_x_2035:
[----:B------:R-:W-:Y:S05]  /*38d20*/  BSYNC.RECONVERGENT B2 ;  /* 0x0000000000027941 */ /* 0x000fea0003800200 */
.L_x_2034:
        /* <DEDUP_REMOVED lines=18> */
.L_x_2032:
[----:B------:R-:W-:Y:S05]  /*38e50*/  BSYNC.RECONVERGENT B1 ;  /* 0x0000000000017941 */ /* 0x000fea0003800200 */
.L_x_2031:
        /* <DEDUP_REMOVED lines=16> */
.L_x_2030:
[----:B------:R-:W-:Y:S05]  /*38f60*/  BSYNC.RECONVERGENT B0 ;  /* 0x0000000000007941 */ /* 0x000fea0003800200 */
.L_x_2029:
        /* <DEDUP_REMOVED lines=19> */
.L_x_2038:
        /* <DEDUP_REMOVED lines=66> */
.L_x_2040:
[----:B------:R-:W-:Y:S05]  /*394c0*/  BSYNC.RECONVERGENT B1 ;  /* 0x0000000000017941 */ /* 0x000fea0003800200 */
.L_x_2039:
        /* <DEDUP_REMOVED lines=18> */
.L_x_2037:
[----:B------:R-:W-:Y:S05]  /*395f0*/  BSYNC.RECONVERGENT B0 ;  /* 0x0000000000007941 */ /* 0x000fea0003800200 */
.L_x_2036:
[C---:B------:R-:W-:Y:S01]  /*39600*/  LOP3.LUT R18, R12.reuse, 0x1, RZ, 0xc0, !PT ;  /* 0x000000010c127812 */ /* 0x040fe200078ec0ff */
[----:B------:R-:W-:Y:S01]  /*39610*/  FMUL R11, R15, R15 ;  /* 0x0000000f0f0b7220 */ /* 0x000fe20000400000 */
[----:B------:R-:W-:Y:S01]  /*39620*/  VIADD R12, R12, 0x1 ;  /* 0x000000010c0c7836 */ /* 0x000fe20000000000 */
[----:B------:R-:W-:Y:S01]  /*39630*/  BSSY.RECONVERGENT B0, `(.L_x_2041) ;  /* 0x0000075000007945 */ /* 0x000fe20003800200 */
[----:B------:R-:W-:Y:S01]  /*39640*/  ISETP.NE.U32.AND P0, PT, R18, 0x1, PT ;  /* 0x000000011200780c */ /* 0x000fe20003f05070 */
[----:B------:R-:W-:Y:S01]  /*39650*/  FFMA R18, R11, R9, -0.0013887860113754868507 ;  /* 0xbab607ed0b127423 */ /* 0x000fe20000000009 */
        /* <DEDUP_REMOVED lines=29> */
.L_x_2043:
        /* <DEDUP_REMOVED lines=66> */
.L_x_2045:
[----:B------:R-:W-:Y:S05]  /*39c50*/  BSYNC.RECONVERGENT B1 ;  /* 0x0000000000017941 */ /* 0x000fea0003800200 */
.L_x_2044:
        /* <DEDUP_REMOVED lines=18> */
.L_x_2042:
[----:B------:R-:W-:Y:S05]  /*39d80*/  BSYNC.RECONVERGENT B0 ;  /* 0x0000000000007941 */ /* 0x000fea0003800200 */
.L_x_2041:
[----:B------:R-:W-:Y:S01]  /*39d90*/  LOP3.LUT R10, R15, 0x1, RZ, 0xc0, !PT ;  /* 0x000000010f0a7812 */ /* 0x000fe200078ec0ff */
[----:B------:R-:W-:Y:S01]  /*39da0*/  FMUL R12, R11, R11 ;  /* 0x0000000b0b0c7220 */ /* 0x000fe20000400000 */
[----:B------:R-:W-:Y:S01]  /*39db0*/  MOV R20, 0x3effffff ;  /* 0x3effffff00147802 */ /* 0x000fe20000000f00 */
[----:B------:R-:W-:Y:S01]  /*39dc0*/  BSSY.RECONVERGENT B0, `(.L_x_2046) ;  /* 0x0000088000007945 */ /* 0x000fe20003800200 */
[----:B------:R-:W-:Y:S01]  /*39dd0*/  ISETP.NE.U32.AND P0, PT, R10, 0x1, PT ;  /* 0x000000010a00780c */ /* 0x000fe20003f05070 */
[----:B------:R-:W-:Y:S01]  /*39de0*/  FFMA R18, R12, R9, -0.0013887860113754868507 ;  /* 0xbab607ed0c127423 */ /* 0x000fe20000000009 */
[----:B------:R-:W-:Y:S01]  /*39df0*/  IMAD.MOV.U32 R10, RZ, RZ, 0x3d2aaabb ;  /* 0x3d2aaabbff0a7424 */ /* 0x000fe200078e00ff */
[----:B------:R-:W-:Y:S02]  /*39e00*/  LOP3.LUT P1, RZ, R15, 0x2, RZ, 0xc0, !PT ;  /* 0x000000020fff7812 */ /* 0x000fe4000782c0ff */
[----:B------:R-:W-:Y:S02]  /*39e10*/  FSEL R11, R11, 1, P0 ;  /* 0x3f8000000b0b7808 */ /* 0x000fe40000000000 */
[----:B------:R-:W-:-:S02]  /*39e20*/  FSEL R19, R18, -0.00019574658654164522886, !P0 ;  /* 0xb94d415312137808 */ /* 0x000fc40004000000 */
[----:B------:R-:W-:Y:S01]  /*39e30*/  FSEL R21, R10, 0.0083327032625675201416, !P0 ;  /* 0x3c0885e40a157808 */ /* 0x000fe20004000000 */
[----:B------:R-:W-:Y:S01]  /*39e40*/  FFMA R18, R12, R11, RZ ;  /* 0x0000000b0c127223 */ /* 0x000fe200000000ff */
[----:B------:R-:W-:-:S03]  /*39e50*/  FSEL R20, -R20, -0.16666662693023681641, !P0 ;  /* 0xbe2aaaa814147808 */ /* 0x000fc60004000100 */
[----:B------:R-:W-:-:S04]  /*39e60*/  FFMA R19, R12, R19, R21 ;  /* 0x000000130c137223 */ /* 0x000fc80000000015 */
        /* <DEDUP_REMOVED lines=24> */
.L_x_2050:
        /* <DEDUP_REMOVED lines=66> */
.L_x_2052:
[----:B------:R-:W-:Y:S05]  /*3a410*/  BSYNC.RECONVERGENT B2 ;  /* 0x0000000000027941 */ /* 0x000fea0003800200 */
.L_x_2051:
        /* <DEDUP_REMOVED lines=18> */
.L_x_2049:
[----:B------:R-:W-:Y:S05]  /*3a540*/  BSYNC.RECONVERGENT B1 ;  /* 0x0000000000017941 */ /* 0x000fea0003800200 */
.L_x_2048:
        /* <DEDUP_REMOVED lines=15> */
.L_x_2047:
[----:B------:R-:W-:Y:S05]  /*3a640*/  BSYNC.RECONVERGENT B0 ;  /* 0x0000000000007941 */ /* 0x000fea0003800200 */
.L_x_2046:
        /* <DEDUP_REMOVED lines=19> */
.L_x_2055:
        /* <DEDUP_REMOVED lines=66> */
.L_x_2057:
[----:B------:R-:W-:Y:S05]  /*3aba0*/  BSYNC.RECONVERGENT B1 ;  /* 0x0000000000017941 */ /* 0x000fea0003800200 */
.L_x_2056:
        /* <DEDUP_REMOVED lines=18> */
.L_x_2054:
[----:B------:R-:W-:Y:S05]  /*3acd0*/  BSYNC.RECONVERGENT B0 ;  /* 0x0000000000007941 */ /* 0x000fea0003800200 */
.L_x_2053:
        /* <DEDUP_REMOVED lines=37> */
.L_x_2062:
        /* <DEDUP_REMOVED lines=66> */
.L_x_2064:
[----:B------:R-:W-:Y:S05]  /*3b350*/  BSYNC.RECONVERGENT B2 ;  /* 0x0000000000027941 */ /* 0x000fea0003800200 */
.L_x_2063:
        /* <DEDUP_REMOVED lines=18> */
.L_x_2061:
[----:B------:R-:W-:Y:S05]  /*3b480*/  BSYNC.RECONVERGENT B1 ;  /* 0x0000000000017941 */ /* 0x000fea0003800200 */
.L_x_2060:
        /* <DEDUP_REMOVED lines=17> */
.L_x_2059:
[----:B------:R-:W-:Y:S05]  /*3b5a0*/  BSYNC.RECONVERGENT B0 ;  /* 0x0000000000007941 */ /* 0x000fea0003800200 */
.L_x_2058:
        /* <DEDUP_REMOVED lines=19> */
.L_x_2067:
        /* <DEDUP_REMOVED lines=66> */
.L_x_2069:
[----:B------:R-:W-:Y:S05]  /*3bb00*/  BSYNC.RECONVERGENT B1 ;  /* 0x0000000000017941 */ /* 0x000fea0003800200 */
.L_x_2068:
        /* <DEDUP_REMOVED lines=18> */
.L_x_2066:
[----:B------:R-:W-:Y:S05]  /*3bc30*/  BSYNC.RECONVERGENT B0 ;  /* 0x0000000000007941 */ /* 0x000fea0003800200 */
.L_x_2065:
[----:B------:R-:W-:Y:S01]  /*3bc40*/  LOP3.LUT R18, R12, 0x1, RZ, 0xc0, !PT ;  /* 0x000000010c127812 */ /* 0x000fe200078ec0ff */
[----:B------:R-:W-:Y:S01]  /*3bc50*/  FMUL R11, R15, R15 ;  /* 0x0000000f0f0b7220 */ /* 0x000fe20000400000 */
[----:B------:R-:W-:Y:S01]  /*3bc60*/  IMAD.MOV.U32 R19, RZ, RZ, 0x3effffff ;  /* 0x3effffffff137424 */ /* 0x000fe200078e00ff */
[----:B------:R-:W-:Y:S01]  /*3bc70*/  FSETP.GT.AND P2, PT, R2, 5, PT ;  /* 0x40a000000200780b */ /* 0x000fe20003f44000 */
[----:B------:R-:W-:Y:S01]  /*3bc80*/  BSSY.RECONVERGENT B0, `(.L_x_2070) ;  /* 0x0000088000007945 */ /* 0x000fe20003800200 */
[----:B------:R-:W-:Y:S01]  /*3bc90*/  ISETP.NE.U32.AND P0, PT, R18, 0x1, PT ;  /* 0x000000011200780c */ /* 0x000fe20003f05070 */
[----:B------:R-:W-:Y:S01]  /*3bca0*/  FFMA R18, R11, R9, -0.0013887860113754868507 ;  /* 0xbab607ed0b127423 */ /* 0x000fe20000000009 */
[----:B------:R-:W-:Y:S02]  /*3bcb0*/  LOP3.LUT P1, RZ, R12, 0x2, RZ, 0xc0, !PT ;  /* 0x000000020cff7812 */ /* 0x000fe4000782c0ff */
[----:B------:R-:W-:Y:S02]  /*3bcc0*/  FSEL R20, R10, 0.0083327032625675201416, !P0 ;  /* 0x3c0885e40a147808 */ /* 0x000fe40004000000 */
[----:B------:R-:W-:-:S02]  /*3bcd0*/  FSEL R18, R18, -0.00019574658654164522886, !P0 ;  /* 0xb94d415312127808 */ /* 0x000fc40004000000 */
[----:B------:R-:W-:Y:S02]  /*3bce0*/  FSEL R10, R15, 1, P0 ;  /* 0x3f8000000f0a7808 */ /* 0x000fe40000000000 */
[----:B------:R-:W-:Y:S01]  /*3bcf0*/  FSEL R19, -R19, -0.16666662693023681641, !P0 ;  /* 0xbe2aaaa813137808 */ /* 0x000fe20004000100 */
[C---:B------:R-:W-:Y:S02]  /*3bd00*/  FFMA R18, R11.reuse, R18, R20 ;  /* 0x000000120b127223 */ /* 0x040fe40000000014 */
        /* <DEDUP_REMOVED lines=25> */
.L_x_2074:
        /* <DEDUP_REMOVED lines=66> */
.L_x_2076:
[----:B------:R-:W-:Y:S05]  /*3c2c0*/  BSYNC.RECONVERGENT B2 ;  /* 0x0000000000027941 */ /* 0x000fea0003800200 */
.L_x_2075:
        /* <DEDUP_REMOVED lines=18> */
.L_x_2073:
[----:B------:R-:W-:Y:S05]  /*3c3f0*/  BSYNC.RECONVERGENT B1 ;  /* 0x0000000000017941 */ /* 0x000fea0003800200 */
.L_x_2072:
        /* <DEDUP_REMOVED lines=16> */
.L_x_2071:
[----:B------:R-:W-:Y:S05]  /*3c500*/  BSYNC.RECONVERGENT B0 ;  /* 0x0000000000007941 */ /* 0x000fea0003800200 */
.L_x_2070:
        /* <DEDUP_REMOVED lines=22> */
.L_x_2081:
        /* <DEDUP_REMOVED lines=66> */
.L_x_2083:
[----:B------:R-:W-:Y:S05]  /*3ca90*/  BSYNC.RECONVERGENT B2 ;  /* 0x0000000000027941 */ /* 0x000fea0003800200 */
.L_x_2082:
        /* <DEDUP_REMOVED lines=18> */
.L_x_2080:
[----:B------:R-:W-:Y:S05]  /*3cbc0*/  BSYNC.RECONVERGENT B1 ;  /* 0x0000000000017941 */ /* 0x000fea0003800200 */
.L_x_2079:
[----:B------:R-:W-:Y:S01]  /*3cbd0*/  FMUL R15, R12, R12 ;  /* 0x0000000c0c0f7220 */ /* 0x000fe20000400000 */
[C---:B------:R-:W-:Y:S01]  /*3cbe0*/  LOP3.LUT R18, R11.reuse, 0x1, RZ, 0xc0, !PT ;  /* 0x000000010b127812 */ /* 0x040fe200078ec0ff */
[----:B------:R-:W-:Y:S01]  /*3cbf0*/  VIADD R11, R11, 0x1 ;  /* 0x000000010b0b7836 */ /* 0x000fe20000000000 */
[----:B------:R-:W-:Y:S01]  /*3cc00*/  MOV R20, 0x3c0885e4 ;  /* 0x3c0885e400147802 */ /* 0x000fe20000000f00 */
        /* <DEDUP_REMOVED lines=13> */
.L_x_2078:
[----:B------:R-:W-:Y:S05]  /*3cce0*/  BSYNC.RECONVERGENT B0 ;  /* 0x0000000000007941 */ /* 0x000fea0003800200 */
.L_x_2077:
        /* <DEDUP_REMOVED lines=17> */
.L_x_2086:
[----:B0-----:R-:W-:Y:S02]  /*3ce00*/  IMAD.U32 R18, RZ, RZ, UR8 ;  /* 0x00000008ff127e24 */ /* 0x001fe4000f8e00ff */
[----:B------:R-:W-:-:S05]  /*3ce10*/  IMAD.U32 R19, RZ, RZ, UR9 ;  /* 0x00000009ff137e24 */ /* 0x000fca000f8e00ff */
[----:B------:R-:W2:Y:S01]  /*3ce20*/  LDG.E.CONSTANT R18, desc[UR6][R18.64] ;  /* 0x0000000612127981 */ /* 0x000ea2000c1e9900 */
[----:B------:R-:W-:Y:S01]  /*3ce30*/  IMAD.SHL.U32 R11, R10, 0x100, RZ ;  /* 0x000001000a0b7824 */ /* 0x000fe200078e00ff */
[C---:B------:R-:W-:Y:S01]  /*3ce40*/  ISETP.EQ.AND P3, PT, R12.reuse, RZ, PT ;  /* 0x000000ff0c00720c */ /* 0x040fe20003f62270 */
[----:B------:R-:W-:Y:S01]  /*3ce50*/  UMOV UR5, URZ ;  /* 0x000000ff00057c82 */ /* 0x000fe20008000000 */
[C---:B------:R-:W-:Y:S01]  /*3ce60*/  ISETP.EQ.AND P0, PT, R12.reuse, 0x4, PT ;  /* 0x000000040c00780c */ /* 0x040fe20003f02270 */
        /* <DEDUP_REMOVED lines=61> */
.L_x_2088:
[----:B------:R-:W-:Y:S05]  /*3d240*/  BSYNC.RECONVERGENT B1 ;  /* 0x0000000000017941 */ /* 0x000fea0003800200 */
.L_x_2087:
        /* <DEDUP_REMOVED lines=18> */
.L_x_2085:
[----:B------:R-:W-:Y:S05]  /*3d370*/  BSYNC.RECONVERGENT B0 ;  /* 0x0000000000007941 */ /* 0x000fea0003800200 */
.L_x_2084:
[----:B------:R-:W-:Y:S01]  /*3d380*/  FMUL R15, R12, R12 ;  /* 0x0000000c0c0f7220 */ /* 0x000fe20000400000 */
[----:B------:R-:W-:Y:S01]  /*3d390*/  LOP3.LUT R18, R11, 0x1, RZ, 0xc0, !PT ;  /* 0x000000010b127812 */ /* 0x000fe200078ec0ff */
[----:B------:R-:W-:Y:S01]  /*3d3a0*/  IMAD.MOV.U32 R20, RZ, RZ, 0x3d2aaabb ;  /* 0x3d2aaabbff147424 */ /* 0x000fe200078e00ff */
[----:B------:R-:W-:Y:S01]  /*3d3b0*/  FSETP.GT.AND P2, PT, R2, 4, PT ;  /* 0x408000000200780b */ /* 0x000fe20003f44000 */
[----:B------:R-:W-:Y:S01]  /*3d3c0*/  FFMA R10, R15, R9, -0.0013887860113754868507 ;  /* 0xbab607ed0f0a7423 */ /* 0x000fe20000000009 */
[----:B------:R-:W-:Y:S01]  /*3d3d0*/  ISETP.NE.U32.AND P0, PT, R18, 0x1, PT ;  /* 0x000000011200780c */ /* 0x000fe20003f05070 */
[----:B------:R-:W-:Y:S01]  /*3d3e0*/  IMAD.MOV.U32 R19, RZ, RZ, 0x3effffff ;  /* 0x3effffffff137424 */ /* 0x000fe200078e00ff */
[----:B------:R-:W-:Y:S01]  /*3d3f0*/  LOP3.LUT P1, RZ, R11, 0x2, RZ, 0xc0, !PT ;  /* 0x000000020bff7812 */ /* 0x000fe2000782c0ff */
[----:B------:R-:W-:Y:S01]  /*3d400*/  BSSY.RECONVERGENT B0, `(.L_x_2089) ;  /* 0x0000085000007945 */ /* 0x000fe20003800200 */
        /* <DEDUP_REMOVED lines=29> */
.L_x_2093:
[----:B0-----:R-:W-:Y:S01]  /*3d5e0*/  MOV R18, UR8 ;  /* 0x0000000800127c02 */ /* 0x001fe20008000f00 */
        /* <DEDUP_REMOVED lines=65> */
.L_x_2095:
[----:B------:R-:W-:Y:S05]  /*3da00*/  BSYNC.RECONVERGENT B2 ;  /* 0x0000000000027941 */ /* 0x000fea0003800200 */
.L_x_2094:
        /* <DEDUP_REMOVED lines=18> */
.L_x_2092:
[----:B------:R-:W-:Y:S05]  /*3db30*/  BSYNC.RECONVERGENT B1 ;  /* 0x0000000000017941 */ /* 0x000fea0003800200 */
.L_x_2091:
[----:B------:R-:W-:Y:S01]  /*3db40*/  FMUL R11, R12, R12 ;  /* 0x0000000c0c0b7220 */ /* 0x000fe20000400000 */
[C---:B------:R-:W-:Y:S01]  /*3db50*/  LOP3.LUT R18, R10.reuse, 0x1, RZ, 0xc0, !PT ;  /* 0x000000010a127812 */ /* 0x040fe200078ec0ff */
[----:B------:R-:W-:Y:S01]  /*3db60*/  IMAD.MOV.U32 R20, RZ, RZ, 0x3c0885e4 ;  /* 0x3c0885e4ff147424 */ /* 0x000fe200078e00ff */
[----:B------:R-:W-:Y:S01]  /*3db70*/  IADD3 R10, PT, PT, R10, 0x1, RZ ;  /* 0x000000010a0a7810 */ /* 0x000fe20007ffe0ff */
        /* <DEDUP_REMOVED lines=13> */
.L_x_2090:
[----:B------:R-:W-:Y:S05]  /*3dc50*/  BSYNC.RECONVERGENT B0 ;  /* 0x0000000000007941 */ /* 0x000fea0003800200 */
.L_x_2089:
        /* <DEDUP_REMOVED lines=22> */
.L_x_2100:
        /* <DEDUP_REMOVED lines=66> */
.L_x_2102:
[----:B------:R-:W-:Y:S05]  /*3e1e0*/  BSYNC.RECONVERGENT B2 ;  /* 0x0000000000027941 */ /* 0x000fea0003800200 */
.L_x_2101:
        /* <DEDUP_REMOVED lines=18> */
.L_x_2099:
[----:B------:R-:W-:Y:S05]  /*3e310*/  BSYNC.RECONVERGENT B1 ;  /* 0x0000000000017941 */ /* 0x000fea0003800200 */
.L_x_2098:
        /* <DEDUP_REMOVED lines=17> */
.L_x_2097:
[----:B------:R-:W-:Y:S05]  /*3e430*/  BSYNC.RECONVERGENT B0 ;  /* 0x0000000000007941 */ /* 0x000fea0003800200 */
.L_x_2096:
        /* <DEDUP_REMOVED lines=22> */
.L_x_2107:
        /* <DEDUP_REMOVED lines=64> */
.L_x_2109:
[----:B------:R-:W-:Y:S05]  /*3e9a0*/  BSYNC.RECONVERGENT B2 ;  /* 0x0000000000027941 */ /* 0x000fea0003800200 */
.L_x_2108:
        /* <DEDUP_REMOVED lines=15> */
.L_x_2106:
[----:B------:R-:W-:Y:S05]  /*3eaa0*/  BSYNC.RECONVERGENT B1 ;  /* 0x0000000000017941 */ /* 0x000fea0003800200 */
.L_x_2105:
        /* <DEDUP_REMOVED lines=17> */
.L_x_2104:
[----:B------:R-:W-:Y:S05]  /*3ebc0*/  BSYNC.RECONVERGENT B0 ;  /* 0x0000000000007941 */ /* 0x000fea0003800200 */
.L_x_2103:
        /* <DEDUP_REMOVED lines=22> */
.L_x_2114:
        /* <DEDUP_REMOVED lines=66> */
.L_x_2116:
[----:B------:R-:W-:Y:S05]  /*3f150*/  BSYNC.RECONVERGENT B2 ;  /* 0x0000000000027941 */ /* 0x000fea0003800200 */
.L_x_2115:
        /* <DEDUP_REMOVED lines=18> */
.L_x_2113:
[----:B------:R-:W-:Y:S05]  /*3f280*/  BSYNC.RECONVERGENT B1 ;  /* 0x0000000000017941 */ /* 0x000fea0003800200 */
.L_x_2112:
        /* <DEDUP_REMOVED lines=17> */
.L_x_2111:
[----:B------:R-:W-:Y:S05]  /*3f3a0*/  BSYNC.RECONVERGENT B0 ;  /* 0x0000000000007941 */ /* 0x000fea0003800200 */
.L_x_2110:
        /* <DEDUP_REMOVED lines=22> */
.L_x_2121:
        /* <DEDUP_REMOVED lines=66> */
.L_x_2123:
[----:B------:R-:W-:Y:S05]  /*3f930*/  BSYNC.RECONVERGENT B2 ;  /* 0x0000000000027941 */ /* 0x000fea0003800200 */
.L_x_2122:
        /* <DEDUP_REMOVED lines=18> */
.L_x_2120:
[----:B------:R-:W-:Y:S05]  /*3fa60*/  BSYNC.RECONVERGENT B1 ;  /* 0x0000000000017941 */ /* 0x000fea0003800200 */
.L_x_2119:
        /* <DEDUP_REMOVED lines=16> */
.L_x_2118:
[----:B------:R-:W-:Y:S05]  /*3fb70*/  BSYNC.RECONVERGENT B0 ;  /* 0x0000000000007941 */ /* 0x000fea0003800200 */
.L_x_2117:
        /* <DEDUP_REMOVED lines=13> */
[----:B------:R-:W-:Y:S01]  /*3fc50*/  MOV R15, RZ ;  /* 0x000000ff000f7202 */ /* 0x000fe20000000f00 */
[----:B------:R-:W-:Y:S01]  /*3fc60*/  IMAD.MOV.U32 R12, RZ, RZ, RZ ;  /* 0x000000ffff0c7224 */ /* 0x000fe200078e00ff */
[----:B------:R-:W0:Y:S01]  /*3fc70*/  LDCU.64 UR8, c[0x4][URZ] ;  /* 0x01000000ff0877ac */ /* 0x000e220008000a00 */
[----:B------:R-:W-:-:S05]  /*3fc80*/  UMOV UR4, URZ ;  /* 0x000000ff00047c82 */ /* 0x000fca0008000000 */
.L_x_2126:
        /* <DEDUP_REMOVED lines=68> */
.L_x_2128:
[----:B------:R-:W-:Y:S05]  /*400d0*/  BSYNC.RECONVERGENT B1 ;  /* 0x0000000000017941 */ /* 0x000fea0003800200 */
.L_x_2127:
        /* <DEDUP_REMOVED lines=18> */
.L_x_2125:
[----:B------:R-:W-:Y:S05]  /*40200*/  BSYNC.RECONVERGENT B0 ;  /* 0x0000000000007941 */ /* 0x000fea0003800200 */
.L_x_2124:
        /* <DEDUP_REMOVED lines=33> */
.L_x_2131:
        /* <DEDUP_REMOVED lines=68> */
.L_x_2133:
[----:B------:R-:W-:Y:S05]  /*40860*/  BSYNC.RECONVERGENT B1 ;  /* 0x0000000000017941 */ /* 0x000fea0003800200 */
.L_x_2132:
        /* <DEDUP_REMOVED lines=18> */
.L_x_2130:
[----:B------:R-:W-:Y:S05]  /*40990*/  BSYNC.RECONVERGENT B0 ;  /* 0x0000000000007941 */ /* 0x000fea0003800200 */
.L_x_2129:
        /* <DEDUP_REMOVED lines=32> */
.L_x_2136:
        /* <DEDUP_REMOVED lines=68> */
.L_x_2138:
[----:B------:R-:W-:Y:S05]  /*40fe0*/  BSYNC.RECONVERGENT B1 ;  /* 0x0000000000017941 */ /* 0x000fea0003800200 */
.L_x_2137:
        /* <DEDUP_REMOVED lines=18> */
.L_x_2135:
[----:B------:R-:W-:Y:S05]  /*41110*/  BSYNC.RECONVERGENT B0 ;  /* 0x0000000000007941 */ /* 0x000fea0003800200 */
.L_x_2134:
[----:B------:R-:W-:Y:S01]  /*41120*/  FMUL R12, R11, R11 ;  /* 0x0000000b0b0c7220 */ /* 0x000fe20000400000 */
[C---:B------:R-:W-:Y:S01]  /*41130*/  LOP3.LUT R18, R15.reuse, 0x1, RZ, 0xc0, !PT ;  /* 0x000000010f127812 */ /* 0x040fe200078ec0ff */
        /* <DEDUP_REMOVED lines=37> */
.L_x_2143:
        /* <DEDUP_REMOVED lines=66> */
.L_x_2145:
[----:B------:R-:W-:Y:S05]  /*417b0*/  BSYNC.RECONVERGENT B2 ;  /* 0x0000000000027941 */ /* 0x000fea0003800200 */
.L_x_2144:
        /* <DEDUP_REMOVED lines=18> */
.L_x_2142:
[----:B------:R-:W-:Y:S05]  /*418e0*/  BSYNC.RECONVERGENT B1 ;  /* 0x0000000000017941 */ /* 0x000fea0003800200 */
.L_x_2141:
        /* <DEDUP_REMOVED lines=16> */
.L_x_2140:
[----:B------:R-:W-:Y:S05]  /*419f0*/  BSYNC.RECONVERGENT B0 ;  /* 0x0000000000007941 */ /* 0x000fea0003800200 */
.L_x_2139:
        /* <DEDUP_REMOVED lines=17> */
.L_x_2148:
        /* <DEDUP_REMOVED lines=68> */
.L_x_2150:
[----:B------:R-:W-:Y:S05]  /*41f50*/  BSYNC.RECONVERGENT B1 ;  /* 0x0000000000017941 */ /* 0x000fea0003800200 */
.L_x_2149:
        /* <DEDUP_REMOVED lines=18> */
.L_x_2147:
[----:B------:R-:W-:Y:S05]  /*42080*/  BSYNC.RECONVERGENT B0 ;  /* 0x0000000000007941 */ /* 0x000fea0003800200 */
.L_x_2146:
        /* <DEDUP_REMOVED lines=33> */
.L_x_2153:
[----:B0-----:R-:W-:Y:S01]  /*422a0*/  MOV R10, UR8 ;  /* 0x00000008000a7c02 */ /* 0x001fe20008000f00 */
        /* <DEDUP_REMOVED lines=67> */
.L_x_2155:
[----:B------:R-:W-:Y:S05]  /*426e0*/  BSYNC.RECONVERGENT B1 ;  /* 0x0000000000017941 */ /* 0x000fea0003800200 */
.L_x_2154:
        /* <DEDUP_REMOVED lines=18> */
.L_x_2152:
[----:B------:R-:W-:Y:S05]  /*42810*/  BSYNC.RECONVERGENT B0 ;  /* 0x0000000000007941 */ /* 0x000fea0003800200 */
.L_x_2151:
[----:B------:R-:W-:Y:S01]  /*42820*/  FMUL R12, R11, R11 ;  /* 0x0000000b0b0c7220 */ /* 0x000fe20000400000 */
[C---:B------:R-:W-:Y:S01]  /*42830*/  LOP3.LUT R18, R15.reuse, 0x1, RZ, 0xc0, !PT ;  /* 0x000000010f127812 */ /* 0x040fe200078ec0ff */
        /* <DEDUP_REMOVED lines=30> */
.L_x_2158:
        /* <DEDUP_REMOVED lines=68> */
.L_x_2160:
[----:B------:R-:W-:Y:S05]  /*42e60*/  BSYNC.RECONVERGENT B1 ;  /* 0x0000000000017941 */ /* 0x000fea0003800200 */
.L_x_2159:
        /* <DEDUP_REMOVED lines=18> */
.L_x_2157:
[----:B------:R-:W-:Y:S05]  /*42f90*/  BSYNC.RECONVERGENT B0 ;  /* 0x0000000000007941 */ /* 0x000fea0003800200 */
.L_x_2156:
        /* <DEDUP_REMOVED lines=32> */
.L_x_2163:
        /* <DEDUP_REMOVED lines=68> */
.L_x_2165:
[----:B------:R-:W-:Y:S05]  /*435e0*/  BSYNC.RECONVERGENT B1 ;  /* 0x0000000000017941 */ /* 0x000fea0003800200 */
.L_x_2164:
        /* <DEDUP_REMOVED lines=18> */
.L_x_2162:
[----:B------:R-:W-:Y:S05]  /*43710*/  BSYNC.RECONVERGENT B0 ;  /* 0x0000000000007941 */ /* 0x000fea0003800200 */
.L_x_2161:
[----:B------:R-:W-:Y:S01]  /*43720*/  LOP3.LUT R10, R15, 0x1, RZ, 0xc0, !PT ;  /* 0x000000010f0a7812 */ /* 0x000fe200078ec0ff */
[----:B------:R-:W-:Y:S01]  /*43730*/  FMUL R12, R11, R11 ;  /* 0x0000000b0b0c7220 */ /* 0x000fe20000400000 */
[----:B------:R-:W-:Y:S01]  /*43740*/  IMAD.MOV.U32 R18, RZ, RZ, 0x3c0885e4 ;  /* 0x3c0885e4ff127424 */ /* 0x000fe200078e00ff */
[----:B------:R-:W-:Y:S01]  /*43750*/  BSSY.RECONVERGENT B0, `(.L_x_2166) ;  /* 0x0000089000007945 */ /* 0x000fe20003800200 */
[----:B------:R-:W-:Y:S01]  /*43760*/  ISETP.NE.U32.AND P0, PT, R10, 0x1, PT ;  /* 0x000000010a00780c */ /* 0x000fe20003f05070 */
[----:B------:R-:W-:Y:S01]  /*43770*/  FFMA R19, R12, R9, -0.0013887860113754868507 ;  /* 0xbab607ed0c137423 */ /* 0x000fe20000000009 */
[----:B------:R-:W-:Y:S02]  /*43780*/  VIADD R10, R15, 0x1 ;  /* 0x000000010f0a7836 */ /* 0x000fe40000000000 */
[----:B------:R-:W-:Y:S01]  /*43790*/  IMAD.MOV.U32 R15, RZ, RZ, 0x3e2aaaa8 ;  /* 0x3e2aaaa8ff0f7424 */ /* 0x000fe200078e00ff */
[----:B------:R-:W-:Y:S02]  /*437a0*/  FSEL R21, R18, 0.041666727513074874878, !P0 ;  /* 0x3d2aaabb12157808 */ /* 0x000fe40004000000 */
[----:B------:R-:W-:-:S02]  /*437b0*/  FSEL R19, R19, -0.00019574658654164522886, P0 ;  /* 0xb94d415313137808 */ /* 0x000fc40000000000 */
[----:B------:R-:W-:Y:S02]  /*437c0*/  LOP3.LUT P1, RZ, R10, 0x2, RZ, 0xc0, !PT ;  /* 0x000000020aff7812 */ /* 0x000fe4000782c0ff */
[----:B------:R-:W-:Y:S01]  /*437d0*/  FSEL R10, R11, 1, !P0 ;  /* 0x3f8000000b0a7808 */ /* 0x000fe20004000000 */
[C---:B------:R-:W-:Y:S01]  /*437e0*/  FFMA R19, R12.reuse, R19, R21 ;  /* 0x000000130c137223 */ /* 0x040fe20000000015 */
[----:B------:R-:W-:Y:S02]  /*437f0*/  FSEL R20, -R15, -0.4999999701976776123, !P0 ;  /* 0xbeffffff0f147808 */ /* 0x000fe40004000100 */
        /* <DEDUP_REMOVED lines=26> */
.L_x_2170:
[----:B0-----:R-:W-:Y:S02]  /*439a0*/  IMAD.U32 R10, RZ, RZ, UR8 ;  /* 0x00000008ff0a7e24 */ /* 0x001fe4000f8e00ff */
[----:B------:R-:W-:-:S05]  /*439b0*/  IMAD.U32 R11, RZ, RZ, UR9 ;  /* 0x00000009ff0b7e24 */ /* 0x000fca000f8e00ff */
[----:B------:R-:W2:Y:S01]  /*439c0*/  LDG.E.CONSTANT R10, desc[UR6][R10.64] ;  /* 0x000000060a0a7981 */ /* 0x000ea2000c1e9900 */
[C---:B------:R-:W-:Y:S01]  /*439d0*/  ISETP.EQ.AND P3, PT, R20.reuse, RZ, PT ;  /* 0x000000ff1400720c */ /* 0x040fe20003f62270 */
[----:B------:R-:W-:Y:S01]  /*439e0*/  UIADD3 UR4, UPT, UPT, UR4, 0x1, URZ ;  /* 0x0000000104047890 */ /* 0x000fe2000fffe0ff */
[C---:B------:R-:W-:Y:S01]  /*439f0*/  ISETP.EQ.AND P0, PT, R20.reuse, 0x4, PT ;  /* 0x000000041400780c */ /* 0x040fe20003f02270 */
        /* <DEDUP_REMOVED lines=59> */
.L_x_2172:
[----:B------:R-:W-:Y:S05]  /*43db0*/  BSYNC.RECONVERGENT B2 ;  /* 0x0000000000027941 */ /* 0x000fea0003800200 */
.L_x_2171:
        /* <DEDUP_REMOVED lines=18> */
.L_x_2169:
[----:B------:R-:W-:Y:S05]  /*43ee0*/  BSYNC.RECONVERGENT B1 ;  /* 0x0000000000017941 */ /* 0x000fea0003800200 */
.L_x_2168:
[----:B------:R-:W-:Y:S01]  /*43ef0*/  LOP3.LUT R10, R19, 0x1, RZ, 0xc0, !PT ;  /* 0x00000001130a7812 */ /* 0x000fe200078ec0ff */
[----:B------:R-:W-:Y:S01]  /*43f00*/  FMUL R12, R11, R11 ;  /* 0x0000000b0b0c7220 */ /* 0x000fe20000400000 */
[----:B------:R-:W-:Y:S02]  /*43f10*/  IADD3 R19, PT, PT, R19, 0x1, RZ ;  /* 0x0000000113137810 */ /* 0x000fe40007ffe0ff */
[----:B------:R-:W-:Y:S01]  /*43f20*/  ISETP.NE.U32.AND P0, PT, R10, 0x1, PT ;  /* 0x000000010a00780c */ /* 0x000fe20003f05070 */
[----:B------:R-:W-:Y:S01]  /*43f30*/  FFMA R10, R12, R9, -0.0013887860113754868507 ;  /* 0xbab607ed0c0a7423 */ /* 0x000fe20000000009 */
        /* <DEDUP_REMOVED lines=10> */
.L_x_2167:
[----:B------:R-:W-:Y:S05]  /*43fe0*/  BSYNC.RECONVERGENT B0 ;  /* 0x0000000000007941 */ /* 0x000fea0003800200 */
.L_x_2166:
        /* <DEDUP_REMOVED lines=20> */
.L_x_2175:
        /* <DEDUP_REMOVED lines=65> */
.L_x_2177:
[----:B------:R-:W-:Y:S05]  /*44540*/  BSYNC.RECONVERGENT B1 ;  /* 0x0000000000017941 */ /* 0x000fea0003800200 */
.L_x_2176:
        /* <DEDUP_REMOVED lines=18> */
.L_x_2174:
[----:B------:R-:W-:Y:S05]  /*44670*/  BSYNC.RECONVERGENT B0 ;  /* 0x0000000000007941 */ /* 0x000fea0003800200 */
.L_x_2173:
[C---:B------:R-:W-:Y:S01]  /*44680*/  LOP3.LUT R10, R13.reuse, 0x1, RZ, 0xc0, !PT ;  /* 0x000000010d0a7812 */ /* 0x040fe200078ec0ff */
[----:B------:R-:W-:Y:S01]  /*44690*/  FMUL R14, R12, R12 ;  /* 0x0000000c0c0e7220 */ /* 0x000fe20000400000 */
[----:B------:R-:W-:Y:S01]  /*446a0*/  IMAD.MOV.U32 R11, RZ, RZ, 0x3effffff ;  /* 0x3effffffff0b7424 */ /* 0x000fe200078e00ff */
[----:B------:R-:W-:Y:S01]  /*446b0*/  LOP3.LUT P1, RZ, R13, 0x2, RZ, 0xc0, !PT ;  /* 0x000000020dff7812 */ /* 0x000fe2000782c0ff */
[----:B------:R-:W-:Y:S01]  /*446c0*/  BSSY.RECONVERGENT B0, `(.L_x_2178) ;  /* 0x0000074000007945 */ /* 0x000fe20003800200 */
[----:B------:R-:W-:Y:S01]  /*446d0*/  ISETP.NE.U32.AND P0, PT, R10, 0x1, PT ;  /* 0x000000010a00780c */ /* 0x000fe20003f05070 */
[----:B------:R-:W-:Y:S01]  /*446e0*/  FFMA R15, R14, R9, -0.0013887860113754868507 ;  /* 0xbab607ed0e0f7423 */ /* 0x000fe20000000009 */
[----:B------:R-:W-:Y:S02]  /*446f0*/  IMAD.MOV.U32 R10, RZ, RZ, 0x3d2aaabb ;  /* 0x3d2aaabbff0a7424 */ /* 0x000fe400078e00ff */
        /* <DEDUP_REMOVED lines=28> */
.L_x_2180:
        /* <DEDUP_REMOVED lines=65> */
.L_x_2182:
[----:B------:R-:W-:Y:S05]  /*44cd0*/  BSYNC.RECONVERGENT B1 ;  /* 0x0000000000017941 */ /* 0x000fea0003800200 */
.L_x_2181:
        /* <DEDUP_REMOVED lines=18> */
.L_x_2179:
[----:B------:R-:W-:Y:S05]  /*44e00*/  BSYNC.RECONVERGENT B0 ;  /* 0x0000000000007941 */ /* 0x000fea0003800200 */
.L_x_2178:
        /* <DEDUP_REMOVED lines=34> */
.L_x_2185:
        /* <DEDUP_REMOVED lines=65> */
.L_x_2187:
[----:B------:R-:W-:Y:S05]  /*45440*/  BSYNC.RECONVERGENT B1 ;  /* 0x0000000000017941 */ /* 0x000fea0003800200 */
.L_x_2186:
        /* <DEDUP_REMOVED lines=18> */
.L_x_2184:
[----:B------:R-:W-:Y:S05]  /*45570*/  BSYNC.RECONVERGENT B0 ;  /* 0x0000000000007941 */ /* 0x000fea0003800200 */
.L_x_2183:
[----:B------:R-:W-:Y:S01]  /*45580*/  FMUL R14, R20, R20 ;  /* 0x00000014140e7220 */ /* 0x000fe20000400000 */
[C---:B------:R-:W-:Y:S01]  /*45590*/  LOP3.LUT R12, R19.reuse, 0x1, RZ, 0xc0, !PT ;  /* 0x00000001130c7812 */ /* 0x040fe200078ec0ff */
[----:B------:R-:W-:Y:S01]  /*455a0*/  VIADD R19, R19, 0x1 ;  /* 0x0000000113137836 */ /* 0x000fe20000000000 */
[----:B------:R-:W-:Y:S01]  /*455b0*/  FSETP.GT.AND P2, PT, R2, 4, PT ;  /* 0x408000000200780b */ /* 0x000fe20003f44000 */
[----:B------:R-:W-:Y:S01]  /*455c0*/  FFMA R15, R14, R9, -0.0013887860113754868507 ;  /* 0xbab607ed0e0f7423 */ /* 0x000fe20000000009 */
[----:B------:R-:W-:Y:S01]  /*455d0*/  ISETP.NE.U32.AND P0, PT, R12, 0x1, PT ;  /* 0x000000010c00780c */ /* 0x000fe20003f05070 */
[----:B------:R-:W-:Y:S01]  /*455e0*/  IMAD.MOV.U32 R13, RZ, RZ, 0x3e2aaaa8 ;  /* 0x3e2aaaa8ff0d7424 */ /* 0x000fe200078e00ff */
[----:B------:R-:W-:Y:S01]  /*455f0*/  MOV R12, 0x3c0885e4 ;  /* 0x3c0885e4000c7802 */ /* 0x000fe20000000f00 */
[----:B------:R-:W-:Y:S01]  /*45600*/  BSSY.RECONVERGENT B0, `(.L_x_2188) ;  /* 0x0000087000007945 */ /* 0x000fe20003800200 */
        /* <DEDUP_REMOVED lines=31> */
.L_x_2192:
        /* <DEDUP_REMOVED lines=57> */
[----:B------:R-:W-:Y:S01]  /*45b90*/  @P1 IMAD.MOV.U32 R18, RZ, RZ, R4 ;  /* 0x000000ffff121224 */ /* 0x000fe200078e0004 */
[----:B------:R-:W-:Y:S01]  /*45ba0*/  @P2 MOV R18, R5 ;  /* 0x0000000500122202 */ /* 0x000fe20000000f00 */
[----:B------:R-:W-:Y:S01]  /*45bb0*/  VIADD R19, R19, 0xffffff80 ;  /* 0xffffff8013137836 */ /* 0x000fe20000000000 */
[----:B------:R-:W-:Y:S01]  /*45bc0*/  SHF.L.W.U32.HI R22, R15, R14, R22 ;  /* 0x0000000e0f167219 */ /* 0x000fe20000010e16 */
[----:B------:R-:W-:Y:S02]  /*45bd0*/  @P3 IMAD.MOV.U32 R18, RZ, RZ, R6 ;  /* 0x000000ffff123224 */ /* 0x000fe400078e0006 */
[----:B------:R-:W-:Y:S01]  /*45be0*/  @P4 IMAD.MOV.U32 R18, RZ, RZ, R7 ;  /* 0x000000ffff124224 */ /* 0x000fe200078e0007 */
[----:B------:R-:W-:Y:S01]  /*45bf0*/  SHF.R.U32.HI R19, RZ, 0x5, R19 ;  /* 0x00000005ff137819 */ /* 0x000fe20000011613 */
[----:B------:R-:W-:-:S04]  /*45c00*/  @P5 IMAD.MOV.U32 R18, RZ, RZ, R8 ;  /* 0x000000ffff125224 */ /* 0x000fc800078e0008 */
[----:B------:R-:W-:-:S05]  /*45c10*/  IMAD.U32 R19, R19, -0x4, RZ ;  /* 0xfffffffc13137824 */ /* 0x000fca00078e00ff */
[----:B------:R-:W-:-:S13]  /*45c20*/  ISETP.EQ.AND P0, PT, R19, 0x8, PT ;  /* 0x000000081300780c */ /* 0x000fda0003f02270 */
[----:B------:R-:W-:-:S05]  /*45c30*/  @P0 IMAD.MOV.U32 R18, RZ, RZ, R21 ;  /* 0x000000ffff120224 */ /* 0x000fca00078e0015 */
[----:B------:R-:W-:-:S07]  /*45c40*/  SHF.L.W.U32.HI R15, R18, R14, R15 ;  /* 0x0000000e120f7219 */ /* 0x000fce0000010e0f */
.L_x_2194:
[----:B------:R-:W-:Y:S05]  /*45c50*/  BSYNC.RECONVERGENT B2 ;  /* 0x0000000000027941 */ /* 0x000fea0003800200 */
.L_x_2193:
        /* <DEDUP_REMOVED lines=18> */
.L_x_2191:
[----:B------:R-:W-:Y:S05]  /*45d80*/  BSYNC.RECONVERGENT B1 ;  /* 0x0000000000017941 */ /* 0x000fea0003800200 */
.L_x_2190:
        /* <DEDUP_REMOVED lines=14> */
.L_x_2189:
[----:B------:R-:W-:Y:S05]  /*45e70*/  BSYNC.RECONVERGENT B0 ;  /* 0x0000000000007941 */ /* 0x000fea0003800200 */
.L_x_2188:
        /* <DEDUP_REMOVED lines=20> */
.L_x_2197:
        /* <DEDUP_REMOVED lines=70> */
.L_x_2199:
[----:B------:R-:W-:Y:S05]  /*46420*/  BSYNC.RECONVERGENT B1 ;  /* 0x0000000000017941 */ /* 0x000fea0003800200 */
.L_x_2198:
        /* <DEDUP_REMOVED lines=18> */
.L_x_2196:
[----:B------:R-:W-:Y:S05]  /*46550*/  BSYNC.RECONVERGENT B0 ;  /* 0x0000000000007941 */ /* 0x000fea0003800200 */
.L_x_2195:
        /* <DEDUP_REMOVED lines=34> */
.L_x_2202:
        /* <DEDUP_REMOVED lines=70> */
.L_x_2204:
[----:B------:R-:W-:Y:S05]  /*46be0*/  BSYNC.RECONVERGENT B1 ;  /* 0x0000000000017941 */ /* 0x000fea0003800200 */
.L_x_2203:
        /* <DEDUP_REMOVED lines=18> */
.L_x_2201:
[----:B------:R-:W-:Y:S05]  /*46d10*/  BSYNC.RECONVERGENT B0 ;  /* 0x0000000000007941 */ /* 0x000fea0003800200 */
.L_x_2200:
        /* <DEDUP_REMOVED lines=34> */
.L_x_2207:
        /* <DEDUP_REMOVED lines=62> */
[----:B------:R-:W-:Y:S01]  /*47320*/  IADD3 R19, PT, PT, R19, -0x80, RZ ;  /* 0xffffff8013137810 */ /* 0x000fe20007ffe0ff */
[----:B------:R-:W-:Y:S02]  /*47330*/  @P4 IMAD.MOV.U32 R18, RZ, RZ, R7 ;  /* 0x000000ffff124224 */ /* 0x000fe400078e0007 */
[----:B------:R-:W-:Y:S01]  /*47340*/  @P5 IMAD.MOV.U32 R18, RZ, RZ, R8 ;  /* 0x000000ffff125224 */ /* 0x000fe200078e0008 */
[----:B------:R-:W-:-:S05]  /*47350*/  SHF.R.U32.HI R19, RZ, 0x5, R19 ;  /* 0x00000005ff137819 */ /* 0x000fca0000011613 */
[----:B------:R-:W-:-:S05]  /*47360*/  IMAD.U32 R19, R19, -0x4, RZ ;  /* 0xfffffffc13137824 */ /* 0x000fca00078e00ff */
[----:B------:R-:W-:-:S13]  /*47370*/  ISETP.EQ.AND P0, PT, R19, 0x8, PT ;  /* 0x000000081300780c */ /* 0x000fda0003f02270 */
[----:B------:R-:W-:-:S05]  /*47380*/  @P0 IMAD.MOV.U32 R18, RZ, RZ, R21 ;  /* 0x000000ffff120224 */ /* 0x000fca00078e0015 */
[----:B------:R-:W-:-:S07]  /*47390*/  SHF.L.W.U32.HI R15, R18, R14, R15 ;  /* 0x0000000e120f7219 */ /* 0x000fce0000010e0f */
.L_x_2209:
[----:B------:R-:W-:Y:S05]  /*473a0*/  BSYNC.RECONVERGENT B1 ;  /* 0x0000000000017941 */ /* 0x000fea0003800200 */
.L_x_2208:
        /* <DEDUP_REMOVED lines=18> */
.L_x_2206:
[----:B------:R-:W-:Y:S05]  /*474d0*/  BSYNC.RECONVERGENT B0 ;  /* 0x0000000000007941 */ /* 0x000fea0003800200 */
.L_x_2205:
        /* <DEDUP_REMOVED lines=38> */
.L_x_2214:
        /* <DEDUP_REMOVED lines=63> */
[----:B------:R-:W-:Y:S01]  /*47b30*/  @P4 IMAD.MOV.U32 R18, RZ, RZ, R7 ;  /* 0x000000ffff124224 */ /* 0x000fe200078e0007 */
[----:B------:R-:W-:-:S03]  /*47b40*/  @P5 MOV R18, R8 ;  /* 0x0000000800125202 */ /* 0x000fc60000000f00 */
[----:B------:R-:W-:-:S05]  /*47b50*/  IMAD.U32 R19, R19, -0x4, RZ ;  /* 0xfffffffc13137824 */ /* 0x000fca00078e00ff */
[----:B------:R-:W-:-:S13]  /*47b60*/  ISETP.EQ.AND P0, PT, R19, 0x8, PT ;  /* 0x000000081300780c */ /* 0x000fda0003f02270 */
[----:B------:R-:W-:-:S05]  /*47b70*/  @P0 IMAD.MOV.U32 R18, RZ, RZ, R23 ;  /* 0x000000ffff120224 */ /* 0x000fca00078e0017 */
[----:B------:R-:W-:-:S07]  /*47b80*/  SHF.L.W.U32.HI R15, R18, R14, R15 ;  /* 0x0000000e120f7219 */ /* 0x000fce0000010e0f */
.L_x_2216:
[----:B------:R-:W-:Y:S05]  /*47b90*/  BSYNC.RECONVERGENT B2 ;  /* 0x0000000000027941 */ /* 0x000fea0003800200 */
.L_x_2215:
        /* <DEDUP_REMOVED lines=18> */
.L_x_2213:
[----:B------:R-:W-:Y:S05]  /*47cc0*/  BSYNC.RECONVERGENT B1 ;  /* 0x0000000000017941 */ /* 0x000fea0003800200 */
.L_x_2212:
        /* <DEDUP_REMOVED lines=14> */
.L_x_2211:
[----:B------:R-:W-:Y:S05]  /*47db0*/  BSYNC.RECONVERGENT B0 ;  /* 0x0000000000007941 */ /* 0x000fea0003800200 */
.L_x_2210:
        /* <DEDUP_REMOVED lines=20> */
.L_x_2219:
        /* <DEDUP_REMOVED lines=70> */
.L_x_2221:
[----:B------:R-:W-:Y:S05]  /*48360*/  BSYNC.RECONVERGENT B1 ;  /* 0x0000000000017941 */ /* 0x000fea0003800200 */
.L_x_2220:
        /* <DEDUP_REMOVED lines=18> */
.L_x_2218:
[----:B------:R-:W-:Y:S05]  /*48490*/  BSYNC.RECONVERGENT B0 ;  /* 0x0000000000007941 */ /* 0x000fea0003800200 */
.L_x_2217:
        /* <DEDUP_REMOVED lines=35> */
.L_x_2224:
        /* <DEDUP_REMOVED lines=68> */
[----:B------:R-:W-:-:S04]  /*48b10*/  @P0 MOV R18, R21 ;  /* 0x0000001500120202 */ /* 0x000fc80000000f00 */
[----:B------:R-:W-:-:S07]  /*48b20*/  SHF.L.W.U32.HI R15, R18, R14, R15 ;  /* 0x0000000e120f7219 */ /* 0x000fce0000010e0f */
.L_x_2226:
[----:B------:R-:W-:Y:S05]  /*48b30*/  BSYNC.RECONVERGENT B1 ;  /* 0x0000000000017941 */ /* 0x000fea0003800200 */
.L_x_2225:
        /* <DEDUP_REMOVED lines=18> */
.L_x_2223:
[----:B------:R-:W-:Y:S05]  /*48c60*/  BSYNC.RECONVERGENT B0 ;  /* 0x0000000000007941 */ /* 0x000fea0003800200 */
.L_x_2222:
        /* <DEDUP_REMOVED lines=35> */
.L_x_2229:
        /* <DEDUP_REMOVED lines=70> */
.L_x_2231:
[----:B------:R-:W-:Y:S05]  /*49300*/  BSYNC.RECONVERGENT B1 ;  /* 0x0000000000017941 */ /* 0x000fea0003800200 */
.L_x_2230:
        /* <DEDUP_REMOVED lines=18> */
.L_x_2228:
[----:B------:R-:W-:Y:S05]  /*49430*/  BSYNC.RECONVERGENT B0 ;  /* 0x0000000000007941 */ /* 0x000fea0003800200 */
.L_x_2227:
        /* <DEDUP_REMOVED lines=35> */
.L_x_2234:
        /* <DEDUP_REMOVED lines=70> */
.L_x_2236:
[----:B------:R-:W-:Y:S05]  /*49ad0*/  BSYNC.RECONVERGENT B1 ;  /* 0x0000000000017941 */ /* 0x000fea0003800200 */
.L_x_2235:
        /* <DEDUP_REMOVED lines=18> */
.L_x_2233:
[----:B------:R-:W-:Y:S05]  /*49c00*/  BSYNC.RECONVERGENT B0 ;  /* 0x0000000000007941 */ /* 0x000fea0003800200 */
.L_x_2232:
[----:B------:R-:W2:Y:S01]  /*49c10*/  LDG.E R15, desc[UR6][R16.64+0x4] ;  /* 0x00000406100f7981 */ /* 0x000ea2000c1e1900 */
[C---:B------:R-:W-:Y:S01]  /*49c20*/  LOP3.LUT R19, R21.reuse, 0x1, RZ, 0xc0, !PT ;  /* 0x0000000115137812 */ /* 0x040fe200078ec0ff */
        /* <DEDUP_REMOVED lines=35> */
.L_x_2241:
        /* <DEDUP_REMOVED lines=65> */
.L_x_2243:
[----:B------:R-:W-:Y:S05]  /*4a270*/  BSYNC.RECONVERGENT B2 ;  /* 0x0000000000027941 */ /* 0x000fea0003800200 */
.L_x_2242:
        /* <DEDUP_REMOVED lines=18> */
.L_x_2240:
[----:B------:R-:W-:Y:S05]  /*4a3a0*/  BSYNC.RECONVERGENT B1 ;  /* 0x0000000000017941 */ /* 0x000fea0003800200 */
.L_x_2239:
        /* <DEDUP_REMOVED lines=15> */
.L_x_2238:
[----:B------:R-:W-:Y:S05]  /*4a4a0*/  BSYNC.RECONVERGENT B0 ;  /* 0x0000000000007941 */ /* 0x000fea0003800200 */
.L_x_2237:
        /* <DEDUP_REMOVED lines=19> */
.L_x_2246:
        /* <DEDUP_REMOVED lines=65> */
.L_x_2248:
[----:B------:R-:W-:Y:S05]  /*4a9f0*/  BSYNC.RECONVERGENT B1 ;  /* 0x0000000000017941 */ /* 0x000fea0003800200 */
.L_x_2247:
        /* <DEDUP_REMOVED lines=18> */
.L_x_2245:
[----:B------:R-:W-:Y:S05]  /*4ab20*/  BSYNC.RECONVERGENT B0 ;  /* 0x0000000000007941 */ /* 0x000fea0003800200 */
.L_x_2244:
[C---:B------:R-:W-:Y:S01]  /*4ab30*/  LOP3.LUT R10, R20.reuse, 0x1, RZ, 0xc0, !PT ;  /* 0x00000001140a7812 */ /* 0x040fe200078ec0ff */
[----:B------:R-:W-:Y:S01]  /*4ab40*/  FMUL R14, R11, R11 ;  /* 0x0000000b0b0e7220 */ /* 0x000fe20000400000 */
[----:B------:R-:W-:Y:S01]  /*4ab50*/  VIADD R20, R20, 0x1 ;  /* 0x0000000114147836 */ /* 0x000fe20000000000 */
[----:B------:R-:W-:Y:S01]  /*4ab60*/  FSETP.GT.AND P2, PT, R2, R15, PT ;  /* 0x0000000f0200720b */ /* 0x000fe20003f44000 */
        /* <DEDUP_REMOVED lines=34> */
.L_x_2253:
        /* <DEDUP_REMOVED lines=66> */
.L_x_2255:
[----:B------:R-:W-:Y:S05]  /*4b1b0*/  BSYNC.RECONVERGENT B2 ;  /* 0x0000000000027941 */ /* 0x000fea0003800200 */
.L_x_2254:
        /* <DEDUP_REMOVED lines=18> */
.L_x_2252:
[----:B------:R-:W-:Y:S05]  /*4b2e0*/  BSYNC.RECONVERGENT B1 ;  /* 0x0000000000017941 */ /* 0x000fea0003800200 */
.L_x_2251:
[----:B------:R-:W-:Y:S01]  /*4b2f0*/  LOP3.LUT R18, R10, 0x1, RZ, 0xc0, !PT ;  /* 0x000000010a127812 */ /* 0x000fe200078ec0ff */
[----:B------:R-:W-:Y:S01]  /*4b300*/  FMUL R11, R12, R12 ;  /* 0x0000000c0c0b7220 */ /* 0x000fe20000400000 */
[----:B------:R-:W-:Y:S02]  /*4b310*/  MOV R21, 0x3effffff ;  /* 0x3effffff00157802 */ /* 0x000fe40000000f00 */
        /* <DEDUP_REMOVED lines=12> */
[----:B------:R-:W-:-:S07]  /*4b3e0*/  @P1 FADD R11, RZ, -R11 ;  /* 0x8000000bff0b1221 */ /* 0x000fce0000000000 */
.L_x_2250:
[----:B------:R-:W-:Y:S05]  /*4b3f0*/  BSYNC.RECONVERGENT B0 ;  /* 0x0000000000007941 */ /* 0x000fea0003800200 */
.L_x_2249:
        /* <DEDUP_REMOVED lines=22> */
.L_x_2260:
        /* <DEDUP_REMOVED lines=66> */
.L_x_2262:
[----:B------:R-:W-:Y:S05]  /*4b980*/  BSYNC.RECONVERGENT B2 ;  /* 0x0000000000027941 */ /* 0x000fea0003800200 */
.L_x_2261:
        /* <DEDUP_REMOVED lines=18> */
.L_x_2259:
[----:B------:R-:W-:Y:S05]  /*4bab0*/  BSYNC.RECONVERGENT B1 ;  /* 0x0000000000017941 */ /* 0x000fea0003800200 */
.L_x_2258:
[----:B------:R-:W-:Y:S01]  /*4bac0*/  LOP3.LUT R18, R10, 0x1, RZ, 0xc0, !PT ;  /* 0x000000010a127812 */ /* 0x000fe200078ec0ff */
[----:B------:R-:W-:Y:S01]  /*4bad0*/  FMUL R11, R12, R12 ;  /* 0x0000000c0c0b7220 */ /* 0x000fe20000400000 */
[----:B------:R-:W-:Y:S02]  /*4bae0*/  VIADD R10, R10, 0x1 ;  /* 0x000000010a0a7836 */ /* 0x000fe40000000000 */
        /* <DEDUP_REMOVED lines=12> */
[----:B------:R-:W-:-:S07]  /*4bbb0*/  @P1 FADD R11, RZ, -R11 ;  /* 0x8000000bff0b1221 */ /* 0x000fce0000000000 */
.L_x_2257:
[----:B------:R-:W-:Y:S05]  /*4bbc0*/  BSYNC.RECONVERGENT B0 ;  /* 0x0000000000007941 */ /* 0x000fea0003800200 */
.L_x_2256:
        /* <DEDUP_REMOVED lines=19> */
.L_x_2265:
        /* <DEDUP_REMOVED lines=66> */
.L_x_2267:
[----:B------:R-:W-:Y:S05]  /*4c120*/  BSYNC.RECONVERGENT B1 ;  /* 0x0000000000017941 */ /* 0x000fea0003800200 */
.L_x_2266:
        /* <DEDUP_REMOVED lines=18> */
.L_x_2264:
[----:B------:R-:W-:Y:S05]  /*4c250*/  BSYNC.RECONVERGENT B0 ;  /* 0x0000000000007941 */ /* 0x000fea0003800200 */
.L_x_2263:
[----:B------:R-:W-:Y:S01]  /*4c260*/  LOP3.LUT R14, R10, 0x1, RZ, 0xc0, !PT ;  /* 0x000000010a0e7812 */ /* 0x000fe200078ec0ff */
        /* <DEDUP_REMOVED lines=34> */
.L_x_2270:
        /* <DEDUP_REMOVED lines=66> */
.L_x_2272:
[----:B------:R-:W-:Y:S05]  /*4c8b0*/  BSYNC.RECONVERGENT B1 ;  /* 0x0000000000017941 */ /* 0x000fea0003800200 */
.L_x_2271:
        /* <DEDUP_REMOVED lines=18> */
.L_x_2269:
[----:B------:R-:W-:Y:S05]  /*4c9e0*/  BSYNC.RECONVERGENT B0 ;  /* 0x0000000000007941 */ /* 0x000fea0003800200 */
.L_x_2268:
[----:B------:R-:W-:Y:S01]  /*4c9f0*/  LOP3.LUT R10, R19, 0x1, RZ, 0xc0, !PT ;  /* 0x00000001130a7812 */ /* 0x000fe200078ec0ff */
[----:B------:R-:W-:Y:S01]  /*4ca00*/  FMUL R12, R11, R11 ;  /* 0x0000000b0b0c7220 */ /* 0x000fe20000400000 */
[----:B------:R-:W-:Y:S01]  /*4ca10*/  IMAD.MOV.U32 R18, RZ, RZ, 0x3effffff ;  /* 0x3effffffff127424 */ /* 0x000fe200078e00ff */
        /* <DEDUP_REMOVED lines=31> */
.L_x_2275:
        /* <DEDUP_REMOVED lines=66> */
.L_x_2277:
[----:B------:R-:W-:Y:S05]  /*4d030*/  BSYNC.RECONVERGENT B1 ;  /* 0x0000000000017941 */ /* 0x000fea0003800200 */
.L_x_2276:
        /* <DEDUP_REMOVED lines=18> */
.L_x_2274:
[----:B------:R-:W-:Y:S05]  /*4d160*/  BSYNC.RECONVERGENT B0 ;  /* 0x0000000000007941 */ /* 0x000fea0003800200 */
.L_x_2273:
[----:B------:R-:W2:Y:S01]  /*4d170*/  LDG.E R20, desc[UR6][R16.64] ;  /* 0x0000000610147981 */ /* 0x000ea2000c1e1900 */
        /* <DEDUP_REMOVED lines=41> */
.L_x_2282:
        /* <DEDUP_REMOVED lines=65> */
.L_x_2284:
[----:B------:R-:W-:Y:S05]  /*4d820*/  BSYNC.RECONVERGENT B2 ;  /* 0x0000000000027941 */ /* 0x000fea0003800200 */
.L_x_2283:
        /* <DEDUP_REMOVED lines=18> */
.L_x_2281:
[----:B------:R-:W-:Y:S05]  /*4d950*/  BSYNC.RECONVERGENT B1 ;  /* 0x0000000000017941 */ /* 0x000fea0003800200 */
.L_x_2280:
        /* <DEDUP_REMOVED lines=16> */
.L_x_2279:
[----:B------:R-:W-:Y:S05]  /*4da60*/  BSYNC.RECONVERGENT B0 ;  /* 0x0000000000007941 */ /* 0x000fea0003800200 */
.L_x_2278:
        /* <DEDUP_REMOVED lines=20> */
.L_x_2287:
        /* <DEDUP_REMOVED lines=65> */
.L_x_2289:
[----:B------:R-:W-:Y:S05]  /*4dfc0*/  BSYNC.RECONVERGENT B1 ;  /* 0x0000000000017941 */ /* 0x000fea0003800200 */
.L_x_2288:
        /* <DEDUP_REMOVED lines=18> */
.L_x_2286:
[----:B------:R-:W-:Y:S05]  /*4e0f0*/  BSYNC.RECONVERGENT B0 ;  /* 0x0000000000007941 */ /* 0x000fea0003800200 */
.L_x_2285:
        /* <DEDUP_REMOVED lines=39> */
.L_x_2294:
        /* <DEDUP_REMOVED lines=65> */
.L_x_2296:
[----:B------:R-:W-:Y:S05]  /*4e780*/  BSYNC.RECONVERGENT B2 ;  /* 0x0000000000027941 */ /* 0x000fea0003800200 */
.L_x_2295:
        /* <DEDUP_REMOVED lines=18> */
.L_x_2293:
[----:B------:R-:W-:Y:S05]  /*4e8b0*/  BSYNC.RECONVERGENT B1 ;  /* 0x0000000000017941 */ /* 0x000fea0003800200 */
.L_x_2292:
        /* <DEDUP_REMOVED lines=16> */
.L_x_2291:
[----:B------:R-:W-:Y:S05]  /*4e9c0*/  BSYNC.RECONVERGENT B0 ;  /* 0x0000000000007941 */ /* 0x000fea0003800200 */
.L_x_2290:
        /* <DEDUP_REMOVED lines=20> */
.L_x_2299:
        /* <DEDUP_REMOVED lines=65> */
.L_x_2301:
[----:B------:R-:W-:Y:S05]  /*4ef20*/  BSYNC.RECONVERGENT B1 ;  /* 0x0000000000017941 */ /* 0x000fea0003800200 */
.L_x_2300:
        /* <DEDUP_REMOVED lines=18> */
.L_x_2298:
[----:B------:R-:W-:Y:S05]  /*4f050*/  BSYNC.RECONVERGENT B0 ;  /* 0x0000000000007941 */ /* 0x000fea0003800200 */
.L_x_2297:
        /* <DEDUP_REMOVED lines=35> */
.L_x_2304:
        /* <DEDUP_REMOVED lines=65> */
.L_x_2306:
[----:B------:R-:W-:Y:S05]  /*4f6a0*/  BSYNC.RECONVERGENT B1 ;  /* 0x0000000000017941 */ /* 0x000fea0003800200 */
.L_x_2305:
        /* <DEDUP_REMOVED lines=18> */
.L_x_2303:
[----:B------:R-:W-:Y:S05]  /*4f7d0*/  BSYNC.RECONVERGENT B0 ;  /* 0x0000000000007941 */ /* 0x000fea0003800200 */
.L_x_2302:
        /* <DEDUP_REMOVED lines=36> */
.L_x_2309:
        /* <DEDUP_REMOVED lines=65> */
.L_x_2311:
[----:B------:R-:W-:Y:S05]  /*4fe30*/  BSYNC.RECONVERGENT B1 ;  /* 0x0000000000017941 */ /* 0x000fea0003800200 */
.L_x_2310:
        /* <DEDUP_REMOVED lines=18> */
.L_x_2308:
[----:B------:R-:W-:Y:S05]  /*4ff60*/  BSYNC.RECONVERGENT B0 ;  /* 0x0000000000007941 */ /* 0x000fea0003800200 */
.L_x_2307:
[----:B------:R-:W-:Y:S01]  /*4ff70*/  FMUL R12, R11, R11 ;  /* 0x0000000b0b0c7220 */ /* 0x000fe20000400000 */
[----:B------:R-:W-:Y:S01]  /*4ff80*/  LOP3.LUT R13, R18, 0x1, RZ, 0xc0, !PT ;  /* 0x00000001120d7812 */ /* 0x000fe200078ec0ff */
[----:B------:R-:W-:Y:S01]  /*4ff90*/  IMAD.MOV.U32 R19, RZ, RZ, 0x3d2aaabb ;  /* 0x3d2aaabbff137424 */ /* 0x000fe200078e00ff */
[----:B------:R-:W-:Y:S01]  /*4ffa0*/  FSETP.GT.AND P2, PT, R2, R15, PT ;  /* 0x0000000f0200720b */ /* 0x000fe20003f44000 */
        /* <DEDUP_REMOVED lines=35> */
.L_x_2316:
        /* <DEDUP_REMOVED lines=65> */
.L_x_2318:
[----:B------:R-:W-:Y:S05]  /*505f0*/  BSYNC.RECONVERGENT B2 ;  /* 0x0000000000027941 */ /* 0x000fea0003800200 */
.L_x_2317:
        /* <DEDUP_REMOVED lines=18> */
.L_x_2315:
[----:B------:R-:W-:Y:S05]  /*50720*/  BSYNC.RECONVERGENT B1 ;  /* 0x0000000000017941 */ /* 0x000fea0003800200 */
.L_x_2314:
        /* <DEDUP_REMOVED lines=17> */
.L_x_2313:
[----:B------:R-:W-:Y:S05]  /*50840*/  BSYNC.RECONVERGENT B0 ;  /* 0x0000000000007941 */ /* 0x000fea0003800200 */
.L_x_2312:
        /* <DEDUP_REMOVED lines=20> */
.L_x_2321:
        /* <DEDUP_REMOVED lines=65> */
.L_x_2323:
[----:B------:R-:W-:Y:S05]  /*50da0*/  BSYNC.RECONVERGENT B1 ;  /* 0x0000000000017941 */ /* 0x000fea0003800200 */
.L_x_2322:
        /* <DEDUP_REMOVED lines=18> */
.L_x_2320:
[----:B------:R-:W-:Y:S05]  /*50ed0*/  BSYNC.RECONVERGENT B0 ;  /* 0x0000000000007941 */ /* 0x000fea0003800200 */
.L_x_2319:
        /* <DEDUP_REMOVED lines=36> */
.L_x_2326:
        /* <DEDUP_REMOVED lines=65> */
.L_x_2328:
[----:B------:R-:W-:Y:S05]  /*51530*/  BSYNC.RECONVERGENT B1 ;  /* 0x0000000000017941 */ /* 0x000fea0003800200 */
.L_x_2327:
        /* <DEDUP_REMOVED lines=18> */
.L_x_2325:
[----:B------:R-:W-:Y:S05]  /*51660*/  BSYNC.RECONVERGENT B0 ;  /* 0x0000000000007941 */ /* 0x000fea0003800200 */
.L_x_2324:
        /* <DEDUP_REMOVED lines=35> */
.L_x_2331:
        /* <DEDUP_REMOVED lines=65> */
.L_x_2333:
[----:B------:R-:W-:Y:S05]  /*51cb0*/  BSYNC.RECONVERGENT B1 ;  /* 0x0000000000017941 */ /* 0x000fea0003800200 */
.L_x_2332:
        /* <DEDUP_REMOVED lines=18> */
.L_x_2330:
[----:B------:R-:W-:Y:S05]  /*51de0*/  BSYNC.RECONVERGENT B0 ;  /* 0x0000000000007941 */ /* 0x000fea0003800200 */
.L_x_2329:
        /* <DEDUP_REMOVED lines=39> */
.L_x_2338:
        /* <DEDUP_REMOVED lines=65> */
.L_x_2340:
[----:B------:R-:W-:Y:S05]  /*52470*/  BSYNC.RECONVERGENT B2 ;  /* 0x0000000000027941 */ /* 0x000fea0003800200 */
.L_x_2339:
        /* <DEDUP_REMOVED lines=18> */
.L_x_2337:
[----:B------:R-:W-:Y:S05]  /*525a0*/  BSYNC.RECONVERGENT B1 ;  /* 0x0000000000017941 */ /* 0x000fea0003800200 */
.L_x_2336:
        /* <DEDUP_REMOVED lines=16> */
.L_x_2335:
[----:B------:R-:W-:Y:S05]  /*526b0*/  BSYNC.RECONVERGENT B0 ;  /* 0x0000000000007941 */ /* 0x000fea0003800200 */
.L_x_2334:
        /* <DEDUP_REMOVED lines=23> */
.L_x_2345:
        /* <DEDUP_REMOVED lines=65> */
.L_x_2347:
[----:B------:R-:W-:Y:S05]  /*52c40*/  BSYNC.RECONVERGENT B2 ;  /* 0x0000000000027941 */ /* 0x000fea0003800200 */
.L_x_2346:
        /* <DEDUP_REMOVED lines=18> */
.L_x_2344:
[----:B------:R-:W-:Y:S05]  /*52d70*/  BSYNC.RECONVERGENT B1 ;  /* 0x0000000000017941 */ /* 0x000fea0003800200 */
.L_x_2343:
        /* <DEDUP_REMOVED lines=16> */
.L_x_2342:
[----:B------:R-:W-:Y:S05]  /*52e80*/  BSYNC.RECONVERGENT B0 ;  /* 0x0000000000007941 */ /* 0x000fea0003800200 */
.L_x_2341:
        /* <DEDUP_REMOVED lines=23> */
.L_x_2352:
        /* <DEDUP_REMOVED lines=65> */
.L_x_2354:
[----:B------:R-:W-:Y:S05]  /*53410*/  BSYNC.RECONVERGENT B2 ;  /* 0x0000000000027941 */ /* 0x000fea0003800200 */
.L_x_2353:
        /* <DEDUP_REMOVED lines=18> */
.L_x_2351:
[----:B------:R-:W-:Y:S05]  /*53540*/  BSYNC.RECONVERGENT B1 ;  /* 0x0000000000017941 */ /* 0x000fea0003800200 */
.L_x_2350:
        /* <DEDUP_REMOVED lines=17> */
.L_x_2349:
[----:B------:R-:W-:Y:S05]  /*53660*/  BSYNC.RECONVERGENT B0 ;  /* 0x0000000000007941 */ /* 0x000fea0003800200 */
.L_x_2348:
        /* <DEDUP_REMOVED lines=22> */
.L_x_2359:
        /* <DEDUP_REMOVED lines=66> */
.L_x_2361:
[----:B------:R-:W-:Y:S05]  /*53bf0*/  BSYNC.RECONVERGENT B2 ;  /* 0x0000000000027941 */ /* 0x000fea0003800200 */
.L_x_2360:
        /* <DEDUP_REMOVED lines=18> */
.L_x_2358:
[----:B------:R-:W-:Y:S05]  /*53d20*/  BSYNC.RECONVERGENT B1 ;  /* 0x0000000000017941 */ /* 0x000fea0003800200 */
.L_x_2357:
        /* <DEDUP_REMOVED lines=16> */
.L_x_2356:
[----:B------:R-:W-:Y:S05]  /*53e30*/  BSYNC.RECONVERGENT B0 ;  /* 0x0000000000007941 */ /* 0x000fea0003800200 */
.L_x_2355:
        /* <DEDUP_REMOVED lines=22> */
.L_x_2366:
        /* <DEDUP_REMOVED lines=66> */
.L_x_2368:
[----:B------:R-:W-:Y:S05]  /*543c0*/  BSYNC.RECONVERGENT B2 ;  /* 0x0000000000027941 */ /* 0x000fea0003800200 */
.L_x_2367:
        /* <DEDUP_REMOVED lines=18> */
.L_x_2365:
[----:B------:R-:W-:Y:S05]  /*544f0*/  BSYNC.RECONVERGENT B1 ;  /* 0x0000000000017941 */ /* 0x000fea0003800200 */
.L_x_2364:
        /* <DEDUP_REMOVED lines=17> */
.L_x_2363:
[----:B------:R-:W-:Y:S05]  /*54610*/  BSYNC.RECONVERGENT B0 ;  /* 0x0000000000007941 */ /* 0x000fea0003800200 */
.L_x_2362:
        /* <DEDUP_REMOVED lines=22> */
.L_x_2373:
        /* <DEDUP_REMOVED lines=66> */
.L_x_2375:
[----:B------:R-:W-:Y:S05]  /*54ba0*/  BSYNC.RECONVERGENT B2 ;  /* 0x0000000000027941 */ /* 0x000fea0003800200 */
.L_x_2374:
        /* <DEDUP_REMOVED lines=18> */
.L_x_2372:
[----:B------:R-:W-:Y:S05]  /*54cd0*/  BSYNC.RECONVERGENT B1 ;  /* 0x0000000000017941 */ /* 0x000fea0003800200 */
.L_x_2371:
        /* <DEDUP_REMOVED lines=17> */
.L_x_2370:
[----:B------:R-:W-:Y:S05]  /*54df0*/  BSYNC.RECONVERGENT B0 ;  /* 0x0000000000007941 */ /* 0x000fea0003800200 */
.L_x_2369:
        /* <DEDUP_REMOVED lines=19> */
.L_x_2378:
        /* <DEDUP_REMOVED lines=66> */
.L_x_2380:
[----:B------:R-:W-:Y:S05]  /*55350*/  BSYNC.RECONVERGENT B1 ;  /* 0x0000000000017941 */ /* 0x000fea0003800200 */
.L_x_2379:
        /* <DEDUP_REMOVED lines=18> */
.L_x_2377:
[----:B------:R-:W-:Y:S05]  /*55480*/  BSYNC.RECONVERGENT B0 ;  /* 0x0000000000007941 */ /* 0x000fea0003800200 */
.L_x_2376:
[----:B------:R-:W-:Y:S01]  /*55490*/  LOP3.LUT R10, R14, 0x1, RZ, 0xc0, !PT ;  /* 0x000000010e0a7812 */ /* 0x000fe200078ec0ff */
[----:B------:R-:W-:Y:S01]  /*554a0*/  FMUL R13, R12, R12 ;  /* 0x0000000c0c0d7220 */ /* 0x000fe20000400000 */
[----:B------:R-:W-:Y:S01]  /*554b0*/  IMAD.MOV.U32 R11, RZ, RZ, 0x3effffff ;  /* 0x3effffffff0b7424 */ /* 0x000fe200078e00ff */
[----:B------:R-:W-:Y:S01]  /*554c0*/  FSETP.GT.AND P2, PT, R2, 5, PT ;  /* 0x40a000000200780b */ /* 0x000fe20003f44000 */
[----:B------:R-:W-:Y:S01]  /*554d0*/  BSSY.RECONVERGENT B0, `(.L_x_2381) ;  /* 0x0000089000007945 */ /* 0x000fe20003800200 */
[----:B------:R-:W-:Y:S01]  /*554e0*/  ISETP.NE.U32.AND P0, PT, R10, 0x1, PT ;  /* 0x000000010a00780c */ /* 0x000fe20003f05070 */
[----:B------:R-:W-:Y:S01]  /*554f0*/  FFMA R18, R13, R9, -0.0013887860113754868507 ;  /* 0xbab607ed0d127423 */ /* 0x000fe20000000009 */
[----:B------:R-:W-:Y:S01]  /*55500*/  IMAD.MOV.U32 R10, RZ, RZ, 0x3d2aaabb ;  /* 0x3d2aaabbff0a7424 */ /* 0x000fe200078e00ff */
[----:B------:R-:W-:Y:S02]  /*55510*/  LOP3.LUT P1, RZ, R14, 0x2, RZ, 0xc0, !PT ;  /* 0x000000020eff7812 */ /* 0x000fe4000782c0ff */
[----:B------:R-:W-:-:S02]  /*55520*/  FSEL R14, R12, 1, P0 ;  /* 0x3f8000000c0e7808 */ /* 0x000fc40000000000 */
[----:B------:R-:W-:Y:S02]  /*55530*/  FSEL R18, R18, -0.00019574658654164522886, !P0 ;  /* 0xb94d415312127808 */ /* 0x000fe40004000000 */
[----:B------:R-:W-:Y:S01]  /*55540*/  FSEL R22, R10, 0.0083327032625675201416, !P0 ;  /* 0x3c0885e40a167808 */ /* 0x000fe20004000000 */
[----:B------:R-:W-:Y:S01]  /*55550*/  FFMA R19, R13, R14, RZ ;  /* 0x0000000e0d137223 */ /* 0x000fe200000000ff */
[----:B------:R-:W-:-:S03]  /*55560*/  FSEL R21, -R11, -0.16666662693023681641, !P0 ;  /* 0xbe2aaaa80b157808 */ /* 0x000fc60004000100 */
        /* <DEDUP_REMOVED lines=25> */
.L_x_2385:
        /* <DEDUP_REMOVED lines=37> */
[----:B------:R-:W-:Y:S01]  /*55950*/  @P3 IMAD.MOV.U32 R22, RZ, RZ, R3 ;  /* 0x000000ffff163224 */ /* 0x000fe200078e0003 */
[C---:B------:R-:W-:Y:S01]  /*55960*/  ISETP.EQ.AND P3, PT, R19.reuse, -0x4, PT ;  /* 0xfffffffc1300780c */ /* 0x040fe20003f62270 */
[--C-:B------:R-:W-:Y:S01]  /*55970*/  @P4 IMAD.MOV.U32 R22, RZ, RZ, R4.reuse ;  /* 0x000000ffff164224 */ /* 0x100fe200078e0004 */
        /* <DEDUP_REMOVED lines=25> */
.L_x_2387:
[----:B------:R-:W-:Y:S05]  /*55b10*/  BSYNC.RECONVERGENT B2 ;  /* 0x0000000000027941 */ /* 0x000fea0003800200 */
.L_x_2386:
        /* <DEDUP_REMOVED lines=18> */
.L_x_2384:
[----:B------:R-:W-:Y:S05]  /*55c40*/  BSYNC.RECONVERGENT B1 ;  /* 0x0000000000017941 */ /* 0x000fea0003800200 */
.L_x_2383:
        /* <DEDUP_REMOVED lines=17> */
.L_x_2382:
[----:B------:R-:W-:Y:S05]  /*55d60*/  BSYNC.RECONVERGENT B0 ;  /* 0x0000000000007941 */ /* 0x000fea0003800200 */
.L_x_2381:
        /* <DEDUP_REMOVED lines=20> */
.L_x_2390:
        /* <DEDUP_REMOVED lines=65> */
.L_x_2392:
[----:B------:R-:W-:Y:S05]  /*562c0*/  BSYNC.RECONVERGENT B1 ;  /* 0x0000000000017941 */ /* 0x000fea0003800200 */
.L_x_2391:
        /* <DEDUP_REMOVED lines=18> */
.L_x_2389:
[----:B------:R-:W-:Y:S05]  /*563f0*/  BSYNC.RECONVERGENT B0 ;  /* 0x0000000000007941 */ /* 0x000fea0003800200 */
.L_x_2388:
        /* <DEDUP_REMOVED lines=36> */
.L_x_2397:
        /* <DEDUP_REMOVED lines=65> */
.L_x_2399:
[----:B------:R-:W-:Y:S05]  /*56a50*/  BSYNC.RECONVERGENT B2 ;  /* 0x0000000000027941 */ /* 0x000fea0003800200 */
.L_x_2398:
        /* <DEDUP_REMOVED lines=18> */
.L_x_2396:
[----:B------:R-:W-:Y:S05]  /*56b80*/  BSYNC.RECONVERGENT B1 ;  /* 0x0000000000017941 */ /* 0x000fea0003800200 */
.L_x_2395:
[C---:B------:R-:W-:Y:S01]  /*56b90*/  LOP3.LUT R14, R22.reuse, 0x1, RZ, 0xc0, !PT ;  /* 0x00000001160e7812 */ /* 0x040fe200078ec0ff */
        /* <DEDUP_REMOVED lines=13> */
.L_x_2394:
[----:B------:R-:W-:Y:S05]  /*56c70*/  BSYNC.RECONVERGENT B0 ;  /* 0x0000000000007941 */ /* 0x000fea0003800200 */
.L_x_2393:
        /* <DEDUP_REMOVED lines=20> */
.L_x_2402:
        /* <DEDUP_REMOVED lines=65> */
.L_x_2404:
[----:B------:R-:W-:Y:S05]  /*571d0*/  BSYNC.RECONVERGENT B1 ;  /* 0x0000000000017941 */ /* 0x000fea0003800200 */
.L_x_2403:
        /* <DEDUP_REMOVED lines=18> */
.L_x_2401:
[----:B------:R-:W-:Y:S05]  /*57300*/  BSYNC.RECONVERGENT B0 ;  /* 0x0000000000007941 */ /* 0x000fea0003800200 */
.L_x_2400:
[----:B------:R-:W-:Y:S01]  /*57310*/  LOP3.LUT R10, R14, 0x1, RZ, 0xc0, !PT ;  /* 0x000000010e0a7812 */ /* 0x000fe200078ec0ff */
        /* <DEDUP_REMOVED lines=36> */
.L_x_2407:
        /* <DEDUP_REMOVED lines=65> */
.L_x_2409:
[----:B------:R-:W-:Y:S05]  /*57970*/  BSYNC.RECONVERGENT B1 ;  /* 0x0000000000017941 */ /* 0x000fea0003800200 */
.L_x_2408:
        /* <DEDUP_REMOVED lines=18> */
.L_x_2406:
[----:B------:R-:W-:Y:S05]  /*57aa0*/  BSYNC.RECONVERGENT B0 ;  /* 0x0000000000007941 */ /* 0x000fea0003800200 */
.L_x_2405:
        /* <DEDUP_REMOVED lines=35> */
.L_x_2412:
        /* <DEDUP_REMOVED lines=65> */
.L_x_2414:
[----:B------:R-:W-:Y:S05]  /*580f0*/  BSYNC.RECONVERGENT B1 ;  /* 0x0000000000017941 */ /* 0x000fea0003800200 */
.L_x_2413:
        /* <DEDUP_REMOVED lines=18> */
.L_x_2411:
[----:B------:R-:W-:Y:S05]  /*58220*/  BSYNC.RECONVERGENT B0 ;  /* 0x0000000000007941 */ /* 0x000fea0003800200 */
.L_x_2410:
[----:B------:R-:W-:Y:S01]  /*58230*/  LOP3.LUT R14, R21, 0x1, RZ, 0xc0, !PT ;  /* 0x00000001150e7812 */ /* 0x000fe200078ec0ff */
[----:B------:R-:W-:Y:S01]  /*58240*/  FMUL R12, R13, R13 ;  /* 0x0000000d0d0c7220 */ /* 0x000fe20000400000 */
[----:B------:R-:W-:Y:S01]  /*58250*/  VIADD R21, R21, 0x1 ;  /* 0x0000000115157836 */ /* 0x000fe20000000000 */
[----:B------:R-:W-:Y:S01]  /*58260*/  BSSY.RECONVERGENT B0, `(.L_x_2415) ;  /* 0x0000073000007945 */ /* 0x000fe20003800200 */
[----:B------:R-:W-:Y:S01]  /*58270*/  ISETP.NE.U32.AND P0, PT, R14, 0x1, PT ;  /* 0x000000010e00780c */ /* 0x000fe20003f05070 */
[----:B------:R-:W-:Y:S02]  /*58280*/  FFMA R14, R12, R9, -0.0013887860113754868507 ;  /* 0xbab607ed0c0e7423 */ /* 0x000fe40000000009 */
        /* <DEDUP_REMOVED lines=28> */
.L_x_2417:
        /* <DEDUP_REMOVED lines=65> */
.L_x_2419:
[----:B------:R-:W-:Y:S05]  /*58860*/  BSYNC.RECONVERGENT B1 ;  /* 0x0000000000017941 */ /* 0x000fea0003800200 */
.L_x_2418:
        /* <DEDUP_REMOVED lines=18> */
.L_x_2416:
[----:B------:R-:W-:Y:S05]  /*58990*/  BSYNC.RECONVERGENT B0 ;  /* 0x0000000000007941 */ /* 0x000fea0003800200 */
.L_x_2415:
        /* <DEDUP_REMOVED lines=8> */
[----:B------:R-:W-:Y:S02]  /*58a20*/  FSEL R21, -R11, -0.16666662693023681641, !P0 ;  /* 0xbe2aaaa80b157808 */ /* 0x000fe40004000100 */
[----:B------:R-:W-:-:S02]  /*58a30*/  FSEL R14, R12, -0.00019574658654164522886, !P0 ;  /* 0xb94d41530c0e7808 */ /* 0x000fc40004000000 */
[----:B------:R-:W-:Y:S02]  /*58a40*/  FSEL R22, R10, 0.0083327032625675201416, !P0 ;  /* 0x3c0885e40a167808 */ /* 0x000fe40004000000 */
[----:B------:R-:W-:-:S03]  /*58a50*/  FSEL R12, R19, 1, P0 ;  /* 0x3f800000130c7808 */ /* 0x000fc60000000000 */
        /* <DEDUP_REMOVED lines=24> */
.L_x_2422:
        /* <DEDUP_REMOVED lines=65> */
.L_x_2424:
[----:B------:R-:W-:Y:S05]  /*58ff0*/  BSYNC.RECONVERGENT B1 ;  /* 0x0000000000017941 */ /* 0x000fea0003800200 */
.L_x_2423:
        /* <DEDUP_REMOVED lines=18> */
.L_x_2421:
[----:B------:R-:W-:Y:S05]  /*59120*/  BSYNC.RECONVERGENT B0 ;  /* 0x0000000000007941 */ /* 0x000fea0003800200 */
.L_x_2420:
        /* <DEDUP_REMOVED lines=37> */
.L_x_2429:
        /* <DEDUP_REMOVED lines=65> */
.L_x_2431:
[----:B------:R-:W-:Y:S05]  /*59790*/  BSYNC.RECONVERGENT B2 ;  /* 0x0000000000027941 */ /* 0x000fea0003800200 */
.L_x_2430:
        /* <DEDUP_REMOVED lines=18> */
.L_x_2428:
[----:B------:R-:W-:Y:S05]  /*598c0*/  BSYNC.RECONVERGENT B1 ;  /* 0x0000000000017941 */ /* 0x000fea0003800200 */
.L_x_2427:
        /* <DEDUP_REMOVED lines=14> */
.L_x_2426:
[----:B------:R-:W-:Y:S05]  /*599b0*/  BSYNC.RECONVERGENT B0 ;  /* 0x0000000000007941 */ /* 0x000fea0003800200 */
.L_x_2425:
        /* <DEDUP_REMOVED lines=19> */
.L_x_2434:
        /* <DEDUP_REMOVED lines=65> */
.L_x_2436:
[----:B------:R-:W-:Y:S05]  /*59f00*/  BSYNC.RECONVERGENT B1 ;  /* 0x0000000000017941 */ /* 0x000fea0003800200 */
.L_x_2435:
        /* <DEDUP_REMOVED lines=18> */
.L_x_2433:
[----:B------:R-:W-:Y:S05]  /*5a030*/  BSYNC.RECONVERGENT B0 ;  /* 0x0000000000007941 */ /* 0x000fea0003800200 */
.L_x_2432:
        /* <DEDUP_REMOVED lines=40> */
.L_x_2441:
        /* <DEDUP_REMOVED lines=65> */
.L_x_2443:
[----:B------:R-:W-:Y:S05]  /*5a6d0*/  BSYNC.RECONVERGENT B2 ;  /* 0x0000000000027941 */ /* 0x000fea0003800200 */
.L_x_2442:
        /* <DEDUP_REMOVED lines=18> */
.L_x_2440:
[----:B------:R-:W-:Y:S05]  /*5a800*/  BSYNC.RECONVERGENT B1 ;  /* 0x0000000000017941 */ /* 0x000fea0003800200 */
.L_x_2439:
        /* <DEDUP_REMOVED lines=15> */
.L_x_2438:
[----:B------:R-:W-:Y:S05]  /*5a900*/  BSYNC.RECONVERGENT B0 ;  /* 0x0000000000007941 */ /* 0x000fea0003800200 */
.L_x_2437:
        /* <DEDUP_REMOVED lines=20> */
.L_x_2446:
        /* <DEDUP_REMOVED lines=65> */
.L_x_2448:
[----:B------:R-:W-:Y:S05]  /*5ae60*/  BSYNC.RECONVERGENT B1 ;  /* 0x0000000000017941 */ /* 0x000fea0003800200 */
.L_x_2447:
        /* <DEDUP_REMOVED lines=18> */
.L_x_2445:
[----:B------:R-:W-:Y:S05]  /*5af90*/  BSYNC.RECONVERGENT B0 ;  /* 0x0000000000007941 */ /* 0x000fea0003800200 */
.L_x_2444:
        /* <DEDUP_REMOVED lines=38> */
.L_x_2453:
        /* <DEDUP_REMOVED lines=65> */
.L_x_2455:
[----:B------:R-:W-:Y:S05]  /*5b610*/  BSYNC.RECONVERGENT B2 ;  /* 0x0000000000027941 */ /* 0x000fea0003800200 */
.L_x_2454:
        /* <DEDUP_REMOVED lines=18> */
.L_x_2452:
[----:B------:R-:W-:Y:S05]  /*5b740*/  BSYNC.RECONVERGENT B1 ;  /* 0x0000000000017941 */ /* 0x000fea0003800200 */
.L_x_2451:
        /* <DEDUP_REMOVED lines=15> */
.L_x_2450:
[----:B------:R-:W-:Y:S05]  /*5b840*/  BSYNC.RECONVERGENT B0 ;  /* 0x0000000000007941 */ /* 0x000fea0003800200 */
.L_x_2449:
        /* <DEDUP_REMOVED lines=23> */
.L_x_2460:
        /* <DEDUP_REMOVED lines=65> */
.L_x_2462:
[----:B------:R-:W-:Y:S05]  /*5bdd0*/  BSYNC.RECONVERGENT B2 ;  /* 0x0000000000027941 */ /* 0x000fea0003800200 */
.L_x_2461:
        /* <DEDUP_REMOVED lines=18> */
.L_x_2459:
[----:B------:R-:W-:Y:S05]  /*5bf00*/  BSYNC.RECONVERGENT B1 ;  /* 0x0000000000017941 */ /* 0x000fea0003800200 */
.L_x_2458:
        /* <DEDUP_REMOVED lines=15> */
.L_x_2457:
[----:B------:R-:W-:Y:S05]  /*5c000*/  BSYNC.RECONVERGENT B0 ;  /* 0x0000000000007941 */ /* 0x000fea0003800200 */
.L_x_2456:
        /* <DEDUP_REMOVED lines=20> */
.L_x_2465:
        /* <DEDUP_REMOVED lines=65> */
.L_x_2467:
[----:B------:R-:W-:Y:S05]  /*5c560*/  BSYNC.RECONVERGENT B1 ;  /* 0x0000000000017941 */ /* 0x000fea0003800200 */
.L_x_2466:
        /* <DEDUP_REMOVED lines=18> */
.L_x_2464:
[----:B------:R-:W-:Y:S05]  /*5c690*/  BSYNC.RECONVERGENT B0 ;  /* 0x0000000000007941 */ /* 0x000fea0003800200 */
.L_x_2463:
        /* <DEDUP_REMOVED lines=37> */
.L_x_2472:
        /* <DEDUP_REMOVED lines=65> */
.L_x_2474:
[----:B------:R-:W-:Y:S05]  /*5cd00*/  BSYNC.RECONVERGENT B2 ;  /* 0x0000000000027941 */ /* 0x000fea0003800200 */
.L_x_2473:
        /* <DEDUP_REMOVED lines=18> */
.L_x_2471:
[----:B------:R-:W-:Y:S05]  /*5ce30*/  BSYNC.RECONVERGENT B1 ;  /* 0x0000000000017941 */ /* 0x000fea0003800200 */
.L_x_2470:
        /* <DEDUP_REMOVED lines=16> */
.L_x_2469:
[----:B------:R-:W-:Y:S05]  /*5cf40*/  BSYNC.RECONVERGENT B0 ;  /* 0x0000000000007941 */ /* 0x000fea0003800200 */
.L_x_2468:
        /* <DEDUP_REMOVED lines=19> */
.L_x_2477:
        /* <DEDUP_REMOVED lines=65> */
.L_x_2479:
[----:B------:R-:W-:Y:S05]  /*5d490*/  BSYNC.RECONVERGENT B1 ;  /* 0x0000000000017941 */ /* 0x000fea0003800200 */
.L_x_2478:
        /* <DEDUP_REMOVED lines=18> */
.L_x_2476:
[----:B------:R-:W-:Y:S05]  /*5d5c0*/  BSYNC.RECONVERGENT B0 ;  /* 0x0000000000007941 */ /* 0x000fea0003800200 */
.L_x_2475:
        /* <DEDUP_REMOVED lines=35> */
.L_x_2482:
        /* <DEDUP_REMOVED lines=65> */
.L_x_2484:
[----:B------:R-:W-:Y:S05]  /*5dc10*/  BSYNC.RECONVERGENT B1 ;  /* 0x0000000000017941 */ /* 0x000fea0003800200 */
.L_x_2483:
        /* <DEDUP_REMOVED lines=18> */
.L_x_2481:
[----:B------:R-:W-:Y:S05]  /*5dd40*/  BSYNC.RECONVERGENT B0 ;  /* 0x0000000000007941 */ /* 0x000fea0003800200 */
.L_x_2480:
        /* <DEDUP_REMOVED lines=38> */
.L_x_2489:
        /* <DEDUP_REMOVED lines=69> */
.L_x_2491:
[----:B------:R-:W-:Y:S05]  /*5e400*/  BSYNC.RECONVERGENT B2 ;  /* 0x0000000000027941 */ /* 0x000fea0003800200 */
.L_x_2490:
        /* <DEDUP_REMOVED lines=18> */
.L_x_2488:
[----:B------:R-:W-:Y:S05]  /*5e530*/  BSYNC.RECONVERGENT B1 ;  /* 0x0000000000017941 */ /* 0x000fea0003800200 */
.L_x_2487:
        /* <DEDUP_REMOVED lines=16> */
.L_x_2486:
[----:B------:R-:W-:Y:S05]  /*5e640*/  BSYNC.RECONVERGENT B0 ;  /* 0x0000000000007941 */ /* 0x000fea0003800200 */
.L_x_2485:
        /* <DEDUP_REMOVED lines=20> */
.L_x_2494:
        /* <DEDUP_REMOVED lines=70> */
.L_x_2496:
[----:B------:R-:W-:Y:S05]  /*5ebf0*/  BSYNC.RECONVERGENT B1 ;  /* 0x0000000000017941 */ /* 0x000fea0003800200 */
.L_x_2495:
        /* <DEDUP_REMOVED lines=18> */
.L_x_2493:
[----:B------:R-:W-:Y:S05]  /*5ed20*/  BSYNC.RECONVERGENT B0 ;  /* 0x0000000000007941 */ /* 0x000fea0003800200 */
.L_x_2492:
[----:B------:R-:W-:Y:S01]  /*5ed30*/  FMUL R14, R21, R21 ;  /* 0x00000015150e7220 */ /* 0x000fe20000400000 */
[C---:B------:R-:W-:Y:S01]  /*5ed40*/  LOP3.LUT R12, R19.reuse, 0x1, RZ, 0xc0, !PT ;  /* 0x00000001130c7812 */ /* 0x040fe200078ec0ff */
[----:B------:R-:W-:Y:S01]  /*5ed50*/  IMAD.MOV.U32 R13, RZ, RZ, 0x3d2aaabb ;  /* 0x3d2aaabbff0d7424 */ /* 0x000fe200078e00ff */
[----:B------:R-:W-:Y:S01]  /*5ed60*/  FSETP.GEU.AND P2, PT, R2, 4, PT ;  /* 0x408000000200780b */ /* 0x000fe20003f4e000 */
        /* <DEDUP_REMOVED lines=34> */
.L_x_2501:
        /* <DEDUP_REMOVED lines=69> */
.L_x_2503:
[----:B------:R-:W-:Y:S05]  /*5f3e0*/  BSYNC.RECONVERGENT B2 ;  /* 0x0000000000027941 */ /* 0x000fea0003800200 */
.L_x_2502:
        /* <DEDUP_REMOVED lines=18> */
.L_x_2500:
[----:B------:R-:W-:Y:S05]  /*5f510*/  BSYNC.RECONVERGENT B1 ;  /* 0x0000000000017941 */ /* 0x000fea0003800200 */
.L_x_2499:
        /* <DEDUP_REMOVED lines=15> */
.L_x_2498:
[----:B------:R-:W-:Y:S05]  /*5f610*/  BSYNC.RECONVERGENT B0 ;  /* 0x0000000000007941 */ /* 0x000fea0003800200 */
.L_x_2497:
        /* <DEDUP_REMOVED lines=19> */
.L_x_2506:
        /* <DEDUP_REMOVED lines=58> */
[----:B------:R-:W-:Y:S01]  /*5faf0*/  VIADD R19, R18, 0xffffff80 ;  /* 0xffffff8012137836 */ /* 0x000fe20000000000 */
[----:B------:R-:W-:Y:S01]  /*5fb00*/  @P0 MOV R18, R3 ;  /* 0x0000000300120202 */ /* 0x000fe20000000f00 */
[----:B------:R-:W-:Y:S02]  /*5fb10*/  @P1 IMAD.MOV.U32 R18, RZ, RZ, R4 ;  /* 0x000000ffff121224 */ /* 0x000fe400078e0004 */
        /* <DEDUP_REMOVED lines=9> */
.L_x_2508:
[----:B------:R-:W-:Y:S05]  /*5fbb0*/  BSYNC.RECONVERGENT B1 ;  /* 0x0000000000017941 */ /* 0x000fea0003800200 */
.L_x_2507:
        /* <DEDUP_REMOVED lines=18> */
.L_x_2505:
[----:B------:R-:W-:Y:S05]  /*5fce0*/  BSYNC.RECONVERGENT B0 ;  /* 0x0000000000007941 */ /* 0x000fea0003800200 */
.L_x_2504:
[C---:B------:R-:W-:Y:S01]  /*5fcf0*/  LOP3.LUT R18, R24.reuse, 0x1, RZ, 0xc0, !PT ;  /* 0x0000000118127812 */ /* 0x040fe200078ec0ff */
        /* <DEDUP_REMOVED lines=34> */
.L_x_2511:
        /* <DEDUP_REMOVED lines=70> */
.L_x_2513:
[----:B------:R-:W-:Y:S05]  /*60380*/  BSYNC.RECONVERGENT B1 ;  /* 0x0000000000017941 */ /* 0x000fea0003800200 */
.L_x_2512:
        /* <DEDUP_REMOVED lines=18> */
.L_x_2510:
[----:B------:R-:W-:Y:S05]  /*604b0*/  BSYNC.RECONVERGENT B0 ;  /* 0x0000000000007941 */ /* 0x000fea0003800200 */
.L_x_2509:
        /* <DEDUP_REMOVED lines=34> */
.L_x_2516:
        /* <DEDUP_REMOVED lines=70> */
.L_x_2518:
[----:B------:R-:W-:Y:S05]  /*60b40*/  BSYNC.RECONVERGENT B1 ;  /* 0x0000000000017941 */ /* 0x000fea0003800200 */
.L_x_2517:
        /* <DEDUP_REMOVED lines=18> */
.L_x_2515:
[----:B------:R-:W-:Y:S05]  /*60c70*/  BSYNC.RECONVERGENT B0 ;  /* 0x0000000000007941 */ /* 0x000fea0003800200 */
.L_x_2514:
        /* <DEDUP_REMOVED lines=16> */
[----:B--2---:R-:W-:-:S04]  /*60d80*/  FSETP.GT.AND P2, PT, R11, 7, PT ;  /* 0x40e000000b00780b */ /* 0x004fc80003f44000 */
        /* <DEDUP_REMOVED lines=21> */
.L_x_2523:
        /* <DEDUP_REMOVED lines=66> */
.L_x_2525:
[----:B------:R-:W-:Y:S05]  /*61300*/  BSYNC.RECONVERGENT B2 ;  /* 0x0000000000027941 */ /* 0x000fea0003800200 */
.L_x_2524:
        /* <DEDUP_REMOVED lines=18> */
.L_x_2522:
[----:B------:R-:W-:Y:S05]  /*61430*/  BSYNC.RECONVERGENT B1 ;  /* 0x0000000000017941 */ /* 0x000fea0003800200 */
.L_x_2521:
        /* <DEDUP_REMOVED lines=16> */
.L_x_2520:
[----:B------:R-:W-:Y:S05]  /*61540*/  BSYNC.RECONVERGENT B0 ;  /* 0x0000000000007941 */ /* 0x000fea0003800200 */
.L_x_2519:
        /* <DEDUP_REMOVED lines=23> */
.L_x_2530:
        /* <DEDUP_REMOVED lines=65> */
.L_x_2532:
[----:B------:R-:W-:Y:S05]  /*61ad0*/  BSYNC.RECONVERGENT B2 ;  /* 0x0000000000027941 */ /* 0x000fea0003800200 */
.L_x_2531:
        /* <DEDUP_REMOVED lines=18> */
.L_x_2529:
[----:B------:R-:W-:Y:S05]  /*61c00*/  BSYNC.RECONVERGENT B1 ;  /* 0x0000000000017941 */ /* 0x000fea0003800200 */
.L_x_2528:
[----:B------:R-:W-:Y:S01]  /*61c10*/  LOP3.LUT R15, R18, 0x1, RZ, 0xc0, !PT ;  /* 0x00000001120f7812 */ /* 0x000fe200078ec0ff */
[----:B------:R-:W-:Y:S01]  /*61c20*/  FMUL R14, R12, R12 ;  /* 0x0000000c0c0e7220 */ /* 0x000fe20000400000 */
[----:B------:R-:W-:Y:S01]  /*61c30*/  IMAD.MOV.U32 R20, RZ, RZ, 0x3effffff ;  /* 0x3effffffff147424 */ /* 0x000fe200078e00ff */
[----:B------:R-:W-:Y:S02]  /*61c40*/  LOP3.LUT P1, RZ, R18, 0x2, RZ, 0xc0, !PT ;  /* 0x0000000212ff7812 */ /* 0x000fe4000782c0ff */
        /* <DEDUP_REMOVED lines=12> */
.L_x_2527:
[----:B------:R-:W-:Y:S05]  /*61d10*/  BSYNC.RECONVERGENT B0 ;  /* 0x0000000000007941 */ /* 0x000fea0003800200 */
.L_x_2526:
        /* <DEDUP_REMOVED lines=23> */
.L_x_2537:
        /* <DEDUP_REMOVED lines=54> */
[----:B------:R-:W-:-:S05]  /*621f0*/  LOP3.LUT R13, R14, 0xe0, RZ, 0xc0, !PT ;  /* 0x000000e00e0d7812 */ /* 0x000fca00078ec0ff */
        /* <DEDUP_REMOVED lines=9> */
[----:B------:R-:W-:Y:S02]  /*62290*/  ISETP.EQ.AND P0, PT, R15, 0x8, PT ;  /* 0x000000080f00780c */ /* 0x000fe40003f02270 */
[----:B------:R-:W-:-:S04]  /*622a0*/  LOP3.LUT R15, R14, 0x1f, RZ, 0xc0, !PT ;  /* 0x0000001f0e0f7812 */ /* 0x000fc800078ec0ff */
[----:B------:R-:W-:-:S07]  /*622b0*/  SHF.L.W.U32.HI R18, R12, R15, R18 ;  /* 0x0000000f0c127219 */ /* 0x000fce0000010e12 */
[----:B------:R-:W-:-:S05]  /*622c0*/  @P0 IMAD.MOV.U32 R13, RZ, RZ, R21 ;  /* 0x000000ffff0d0224 */ /* 0x000fca00078e0015 */
[----:B------:R-:W-:-:S07]  /*622d0*/  SHF.L.W.U32.HI R12, R13, R15, R12 ;  /* 0x0000000f0d0c7219 */ /* 0x000fce0000010e0c */
.L_x_2539:
[----:B------:R-:W-:Y:S05]  /*622e0*/  BSYNC.RECONVERGENT B2 ;  /* 0x0000000000027941 */ /* 0x000fea0003800200 */
.L_x_2538:
        /* <DEDUP_REMOVED lines=18> */
.L_x_2536:
[----:B------:R-:W-:Y:S05]  /*62410*/  BSYNC.RECONVERGENT B1 ;  /* 0x0000000000017941 */ /* 0x000fea0003800200 */
.L_x_2535:
        /* <DEDUP_REMOVED lines=16> */
.L_x_2534:
[----:B------:R-:W-:Y:S05]  /*62520*/  BSYNC.RECONVERGENT B0 ;  /* 0x0000000000007941 */ /* 0x000fea0003800200 */
.L_x_2533:
[----:B------:R-:W-:Y:S01]  /*62530*/  FSETP.GT.AND P0, PT, R11, 7, PT ;  /* 0x40e000000b00780b */ /* 0x000fe20003f04000 */
[----:B------:R-:W-:Y:S01]  /*62540*/  BSSY.RECONVERGENT B0, `(.L_x_2540) ;  /* 0x000007b000007945 */ /* 0x000fe20003800200 */
[----:B------:R-:W-:-:S11]  /*62550*/  IMAD.MOV.U32 R12, RZ, RZ, 0x3c0885e4 ;  /* 0x3c0885e4ff0c7424 */ /* 0x000fd600078e00ff */
        /* <DEDUP_REMOVED lines=21> */
.L_x_2544:
        /* <DEDUP_REMOVED lines=65> */
.L_x_2546:
[----:B------:R-:W-:Y:S05]  /*62ac0*/  BSYNC.RECONVERGENT B2 ;  /* 0x0000000000027941 */ /* 0x000fea0003800200 */
.L_x_2545:
        /* <DEDUP_REMOVED lines=18> */
.L_x_2543:
[----:B------:R-:W-:Y:S05]  /*62bf0*/  BSYNC.RECONVERGENT B1 ;  /* 0x0000000000017941 */ /* 0x000fea0003800200 */
.L_x_2542:
        /* <DEDUP_REMOVED lines=15> */
.L_x_2541:
[----:B------:R-:W-:Y:S05]  /*62cf0*/  BSYNC.RECONVERGENT B0 ;  /* 0x0000000000007941 */ /* 0x000fea0003800200 */
.L_x_2540:
        /* <DEDUP_REMOVED lines=20> */
.L_x_2549:
        /* <DEDUP_REMOVED lines=65> */
.L_x_2551:
[----:B------:R-:W-:Y:S05]  /*63250*/  BSYNC.RECONVERGENT B1 ;  /* 0x0000000000017941 */ /* 0x000fea0003800200 */
.L_x_2550:
        /* <DEDUP_REMOVED lines=18> */
.L_x_2548:
[----:B------:R-:W-:Y:S05]  /*63380*/  BSYNC.RECONVERGENT B0 ;  /* 0x0000000000007941 */ /* 0x000fea0003800200 */
.L_x_2547:
        /* <DEDUP_REMOVED lines=34> */
.L_x_2554:
        /* <DEDUP_REMOVED lines=65> */
.L_x_2556:
[----:B------:R-:W-:Y:S05]  /*639c0*/  BSYNC.RECONVERGENT B1 ;  /* 0x0000000000017941 */ /* 0x000fea0003800200 */
.L_x_2555:
        /* <DEDUP_REMOVED lines=18> */
.L_x_2553:
[----:B------:R-:W-:Y:S05]  /*63af0*/  BSYNC.RECONVERGENT B0 ;  /* 0x0000000000007941 */ /* 0x000fea0003800200 */
.L_x_2552:
[----:B------:R0:W2:Y:S01]  /*63b00*/  LDG.E R14, desc[UR6][R16.64] ;  /* 0x00000006100e7981 */ /* 0x0000a2000c1e1900 */
[C---:B------:R-:W-:Y:S01]  /*63b10*/  LOP3.LUT R13, R20.reuse, 0x1, RZ, 0xc0, !PT ;  /* 0x00000001140d7812 */ /* 0x040fe200078ec0ff */
[----:B------:R-:W-:Y:S01]  /*63b20*/  FMUL R19, R21, R21 ;  /* 0x0000001515137220 */ /* 0x000fe20000400000 */
[----:B------:R-:W-:Y:S01]  /*63b30*/  LOP3.LUT P1, RZ, R20, 0x2, RZ, 0xc0, !PT ;  /* 0x0000000214ff7812 */ /* 0x000fe2000782c0ff */
[----:B------:R-:W-:Y:S01]  /*63b40*/  BSSY.RECONVERGENT B0, `(.L_x_2557) ;  /* 0x0000088000007945 */ /* 0x000fe20003800200 */
[----:B------:R-:W-:Y:S01]  /*63b50*/  ISETP.NE.U32.AND P0, PT, R13, 0x1, PT ;  /* 0x000000010d00780c */ /* 0x000fe20003f05070 */
[----:B------:R-:W-:Y:S01]  /*63b60*/  FFMA R15, R19, R9, -0.0013887860113754868507 ;  /* 0xbab607ed130f7423 */ /* 0x000fe20000000009 */
[----:B------:R-:W-:-:S04]  /*63b70*/  IMAD.MOV.U32 R13, RZ, RZ, 0x3d2aaabb ;  /* 0x3d2aaabbff0d7424 */ /* 0x000fc800078e00ff */
[----:B------:R-:W-:Y:S01]  /*63b80*/  FSEL R18, R15, -0.00019574658654164522886, !P0 ;  /* 0xb94d41530f127808 */ /* 0x000fe20004000000 */
[----:B------:R-:W-:Y:S01]  /*63b90*/  IMAD.MOV.U32 R15, RZ, RZ, 0x3effffff ;  /* 0x3effffffff0f7424 */ /* 0x000fe200078e00ff */
[----:B------:R-:W-:-:S04]  /*63ba0*/  FSEL R22, R13, 0.0083327032625675201416, !P0 ;  /* 0x3c0885e40d167808 */ /* 0x000fc80004000000 */
[----:B0-----:R-:W-:Y:S01]  /*63bb0*/  FSEL R17, -R15, -0.16666662693023681641, !P0 ;  /* 0xbe2aaaa80f117808 */ /* 0x001fe20004000100 */
[----:B------:R-:W-:Y:S01]  /*63bc0*/  FFMA R22, R19, R18, R22 ;  /* 0x0000001213167223 */ /* 0x000fe20000000016 */
[----:B------:R-:W-:-:S03]  /*63bd0*/  FSEL R18, R21, 1, P0 ;  /* 0x3f80000015127808 */ /* 0x000fc60000000000 */
[C---:B------:R-:W-:Y:S02]  /*63be0*/  FFMA R17, R19.reuse, R22, R17 ;  /* 0x0000001613117223 */ /* 0x040fe40000000011 */
[----:B------:R-:W-:-:S04]  /*63bf0*/  FFMA R19, R19, R18, RZ ;  /* 0x0000001213137223 */ /* 0x000fc800000000ff */
[----:B------:R-:W-:-:S04]  /*63c00*/  FFMA R18, R19, R17, R18 ;  /* 0x0000001113127223 */ /* 0x000fc80000000012 */
[----:B------:R-:W-:Y:S01]  /*63c10*/  @P1 FADD R18, RZ, -R18 ;  /* 0x80000012ff121221 */ /* 0x000fe20000000000 */
        /* <DEDUP_REMOVED lines=22> */
.L_x_2561:
        /* <DEDUP_REMOVED lines=60> */
[----:B------:R-:W-:Y:S01]  /*64140*/  @P5 MOV R20, R7 ;  /* 0x0000000700145202 */ /* 0x000fe20000000f00 */
[----:B------:R-:W-:Y:S01]  /*64150*/  @P4 IMAD.MOV.U32 R20, RZ, RZ, R8 ;  /* 0x000000ffff144224 */ /* 0x000fe200078e0008 */
[----:B------:R-:W-:-:S09]  /*64160*/  SHF.L.W.U32.HI R22, R17, R16, R22 ;  /* 0x0000001011167219 */ /* 0x000fd20000010e16 */
[----:B------:R-:W-:-:S05]  /*64170*/  @P0 IMAD.MOV.U32 R20, RZ, RZ, R19 ;  /* 0x000000ffff140224 */ /* 0x000fca00078e0013 */
[----:B------:R-:W-:-:S07]  /*64180*/  SHF.L.W.U32.HI R17, R20, R16, R17 ;  /* 0x0000001014117219 */ /* 0x000fce0000010e11 */
.L_x_2563:
[----:B------:R-:W-:Y:S05]  /*64190*/  BSYNC.RECONVERGENT B2 ;  /* 0x0000000000027941 */ /* 0x000fea0003800200 */
.L_x_2562:
        /* <DEDUP_REMOVED lines=18> */
.L_x_2560:
[----:B------:R-:W-:Y:S05]  /*642c0*/  BSYNC.RECONVERGENT B1 ;  /* 0x0000000000017941 */ /* 0x000fea0003800200 */
.L_x_2559:
        /* <DEDUP_REMOVED lines=15> */
.L_x_2558:
[----:B------:R-:W-:Y:S05]  /*643c0*/  BSYNC.RECONVERGENT B0 ;  /* 0x0000000000007941 */ /* 0x000fea0003800200 */
.L_x_2557:
        /* <DEDUP_REMOVED lines=22> */
.L_x_2568:
        /* <DEDUP_REMOVED lines=65> */
.L_x_2570:
[----:B------:R-:W-:Y:S05]  /*64940*/  BSYNC.RECONVERGENT B2 ;  /* 0x0000000000027941 */ /* 0x000fea0003800200 */
.L_x_2569:
        /* <DEDUP_REMOVED lines=18> */
.L_x_2567:
[----:B------:R-:W-:Y:S05]  /*64a70*/  BSYNC.RECONVERGENT B1 ;  /* 0x0000000000017941 */ /* 0x000fea0003800200 */
.L_x_2566:
        /* <DEDUP_REMOVED lines=15> */
.L_x_2565:
[----:B------:R-:W-:Y:S05]  /*64b70*/  BSYNC.RECONVERGENT B0 ;  /* 0x0000000000007941 */ /* 0x000fea0003800200 */
.L_x_2564:
        /* <DEDUP_REMOVED lines=20> */
.L_x_2573:
        /* <DEDUP_REMOVED lines=65> */
.L_x_2575:
[----:B------:R-:W-:Y:S05]  /*650d0*/  BSYNC.RECONVERGENT B1 ;  /* 0x0000000000017941 */ /* 0x000fea0003800200 */
.L_x_2574:
        /* <DEDUP_REMOVED lines=18> */
.L_x_2572:
[----:B------:R-:W-:Y:S05]  /*65200*/  BSYNC.RECONVERGENT B0 ;  /* 0x0000000000007941 */ /* 0x000fea0003800200 */
.L_x_2571:
        /* <DEDUP_REMOVED lines=34> */
.L_x_2578:
        /* <DEDUP_REMOVED lines=65> */
.L_x_2580:
[----:B------:R-:W-:Y:S05]  /*65840*/  BSYNC.RECONVERGENT B1 ;  /* 0x0000000000017941 */ /* 0x000fea0003800200 */
.L_x_2579:
        /* <DEDUP_REMOVED lines=18> */
.L_x_2577:
[----:B------:R-:W-:Y:S05]  /*65970*/  BSYNC.RECONVERGENT B0 ;  /* 0x0000000000007941 */ /* 0x000fea0003800200 */
.L_x_2576:
        /* <DEDUP_REMOVED lines=37> */
.L_x_2585:
        /* <DEDUP_REMOVED lines=65> */
.L_x_2587:
[----:B------:R-:W-:Y:S05]  /*65fe0*/  BSYNC.RECONVERGENT B2 ;  /* 0x0000000000027941 */ /* 0x000fea0003800200 */
.L_x_2586:
        /* <DEDUP_REMOVED lines=18> */
.L_x_2584:
[----:B------:R-:W-:Y:S05]  /*66110*/  BSYNC.RECONVERGENT B1 ;  /* 0x0000000000017941 */ /* 0x000fea0003800200 */
.L_x_2583:
        /* <DEDUP_REMOVED lines=14> */
.L_x_2582:
[----:B------:R-:W-:Y:S05]  /*66200*/  BSYNC.RECONVERGENT B0 ;  /* 0x0000000000007941 */ /* 0x000fea0003800200 */
.L_x_2581:
        /* <DEDUP_REMOVED lines=22> */
.L_x_2592:
        /* <DEDUP_REMOVED lines=65> */
.L_x_2594:
[----:B------:R-:W-:Y:S05]  /*66780*/  BSYNC.RECONVERGENT B2 ;  /* 0x0000000000027941 */ /* 0x000fea0003800200 */
.L_x_2593:
        /* <DEDUP_REMOVED lines=18> */
.L_x_2591:
[----:B------:R-:W-:Y:S05]  /*668b0*/  BSYNC.RECONVERGENT B1 ;  /* 0x0000000000017941 */ /* 0x000fea0003800200 */
.L_x_2590:
        /* <DEDUP_REMOVED lines=15> */
.L_x_2589:
[----:B------:R-:W-:Y:S05]  /*669b0*/  BSYNC.RECONVERGENT B0 ;  /* 0x0000000000007941 */ /* 0x000fea0003800200 */
.L_x_2588:
        /* <DEDUP_REMOVED lines=20> */
.L_x_2597:
        /* <DEDUP_REMOVED lines=65> */
.L_x_2599:
[----:B------:R-:W-:Y:S05]  /*66f10*/  BSYNC.RECONVERGENT B1 ;  /* 0x0000000000017941 */ /* 0x000fea0003800200 */
.L_x_2598:
        /* <DEDUP_REMOVED lines=18> */
.L_x_2596:
[----:B------:R-:W-:Y:S05]  /*67040*/  BSYNC.RECONVERGENT B0 ;  /* 0x0000000000007941 */ /* 0x000fea0003800200 */
.L_x_2595:
        /* <DEDUP_REMOVED lines=36> */
.L_x_2604:
        /* <DEDUP_REMOVED lines=65> */
.L_x_2606:
[----:B------:R-:W-:Y:S05]  /*676a0*/  BSYNC.RECONVERGENT B2 ;  /* 0x0000000000027941 */ /* 0x000fea0003800200 */
.L_x_2605:
        /* <DEDUP_REMOVED lines=18> */
.L_x_2603:
[----:B------:R-:W-:Y:S05]  /*677d0*/  BSYNC.RECONVERGENT B1 ;  /* 0x0000000000017941 */ /* 0x000fea0003800200 */
.L_x_2602:
        /* <DEDUP_REMOVED lines=15> */
.L_x_2601:
[----:B------:R-:W-:Y:S05]  /*678d0*/  BSYNC.RECONVERGENT B0 ;  /* 0x0000000000007941 */ /* 0x000fea0003800200 */
.L_x_2600:
        /* <DEDUP_REMOVED lines=22> */
.L_x_2611:
        /* <DEDUP_REMOVED lines=54> */
[----:B------:R-:W-:Y:S02]  /*67da0*/  @P2 IMAD.MOV.U32 R17, RZ, RZ, R3 ;  /* 0x000000ffff112224 */ /* 0x000fe400078e0003 */
[----:B------:R-:W-:Y:S02]  /*67db0*/  @P1 IMAD.MOV.U32 R17, RZ, RZ, R4 ;  /* 0x000000ffff111224 */ /* 0x000fe400078e0004 */
        /* <DEDUP_REMOVED lines=9> */
.L_x_2613:
[----:B------:R-:W-:Y:S05]  /*67e50*/  BSYNC.RECONVERGENT B2 ;  /* 0x0000000000027941 */ /* 0x000fea0003800200 */
.L_x_2612:
        /* <DEDUP_REMOVED lines=18> */
.L_x_2610:
[----:B------:R-:W-:Y:S05]  /*67f80*/  BSYNC.RECONVERGENT B1 ;  /* 0x0000000000017941 */ /* 0x000fea0003800200 */
.L_x_2609:
        /* <DEDUP_REMOVED lines=14> */
.L_x_2608:
[----:B------:R-:W-:Y:S05]  /*68070*/  BSYNC.RECONVERGENT B0 ;  /* 0x0000000000007941 */ /* 0x000fea0003800200 */
.L_x_2607:
        /* <DEDUP_REMOVED lines=19> */
.L_x_2616:
        /* <DEDUP_REMOVED lines=65> */
.L_x_2618:
[----:B------:R-:W-:Y:S05]  /*685c0*/  BSYNC.RECONVERGENT B1 ;  /* 0x0000000000017941 */ /* 0x000fea0003800200 */
.L_x_2617:
        /* <DEDUP_REMOVED lines=18> */
.L_x_2615:
[----:B------:R-:W-:Y:S05]  /*686f0*/  BSYNC.RECONVERGENT B0 ;  /* 0x0000000000007941 */ /* 0x000fea0003800200 */
.L_x_2614:
        /* <DEDUP_REMOVED lines=34> */
.L_x_2621:
        /* <DEDUP_REMOVED lines=65> */
.L_x_2623:
[----:B------:R-:W-:Y:S05]  /*68d30*/  BSYNC.RECONVERGENT B1 ;  /* 0x0000000000017941 */ /* 0x000fea0003800200 */
.L_x_2622:
        /* <DEDUP_REMOVED lines=18> */
.L_x_2620:
[----:B------:R-:W-:Y:S05]  /*68e60*/  BSYNC.RECONVERGENT B0 ;  /* 0x0000000000007941 */ /* 0x000fea0003800200 */
.L_x_2619:
        /* <DEDUP_REMOVED lines=36> */
.L_x_2628:
        /* <DEDUP_REMOVED lines=65> */
.L_x_2630:
[----:B------:R-:W-:Y:S05]  /*694c0*/  BSYNC.RECONVERGENT B2 ;  /* 0x0000000000027941 */ /* 0x000fea0003800200 */
.L_x_2629:
        /* <DEDUP_REMOVED lines=18> */
.L_x_2627:
[----:B------:R-:W-:Y:S05]  /*695f0*/  BSYNC.RECONVERGENT B1 ;  /* 0x0000000000017941 */ /* 0x000fea0003800200 */
.L_x_2626:
        /* <DEDUP_REMOVED lines=15> */
.L_x_2625:
[----:B------:R-:W-:Y:S05]  /*696f0*/  BSYNC.RECONVERGENT B0 ;  /* 0x0000000000007941 */ /* 0x000fea0003800200 */
.L_x_2624:
        /* <DEDUP_REMOVED lines=19> */
.L_x_2633:
        /* <DEDUP_REMOVED lines=65> */
.L_x_2635:
[----:B------:R-:W-:Y:S05]  /*69c40*/  BSYNC.RECONVERGENT B1 ;  /* 0x0000000000017941 */ /* 0x000fea0003800200 */
.L_x_2634:
        /* <DEDUP_REMOVED lines=18> */
.L_x_2632:
[----:B------:R-:W-:Y:S05]  /*69d70*/  BSYNC.RECONVERGENT B0 ;  /* 0x0000000000007941 */ /* 0x000fea0003800200 */
.L_x_2631:
        /* <DEDUP_REMOVED lines=37> */
.L_x_2640:
        /* <DEDUP_REMOVED lines=65> */
.L_x_2642:
[----:B------:R-:W-:Y:S05]  /*6a3e0*/  BSYNC.RECONVERGENT B2 ;  /* 0x0000000000027941 */ /* 0x000fea0003800200 */
.L_x_2641:
        /* <DEDUP_REMOVED lines=18> */
.L_x_2639:
[----:B------:R-:W-:Y:S05]  /*6a510*/  BSYNC.RECONVERGENT B1 ;  /* 0x0000000000017941 */ /* 0x000fea0003800200 */
.L_x_2638:
        /* <DEDUP_REMOVED lines=14> */
.L_x_2637:
[----:B------:R-:W-:Y:S05]  /*6a600*/  BSYNC.RECONVERGENT B0 ;  /* 0x0000000000007941 */ /* 0x000fea0003800200 */
.L_x_2636:
        /* <DEDUP_REMOVED lines=19> */
.L_x_2645:
        /* <DEDUP_REMOVED lines=65> */
.L_x_2647:
[----:B------:R-:W-:Y:S05]  /*6ab50*/  BSYNC.RECONVERGENT B1 ;  /* 0x0000000000017941 */ /* 0x000fea0003800200 */
.L_x_2646:
        /* <DEDUP_REMOVED lines=18> */
.L_x_2644:
[----:B------:R-:W-:Y:S05]  /*6ac80*/  BSYNC.RECONVERGENT B0 ;  /* 0x0000000000007941 */ /* 0x000fea0003800200 */
.L_x_2643:
        /* <DEDUP_REMOVED lines=36> */
.L_x_2652:
        /* <DEDUP_REMOVED lines=63> */
.L_x_2654:
[----:B------:R-:W-:Y:S05]  /*6b2c0*/  BSYNC.RECONVERGENT B2 ;  /* 0x0000000000027941 */ /* 0x000fea0003800200 */
.L_x_2653:
        /* <DEDUP_REMOVED lines=15> */
.L_x_2651:
[----:B------:R-:W-:Y:S05]  /*6b3c0*/  BSYNC.RECONVERGENT B1 ;  /* 0x0000000000017941 */ /* 0x000fea0003800200 */
.L_x_2650:
        /* <DEDUP_REMOVED lines=14> */
.L_x_2649:
[----:B------:R-:W-:Y:S05]  /*6b4b0*/  BSYNC.RECONVERGENT B0 ;  /* 0x0000000000007941 */ /* 0x000fea0003800200 */
.L_x_2648:
        /* <DEDUP_REMOVED lines=22> */
.L_x_2659:
        /* <DEDUP_REMOVED lines=65> */
.L_x_2661:
[----:B------:R-:W-:Y:S05]  /*6ba30*/  BSYNC.RECONVERGENT B2 ;  /* 0x0000000000027941 */ /* 0x000fea0003800200 */
.L_x_2660:
        /* <DEDUP_REMOVED lines=18> */
.L_x_2658:
[----:B------:R-:W-:Y:S05]  /*6bb60*/  BSYNC.RECONVERGENT B1 ;  /* 0x0000000000017941 */ /* 0x000fea0003800200 */
.L_x_2657:
        /* <DEDUP_REMOVED lines=14> */
.L_x_2656:
[----:B------:R-:W-:Y:S05]  /*6bc50*/  BSYNC.RECONVERGENT B0 ;  /* 0x0000000000007941 */ /* 0x000fea0003800200 */
.L_x_2655:
        /* <DEDUP_REMOVED lines=22> */
.L_x_2666:
        /* <DEDUP_REMOVED lines=65> */
.L_x_2668:
[----:B------:R-:W-:Y:S05]  /*6c1d0*/  BSYNC.RECONVERGENT B2 ;  /* 0x0000000000027941 */ /* 0x000fea0003800200 */
.L_x_2667:
        /* <DEDUP_REMOVED lines=18> */
.L_x_2665:
[----:B------:R-:W-:Y:S05]  /*6c300*/  BSYNC.RECONVERGENT B1 ;  /* 0x0000000000017941 */ /* 0x000fea0003800200 */
.L_x_2664:
        /* <DEDUP_REMOVED lines=14> */
.L_x_2663:
[----:B------:R-:W-:Y:S05]  /*6c3f0*/  BSYNC.RECONVERGENT B0 ;  /* 0x0000000000007941 */ /* 0x000fea0003800200 */
.L_x_2662:
        /* <DEDUP_REMOVED lines=19> */
.L_x_2671:
        /* <DEDUP_REMOVED lines=65> */
.L_x_2673:
[----:B------:R-:W-:Y:S05]  /*6c940*/  BSYNC.RECONVERGENT B1 ;  /* 0x0000000000017941 */ /* 0x000fea0003800200 */
.L_x_2672:
        /* <DEDUP_REMOVED lines=18> */
.L_x_2670:
[----:B------:R-:W-:Y:S05]  /*6ca70*/  BSYNC.RECONVERGENT B0 ;  /* 0x0000000000007941 */ /* 0x000fea0003800200 */
.L_x_2669:
        /* <DEDUP_REMOVED lines=38> */
.L_x_2678:
        /* <DEDUP_REMOVED lines=65> */
.L_x_2680:
[----:B------:R-:W-:Y:S05]  /*6d0f0*/  BSYNC.RECONVERGENT B2 ;  /* 0x0000000000027941 */ /* 0x000fea0003800200 */
.L_x_2679:
        /* <DEDUP_REMOVED lines=18> */
.L_x_2677:
[----:B------:R-:W-:Y:S05]  /*6d220*/  BSYNC.RECONVERGENT B1 ;  /* 0x0000000000017941 */ /* 0x000fea0003800200 */
.L_x_2676:
[C---:B------:R-:W-:Y:S01]  /*6d230*/  LOP3.LUT R2, R11.reuse, 0x1, RZ, 0xc0, !PT ;  /* 0x000000010b027812 */ /* 0x040fe200078ec0ff */
[----:B------:R-:W-:Y:S01]  /*6d240*/  FMUL R16, R14, R14 ;  /* 0x0000000e0e107220 */ /* 0x000fe20000400000 */
[----:B------:R-:W-:Y:S02]  /*6d250*/  VIADD R11, R11, 0x1 ;  /* 0x000000010b0b7836 */ /* 0x000fe40000000000 */
        /* <DEDUP_REMOVED lines=12> */
.L_x_2675:
[----:B------:R-:W-:Y:S05]  /*6d320*/  BSYNC.RECONVERGENT B0 ;  /* 0x0000000000007941 */ /* 0x000fea0003800200 */
.L_x_2674:
        /* <DEDUP_REMOVED lines=20> */
.L_x_2683:
        /* <DEDUP_REMOVED lines=65> */
.L_x_2685:
[----:B------:R-:W-:Y:S05]  /*6d880*/  BSYNC.RECONVERGENT B1 ;  /* 0x0000000000017941 */ /* 0x000fea0003800200 */
.L_x_2684:
        /* <DEDUP_REMOVED lines=18> */
.L_x_2682:
[----:B------:R-:W-:Y:S05]  /*6d9b0*/  BSYNC.RECONVERGENT B0 ;  /* 0x0000000000007941 */ /* 0x000fea0003800200 */
.L_x_2681:
        /* <DEDUP_REMOVED lines=34> */
.L_x_2688:
        /* <DEDUP_REMOVED lines=64> */
.L_x_2690:
[----:B------:R-:W-:Y:S05]  /*6dfe0*/  BSYNC.RECONVERGENT B1 ;  /* 0x0000000000017941 */ /* 0x000fea0003800200 */
.L_x_2689:
        /* <DEDUP_REMOVED lines=18> */
.L_x_2687:
[----:B------:R-:W-:Y:S05]  /*6e110*/  BSYNC.RECONVERGENT B0 ;  /* 0x0000000000007941 */ /* 0x000fea0003800200 */
.L_x_2686:
[----:B------:R-:W-:Y:S01]  /*6e120*/  FMUL R3, R11, R11 ;  /* 0x0000000b0b037220 */ /* 0x000fe20000400000 */
[C---:B------:R-:W-:Y:S01]  /*6e130*/  LOP3.LUT R2, R10.reuse, 0x1, RZ, 0xc0, !PT ;  /* 0x000000010a027812 */ /* 0x040fe200078ec0ff */
[----:B------:R-:W0:Y:S01]  /*6e140*/  LDC.64 R4, c[0x0][0x388] ;  /* 0x0000e200ff047b82 */ /* 0x000e220000000a00 */
[----:B------:R-:W-:Y:S01]  /*6e150*/  LOP3.LUT P1, RZ, R10, 0x2, RZ, 0xc0, !PT ;  /* 0x000000020aff7812 */ /* 0x000fe2000782c0ff */
[----:B------:R-:W-:Y:S01]  /*6e160*/  FFMA R9, R3, R9, -0.0013887860113754868507 ;  /* 0xbab607ed03097423 */ /* 0x000fe20000000009 */
[----:B------:R-:W-:-:S04]  /*6e170*/  ISETP.NE.U32.AND P0, PT, R2, 0x1, PT ;  /* 0x000000010200780c */ /* 0x000fc80003f05070 */
[----:B------:R-:W-:Y:S02]  /*6e180*/  FSEL R6, R13, 0.0083327032625675201416, !P0 ;  /* 0x3c0885e40d067808 */ /* 0x000fe40004000000 */
[----:B------:R-:W-:Y:S02]  /*6e190*/  FSEL R2, R9, -0.00019574658654164522886, !P0 ;  /* 0xb94d415309027808 */ /* 0x000fe40004000000 */
[----:B------:R-:W-:-:S03]  /*6e1a0*/  FSEL R15, -R15, -0.16666662693023681641, !P0 ;  /* 0xbe2aaaa80f0f7808 */ /* 0x000fc60004000100 */
[----:B------:R-:W-:Y:S01]  /*6e1b0*/  FFMA R6, R3, R2, R6 ;  /* 0x0000000203067223 */ /* 0x000fe20000000006 */
[----:B------:R-:W-:-:S03]  /*6e1c0*/  FSEL R2, R11, 1, P0 ;  /* 0x3f8000000b027808 */ /* 0x000fc60000000000 */
[C---:B------:R-:W-:Y:S02]  /*6e1d0*/  FFMA R6, R3.reuse, R6, R15 ;  /* 0x0000000603067223 */ /* 0x040fe4000000000f */
[----:B------:R-:W-:-:S04]  /*6e1e0*/  FFMA R3, R3, R2, RZ ;  /* 0x0000000203037223 */ /* 0x000fc800000000ff */
[----:B------:R-:W-:Y:S01]  /*6e1f0*/  FFMA R3, R3, R6, R2 ;  /* 0x0000000603037223 */ /* 0x000fe20000000002 */
[----:B0-----:R-:W-:-:S04]  /*6e200*/  IMAD.WIDE R4, R0, 0x4, R4 ;  /* 0x0000000400047825 */ /* 0x001fc800078e0204 */
[----:B------:R-:W-:-:S05]  /*6e210*/  @P1 FADD R3, RZ, -R3 ;  /* 0x80000003ff031221 */ /* 0x000fca0000000000 */
[----:B------:R-:W-:Y:S01]  /*6e220*/  STG.E desc[UR6][R4.64+0x78], R3 ;  /* 0x0000780304007986 */ /* 0x000fe2000c101906 */
[----:B------:R-:W-:Y:S05]  /*6e230*/  EXIT ;  /* 0x000000000000794d */ /* 0x000fea0003800000 */
.L_x_2691:
        /* <DEDUP_REMOVED lines=12> */
.L_x_6828:


//--------------------- .text._Z9evaluate2PfS_    --------------------------
	.section	.text._Z9evaluate2PfS_,"ax",@progbits
	.align	128
        .global         _Z9evaluate2PfS_
        .type           _Z9evaluate2PfS_,@function
        .size           _Z9evaluate2PfS_,(.L_x_6829 - _Z9evaluate2PfS_)
        .other          _Z9evaluate2PfS_,@"STO_CUDA_ENTRY STV_DEFAULT"
_Z9evaluate2PfS_:
.text._Z9evaluate2PfS_:
        /* <DEDUP_REMOVED lines=33> */
.L_x_2694:
        /* <DEDUP_REMOVED lines=66> */
.L_x_2696:
[----:B------:R-:W-:Y:S05]  /*0630*/  BSYNC.RECONVERGENT B1 ;  /* 0x0000000000017941 */ /* 0x000fea0003800200 */
.L_x_2695:
        /* <DEDUP_REMOVED lines=18> */
.L_x_2693:
[----:B------:R-:W-:Y:S05]  /*0760*/  BSYNC.RECONVERGENT B0 ;  /* 0x0000000000007941 */ /* 0x000fea0003800200 */
.L_x_2692:
[C---:B------:R-:W-:Y:S01]  /*0770*/  LOP3.LUT R11, R16.reuse, 0x1, RZ, 0xc0, !PT ;  /* 0x00000001100b7812 */ /* 0x040fe200078ec0ff */
[----:B------:R-:W-:Y:S02]  /*0780*/  IMAD.MOV.U32 R10, RZ, RZ, 0x37cbac00 ;  /* 0x37cbac00ff0a7424 */ /* 0x000fe400078e00ff */
[----:B------:R-:W-:Y:S01]  /*0790*/  FMUL R17, R13, R13 ;  /* 0x0000000d0d117220 */ /* 0x000fe20000400000 */
[----:B------:R-:W-:Y:S01]  /*07a0*/  IMAD.MOV.U32 R12, RZ, RZ, 0x3effffff ;  /* 0x3effffffff0c7424 */ /* 0x000fe200078e00ff */
[----:B------:R-:W-:Y:S01]  /*07b0*/  ISETP.NE.U32.AND P0, PT, R11, 0x1, PT ;  /* 0x000000010b00780c */ /* 0x000fe20003f05070 */
[----:B------:R-:W-:Y:S02]  /*07c0*/  IMAD.MOV.U32 R11, RZ, RZ, 0x3d2aaabb ;  /* 0x3d2aaabbff0b7424 */ /* 0x000fe400078e00ff */
[----:B------:R-:W-:Y:S01]  /*07d0*/  FFMA R18, R17, R10, -0.0013887860113754868507 ;  /* 0xbab607ed11127423 */ /* 0x000fe2000000000a */
[----:B------:R-:W-:Y:S01]  /*07e0*/  FSETP.GT.AND P2, PT, R9, 9, PT ;  /* 0x411000000900780b */ /* 0x000fe20003f44000 */
[----:B------:R-:W-:Y:S01]  /*07f0*/  BSSY.RECONVERGENT B0, `(.L_x_2697) ;  /* 0x0000086000007945 */ /* 0x000fe20003800200 */
[----:B------:R-:W-:-:S02]  /*0800*/  LOP3.LUT P1, RZ, R16, 0x2, RZ, 0xc0, !PT ;  /* 0x0000000210ff7812 */ /* 0x000fc4000782c0ff */
[----:B------:R-:W-:Y:S02]  /*0810*/  FSEL R18, R18, -0.00019574658654164522886, !P0 ;  /* 0xb94d415312127808 */ /* 0x000fe40004000000 */
[----:B------:R-:W-:Y:S02]  /*0820*/  FSEL R20, R11, 0.0083327032625675201416, !P0 ;  /* 0x3c0885e40b147808 */ /* 0x000fe40004000000 */
        /* <DEDUP_REMOVED lines=28> */
.L_x_2701:
        /* <DEDUP_REMOVED lines=65> */
.L_x_2703:
[----:B------:R-:W-:Y:S05]  /*0e00*/  BSYNC.RECONVERGENT B2 ;  /* 0x0000000000027941 */ /* 0x000fea0003800200 */
.L_x_2702:
        /* <DEDUP_REMOVED lines=18> */
.L_x_2700:
[----:B------:R-:W-:Y:S05]  /*0f30*/  BSYNC.RECONVERGENT B1 ;  /* 0x0000000000017941 */ /* 0x000fea0003800200 */
.L_x_2699:
        /* <DEDUP_REMOVED lines=17> */
.L_x_2698:
[----:B------:R-:W-:Y:S05]  /*1050*/  BSYNC.RECONVERGENT B0 ;  /* 0x0000000000007941 */ /* 0x000fea0003800200 */
.L_x_2697:
        /* <DEDUP_REMOVED lines=19> */
.L_x_2706:
        /* <DEDUP_REMOVED lines=65> */
.L_x_2708:
[----:B------:R-:W-:Y:S05]  /*15a0*/  BSYNC.RECONVERGENT B1 ;  /* 0x0000000000017941 */ /* 0x000fea0003800200 */
.L_x_2707:
        /* <DEDUP_REMOVED lines=18> */
.L_x_2705:
[----:B------:R-:W-:Y:S05]  /*16d0*/  BSYNC.RECONVERGENT B0 ;  /* 0x0000000000007941 */ /* 0x000fea0003800200 */
.L_x_2704:
        /* <DEDUP_REMOVED lines=36> */
.L_x_2711:
        /* <DEDUP_REMOVED lines=70> */
.L_x_2713:
[----:B------:R-:W-:Y:S05]  /*1d80*/  BSYNC.RECONVERGENT B1 ;  /* 0x0000000000017941 */ /* 0x000fea0003800200 */
.L_x_2712:
        /* <DEDUP_REMOVED lines=18> */
.L_x_2710:
[----:B------:R-:W-:Y:S05]  /*1eb0*/  BSYNC.RECONVERGENT B0 ;  /* 0x0000000000007941 */ /* 0x000fea0003800200 */
.L_x_2709:
        /* <DEDUP_REMOVED lines=36> */
.L_x_2718:
        /* <DEDUP_REMOVED lines=65> */
.L_x_2720:
[----:B------:R-:W-:Y:S05]  /*2510*/  BSYNC.RECONVERGENT B2 ;  /* 0x0000000000027941 */ /* 0x000fea0003800200 */
.L_x_2719:
        /* <DEDUP_REMOVED lines=18> */
.L_x_2717:
[----:B------:R-:W-:Y:S05]  /*2640*/  BSYNC.RECONVERGENT B1 ;  /* 0x0000000000017941 */ /* 0x000fea0003800200 */
.L_x_2716:
        /* <DEDUP_REMOVED lines=14> */
.L_x_2715:
[----:B------:R-:W-:Y:S05]  /*2730*/  BSYNC.RECONVERGENT B0 ;  /* 0x0000000000007941 */ /* 0x000fea0003800200 */
.L_x_2714:
        /* <DEDUP_REMOVED lines=22> */
.L_x_2725:
        /* <DEDUP_REMOVED lines=63> */
[----:B------:R-:W-:-:S04]  /*2c90*/  @P0 MOV R17, R23 ;  /* 0x0000001700110202 */ /* 0x000fc80000000f00 */
[----:B------:R-:W-:-:S07]  /*2ca0*/  SHF.L.W.U32.HI R16, R17, R21, R16 ;  /* 0x0000001511107219 */ /* 0x000fce0000010e10 */
.L_x_2727:
[----:B------:R-:W-:Y:S05]  /*2cb0*/  BSYNC.RECONVERGENT B2 ;  /* 0x0000000000027941 */ /* 0x000fea0003800200 */
.L_x_2726:
        /* <DEDUP_REMOVED lines=18> */
.L_x_2724:
[----:B------:R-:W-:Y:S05]  /*2de0*/  BSYNC.RECONVERGENT B1 ;  /* 0x0000000000017941 */ /* 0x000fea0003800200 */
.L_x_2723:
        /* <DEDUP_REMOVED lines=14> */
.L_x_2722:
[----:B------:R-:W-:Y:S05]  /*2ed0*/  BSYNC.RECONVERGENT B0 ;  /* 0x0000000000007941 */ /* 0x000fea0003800200 */
.L_x_2721:
        /* <DEDUP_REMOVED lines=19> */
.L_x_2730:
        /* <DEDUP_REMOVED lines=65> */
.L_x_2732:
[----:B------:R-:W-:Y:S05]  /*3420*/  BSYNC.RECONVERGENT B1 ;  /* 0x0000000000017941 */ /* 0x000fea0003800200 */
.L_x_2731:
        /* <DEDUP_REMOVED lines=18> */
.L_x_2729:
[----:B------:R-:W-:Y:S05]  /*3550*/  BSYNC.RECONVERGENT B0 ;  /* 0x0000000000007941 */ /* 0x000fea0003800200 */
.L_x_2728:
[----:B------:R-:W-:Y:S01]  /*3560*/  FMUL R16, R17, R17 ;  /* 0x0000001111107220 */ /* 0x000fe20000400000 */
[C---:B------:R-:W-:Y:S01]  /*3570*/  LOP3.LUT R20, R24.reuse, 0x1, RZ, 0xc0, !PT ;  /* 0x0000000118147812 */ /* 0x040fe200078ec0ff */
[----:B------:R-:W-:Y:S01]  /*3580*/  VIADD R24, R24, 0x1 ;  /* 0x0000000118187836 */ /* 0x000fe20000000000 */
[----:B------:R-:W-:Y:S01]  /*3590*/  FSETP.GT.AND P2, PT, R9, R2, PT ;  /* 0x000000020900720b */ /* 0x000fe20003f44000 */
        /* <DEDUP_REMOVED lines=34> */
.L_x_2737:
        /* <DEDUP_REMOVED lines=69> */
.L_x_2739:
[----:B------:R-:W-:Y:S05]  /*3c10*/  BSYNC.RECONVERGENT B2 ;  /* 0x0000000000027941 */ /* 0x000fea0003800200 */
.L_x_2738:
        /* <DEDUP_REMOVED lines=18> */
.L_x_2736:
[----:B------:R-:W-:Y:S05]  /*3d40*/  BSYNC.RECONVERGENT B1 ;  /* 0x0000000000017941 */ /* 0x000fea0003800200 */
.L_x_2735:
        /* <DEDUP_REMOVED lines=15> */
.L_x_2734:
[----:B------:R-:W-:Y:S05]  /*3e40*/  BSYNC.RECONVERGENT B0 ;  /* 0x0000000000007941 */ /* 0x000fea0003800200 */
.L_x_2733:
        /* <DEDUP_REMOVED lines=19> */
.L_x_2742:
        /* <DEDUP_REMOVED lines=70> */
.L_x_2744:
[----:B------:R-:W-:Y:S05]  /*43e0*/  BSYNC.RECONVERGENT B1 ;  /* 0x0000000000017941 */ /* 0x000fea0003800200 */
.L_x_2743:
        /* <DEDUP_REMOVED lines=18> */
.L_x_2741:
[----:B------:R-:W-:Y:S05]  /*4510*/  BSYNC.RECONVERGENT B0 ;  /* 0x0000000000007941 */ /* 0x000fea0003800200 */
.L_x_2740:
        /* <DEDUP_REMOVED lines=37> */
.L_x_2749:
        /* <DEDUP_REMOVED lines=69> */
.L_x_2751:
[----:B------:R-:W-:Y:S05]  /*4bc0*/  BSYNC.RECONVERGENT B2 ;  /* 0x0000000000027941 */ /* 0x000fea0003800200 */
.L_x_2750:
        /* <DEDUP_REMOVED lines=18> */
.L_x_2748:
[----:B------:R-:W-:Y:S05]  /*4cf0*/  BSYNC.RECONVERGENT B1 ;  /* 0x0000000000017941 */ /* 0x000fea0003800200 */
.L_x_2747:
        /* <DEDUP_REMOVED lines=15> */
.L_x_2746:
[----:B------:R-:W-:Y:S05]  /*4df0*/  BSYNC.RECONVERGENT B0 ;  /* 0x0000000000007941 */ /* 0x000fea0003800200 */
.L_x_2745:
        /* <DEDUP_REMOVED lines=19> */
.L_x_2754:
        /* <DEDUP_REMOVED lines=70> */
.L_x_2756:
[----:B------:R-:W-:Y:S05]  /*5390*/  BSYNC.RECONVERGENT B1 ;  /* 0x0000000000017941 */ /* 0x000fea0003800200 */
.L_x_2755:
        /* <DEDUP_REMOVED lines=18> */
.L_x_2753:
[----:B------:R-:W-:Y:S05]  /*54c0*/  BSYNC.RECONVERGENT B0 ;  /* 0x0000000000007941 */ /* 0x000fea0003800200 */
.L_x_2752:
        /* <DEDUP_REMOVED lines=33> */
.L_x_2759:
        /* <DEDUP_REMOVED lines=70> */
.L_x_2761:
[----:B------:R-:W-:Y:S05]  /*5b40*/  BSYNC.RECONVERGENT B1 ;  /* 0x0000000000017941 */ /* 0x000fea0003800200 */
.L_x_2760:
        /* <DEDUP_REMOVED lines=18> */
.L_x_2758:
[----:B------:R-:W-:Y:S05]  /*5c70*/  BSYNC.RECONVERGENT B0 ;  /* 0x0000000000007941 */ /* 0x000fea0003800200 */
.L_x_2757:
        /* <DEDUP_REMOVED lines=36> */
.L_x_2766:
        /* <DEDUP_REMOVED lines=69> */
.L_x_2768:
[----:B------:R-:W-:Y:S05]  /*6310*/  BSYNC.RECONVERGENT B2 ;  /* 0x0000000000027941 */ /* 0x000fea0003800200 */
.L_x_2767:
        /* <DEDUP_REMOVED lines=18> */
.L_x_2765:
[----:B------:R-:W-:Y:S05]  /*6440*/  BSYNC.RECONVERGENT B1 ;  /* 0x0000000000017941 */ /* 0x000fea0003800200 */
.L_x_2764:
        /* <DEDUP_REMOVED lines=14> */
.L_x_2763:
[----:B------:R-:W-:Y:S05]  /*6530*/  BSYNC.RECONVERGENT B0 ;  /* 0x0000000000007941 */ /* 0x000fea0003800200 */
.L_x_2762:
        /* <DEDUP_REMOVED lines=19> */
.L_x_2771:
        /* <DEDUP_REMOVED lines=70> */
.L_x_2773:
[----:B------:R-:W-:Y:S05]  /*6ad0*/  BSYNC.RECONVERGENT B1 ;  /* 0x0000000000017941 */ /* 0x000fea0003800200 */
.L_x_2772:
        /* <DEDUP_REMOVED lines=18> */
.L_x_2770:
[----:B------:R-:W-:Y:S05]  /*6c00*/  BSYNC.RECONVERGENT B0 ;  /* 0x0000000000007941 */ /* 0x000fea0003800200 */
.L_x_2769:
        /* <DEDUP_REMOVED lines=34> */
.L_x_2776:
        /* <DEDUP_REMOVED lines=70> */
.L_x_2778:
[----:B------:R-:W-:Y:S05]  /*7290*/  BSYNC.RECONVERGENT B1 ;  /* 0x0000000000017941 */ /* 0x000fea0003800200 */
.L_x_2777:
        /* <DEDUP_REMOVED lines=18> */
.L_x_2775:
[----:B------:R-:W-:Y:S05]  /*73c0*/  BSYNC.RECONVERGENT B0 ;  /* 0x0000000000007941 */ /* 0x000fea0003800200 */
.L_x_2774:
        /* <DEDUP_REMOVED lines=33> */
.L_x_2781:
        /* <DEDUP_REMOVED lines=70> */
.L_x_2783:
[----:B------:R-:W-:Y:S05]  /*7a40*/  BSYNC.RECONVERGENT B1 ;  /* 0x0000000000017941 */ /* 0x000fea0003800200 */
.L_x_2782:
        /* <DEDUP_REMOVED lines=18> */
.L_x_2780:
[----:B------:R-:W-:Y:S05]  /*7b70*/  BSYNC.RECONVERGENT B0 ;  /* 0x0000000000007941 */ /* 0x000fea0003800200 */
.L_x_2779:
        /* <DEDUP_REMOVED lines=33> */
.L_x_2786:
        /* <DEDUP_REMOVED lines=70> */
.L_x_2788:
[----:B------:R-:W-:Y:S05]  /*81f0*/  BSYNC.RECONVERGENT B1 ;  /* 0x0000000000017941 */ /* 0x000fea0003800200 */
.L_x_2787:
        /* <DEDUP_REMOVED lines=18> */
.L_x_2785:
[----:B------:R-:W-:Y:S05]  /*8320*/  BSYNC.RECONVERGENT B0 ;  /* 0x0000000000007941 */ /* 0x000fea0003800200 */
.L_x_2784:
[----:B------:R-:W-:Y:S01]  /*8330*/  LOP3.LUT R19, R24, 0x1, RZ, 0xc0, !PT ;  /* 0x0000000118137812 */ /* 0x000fe200078ec0ff */
[----:B------:R-:W-:Y:S01]  /*8340*/  FMUL R17, R16, R16 ;  /* 0x0000001010117220 */ /* 0x000fe20000400000 */
[----:B------:R-:W-:Y:S01]  /*8350*/  FSETP.GEU.AND P2, PT, R2, 8, PT ;  /* 0x410000000200780b */ /* 0x000fe20003f4e000 */
        /* <DEDUP_REMOVED lines=35> */
.L_x_2793:
        /* <DEDUP_REMOVED lines=65> */
.L_x_2795:
[----:B------:R-:W-:Y:S05]  /*89a0*/  BSYNC.RECONVERGENT B2 ;  /* 0x0000000000027941 */ /* 0x000fea0003800200 */
.L_x_2794:
        /* <DEDUP_REMOVED lines=18> */
.L_x_2792:
[----:B------:R-:W-:Y:S05]  /*8ad0*/  BSYNC.RECONVERGENT B1 ;  /* 0x0000000000017941 */ /* 0x000fea0003800200 */
.L_x_2791:
        /* <DEDUP_REMOVED lines=16> */
.L_x_2790:
[----:B------:R-:W-:Y:S05]  /*8be0*/  BSYNC.RECONVERGENT B0 ;  /* 0x0000000000007941 */ /* 0x000fea0003800200 */
.L_x_2789:
        /* <DEDUP_REMOVED lines=23> */
.L_x_2800:
        /* <DEDUP_REMOVED lines=65> */
.L_x_2802:
[----:B------:R-:W-:Y:S05]  /*9170*/  BSYNC.RECONVERGENT B2 ;  /* 0x0000000000027941 */ /* 0x000fea0003800200 */
.L_x_2801:
        /* <DEDUP_REMOVED lines=18> */
.L_x_2799:
[----:B------:R-:W-:Y:S05]  /*92a0*/  BSYNC.RECONVERGENT B1 ;  /* 0x0000000000017941 */ /* 0x000fea0003800200 */
.L_x_2798:
        /* <DEDUP_REMOVED lines=15> */
.L_x_2797:
[----:B------:R-:W-:Y:S05]  /*93a0*/  BSYNC.RECONVERGENT B0 ;  /* 0x0000000000007941 */ /* 0x000fea0003800200 */
.L_x_2796:
        /* <DEDUP_REMOVED lines=20> */
.L_x_2805:
        /* <DEDUP_REMOVED lines=65> */
.L_x_2807:
[----:B------:R-:W-:Y:S05]  /*9900*/  BSYNC.RECONVERGENT B1 ;  /* 0x0000000000017941 */ /* 0x000fea0003800200 */
.L_x_2806:
        /* <DEDUP_REMOVED lines=18> */
.L_x_2804:
[----:B------:R-:W-:Y:S05]  /*9a30*/  BSYNC.RECONVERGENT B0 ;  /* 0x0000000000007941 */ /* 0x000fea0003800200 */
.L_x_2803:
        /* <DEDUP_REMOVED lines=36> */
.L_x_2810:
        /* <DEDUP_REMOVED lines=65> */
.L_x_2812:
[----:B------:R-:W-:Y:S05]  /*a090*/  BSYNC.RECONVERGENT B1 ;  /* 0x0000000000017941 */ /* 0x000fea0003800200 */
.L_x_2811:
        /* <DEDUP_REMOVED lines=18> */
.L_x_2809:
[----:B------:R-:W-:Y:S05]  /*a1c0*/  BSYNC.RECONVERGENT B0 ;  /* 0x0000000000007941 */ /* 0x000fea0003800200 */
.L_x_2808:
        /* <DEDUP_REMOVED lines=36> */
.L_x_2815:
        /* <DEDUP_REMOVED lines=65> */
.L_x_2817:
[----:B------:R-:W-:Y:S05]  /*a820*/  BSYNC.RECONVERGENT B1 ;  /* 0x0000000000017941 */ /* 0x000fea0003800200 */
.L_x_2816:
        /* <DEDUP_REMOVED lines=18> */
.L_x_2814:
[----:B------:R-:W-:Y:S05]  /*a950*/  BSYNC.RECONVERGENT B0 ;  /* 0x0000000000007941 */ /* 0x000fea0003800200 */
.L_x_2813:
        /* <DEDUP_REMOVED lines=38> */
.L_x_2822:
        /* <DEDUP_REMOVED lines=69> */
.L_x_2824:
[----:B------:R-:W-:Y:S05]  /*b010*/  BSYNC.RECONVERGENT B2 ;  /* 0x0000000000027941 */ /* 0x000fea0003800200 */
.L_x_2823:
        /* <DEDUP_REMOVED lines=18> */
.L_x_2821:
[----:B------:R-:W-:Y:S05]  /*b140*/  BSYNC.RECONVERGENT B1 ;  /* 0x0000000000017941 */ /* 0x000fea0003800200 */
.L_x_2820:
        /* <DEDUP_REMOVED lines=15> */
.L_x_2819:
[----:B------:R-:W-:Y:S05]  /*b240*/  BSYNC.RECONVERGENT B0 ;  /* 0x0000000000007941 */ /* 0x000fea0003800200 */
.L_x_2818:
        /* <DEDUP_REMOVED lines=20> */
.L_x_2827:
        /* <DEDUP_REMOVED lines=70> */
.L_x_2829:
[----:B------:R-:W-:Y:S05]  /*b7f0*/  BSYNC.RECONVERGENT B1 ;  /* 0x0000000000017941 */ /* 0x000fea0003800200 */
.L_x_2828:
        /* <DEDUP_REMOVED lines=18> */
.L_x_2826:
[----:B------:R-:W-:Y:S05]  /*b920*/  BSYNC.RECONVERGENT B0 ;  /* 0x0000000000007941 */ /* 0x000fea0003800200 */
.L_x_2825:
        /* <DEDUP_REMOVED lines=35> */
.L_x_2832:
        /* <DEDUP_REMOVED lines=70> */
.L_x_2834:
[----:B------:R-:W-:Y:S05]  /*bfc0*/  BSYNC.RECONVERGENT B1 ;  /* 0x0000000000017941 */ /* 0x000fea0003800200 */
.L_x_2833:
        /* <DEDUP_REMOVED lines=18> */
.L_x_2831:
[----:B------:R-:W-:Y:S05]  /*c0f0*/  BSYNC.RECONVERGENT B0 ;  /* 0x0000000000007941 */ /* 0x000fea0003800200 */
.L_x_2830:
        /* <DEDUP_REMOVED lines=38> */
.L_x_2839:
        /* <DEDUP_REMOVED lines=63> */
.L_x_2841:
[----:B------:R-:W-:Y:S05]  /*c750*/  BSYNC.RECONVERGENT B2 ;  /* 0x0000000000027941 */ /* 0x000fea0003800200 */
.L_x_2840:
        /* <DEDUP_REMOVED lines=15> */
.L_x_2838:
[----:B------:R-:W-:Y:S05]  /*c850*/  BSYNC.RECONVERGENT B1 ;  /* 0x0000000000017941 */ /* 0x000fea0003800200 */
.L_x_2837:
[----:B------:R-:W-:Y:S01]  /*c860*/  LOP3.LUT R17, R12, 0x1, RZ, 0xc0, !PT ;  /* 0x000000010c117812 */ /* 0x000fe200078ec0ff */
        /* <DEDUP_REMOVED lines=14> */
.L_x_2836:
[----:B------:R-:W-:Y:S05]  /*c950*/  BSYNC.RECONVERGENT B0 ;  /* 0x0000000000007941 */ /* 0x000fea0003800200 */
.L_x_2835:
[----:B------:R-:W-:Y:S01]  /*c960*/  FSETP.GT.AND P0, PT, R2, 9, PT ;  /* 0x411000000200780b */ /* 0x000fe20003f04000 */
        /* <DEDUP_REMOVED lines=22> */
.L_x_2846:
        /* <DEDUP_REMOVED lines=65> */
.L_x_2848:
[----:B------:R-:W-:Y:S05]  /*cee0*/  BSYNC.RECONVERGENT B2 ;  /* 0x0000000000027941 */ /* 0x000fea0003800200 */
.L_x_2847:
        /* <DEDUP_REMOVED lines=18> */
.L_x_2845:
[----:B------:R-:W-:Y:S05]  /*d010*/  BSYNC.RECONVERGENT B1 ;  /* 0x0000000000017941 */ /* 0x000fea0003800200 */
.L_x_2844:
        /* <DEDUP_REMOVED lines=15> */
.L_x_2843:
[----:B------:R-:W-:Y:S05]  /*d110*/  BSYNC.RECONVERGENT B0 ;  /* 0x0000000000007941 */ /* 0x000fea0003800200 */
.L_x_2842:
        /* <DEDUP_REMOVED lines=22> */
.L_x_2853:
        /* <DEDUP_REMOVED lines=66> */
.L_x_2855:
[----:B------:R-:W-:Y:S05]  /*d6a0*/  BSYNC.RECONVERGENT B2 ;  /* 0x0000000000027941 */ /* 0x000fea0003800200 */
.L_x_2854:
        /* <DEDUP_REMOVED lines=18> */
.L_x_2852:
[----:B------:R-:W-:Y:S05]  /*d7d0*/  BSYNC.RECONVERGENT B1 ;  /* 0x0000000000017941 */ /* 0x000fea0003800200 */
.L_x_2851:
        /* <DEDUP_REMOVED lines=16> */
.L_x_2850:
[----:B------:R-:W-:Y:S05]  /*d8e0*/  BSYNC.RECONVERGENT B0 ;  /* 0x0000000000007941 */ /* 0x000fea0003800200 */
.L_x_2849:
        /* <DEDUP_REMOVED lines=21> */
.L_x_2860:
        /* <DEDUP_REMOVED lines=66> */
.L_x_2862:
[----:B------:R-:W-:Y:S05]  /*de60*/  BSYNC.RECONVERGENT B2 ;  /* 0x0000000000027941 */ /* 0x000fea0003800200 */
.L_x_2861:
        /* <DEDUP_REMOVED lines=18> */
.L_x_2859:
[----:B------:R-:W-:Y:S05]  /*df90*/  BSYNC.RECONVERGENT B1 ;  /* 0x0000000000017941 */ /* 0x000fea0003800200 */
.L_x_2858:
        /* <DEDUP_REMOVED lines=16> */
.L_x_2857:
[----:B------:R-:W-:Y:S05]  /*e0a0*/  BSYNC.RECONVERGENT B0 ;  /* 0x0000000000007941 */ /* 0x000fea0003800200 */
.L_x_2856:
        /* <DEDUP_REMOVED lines=18> */
.L_x_2865:
        /* <DEDUP_REMOVED lines=66> */
.L_x_2867:
[----:B------:R-:W-:Y:S05]  /*e5f0*/  BSYNC.RECONVERGENT B1 ;  /* 0x0000000000017941 */ /* 0x000fea0003800200 */
.L_x_2866:
        /* <DEDUP_REMOVED lines=18> */
.L_x_2864:
[----:B------:R-:W-:Y:S05]  /*e720*/  BSYNC.RECONVERGENT B0 ;  /* 0x0000000000007941 */ /* 0x000fea0003800200 */
.L_x_2863:
[----:B------:R-:W-:Y:S01]  /*e730*/  FMUL R17, R13, R13 ;  /* 0x0000000d0d117220 */ /* 0x000fe20000400000 */
[----:B------:R-:W-:Y:S01]  /*e740*/  LOP3.LUT R16, R20, 0x1, RZ, 0xc0, !PT ;  /* 0x0000000114107812 */ /* 0x000fe200078ec0ff */
[----:B------:R-:W-:Y:S01]  /*e750*/  IMAD.MOV.U32 R22, RZ, RZ, 0x3c0885e4 ;  /* 0x3c0885e4ff167424 */ /* 0x000fe200078e00ff */
[----:B------:R-:W-:Y:S01]  /*e760*/  BSSY.RECONVERGENT B0, `(.L_x_2868) ;  /* 0x0000074000007945 */ /* 0x000fe20003800200 */
[----:B------:R-:W-:Y:S01]  /*e770*/  FFMA R12, R17, R10, -0.0013887860113754868507 ;  /* 0xbab607ed110c7423 */ /* 0x000fe2000000000a */
[----:B------:R-:W-:Y:S01]  /*e780*/  ISETP.NE.U32.AND P0, PT, R16, 0x1, PT ;  /* 0x000000011000780c */ /* 0x000fe20003f05070 */
[----:B------:R-:W-:-:S03]  /*e790*/  VIADD R20, R20, 0x1 ;  /* 0x0000000114147836 */ /* 0x000fc60000000000 */
[----:B------:R-:W-:Y:S02]  /*e7a0*/  FSEL R16, R12, -0.00019574658654164522886, P0 ;  /* 0xb94d41530c107808 */ /* 0x000fe40000000000 */
[----:B------:R-:W-:Y:S02]  /*e7b0*/  FSEL R22, R22, 0.041666727513074874878, !P0 ;  /* 0x3d2aaabb16167808 */ /* 0x000fe40004000000 */
[----:B------:R-:W-:Y:S02]  /*e7c0*/  FSEL R12, R13, 1, !P0 ;  /* 0x3f8000000d0c7808 */ /* 0x000fe40004000000 */
[----:B------:R-:W-:Y:S01]  /*e7d0*/  LOP3.LUT P1, RZ, R20, 0x2, RZ, 0xc0, !PT ;  /* 0x0000000214ff7812 */ /* 0x000fe2000782c0ff */
[C---:B------:R-:W-:Y:S01]  /*e7e0*/  FFMA R16, R17.reuse, R16, R22 ;  /* 0x0000001011107223 */ /* 0x040fe20000000016 */
[----:B------:R-:W-:Y:S01]  /*e7f0*/  FSEL R13, -R18, -0.4999999701976776123, !P0 ;  /* 0xbeffffff120d7808 */ /* 0x000fe20004000100 */
[----:B------:R-:W-:-:S04]  /*e800*/  FFMA R19, R17, R12, RZ ;  /* 0x0000000c11137223 */ /* 0x000fc800000000ff */
        /* <DEDUP_REMOVED lines=20> */
.L_x_2870:
        /* <DEDUP_REMOVED lines=66> */
.L_x_2872:
[----:B------:R-:W-:Y:S05]  /*ed70*/  BSYNC.RECONVERGENT B1 ;  /* 0x0000000000017941 */ /* 0x000fea0003800200 */
.L_x_2871:
        /* <DEDUP_REMOVED lines=18> */
.L_x_2869:
[----:B------:R-:W-:Y:S05]  /*eea0*/  BSYNC.RECONVERGENT B0 ;  /* 0x0000000000007941 */ /* 0x000fea0003800200 */
.L_x_2868:
        /* <DEDUP_REMOVED lines=34> */
.L_x_2875:
        /* <DEDUP_REMOVED lines=66> */
.L_x_2877:
[----:B------:R-:W-:Y:S05]  /*f4f0*/  BSYNC.RECONVERGENT B1 ;  /* 0x0000000000017941 */ /* 0x000fea0003800200 */
.L_x_2876:
        /* <DEDUP_REMOVED lines=18> */
.L_x_2874:
[----:B------:R-:W-:Y:S05]  /*f620*/  BSYNC.RECONVERGENT B0 ;  /* 0x0000000000007941 */ /* 0x000fea0003800200 */
.L_x_2873:
        /* <DEDUP_REMOVED lines=37> */
.L_x_2882:
        /* <DEDUP_REMOVED lines=64> */
.L_x_2884:
[----:B------:R-:W-:Y:S05]  /*fc80*/  BSYNC.RECONVERGENT B2 ;  /* 0x0000000000027941 */ /* 0x000fea0003800200 */
.L_x_2883:
        /* <DEDUP_REMOVED lines=15> */
.L_x_2881:
[----:B------:R-:W-:Y:S05]  /*fd80*/  BSYNC.RECONVERGENT B1 ;  /* 0x0000000000017941 */ /* 0x000fea0003800200 */
.L_x_2880:
        /* <DEDUP_REMOVED lines=16> */
.L_x_2879:
[----:B------:R-:W-:Y:S05]  /*fe90*/  BSYNC.RECONVERGENT B0 ;  /* 0x0000000000007941 */ /* 0x000fea0003800200 */
.L_x_2878:
        /* <DEDUP_REMOVED lines=18> */
.L_x_2887:
        /* <DEDUP_REMOVED lines=66> */
.L_x_2889:
[----:B------:R-:W-:Y:S05]  /*103e0*/  BSYNC.RECONVERGENT B1 ;  /* 0x0000000000017941 */ /* 0x000fea0003800200 */
.L_x_2888:
        /* <DEDUP_REMOVED lines=18> */
.L_x_2886:
[----:B------:R-:W-:Y:S05]  /*10510*/  BSYNC.RECONVERGENT B0 ;  /* 0x0000000000007941 */ /* 0x000fea0003800200 */
.L_x_2885:
        /* <DEDUP_REMOVED lines=34> */
.L_x_2892:
        /* <DEDUP_REMOVED lines=66> */
.L_x_2894:
[----:B------:R-:W-:Y:S05]  /*10b60*/  BSYNC.RECONVERGENT B1 ;  /* 0x0000000000017941 */ /* 0x000fea0003800200 */
.L_x_2893:
        /* <DEDUP_REMOVED lines=18> */
.L_x_2891:
[----:B------:R-:W-:Y:S05]  /*10c90*/  BSYNC.RECONVERGENT B0 ;  /* 0x0000000000007941 */ /* 0x000fea0003800200 */
.L_x_2890:
        /* <DEDUP_REMOVED lines=34> */
.L_x_2897:
        /* <DEDUP_REMOVED lines=66> */
.L_x_2899:
[----:B------:R-:W-:Y:S05]  /*112e0*/  BSYNC.RECONVERGENT B1 ;  /* 0x0000000000017941 */ /* 0x000fea0003800200 */
.L_x_2898:
        /* <DEDUP_REMOVED lines=18> */
.L_x_2896:
[----:B------:R-:W-:Y:S05]  /*11410*/  BSYNC.RECONVERGENT B0 ;  /* 0x0000000000007941 */ /* 0x000fea0003800200 */
.L_x_2895:
        /* <DEDUP_REMOVED lines=34> */
.L_x_2902:
        /* <DEDUP_REMOVED lines=66> */
.L_x_2904:
[----:B------:R-:W-:Y:S05]  /*11a60*/  BSYNC.RECONVERGENT B1 ;  /* 0x0000000000017941 */ /* 0x000fea0003800200 */
.L_x_2903:
        /* <DEDUP_REMOVED lines=18> */
.L_x_2901:
[----:B------:R-:W-:Y:S05]  /*11b90*/  BSYNC.RECONVERGENT B0 ;  /* 0x0000000000007941 */ /* 0x000fea0003800200 */
.L_x_2900:
        /* <DEDUP_REMOVED lines=34> */
.L_x_2907:
        /* <DEDUP_REMOVED lines=66> */
.L_x_2909:
[----:B------:R-:W-:Y:S05]  /*121e0*/  BSYNC.RECONVERGENT B1 ;  /* 0x0000000000017941 */ /* 0x000fea0003800200 */
.L_x_2908:
        /* <DEDUP_REMOVED lines=18> */
.L_x_2906:
[----:B------:R-:W-:Y:S05]  /*12310*/  BSYNC.RECONVERGENT B0 ;  /* 0x0000000000007941 */ /* 0x000fea0003800200 */
.L_x_2905:
        /* <DEDUP_REMOVED lines=37> */
.L_x_2914:
        /* <DEDUP_REMOVED lines=66> */
.L_x_2916:
[----:B------:R-:W-:Y:S05]  /*12990*/  BSYNC.RECONVERGENT B2 ;  /* 0x0000000000027941 */ /* 0x000fea0003800200 */
.L_x_2915:
        /* <DEDUP_REMOVED lines=18> */
.L_x_2913:
[----:B------:R-:W-:Y:S05]  /*12ac0*/  BSYNC.RECONVERGENT B1 ;  /* 0x0000000000017941 */ /* 0x000fea0003800200 */
.L_x_2912:
        /* <DEDUP_REMOVED lines=16> */
.L_x_2911:
[----:B------:R-:W-:Y:S05]  /*12bd0*/  BSYNC.RECONVERGENT B0 ;  /* 0x0000000000007941 */ /* 0x000fea0003800200 */
.L_x_2910:
        /* <DEDUP_REMOVED lines=18> */
.L_x_2919:
        /* <DEDUP_REMOVED lines=66> */
.L_x_2921:
[----:B------:R-:W-:Y:S05]  /*13120*/  BSYNC.RECONVERGENT B1 ;  /* 0x0000000000017941 */ /* 0x000fea0003800200 */
.L_x_2920:
        /* <DEDUP_REMOVED lines=18> */
.L_x_2918:
[----:B------:R-:W-:Y:S05]  /*13250*/  BSYNC.RECONVERGENT B0 ;  /* 0x0000000000007941 */ /* 0x000fea0003800200 */
.L_x_2917:
        /* <DEDUP_REMOVED lines=35> */
.L_x_2924:
        /* <DEDUP_REMOVED lines=66> */
.L_x_2926:
[----:B------:R-:W-:Y:S05]  /*138b0*/  BSYNC.RECONVERGENT B1 ;  /* 0x0000000000017941 */ /* 0x000fea0003800200 */
.L_x_2925:
        /* <DEDUP_REMOVED lines=18> */
.L_x_2923:
[----:B------:R-:W-:Y:S05]  /*139e0*/  BSYNC.RECONVERGENT B0 ;  /* 0x0000000000007941 */ /* 0x000fea0003800200 */
.L_x_2922:
[----:B------:R-:W-:Y:S01]  /*139f0*/  FMUL R17, R13, R13 ;  /* 0x0000000d0d117220 */ /* 0x000fe20000400000 */
[----:B------:R-:W-:Y:S01]  /*13a00*/  LOP3.LUT R16, R19, 0x1, RZ, 0xc0, !PT ;  /* 0x0000000113107812 */ /* 0x000fe200078ec0ff */
        /* <DEDUP_REMOVED lines=37> */
.L_x_2931:
[----:B0-----:R-:W-:Y:S01]  /*13c60*/  IMAD.U32 R12, RZ, RZ, UR8 ;  /* 0x00000008ff0c7e24 */ /* 0x001fe2000f8e00ff */
[----:B------:R-:W-:-:S05]  /*13c70*/  MOV R13, UR9 ;  /* 0x00000009000d7c02 */ /* 0x000fca0008000f00 */
        /* <DEDUP_REMOVED lines=64> */
.L_x_2933:
[----:B------:R-:W-:Y:S05]  /*14080*/  BSYNC.RECONVERGENT B2 ;  /* 0x0000000000027941 */ /* 0x000fea0003800200 */
.L_x_2932:
        /* <DEDUP_REMOVED lines=18> */
.L_x_2930:
[----:B------:R-:W-:Y:S05]  /*141b0*/  BSYNC.RECONVERGENT B1 ;  /* 0x0000000000017941 */ /* 0x000fea0003800200 */
.L_x_2929:
        /* <DEDUP_REMOVED lines=16> */
.L_x_2928:
[----:B------:R-:W-:Y:S05]  /*142c0*/  BSYNC.RECONVERGENT B0 ;  /* 0x0000000000007941 */ /* 0x000fea0003800200 */
.L_x_2927:
        /* <DEDUP_REMOVED lines=22> */
.L_x_2938:
        /* <DEDUP_REMOVED lines=66> */
.L_x_2940:
[----:B------:R-:W-:Y:S05]  /*14850*/  BSYNC.RECONVERGENT B2 ;  /* 0x0000000000027941 */ /* 0x000fea0003800200 */
.L_x_2939:
        /* <DEDUP_REMOVED lines=18> */
.L_x_2937:
[----:B------:R-:W-:Y:S05]  /*14980*/  BSYNC.RECONVERGENT B1 ;  /* 0x0000000000017941 */ /* 0x000fea0003800200 */
.L_x_2936:
        /* <DEDUP_REMOVED lines=17> */
.L_x_2935:
[----:B------:R-:W-:Y:S05]  /*14aa0*/  BSYNC.RECONVERGENT B0 ;  /* 0x0000000000007941 */ /* 0x000fea0003800200 */
.L_x_2934:
[----:B------:R-:W-:Y:S01]  /*14ab0*/  ISETP.NE.AND P0, PT, R11, RZ, PT ;  /* 0x000000ff0b00720c */ /* 0x000fe20003f05270 */
        /* <DEDUP_REMOVED lines=22> */
.L_x_2945:
        /* <DEDUP_REMOVED lines=65> */
.L_x_2947:
[----:B------:R-:W-:Y:S05]  /*15030*/  BSYNC.RECONVERGENT B2 ;  /* 0x0000000000027941 */ /* 0x000fea0003800200 */
.L_x_2946:
        /* <DEDUP_REMOVED lines=18> */
.L_x_2944:
[----:B------:R-:W-:Y:S05]  /*15160*/  BSYNC.RECONVERGENT B1 ;  /* 0x0000000000017941 */ /* 0x000fea0003800200 */
.L_x_2943:
[----:B------:R-:W-:Y:S01]  /*15170*/  FMUL R12, R11, R11 ;  /* 0x0000000b0b0c7220 */ /* 0x000fe20000400000 */
[C---:B------:R-:W-:Y:S02]  /*15180*/  LOP3.LUT R16, R9.reuse, 0x1, RZ, 0xc0, !PT ;  /* 0x0000000109107812 */ /* 0x040fe400078ec0ff */
        /* <DEDUP_REMOVED lines=14> */
.L_x_2942:
[----:B------:R-:W-:Y:S05]  /*15270*/  BSYNC.RECONVERGENT B0 ;  /* 0x0000000000007941 */ /* 0x000fea0003800200 */
.L_x_2941:
        /* <DEDUP_REMOVED lines=20> */
.L_x_2950:
        /* <DEDUP_REMOVED lines=65> */
.L_x_2952:
[----:B------:R-:W-:Y:S05]  /*157d0*/  BSYNC.RECONVERGENT B1 ;  /* 0x0000000000017941 */ /* 0x000fea0003800200 */
.L_x_2951:
        /* <DEDUP_REMOVED lines=18> */
.L_x_2949:
[----:B------:R-:W-:Y:S05]  /*15900*/  BSYNC.RECONVERGENT B0 ;  /* 0x0000000000007941 */ /* 0x000fea0003800200 */
.L_x_2948:
[C---:B------:R-:W-:Y:S01]  /*15910*/  LOP3.LUT R11, R9.reuse, 0x1, RZ, 0xc0, !PT ;  /* 0x00000001090b7812 */ /* 0x040fe200078ec0ff */
[C---:B------:R-:W-:Y:S01]  /*15920*/  FMUL R13, R12.reuse, R12 ;  /* 0x0000000c0c0d7220 */ /* 0x040fe20000400000 */
        /* <DEDUP_REMOVED lines=34> */
.L_x_2955:
        /* <DEDUP_REMOVED lines=65> */
.L_x_2957:
[----:B------:R-:W-:Y:S05]  /*15f60*/  BSYNC.RECONVERGENT B1 ;  /* 0x0000000000017941 */ /* 0x000fea0003800200 */
.L_x_2956:
        /* <DEDUP_REMOVED lines=18> */
.L_x_2954:
[----:B------:R-:W-:Y:S05]  /*16090*/  BSYNC.RECONVERGENT B0 ;  /* 0x0000000000007941 */ /* 0x000fea0003800200 */
.L_x_2953:
        /* <DEDUP_REMOVED lines=9> */
[----:B------:R-:W-:-:S03]  /*16130*/  FSEL R18, -R18, -0.16666662693023681641, !P0 ;  /* 0xbe2aaaa812127808 */ /* 0x000fc60004000100 */
[----:B------:R-:W-:Y:S01]  /*16140*/  FFMA R17, R12, R11, R17 ;  /* 0x0000000b0c117223 */ /* 0x000fe20000000011 */
[----:B------:R-:W-:-:S03]  /*16150*/  FSEL R11, R13, 1, P0 ;  /* 0x3f8000000d0b7808 */ /* 0x000fc60000000000 */
        /* <DEDUP_REMOVED lines=26> */
.L_x_2962:
        /* <DEDUP_REMOVED lines=66> */
.L_x_2964:
[----:B------:R-:W-:Y:S05]  /*16720*/  BSYNC.RECONVERGENT B2 ;  /* 0x0000000000027941 */ /* 0x000fea0003800200 */
.L_x_2963:
        /* <DEDUP_REMOVED lines=18> */
.L_x_2961:
[----:B------:R-:W-:Y:S05]  /*16850*/  BSYNC.RECONVERGENT B1 ;  /* 0x0000000000017941 */ /* 0x000fea0003800200 */
.L_x_2960:
        /* <DEDUP_REMOVED lines=17> */
.L_x_2959:
[----:B------:R-:W-:Y:S05]  /*16970*/  BSYNC.RECONVERGENT B0 ;  /* 0x0000000000007941 */ /* 0x000fea0003800200 */
.L_x_2958:
        /* <DEDUP_REMOVED lines=16> */
.L_x_2967:
        /* <DEDUP_REMOVED lines=68> */
.L_x_2969:
[----:B------:R-:W-:Y:S05]  /*16ec0*/  BSYNC.RECONVERGENT B1 ;  /* 0x0000000000017941 */ /* 0x000fea0003800200 */
.L_x_2968:
        /* <DEDUP_REMOVED lines=18> */
.L_x_2966:
[----:B------:R-:W-:Y:S05]  /*16ff0*/  BSYNC.RECONVERGENT B0 ;  /* 0x0000000000007941 */ /* 0x000fea0003800200 */
.L_x_2965:
[----:B------:R-:W2:Y:S01]  /*17000*/  LDG.E R14, desc[UR6][R14.64+0x4] ;  /* 0x000004060e0e7981 */ /* 0x000ea2000c1e1900 */
        /* <DEDUP_REMOVED lines=8> */
[----:B------:R-:W-:-:S02]  /*17090*/  FSEL R13, -R18, -0.16666662693023681641, !P0 ;  /* 0xbe2aaaa8120d7808 */ /* 0x000fc40004000100 */
[----:B------:R-:W-:Y:S02]  /*170a0*/  FSEL R10, R10, -0.00019574658654164522886, !P0 ;  /* 0xb94d41530a0a7808 */ /* 0x000fe40004000000 */
[----:B------:R-:W-:-:S05]  /*170b0*/  FSEL R12, R12, 0.0083327032625675201416, !P0 ;  /* 0x3c0885e40c0c7808 */ /* 0x000fca0004000000 */
[----:B------:R-:W-:Y:S01]  /*170c0*/  FFMA R12, R17, R10, R12 ;  /* 0x0000000a110c7223 */ /* 0x000fe2000000000c */
[----:B------:R-:W-:-:S03]  /*170d0*/  FSEL R10, R16, 1, P0 ;  /* 0x3f800000100a7808 */ /* 0x000fc60000000000 */
        /* <DEDUP_REMOVED lines=27> */
.L_x_2974:
        /* <DEDUP_REMOVED lines=65> */
.L_x_2976:
[----:B------:R-:W-:Y:S05]  /*176a0*/  BSYNC.RECONVERGENT B2 ;  /* 0x0000000000027941 */ /* 0x000fea0003800200 */
.L_x_2975:
        /* <DEDUP_REMOVED lines=18> */
.L_x_2973:
[----:B------:R-:W-:Y:S05]  /*177d0*/  BSYNC.RECONVERGENT B1 ;  /* 0x0000000000017941 */ /* 0x000fea0003800200 */
.L_x_2972:
        /* <DEDUP_REMOVED lines=18> */
.L_x_2971:
[----:B------:R-:W-:Y:S05]  /*17900*/  BSYNC.RECONVERGENT B0 ;  /* 0x0000000000007941 */ /* 0x000fea0003800200 */
.L_x_2970:
        /* <DEDUP_REMOVED lines=23> */
.L_x_2981:
        /* <DEDUP_REMOVED lines=65> */
.L_x_2983:
[----:B------:R-:W-:Y:S05]  /*17e90*/  BSYNC.RECONVERGENT B2 ;  /* 0x0000000000027941 */ /* 0x000fea0003800200 */
.L_x_2982:
        /* <DEDUP_REMOVED lines=18> */
.L_x_2980:
[----:B------:R-:W-:Y:S05]  /*17fc0*/  BSYNC.RECONVERGENT B1 ;  /* 0x0000000000017941 */ /* 0x000fea0003800200 */
.L_x_2979:
[----:B------:R-:W-:Y:S02]  /*17fd0*/  IMAD.MOV.U32 R10, RZ, RZ, 0x37cbac00 ;  /* 0x37cbac00ff0a7424 */ /* 0x000fe400078e00ff */
        /* <DEDUP_REMOVED lines=16> */
[----:B------:R-:W-:-:S07]  /*180e0*/  @P1 FADD R10, RZ, -R10 ;  /* 0x8000000aff0a1221 */ /* 0x000fce0000000000 */
.L_x_2978:
[----:B------:R-:W-:Y:S05]  /*180f0*/  BSYNC.RECONVERGENT B0 ;  /* 0x0000000000007941 */ /* 0x000fea0003800200 */
.L_x_2977:
        /* <DEDUP_REMOVED lines=20> */
.L_x_2986:
        /* <DEDUP_REMOVED lines=65> */
.L_x_2988:
[----:B------:R-:W-:Y:S05]  /*18650*/  BSYNC.RECONVERGENT B1 ;  /* 0x0000000000017941 */ /* 0x000fea0003800200 */
.L_x_2987:
        /* <DEDUP_REMOVED lines=18> */
.L_x_2985:
[----:B------:R-:W-:Y:S05]  /*18780*/  BSYNC.RECONVERGENT B0 ;  /* 0x0000000000007941 */ /* 0x000fea0003800200 */
.L_x_2984:
[----:B------:R-:W-:Y:S02]  /*18790*/  IMAD.MOV.U32 R12, RZ, RZ, 0x37cbac00 ;  /* 0x37cbac00ff0c7424 */ /* 0x000fe400078e00ff */
        /* <DEDUP_REMOVED lines=37> */
.L_x_2991:
        /* <DEDUP_REMOVED lines=65> */
.L_x_2993:
[----:B------:R-:W-:Y:S05]  /*18e00*/  BSYNC.RECONVERGENT B1 ;  /* 0x0000000000017941 */ /* 0x000fea0003800200 */
.L_x_2992:
        /* <DEDUP_REMOVED lines=18> */
.L_x_2990:
[----:B------:R-:W-:Y:S05]  /*18f30*/  BSYNC.RECONVERGENT B0 ;  /* 0x0000000000007941 */ /* 0x000fea0003800200 */
.L_x_2989:
[----:B------:R-:W-:Y:S01]  /*18f40*/  FMUL R17, R16, R16 ;  /* 0x0000001010117220 */ /* 0x000fe20000400000 */
[C---:B------:R-:W-:Y:S01]  /*18f50*/  LOP3.LUT R18, R15.reuse, 0x1, RZ, 0xc0, !PT ;  /* 0x000000010f127812 */ /* 0x040fe200078ec0ff */
[----:B------:R-:W-:Y:S01]  /*18f60*/  IMAD.MOV.U32 R19, RZ, RZ, 0x3effffff ;  /* 0x3effffffff137424 */ /* 0x000fe200078e00ff */
[----:B------:R-:W-:Y:S01]  /*18f70*/  LOP3.LUT P1, RZ, R15, 0x2, RZ, 0xc0, !PT ;  /* 0x000000020fff7812 */ /* 0x000fe2000782c0ff */
[----:B------:R-:W-:Y:S01]  /*18f80*/  FFMA R10, R17, R12, -0.0013887860113754868507 ;  /* 0xbab607ed110a7423 */ /* 0x000fe2000000000c */
[----:B------:R-:W-:Y:S01]  /*18f90*/  IMAD.MOV.U32 R12, RZ, RZ, 0x3d2aaabb ;  /* 0x3d2aaabbff0c7424 */ /* 0x000fe200078e00ff */
[----:B------:R-:W-:Y:S01]  /*18fa0*/  ISETP.NE.U32.AND P0, PT, R18, 0x1, PT ;  /* 0x000000011200780c */ /* 0x000fe20003f05070 */
[----:B------:R-:W-:Y:S03]  /*18fb0*/  BSSY.RECONVERGENT B0, `(.L_x_2994) ;  /* 0x0000071000007945 */ /* 0x000fe60003800200 */
[----:B------:R-:W-:-:S02]  /*18fc0*/  FSEL R18, R10, -0.00019574658654164522886, !P0 ;  /* 0xb94d41530a127808 */ /* 0x000fc40004000000 */
        /* <DEDUP_REMOVED lines=27> */
.L_x_2996:
        /* <DEDUP_REMOVED lines=65> */
.L_x_2998:
[----:B------:R-:W-:Y:S05]  /*19590*/  BSYNC.RECONVERGENT B1 ;  /* 0x0000000000017941 */ /* 0x000fea0003800200 */
.L_x_2997:
        /* <DEDUP_REMOVED lines=18> */
.L_x_2995:
[----:B------:R-:W-:Y:S05]  /*196c0*/  BSYNC.RECONVERGENT B0 ;  /* 0x0000000000007941 */ /* 0x000fea0003800200 */
.L_x_2994:
[----:B------:R-:W-:Y:S01]  /*196d0*/  LOP3.LUT R10, R20, 0x1, RZ, 0xc0, !PT ;  /* 0x00000001140a7812 */ /* 0x000fe200078ec0ff */
[----:B------:R-:W-:Y:S02]  /*196e0*/  IMAD.MOV.U32 R15, RZ, RZ, 0x37cbac00 ;  /* 0x37cbac00ff0f7424 */ /* 0x000fe400078e00ff */
[----:B------:R-:W-:Y:S01]  /*196f0*/  FMUL R17, R16, R16 ;  /* 0x0000001010117220 */ /* 0x000fe20000400000 */
[----:B------:R-:W-:Y:S01]  /*19700*/  IMAD.MOV.U32 R21, RZ, RZ, 0x3effffff ;  /* 0x3effffffff157424 */ /* 0x000fe200078e00ff */
[----:B------:R-:W-:Y:S01]  /*19710*/  ISETP.NE.U32.AND P0, PT, R10, 0x1, PT ;  /* 0x000000010a00780c */ /* 0x000fe20003f05070 */
[----:B------:R-:W-:Y:S01]  /*19720*/  BSSY.RECONVERGENT B0, `(.L_x_2999) ;  /* 0x0000072000007945 */ /* 0x000fe20003800200 */
[----:B------:R-:W-:Y:S01]  /*19730*/  FFMA R10, R17, R15, -0.0013887860113754868507 ;  /* 0xbab607ed110a7423 */ /* 0x000fe2000000000f */
[----:B------:R-:W-:Y:S02]  /*19740*/  LOP3.LUT P1, RZ, R20, 0x2, RZ, 0xc0, !PT ;  /* 0x0000000214ff7812 */ /* 0x000fe4000782c0ff */
[----:B------:R-:W-:-:S02]  /*19750*/  FSEL R18, R12, 0.0083327032625675201416, !P0 ;  /* 0x3c0885e40c127808 */ /* 0x000fc40004000000 */
        /* <DEDUP_REMOVED lines=26> */
.L_x_3001:
        /* <DEDUP_REMOVED lines=65> */
.L_x_3003:
[----:B------:R-:W-:Y:S05]  /*19d10*/  BSYNC.RECONVERGENT B1 ;  /* 0x0000000000017941 */ /* 0x000fea0003800200 */
.L_x_3002:
        /* <DEDUP_REMOVED lines=18> */
.L_x_3000:
[----:B------:R-:W-:Y:S05]  /*19e40*/  BSYNC.RECONVERGENT B0 ;  /* 0x0000000000007941 */ /* 0x000fea0003800200 */
.L_x_2999:
        /* <DEDUP_REMOVED lines=11> */
[----:B------:R-:W-:Y:S01]  /*19f00*/  FSEL R20, R10, 0.041666727513074874878, !P1 ;  /* 0x3d2aaabb0a147808 */ /* 0x000fe20004800000 */
[----:B------:R-:W-:Y:S01]  /*19f10*/  FFMA R15, R17, R12, RZ ;  /* 0x0000000c110f7223 */ /* 0x000fe200000000ff */
[----:B------:R-:W-:Y:S02]  /*19f20*/  FSEL R19, -R19, -0.4999999701976776123, !P1 ;  /* 0xbeffffff13137808 */ /* 0x000fe40004800100 */
        /* <DEDUP_REMOVED lines=26> */
.L_x_3008:
        /* <DEDUP_REMOVED lines=65> */
.L_x_3010:
[----:B------:R-:W-:Y:S05]  /*1a4e0*/  BSYNC.RECONVERGENT B2 ;  /* 0x0000000000027941 */ /* 0x000fea0003800200 */
.L_x_3009:
        /* <DEDUP_REMOVED lines=18> */
.L_x_3007:
[----:B------:R-:W-:Y:S05]  /*1a610*/  BSYNC.RECONVERGENT B1 ;  /* 0x0000000000017941 */ /* 0x000fea0003800200 */
.L_x_3006:
[----:B------:R-:W-:Y:S02]  /*1a620*/  IMAD.MOV.U32 R12, RZ, RZ, 0x37cbac00 ;  /* 0x37cbac00ff0c7424 */ /* 0x000fe400078e00ff */
[----:B------:R-:W-:Y:S01]  /*1a630*/  FMUL R17, R16, R16 ;  /* 0x0000001010117220 */ /* 0x000fe20000400000 */
[C---:B------:R-:W-:Y:S01]  /*1a640*/  LOP3.LUT R18, R15.reuse, 0x1, RZ, 0xc0, !PT ;  /* 0x000000010f127812 */ /* 0x040fe200078ec0ff */
[----:B------:R-:W-:Y:S01]  /*1a650*/  VIADD R15, R15, 0x1 ;  /* 0x000000010f0f7836 */ /* 0x000fe20000000000 */
[----:B------:R-:W-:Y:S01]  /*1a660*/  MOV R19, 0x3e2aaaa8 ;  /* 0x3e2aaaa800137802 */ /* 0x000fe20000000f00 */
[----:B------:R-:W-:Y:S01]  /*1a670*/  FFMA R12, R17, R12, -0.0013887860113754868507 ;  /* 0xbab607ed110c7423 */ /* 0x000fe2000000000c */
[----:B------:R-:W-:Y:S02]  /*1a680*/  ISETP.NE.U32.AND P0, PT, R18, 0x1, PT ;  /* 0x000000011200780c */ /* 0x000fe40003f05070 */
        /* <DEDUP_REMOVED lines=10> */
.L_x_3005:
[----:B------:R-:W-:Y:S05]  /*1a730*/  BSYNC.RECONVERGENT B0 ;  /* 0x0000000000007941 */ /* 0x000fea0003800200 */
.L_x_3004:
        /* <DEDUP_REMOVED lines=20> */
.L_x_3013:
        /* <DEDUP_REMOVED lines=65> */
.L_x_3015:
[----:B------:R-:W-:Y:S05]  /*1ac90*/  BSYNC.RECONVERGENT B1 ;  /* 0x0000000000017941 */ /* 0x000fea0003800200 */
.L_x_3014:
        /* <DEDUP_REMOVED lines=18> */
.L_x_3012:
[----:B------:R-:W-:Y:S05]  /*1adc0*/  BSYNC.RECONVERGENT B0 ;  /* 0x0000000000007941 */ /* 0x000fea0003800200 */
.L_x_3011:
[----:B------:R-:W-:Y:S02]  /*1add0*/  IMAD.MOV.U32 R12, RZ, RZ, 0x37cbac00 ;  /* 0x37cbac00ff0c7424 */ /* 0x000fe400078e00ff */
        /* <DEDUP_REMOVED lines=10> */
[----:B------:R-:W-:Y:S01]  /*1ae80*/  FSEL R19, -R19, -0.4999999701976776123, !P1 ;  /* 0xbeffffff13137808 */ /* 0x000fe20004800100 */
[----:B------:R-:W-:Y:S01]  /*1ae90*/  FFMA R18, R17, R18, R20 ;  /* 0x0000001211127223 */ /* 0x000fe20000000014 */
[----:B------:R-:W-:Y:S02]  /*1aea0*/  FSETP.GT.AND P1, PT, R2, R9, PT ;  /* 0x000000090200720b */ /* 0x000fe40003f24000 */
[----:B------:R-:W-:Y:S01]  /*1aeb0*/  LOP3.LUT P0, RZ, R15, 0x2, RZ, 0xc0, !PT ;  /* 0x000000020fff7812 */ /* 0x000fe2000780c0ff */
[C---:B------:R-:W-:Y:S01]  /*1aec0*/  FFMA R15, R17.reuse, R12, RZ ;  /* 0x0000000c110f7223 */ /* 0x040fe200000000ff */
[----:B------:R-:W-:-:S04]  /*1aed0*/  FFMA R18, R17, R18, R19 ;  /* 0x0000001211127223 */ /* 0x000fc80000000013 */
[----:B------:R-:W-:-:S07]  /*1aee0*/  FFMA R12, R15, R18, R12 ;  /* 0x000000120f0c7223 */ /* 0x000fce000000000c */
        /* <DEDUP_REMOVED lines=22> */
.L_x_3020:
        /* <DEDUP_REMOVED lines=65> */
.L_x_3022:
[----:B------:R-:W-:Y:S05]  /*1b460*/  BSYNC.RECONVERGENT B2 ;  /* 0x0000000000027941 */ /* 0x000fea0003800200 */
.L_x_3021:
        /* <DEDUP_REMOVED lines=18> */
.L_x_3019:
[----:B------:R-:W-:Y:S05]  /*1b590*/  BSYNC.RECONVERGENT B1 ;  /* 0x0000000000017941 */ /* 0x000fea0003800200 */
.L_x_3018:
[----:B------:R-:W-:Y:S02]  /*1b5a0*/  IMAD.MOV.U32 R12, RZ, RZ, 0x37cbac00 ;  /* 0x37cbac00ff0c7424 */ /* 0x000fe400078e00ff */
[----:B------:R-:W-:Y:S01]  /*1b5b0*/  FMUL R17, R16, R16 ;  /* 0x0000001010117220 */ /* 0x000fe20000400000 */
[C---:B------:R-:W-:Y:S01]  /*1b5c0*/  LOP3.LUT R18, R15.reuse, 0x1, RZ, 0xc0, !PT ;  /* 0x000000010f127812 */ /* 0x040fe200078ec0ff */
[----:B------:R-:W-:Y:S02]  /*1b5d0*/  VIADD R15, R15, 0x1 ;  /* 0x000000010f0f7836 */ /* 0x000fe40000000000 */
[----:B------:R-:W-:Y:S01]  /*1b5e0*/  FFMA R12, R17, R12, -0.0013887860113754868507 ;  /* 0xbab607ed110c7423 */ /* 0x000fe2000000000c */
[----:B------:R-:W-:Y:S01]  /*1b5f0*/  ISETP.NE.U32.AND P0, PT, R18, 0x1, PT ;  /* 0x000000011200780c */ /* 0x000fe20003f05070 */
[----:B------:R-:W-:Y:S01]  /*1b600*/  IMAD.MOV.U32 R19, RZ, RZ, 0x3e2aaaa8 ;  /* 0x3e2aaaa8ff137424 */ /* 0x000fe200078e00ff */
[----:B------:R-:W-:Y:S02]  /*1b610*/  LOP3.LUT P1, RZ, R15, 0x2, RZ, 0xc0, !PT ;  /* 0x000000020fff7812 */ /* 0x000fe4000782c0ff */
[----:B------:R-:W-:-:S02]  /*1b620*/  FSEL R18, R10, 0.041666727513074874878, !P0 ;  /* 0x3d2aaabb0a127808 */ /* 0x000fc40004000000 */
[----:B------:R-:W-:Y:S02]  /*1b630*/  FSEL R12, R12, -0.00019574658654164522886, P0 ;  /* 0xb94d41530c0c7808 */ /* 0x000fe40000000000 */
[----:B------:R-:W-:Y:S02]  /*1b640*/  FSEL R10, R16, 1, !P0 ;  /* 0x3f800000100a7808 */ /* 0x000fe40004000000 */
[----:B------:R-:W-:Y:S01]  /*1b650*/  FSEL R19, -R19, -0.4999999701976776123, !P0 ;  /* 0xbeffffff13137808 */ /* 0x000fe20004000100 */
[C---:B------:R-:W-:Y:S02]  /*1b660*/  FFMA R12, R17.reuse, R12, R18 ;  /* 0x0000000c110c7223 */ /* 0x040fe40000000012 */
[C---:B------:R-:W-:Y:S02]  /*1b670*/  FFMA R15, R17.reuse, R10, RZ ;  /* 0x0000000a110f7223 */ /* 0x040fe400000000ff */
[----:B------:R-:W-:-:S04]  /*1b680*/  FFMA R12, R17, R12, R19 ;  /* 0x0000000c110c7223 */ /* 0x000fc80000000013 */
[----:B------:R-:W-:-:S04]  /*1b690*/  FFMA R12, R15, R12, R10 ;  /* 0x0000000c0f0c7223 */ /* 0x000fc8000000000a */
[----:B------:R-:W-:-:S07]  /*1b6a0*/  @P1 FADD R12, RZ, -R12 ;  /* 0x8000000cff0c1221 */ /* 0x000fce0000000000 */
.L_x_3017:
[----:B------:R-:W-:Y:S05]  /*1b6b0*/  BSYNC.RECONVERGENT B0 ;  /* 0x0000000000007941 */ /* 0x000fea0003800200 */
.L_x_3016:
        /* <DEDUP_REMOVED lines=20> */
.L_x_3025:
        /* <DEDUP_REMOVED lines=65> */
.L_x_3027:
[----:B------:R-:W-:Y:S05]  /*1bc10*/  BSYNC.RECONVERGENT B1 ;  /* 0x0000000000017941 */ /* 0x000fea0003800200 */
.L_x_3026:
        /* <DEDUP_REMOVED lines=18> */
.L_x_3024:
[----:B------:R-:W-:Y:S05]  /*1bd40*/  BSYNC.RECONVERGENT B0 ;  /* 0x0000000000007941 */ /* 0x000fea0003800200 */
.L_x_3023:
        /* <DEDUP_REMOVED lines=37> */
.L_x_3030:
        /* <DEDUP_REMOVED lines=65> */
.L_x_3032:
[----:B------:R-:W-:Y:S05]  /*1c3b0*/  BSYNC.RECONVERGENT B1 ;  /* 0x0000000000017941 */ /* 0x000fea0003800200 */
.L_x_3031:
        /* <DEDUP_REMOVED lines=18> */
.L_x_3029:
[----:B------:R-:W-:Y:S05]  /*1c4e0*/  BSYNC.RECONVERGENT B0 ;  /* 0x0000000000007941 */ /* 0x000fea0003800200 */
.L_x_3028:
        /* <DEDUP_REMOVED lines=37> */
.L_x_3035:
        /* <DEDUP_REMOVED lines=65> */
.L_x_3037:
[----:B------:R-:W-:Y:S05]  /*1cb50*/  BSYNC.RECONVERGENT B1 ;  /* 0x0000000000017941 */ /* 0x000fea0003800200 */
.L_x_3036:
        /* <DEDUP_REMOVED lines=18> */
.L_x_3034:
[----:B------:R-:W-:Y:S05]  /*1cc80*/  BSYNC.RECONVERGENT B0 ;  /* 0x0000000000007941 */ /* 0x000fea0003800200 */
.L_x_3033:
        /* <DEDUP_REMOVED lines=39> */
.L_x_3042:
        /* <DEDUP_REMOVED lines=65> */
.L_x_3044:
[----:B------:R-:W-:Y:S05]  /*1d310*/  BSYNC.RECONVERGENT B2 ;  /* 0x0000000000027941 */ /* 0x000fea0003800200 */
.L_x_3043:
        /* <DEDUP_REMOVED lines=18> */
.L_x_3041:
[----:B------:R-:W-:Y:S05]  /*1d440*/  BSYNC.RECONVERGENT B1 ;  /* 0x0000000000017941 */ /* 0x000fea0003800200 */
.L_x_3040:
[----:B------:R-:W-:Y:S01]  /*1d450*/  LOP3.LUT R18, R15, 0x1, RZ, 0xc0, !PT ;  /* 0x000000010f127812 */ /* 0x000fe200078ec0ff */
[----:B------:R-:W-:Y:S02]  /*1d460*/  IMAD.MOV.U32 R10, RZ, RZ, 0x37cbac00 ;  /* 0x37cbac00ff0a7424 */ /* 0x000fe400078e00ff */
[----:B------:R-:W-:Y:S01]  /*1d470*/  FMUL R17, R16, R16 ;  /* 0x0000001010117220 */ /* 0x000fe20000400000 */
[----:B------:R-:W-:Y:S01]  /*1d480*/  IMAD.MOV.U32 R19, RZ, RZ, 0x3effffff ;  /* 0x3effffffff137424 */ /* 0x000fe200078e00ff */
[----:B------:R-:W-:Y:S02]  /*1d490*/  ISETP.NE.U32.AND P0, PT, R18, 0x1, PT ;  /* 0x000000011200780c */ /* 0x000fe40003f05070 */
        /* <DEDUP_REMOVED lines=11> */
.L_x_3039:
[----:B------:R-:W-:Y:S05]  /*1d550*/  BSYNC.RECONVERGENT B0 ;  /* 0x0000000000007941 */ /* 0x000fea0003800200 */
.L_x_3038:
        /* <DEDUP_REMOVED lines=20> */
.L_x_3047:
        /* <DEDUP_REMOVED lines=65> */
.L_x_3049:
[----:B------:R-:W-:Y:S05]  /*1dab0*/  BSYNC.RECONVERGENT B1 ;  /* 0x0000000000017941 */ /* 0x000fea0003800200 */
.L_x_3048:
        /* <DEDUP_REMOVED lines=18> */
.L_x_3046:
[----:B------:R-:W-:Y:S05]  /*1dbe0*/  BSYNC.RECONVERGENT B0 ;  /* 0x0000000000007941 */ /* 0x000fea0003800200 */
.L_x_3045:
        /* <DEDUP_REMOVED lines=38> */
.L_x_3052:
        /* <DEDUP_REMOVED lines=65> */
.L_x_3054:
[----:B------:R-:W-:Y:S05]  /*1e260*/  BSYNC.RECONVERGENT B1 ;  /* 0x0000000000017941 */ /* 0x000fea0003800200 */
.L_x_3053:
        /* <DEDUP_REMOVED lines=18> */
.L_x_3051:
[----:B------:R-:W-:Y:S05]  /*1e390*/  BSYNC.RECONVERGENT B0 ;  /* 0x0000000000007941 */ /* 0x000fea0003800200 */
.L_x_3050:
[----:B------:R-:W-:Y:S01]  /*1e3a0*/  FMUL R17, R16, R16 ;  /* 0x0000001010117220 */ /* 0x000fe20000400000 */
[C---:B------:R-:W-:Y:S01]  /*1e3b0*/  LOP3.LUT R18, R15.reuse, 0x1, RZ, 0xc0, !PT ;  /* 0x000000010f127812 */ /* 0x040fe200078ec0ff */
[----:B------:R-:W-:Y:S01]  /*1e3c0*/  IMAD.MOV.U32 R19, RZ, RZ, 0x3e2aaaa8 ;  /* 0x3e2aaaa8ff137424 */ /* 0x000fe200078e00ff */
[----:B------:R-:W-:Y:S01]  /*1e3d0*/  IADD3 R15, PT, PT, R15, 0x1, RZ ;  /* 0x000000010f0f7810 */ /* 0x000fe20007ffe0ff */
[----:B------:R-:W-:Y:S01]  /*1e3e0*/  FFMA R10, R17, R12, -0.0013887860113754868507 ;  /* 0xbab607ed110a7423 */ /* 0x000fe2000000000c */
[----:B------:R-:W-:Y:S01]  /*1e3f0*/  IMAD.MOV.U32 R12, RZ, RZ, 0x3c0885e4 ;  /* 0x3c0885e4ff0c7424 */ /* 0x000fe200078e00ff */
[----:B------:R-:W-:Y:S01]  /*1e400*/  ISETP.NE.U32.AND P1, PT, R18, 0x1, PT ;  /* 0x000000011200780c */ /* 0x000fe20003f25070 */
[----:B------:R-:W-:Y:S01]  /*1e410*/  BSSY.RECONVERGENT B0, `(.L_x_3055) ;  /* 0x0000087000007945 */ /* 0x000fe20003800200 */
[----:B------:R-:W-:Y:S02]  /*1e420*/  LOP3.LUT P0, RZ, R15, 0x2, RZ, 0xc0, !PT ;  /* 0x000000020fff7812 */ /* 0x000fe4000780c0ff */
[----:B------:R-:W-:-:S02]  /*1e430*/  FSEL R18, R10, -0.00019574658654164522886, P1 ;  /* 0xb94d41530a127808 */ /* 0x000fc40000800000 */
[----:B------:R-:W-:Y:S02]  /*1e440*/  FSEL R20, R12, 0.041666727513074874878, !P1 ;  /* 0x3d2aaabb0c147808 */ /* 0x000fe40004800000 */
        /* <DEDUP_REMOVED lines=29> */
.L_x_3059:
        /* <DEDUP_REMOVED lines=65> */
.L_x_3061:
[----:B------:R-:W-:Y:S05]  /*1ea30*/  BSYNC.RECONVERGENT B2 ;  /* 0x0000000000027941 */ /* 0x000fea0003800200 */
.L_x_3060:
        /* <DEDUP_REMOVED lines=18> */
.L_x_3058:
[----:B------:R-:W-:Y:S05]  /*1eb60*/  BSYNC.RECONVERGENT B1 ;  /* 0x0000000000017941 */ /* 0x000fea0003800200 */
.L_x_3057:
        /* <DEDUP_REMOVED lines=17> */
.L_x_3056:
[----:B------:R-:W-:Y:S05]  /*1ec80*/  BSYNC.RECONVERGENT B0 ;  /* 0x0000000000007941 */ /* 0x000fea0003800200 */
.L_x_3055:
        /* <DEDUP_REMOVED lines=20> */
.L_x_3064:
        /* <DEDUP_REMOVED lines=65> */
.L_x_3066:
[----:B------:R-:W-:Y:S05]  /*1f1e0*/  BSYNC.RECONVERGENT B1 ;  /* 0x0000000000017941 */ /* 0x000fea0003800200 */
.L_x_3065:
        /* <DEDUP_REMOVED lines=18> */
.L_x_3063:
[----:B------:R-:W-:Y:S05]  /*1f310*/  BSYNC.RECONVERGENT B0 ;  /* 0x0000000000007941 */ /* 0x000fea0003800200 */
.L_x_3062:
[----:B------:R-:W-:Y:S01]  /*1f320*/  LOP3.LUT R18, R15, 0x1, RZ, 0xc0, !PT ;  /* 0x000000010f127812 */ /* 0x000fe200078ec0ff */
[----:B------:R-:W-:Y:S02]  /*1f330*/  IMAD.MOV.U32 R10, RZ, RZ, 0x37cbac00 ;  /* 0x37cbac00ff0a7424 */ /* 0x000fe400078e00ff */
[----:B------:R-:W-:Y:S01]  /*1f340*/  FMUL R17, R16, R16 ;  /* 0x0000001010117220 */ /* 0x000fe20000400000 */
[----:B------:R-:W-:Y:S01]  /*1f350*/  IMAD.MOV.U32 R19, RZ, RZ, 0x3e2aaaa8 ;  /* 0x3e2aaaa8ff137424 */ /* 0x000fe200078e00ff */
[----:B------:R-:W-:Y:S01]  /*1f360*/  ISETP.NE.U32.AND P1, PT, R18, 0x1, PT ;  /* 0x000000011200780c */ /* 0x000fe20003f25070 */
[----:B------:R-:W-:Y:S01]  /*1f370*/  BSSY.RECONVERGENT B0, `(.L_x_3067) ;  /* 0x0000088000007945 */ /* 0x000fe20003800200 */
[----:B------:R-:W-:Y:S01]  /*1f380*/  FFMA R18, R17, R10, -0.0013887860113754868507 ;  /* 0xbab607ed11127423 */ /* 0x000fe2000000000a */
[----:B------:R-:W-:Y:S02]  /*1f390*/  IADD3 R15, PT, PT, R15, 0x1, RZ ;  /* 0x000000010f0f7810 */ /* 0x000fe40007ffe0ff */
[----:B------:R-:W-:-:S02]  /*1f3a0*/  FSEL R20, R12, 0.041666727513074874878, !P1 ;  /* 0x3d2aaabb0c147808 */ /* 0x000fc40004800000 */
[----:B------:R-:W-:Y:S02]  /*1f3b0*/  FSEL R18, R18, -0.00019574658654164522886, P1 ;  /* 0xb94d415312127808 */ /* 0x000fe40000800000 */
[----:B------:R-:W-:Y:S02]  /*1f3c0*/  FSEL R12, R16, 1, !P1 ;  /* 0x3f800000100c7808 */ /* 0x000fe40004800000 */
[----:B------:R-:W-:Y:S01]  /*1f3d0*/  FSEL R19, -R19, -0.4999999701976776123, !P1 ;  /* 0xbeffffff13137808 */ /* 0x000fe20004800100 */
[----:B------:R-:W-:Y:S01]  /*1f3e0*/  FFMA R18, R17, R18, R20 ;  /* 0x0000001211127223 */ /* 0x000fe20000000014 */
[----:B------:R-:W-:Y:S02]  /*1f3f0*/  FSETP.GEU.AND P1, PT, R9, 1, PT ;  /* 0x3f8000000900780b */ /* 0x000fe40003f2e000 */
[----:B------:R-:W-:Y:S01]  /*1f400*/  LOP3.LUT P0, RZ, R15, 0x2, RZ, 0xc0, !PT ;  /* 0x000000020fff7812 */ /* 0x000fe2000780c0ff */
[C---:B------:R-:W-:Y:S01]  /*1f410*/  FFMA R15, R17.reuse, R12, RZ ;  /* 0x0000000c110f7223 */ /* 0x040fe200000000ff */
[----:B------:R-:W-:-:S04]  /*1f420*/  FFMA R18, R17, R18, R19 ;  /* 0x0000001211127223 */ /* 0x000fc80000000013 */
[----:B------:R-:W-:-:S07]  /*1f430*/  FFMA R12, R15, R18, R12 ;  /* 0x000000120f0c7223 */ /* 0x000fce000000000c */
        /* <DEDUP_REMOVED lines=22> */
.L_x_3071:
        /* <DEDUP_REMOVED lines=65> */
.L_x_3073:
[----:B------:R-:W-:Y:S05]  /*1f9b0*/  BSYNC.RECONVERGENT B2 ;  /* 0x0000000000027941 */ /* 0x000fea0003800200 */
.L_x_3072:
        /* <DEDUP_REMOVED lines=18> */
.L_x_3070:
[----:B------:R-:W-:Y:S05]  /*1fae0*/  BSYNC.RECONVERGENT B1 ;  /* 0x0000000000017941 */ /* 0x000fea0003800200 */
.L_x_3069:
        /* <DEDUP_REMOVED lines=16> */
.L_x_3068:
[----:B------:R-:W-:Y:S05]  /*1fbf0*/  BSYNC.RECONVERGENT B0 ;  /* 0x0000000000007941 */ /* 0x000fea0003800200 */
.L_x_3067:
        /* <DEDUP_REMOVED lines=22> */
.L_x_3078:
        /* <DEDUP_REMOVED lines=65> */
.L_x_3080:
[----:B------:R-:W-:Y:S05]  /*20170*/  BSYNC.RECONVERGENT B2 ;  /* 0x0000000000027941 */ /* 0x000fea0003800200 */
.L_x_3079:
        /* <DEDUP_REMOVED lines=18> */
.L_x_3077:
[----:B------:R-:W-:Y:S05]  /*202a0*/  BSYNC.RECONVERGENT B1 ;  /* 0x0000000000017941 */ /* 0x000fea0003800200 */
.L_x_3076:
        /* <DEDUP_REMOVED lines=16> */
.L_x_3075:
[----:B------:R-:W-:Y:S05]  /*203b0*/  BSYNC.RECONVERGENT B0 ;  /* 0x0000000000007941 */ /* 0x000fea0003800200 */
.L_x_3074:
        /* <DEDUP_REMOVED lines=22> */
.L_x_3085:
        /* <DEDUP_REMOVED lines=65> */
.L_x_3087:
[----:B------:R-:W-:Y:S05]  /*20930*/  BSYNC.RECONVERGENT B2 ;  /* 0x0000000000027941 */ /* 0x000fea0003800200 */
.L_x_3086:
        /* <DEDUP_REMOVED lines=18> */
.L_x_3084:
[----:B------:R-:W-:Y:S05]  /*20a60*/  BSYNC.RECONVERGENT B1 ;  /* 0x0000000000017941 */ /* 0x000fea0003800200 */
.L_x_3083:
        /* <DEDUP_REMOVED lines=16> */
.L_x_3082:
[----:B------:R-:W-:Y:S05]  /*20b70*/  BSYNC.RECONVERGENT B0 ;  /* 0x0000000000007941 */ /* 0x000fea0003800200 */
.L_x_3081:
        /* <DEDUP_REMOVED lines=22> */
.L_x_3092:
        /* <DEDUP_REMOVED lines=65> */
.L_x_3094:
[----:B------:R-:W-:Y:S05]  /*210f0*/  BSYNC.RECONVERGENT B2 ;  /* 0x0000000000027941 */ /* 0x000fea0003800200 */
.L_x_3093:
        /* <DEDUP_REMOVED lines=18> */
.L_x_3091:
[----:B------:R-:W-:Y:S05]  /*21220*/  BSYNC.RECONVERGENT B1 ;  /* 0x0000000000017941 */ /* 0x000fea0003800200 */
.L_x_3090:
        /* <DEDUP_REMOVED lines=16> */
.L_x_3089:
[----:B------:R-:W-:Y:S05]  /*21330*/  BSYNC.RECONVERGENT B0 ;  /* 0x0000000000007941 */ /* 0x000fea0003800200 */
.L_x_3088:
        /* <DEDUP_REMOVED lines=20> */
.L_x_3097:
        /* <DEDUP_REMOVED lines=65> */
.L_x_3099:
[----:B------:R-:W-:Y:S05]  /*21890*/  BSYNC.RECONVERGENT B1 ;  /* 0x0000000000017941 */ /* 0x000fea0003800200 */
.L_x_3098:
        /* <DEDUP_REMOVED lines=18> */
.L_x_3096:
[----:B------:R-:W-:Y:S05]  /*219c0*/  BSYNC.RECONVERGENT B0 ;  /* 0x0000000000007941 */ /* 0x000fea0003800200 */
.L_x_3095:
        /* <DEDUP_REMOVED lines=37> */
.L_x_3102:
        /* <DEDUP_REMOVED lines=65> */
.L_x_3104:
[----:B------:R-:W-:Y:S05]  /*22030*/  BSYNC.RECONVERGENT B1 ;  /* 0x0000000000017941 */ /* 0x000fea0003800200 */
.L_x_3103:
        /* <DEDUP_REMOVED lines=18> */
.L_x_3101:
[----:B------:R-:W-:Y:S05]  /*22160*/  BSYNC.RECONVERGENT B0 ;  /* 0x0000000000007941 */ /* 0x000fea0003800200 */
.L_x_3100:
        /* <DEDUP_REMOVED lines=36> */
.L_x_3107:
        /* <DEDUP_REMOVED lines=65> */
.L_x_3109:
[----:B------:R-:W-:Y:S05]  /*227c0*/  BSYNC.RECONVERGENT B1 ;  /* 0x0000000000017941 */ /* 0x000fea0003800200 */
.L_x_3108:
        /* <DEDUP_REMOVED lines=18> */
.L_x_3106:
[----:B------:R-:W-:Y:S05]  /*228f0*/  BSYNC.RECONVERGENT B0 ;  /* 0x0000000000007941 */ /* 0x000fea0003800200 */
.L_x_3105:
        /* <DEDUP_REMOVED lines=37> */
.L_x_3112:
        /* <DEDUP_REMOVED lines=65> */
.L_x_3114:
[----:B------:R-:W-:Y:S05]  /*22f60*/  BSYNC.RECONVERGENT B1 ;  /* 0x0000000000017941 */ /* 0x000fea0003800200 */
.L_x_3113:
        /* <DEDUP_REMOVED lines=18> */
.L_x_3111:
[----:B------:R-:W-:Y:S05]  /*23090*/  BSYNC.RECONVERGENT B0 ;  /* 0x0000000000007941 */ /* 0x000fea0003800200 */
.L_x_3110:
        /* <DEDUP_REMOVED lines=38> */
.L_x_3119:
        /* <DEDUP_REMOVED lines=63> */
.L_x_3121:
[----:B------:R-:W-:Y:S05]  /*236f0*/  BSYNC.RECONVERGENT B2 ;  /* 0x0000000000027941 */ /* 0x000fea0003800200 */
.L_x_3120:
[C---:B------:R-:W-:Y:S01]  /*23700*/  SHF.L.W.U32.HI R20, R17.reuse, 0x2, R15 ;  /* 0x0000000211147819 */ /* 0x040fe20000010e0f */
[----:B------:R-:W-:Y:S01]  /*23710*/  UMOV UR4, 0x54442d19 ;  /* 0x54442d1900047882 */ /* 0x000fe20000000000 */
[----:B------:R-:W-:Y:S01]  /*23720*/  SHF.L.U32 R17, R17, 0x2, RZ ;  /* 0x0000000211117819 */ /* 0x000fe200000006ff */
        /* <DEDUP_REMOVED lines=12> */
.L_x_3118:
[----:B------:R-:W-:Y:S05]  /*237f0*/  BSYNC.RECONVERGENT B1 ;  /* 0x0000000000017941 */ /* 0x000fea0003800200 */
.L_x_3117:
        /* <DEDUP_REMOVED lines=17> */
.L_x_3116:
[----:B------:R-:W-:Y:S05]  /*23910*/  BSYNC.RECONVERGENT B0 ;  /* 0x0000000000007941 */ /* 0x000fea0003800200 */
.L_x_3115:
        /* <DEDUP_REMOVED lines=20> */
.L_x_3124:
        /* <DEDUP_REMOVED lines=65> */
.L_x_3126:
[----:B------:R-:W-:Y:S05]  /*23e70*/  BSYNC.RECONVERGENT B1 ;  /* 0x0000000000017941 */ /* 0x000fea0003800200 */
.L_x_3125:
        /* <DEDUP_REMOVED lines=18> */
.L_x_3123:
[----:B------:R-:W-:Y:S05]  /*23fa0*/  BSYNC.RECONVERGENT B0 ;  /* 0x0000000000007941 */ /* 0x000fea0003800200 */
.L_x_3122:
        /* <DEDUP_REMOVED lines=37> */
.L_x_3129:
        /* <DEDUP_REMOVED lines=65> */
.L_x_3131:
[----:B------:R-:W-:Y:S05]  /*24610*/  BSYNC.RECONVERGENT B1 ;  /* 0x0000000000017941 */ /* 0x000fea0003800200 */
.L_x_3130:
        /* <DEDUP_REMOVED lines=18> */
.L_x_3128:
[----:B------:R-:W-:Y:S05]  /*24740*/  BSYNC.RECONVERGENT B0 ;  /* 0x0000000000007941 */ /* 0x000fea0003800200 */
.L_x_3127:
        /* <DEDUP_REMOVED lines=36> */
.L_x_3134:
        /* <DEDUP_REMOVED lines=65> */
.L_x_3136:
[----:B------:R-:W-:Y:S05]  /*24da0*/  BSYNC.RECONVERGENT B1 ;  /* 0x0000000000017941 */ /* 0x000fea0003800200 */
.L_x_3135:
        /* <DEDUP_REMOVED lines=18> */
.L_x_3133:
[----:B------:R-:W-:Y:S05]  /*24ed0*/  BSYNC.RECONVERGENT B0 ;  /* 0x0000000000007941 */ /* 0x000fea0003800200 */
.L_x_3132:
[----:B------:R-:W-:Y:S01]  /*24ee0*/  LOP3.LUT R18, R15, 0x1, RZ, 0xc0, !PT ;  /* 0x000000010f127812 */ /* 0x000fe200078ec0ff */
[----:B------:R-:W-:Y:S01]  /*24ef0*/  FMUL R17, R16, R16 ;  /* 0x0000001010117220 */ /* 0x000fe20000400000 */
[----:B------:R-:W-:Y:S02]  /*24f00*/  BSSY.RECONVERGENT B0, `(.L_x_3137) ;  /* 0x0000076000007945 */ /* 0x000fe40003800200 */
[----:B------:R-:W-:Y:S01]  /*24f10*/  ISETP.NE.U32.AND P0, PT, R18, 0x1, PT ;  /* 0x000000011200780c */ /* 0x000fe20003f05070 */
[----:B------:R-:W-:Y:S01]  /*24f20*/  FFMA R12, R17, R10, -0.0013887860113754868507 ;  /* 0xbab607ed110c7423 */ /* 0x000fe2000000000a */
[----:B------:R-:W-:Y:S02]  /*24f30*/  IMAD.MOV.U32 R18, RZ, RZ, 0x3c0885e4 ;  /* 0x3c0885e4ff127424 */ /* 0x000fe400078e00ff */
        /* <DEDUP_REMOVED lines=30> */
.L_x_3139:
        /* <DEDUP_REMOVED lines=65> */
.L_x_3141:
[----:B------:R-:W-:Y:S05]  /*25530*/  BSYNC.RECONVERGENT B1 ;  /* 0x0000000000017941 */ /* 0x000fea0003800200 */
.L_x_3140:
        /* <DEDUP_REMOVED lines=18> */
.L_x_3138:
[----:B------:R-:W-:Y:S05]  /*25660*/  BSYNC.RECONVERGENT B0 ;  /* 0x0000000000007941 */ /* 0x000fea0003800200 */
.L_x_3137:
[----:B------:R-:W-:Y:S02]  /*25670*/  IMAD.MOV.U32 R12, RZ, RZ, 0x37cbac00 ;  /* 0x37cbac00ff0c7424 */ /* 0x000fe400078e00ff */
[----:B------:R-:W-:Y:S01]  /*25680*/  FMUL R17, R16, R16 ;  /* 0x0000001010117220 */ /* 0x000fe20000400000 */
[C---:B------:R-:W-:Y:S01]  /*25690*/  LOP3.LUT R18, R20.reuse, 0x1, RZ, 0xc0, !PT ;  /* 0x0000000114127812 */ /* 0x040fe200078ec0ff */
[----:B------:R-:W-:Y:S01]  /*256a0*/  IMAD.MOV.U32 R22, RZ, RZ, 0x3c0885e4 ;  /* 0x3c0885e4ff167424 */ /* 0x000fe200078e00ff */
[----:B------:R-:W-:Y:S01]  /*256b0*/  IADD3 R20, PT, PT, R20, 0x1, RZ ;  /* 0x0000000114147810 */ /* 0x000fe20007ffe0ff */
[----:B------:R-:W-:Y:S01]  /*256c0*/  FFMA R10, R17, R12, -0.0013887860113754868507 ;  /* 0xbab607ed110a7423 */ /* 0x000fe2000000000c */
        /* <DEDUP_REMOVED lines=33> */
.L_x_3146:
        /* <DEDUP_REMOVED lines=65> */
.L_x_3148:
[----:B------:R-:W-:Y:S05]  /*25cf0*/  BSYNC.RECONVERGENT B2 ;  /* 0x0000000000027941 */ /* 0x000fea0003800200 */
.L_x_3147:
        /* <DEDUP_REMOVED lines=18> */
.L_x_3145:
[----:B------:R-:W-:Y:S05]  /*25e20*/  BSYNC.RECONVERGENT B1 ;  /* 0x0000000000017941 */ /* 0x000fea0003800200 */
.L_x_3144:
        /* <DEDUP_REMOVED lines=16> */
.L_x_3143:
[----:B------:R-:W-:Y:S05]  /*25f30*/  BSYNC.RECONVERGENT B0 ;  /* 0x0000000000007941 */ /* 0x000fea0003800200 */
.L_x_3142:
        /* <DEDUP_REMOVED lines=19> */
.L_x_3151:
        /* <DEDUP_REMOVED lines=65> */
.L_x_3153:
[----:B------:R-:W-:Y:S05]  /*26480*/  BSYNC.RECONVERGENT B1 ;  /* 0x0000000000017941 */ /* 0x000fea0003800200 */
.L_x_3152:
        /* <DEDUP_REMOVED lines=18> */
.L_x_3150:
[----:B------:R-:W-:Y:S05]  /*265b0*/  BSYNC.RECONVERGENT B0 ;  /* 0x0000000000007941 */ /* 0x000fea0003800200 */
.L_x_3149:
[----:B------:R-:W-:Y:S01]  /*265c0*/  LOP3.LUT R10, R20, 0x1, RZ, 0xc0, !PT ;  /* 0x00000001140a7812 */ /* 0x000fe200078ec0ff */
[----:B------:R-:W-:Y:S01]  /*265d0*/  FMUL R17, R16, R16 ;  /* 0x0000001010117220 */ /* 0x000fe20000400000 */
[----:B------:R-:W-:Y:S01]  /*265e0*/  VIADD R20, R20, 0x1 ;  /* 0x0000000114147836 */ /* 0x000fe20000000000 */
[----:B------:R-:W-:Y:S01]  /*265f0*/  BSSY.RECONVERGENT B0, `(.L_x_3154) ;  /* 0x0000075000007945 */ /* 0x000fe20003800200 */
[----:B------:R-:W-:Y:S01]  /*26600*/  ISETP.NE.U32.AND P0, PT, R10, 0x1, PT ;  /* 0x000000010a00780c */ /* 0x000fe20003f05070 */
[----:B------:R-:W-:Y:S01]  /*26610*/  FFMA R9, R17, R12, -0.0013887860113754868507 ;  /* 0xbab607ed11097423 */ /* 0x000fe2000000000c */
[----:B------:R-:W-:Y:S01]  /*26620*/  IMAD.MOV.U32 R10, RZ, RZ, 0x3c0885e4 ;  /* 0x3c0885e4ff0a7424 */ /* 0x000fe200078e00ff */
[----:B------:R-:W-:Y:S02]  /*26630*/  LOP3.LUT P1, RZ, R20, 0x2, RZ, 0xc0, !PT ;  /* 0x0000000214ff7812 */ /* 0x000fe4000782c0ff */
[----:B------:R-:W-:Y:S02]  /*26640*/  FSEL R15, -R15, -0.4999999701976776123, !P0 ;  /* 0xbeffffff0f0f7808 */ /* 0x000fe40004000100 */
[----:B------:R-:W-:-:S02]  /*26650*/  FSEL R18, R9, -0.00019574658654164522886, P0 ;  /* 0xb94d415309127808 */ /* 0x000fc40000000000 */
[----:B------:R-:W-:Y:S02]  /*26660*/  FSEL R22, R10, 0.041666727513074874878, !P0 ;  /* 0x3d2aaabb0a167808 */ /* 0x000fe40004000000 */
[----:B------:R-:W-:-:S03]  /*26670*/  FSEL R9, R16, 1, !P0 ;  /* 0x3f80000010097808 */ /* 0x000fc60004000000 */
        /* <DEDUP_REMOVED lines=24> */
.L_x_3156:
        /* <DEDUP_REMOVED lines=65> */
.L_x_3158:
[----:B------:R-:W-:Y:S05]  /*26c10*/  BSYNC.RECONVERGENT B1 ;  /* 0x0000000000017941 */ /* 0x000fea0003800200 */
.L_x_3157:
        /* <DEDUP_REMOVED lines=18> */
.L_x_3155:
[----:B------:R-:W-:Y:S05]  /*26d40*/  BSYNC.RECONVERGENT B0 ;  /* 0x0000000000007941 */ /* 0x000fea0003800200 */
.L_x_3154:
        /* <DEDUP_REMOVED lines=36> */
.L_x_3161:
        /* <DEDUP_REMOVED lines=65> */
.L_x_3163:
[----:B------:R-:W-:Y:S05]  /*273a0*/  BSYNC.RECONVERGENT B1 ;  /* 0x0000000000017941 */ /* 0x000fea0003800200 */
.L_x_3162:
        /* <DEDUP_REMOVED lines=18> */
.L_x_3160:
[----:B------:R-:W-:Y:S05]  /*274d0*/  BSYNC.RECONVERGENT B0 ;  /* 0x0000000000007941 */ /* 0x000fea0003800200 */
.L_x_3159:
        /* <DEDUP_REMOVED lines=39> */
.L_x_3168:
        /* <DEDUP_REMOVED lines=65> */
.L_x_3170:
[----:B------:R-:W-:Y:S05]  /*27b60*/  BSYNC.RECONVERGENT B2 ;  /* 0x0000000000027941 */ /* 0x000fea0003800200 */
.L_x_3169:
        /* <DEDUP_REMOVED lines=18> */
.L_x_3167:
[----:B------:R-:W-:Y:S05]  /*27c90*/  BSYNC.RECONVERGENT B1 ;  /* 0x0000000000017941 */ /* 0x000fea0003800200 */
.L_x_3166:
        /* <DEDUP_REMOVED lines=16> */
.L_x_3165:
[----:B------:R-:W-:Y:S05]  /*27da0*/  BSYNC.RECONVERGENT B0 ;  /* 0x0000000000007941 */ /* 0x000fea0003800200 */
.L_x_3164:
        /* <DEDUP_REMOVED lines=20> */
.L_x_3173:
        /* <DEDUP_REMOVED lines=65> */
.L_x_3175:
[----:B------:R-:W-:Y:S05]  /*28300*/  BSYNC.RECONVERGENT B1 ;  /* 0x0000000000017941 */ /* 0x000fea0003800200 */
.L_x_3174:
        /* <DEDUP_REMOVED lines=18> */
.L_x_3172:
[----:B------:R-:W-:Y:S05]  /*28430*/  BSYNC.RECONVERGENT B0 ;  /* 0x0000000000007941 */ /* 0x000fea0003800200 */
.L_x_3171:
        /* <DEDUP_REMOVED lines=38> */
.L_x_3180:
        /* <DEDUP_REMOVED lines=65> */
.L_x_3182:
[----:B------:R-:W-:Y:S05]  /*28ab0*/  BSYNC.RECONVERGENT B2 ;  /* 0x0000000000027941 */ /* 0x000fea0003800200 */
.L_x_3181:
        /* <DEDUP_REMOVED lines=18> */
.L_x_3179:
[----:B------:R-:W-:Y:S05]  /*28be0*/  BSYNC.RECONVERGENT B1 ;  /* 0x0000000000017941 */ /* 0x000fea0003800200 */
.L_x_3178:
[----:B------:R-:W-:Y:S02]  /*28bf0*/  IMAD.MOV.U32 R15, RZ, RZ, 0x37cbac00 ;  /* 0x37cbac00ff0f7424 */ /* 0x000fe400078e00ff */
        /* <DEDUP_REMOVED lines=15> */
.L_x_3177:
[----:B------:R-:W-:Y:S05]  /*28cf0*/  BSYNC.RECONVERGENT B0 ;  /* 0x0000000000007941 */ /* 0x000fea0003800200 */
.L_x_3176:
        /* <DEDUP_REMOVED lines=19> */
.L_x_3185:
        /* <DEDUP_REMOVED lines=65> */
.L_x_3187:
[----:B------:R-:W-:Y:S05]  /*29240*/  BSYNC.RECONVERGENT B1 ;  /* 0x0000000000017941 */ /* 0x000fea0003800200 */
.L_x_3186:
        /* <DEDUP_REMOVED lines=18> */
.L_x_3184:
[----:B------:R-:W-:Y:S05]  /*29370*/  BSYNC.RECONVERGENT B0 ;  /* 0x0000000000007941 */ /* 0x000fea0003800200 */
.L_x_3183:
[----:B------:R-:W-:Y:S02]  /*29380*/  IMAD.MOV.U32 R15, RZ, RZ, 0x37cbac00 ;  /* 0x37cbac00ff0f7424 */ /* 0x000fe400078e00ff */
        /* <DEDUP_REMOVED lines=36> */
.L_x_3192:
[----:B0-----:R-:W-:Y:S01]  /*295d0*/  IMAD.U32 R16, RZ, RZ, UR8 ;  /* 0x00000008ff107e24 */ /* 0x001fe2000f8e00ff */
[----:B------:R-:W-:-:S05]  /*295e0*/  MOV R17, UR9 ;  /* 0x0000000900117c02 */ /* 0x000fca0008000f00 */
[----:B------:R-:W2:Y:S01]  /*295f0*/  LDG.E.CONSTANT R16, desc[UR6][R16.64] ;  /* 0x0000000610107981 */ /* 0x000ea2000c1e9900 */
[----:B------:R-:W-:Y:S01]  /*29600*/  UMOV UR5, URZ ;  /* 0x000000ff00057c82 */ /* 0x000fe20008000000 */
        /* <DEDUP_REMOVED lines=62> */
.L_x_3194:
[----:B------:R-:W-:Y:S05]  /*299f0*/  BSYNC.RECONVERGENT B2 ;  /* 0x0000000000027941 */ /* 0x000fea0003800200 */
.L_x_3193:
        /* <DEDUP_REMOVED lines=18> */
.L_x_3191:
[----:B------:R-:W-:Y:S05]  /*29b20*/  BSYNC.RECONVERGENT B1 ;  /* 0x0000000000017941 */ /* 0x000fea0003800200 */
.L_x_3190:
        /* <DEDUP_REMOVED lines=16> */
.L_x_3189:
[----:B------:R-:W-:Y:S05]  /*29c30*/  BSYNC.RECONVERGENT B0 ;  /* 0x0000000000007941 */ /* 0x000fea0003800200 */
.L_x_3188:
[----:B------:R-:W-:Y:S01]  /*29c40*/  ISETP.NE.AND P0, PT, R11, RZ, PT ;  /* 0x000000ff0b00720c */ /* 0x000fe20003f05270 */
        /* <DEDUP_REMOVED lines=21> */
.L_x_3199:
        /* <DEDUP_REMOVED lines=66> */
.L_x_3201:
[----:B------:R-:W-:Y:S05]  /*2a1c0*/  BSYNC.RECONVERGENT B2 ;  /* 0x0000000000027941 */ /* 0x000fea0003800200 */
.L_x_3200:
        /* <DEDUP_REMOVED lines=18> */
.L_x_3198:
[----:B------:R-:W-:Y:S05]  /*2a2f0*/  BSYNC.RECONVERGENT B1 ;  /* 0x0000000000017941 */ /* 0x000fea0003800200 */
.L_x_3197:
        /* <DEDUP_REMOVED lines=15> */
.L_x_3196:
[----:B------:R-:W-:Y:S05]  /*2a3f0*/  BSYNC.RECONVERGENT B0 ;  /* 0x0000000000007941 */ /* 0x000fea0003800200 */
.L_x_3195:
        /* <DEDUP_REMOVED lines=23> */
.L_x_3206:
        /* <DEDUP_REMOVED lines=65> */
.L_x_3208:
[----:B------:R-:W-:Y:S05]  /*2a980*/  BSYNC.RECONVERGENT B2 ;  /* 0x0000000000027941 */ /* 0x000fea0003800200 */
.L_x_3207:
        /* <DEDUP_REMOVED lines=18> */
.L_x_3205:
[----:B------:R-:W-:Y:S05]  /*2aab0*/  BSYNC.RECONVERGENT B1 ;  /* 0x0000000000017941 */ /* 0x000fea0003800200 */
.L_x_3204:
        /* <DEDUP_REMOVED lines=16> */
.L_x_3203:
[----:B------:R-:W-:Y:S05]  /*2abc0*/  BSYNC.RECONVERGENT B0 ;  /* 0x0000000000007941 */ /* 0x000fea0003800200 */
.L_x_3202:
        /* <DEDUP_REMOVED lines=20> */
.L_x_3211:
        /* <DEDUP_REMOVED lines=65> */
.L_x_3213:
[----:B------:R-:W-:Y:S05]  /*2b120*/  BSYNC.RECONVERGENT B1 ;  /* 0x0000000000017941 */ /* 0x000fea0003800200 */
.L_x_3212:
        /* <DEDUP_REMOVED lines=18> */
.L_x_3210:
[----:B------:R-:W-:Y:S05]  /*2b250*/  BSYNC.RECONVERGENT B0 ;  /* 0x0000000000007941 */ /* 0x000fea0003800200 */
.L_x_3209:
        /* <DEDUP_REMOVED lines=38> */
.L_x_3218:
        /* <DEDUP_REMOVED lines=65> */
.L_x_3220:
[----:B------:R-:W-:Y:S05]  /*2b8d0*/  BSYNC.RECONVERGENT B2 ;  /* 0x0000000000027941 */ /* 0x000fea0003800200 */
.L_x_3219:
        /* <DEDUP_REMOVED lines=18> */
.L_x_3217:
[----:B------:R-:W-:Y:S05]  /*2ba00*/  BSYNC.RECONVERGENT B1 ;  /* 0x0000000000017941 */ /* 0x000fea0003800200 */
.L_x_3216:
        /* <DEDUP_REMOVED lines=16> */
.L_x_3215:
[----:B------:R-:W-:Y:S05]  /*2bb10*/  BSYNC.RECONVERGENT B0 ;  /* 0x0000000000007941 */ /* 0x000fea0003800200 */
.L_x_3214:
        /* <DEDUP_REMOVED lines=20> */
.L_x_3223:
        /* <DEDUP_REMOVED lines=65> */
.L_x_3225:
[----:B------:R-:W-:Y:S05]  /*2c070*/  BSYNC.RECONVERGENT B1 ;  /* 0x0000000000017941 */ /* 0x000fea0003800200 */
.L_x_3224:
        /* <DEDUP_REMOVED lines=18> */
.L_x_3222:
[----:B------:R-:W-:Y:S05]  /*2c1a0*/  BSYNC.RECONVERGENT B0 ;  /* 0x0000000000007941 */ /* 0x000fea0003800200 */
.L_x_3221:
        /* <DEDUP_REMOVED lines=38> */
.L_x_3230:
        /* <DEDUP_REMOVED lines=65> */
.L_x_3232:
[----:B------:R-:W-:Y:S05]  /*2c820*/  BSYNC.RECONVERGENT B2 ;  /* 0x0000000000027941 */ /* 0x000fea0003800200 */
.L_x_3231:
        /* <DEDUP_REMOVED lines=18> */
.L_x_3229:
[----:B------:R-:W-:Y:S05]  /*2c950*/  BSYNC.RECONVERGENT B1 ;  /* 0x0000000000017941 */ /* 0x000fea0003800200 */
.L_x_3228:
        /* <DEDUP_REMOVED lines=16> */
.L_x_3227:
[----:B------:R-:W-:Y:S05]  /*2ca60*/  BSYNC.RECONVERGENT B0 ;  /* 0x0000000000007941 */ /* 0x000fea0003800200 */
.L_x_3226:
[----:B------:R-:W0:Y:S01]  /*2ca70*/  LDC.64 R12, c[0x0][0x380] ;  /* 0x0000e000ff0c7b82 */ /* 0x000e220000000a00 */
[----:B------:R-:W-:-:S04]  /*2ca80*/  IMAD.SHL.U32 R18, R0, 0x2, RZ ;  /* 0x0000000200127824 */ /* 0x000fc800078e00ff */
[----:B0-----:R-:W-:-:S05]  /*2ca90*/  IMAD.WIDE R12, R18, 0x4, R12 ;  /* 0x00000004120c7825 */ /* 0x001fca00078e020c */
[----:B------:R-:W2:Y:S01]  /*2caa0*/  LDG.E R19, desc[UR6][R12.64] ;  /* 0x000000060c137981 */ /* 0x000ea2000c1e1900 */
[----:B------:R-:W-:Y:S01]  /*2cab0*/  BSSY.RECONVERGENT B0, `(.L_x_3233) ;  /* 0x000007a000007945 */ /* 0x000fe20003800200 */
        /* <DEDUP_REMOVED lines=20> */
.L_x_3237:
        /* <DEDUP_REMOVED lines=66> */
.L_x_3239:
[----:B------:R-:W-:Y:S05]  /*2d020*/  BSYNC.RECONVERGENT B2 ;  /* 0x0000000000027941 */ /* 0x000fea0003800200 */
.L_x_3238:
        /* <DEDUP_REMOVED lines=18> */
.L_x_3236:
[----:B------:R-:W-:Y:S05]  /*2d150*/  BSYNC.RECONVERGENT B1 ;  /* 0x0000000000017941 */ /* 0x000fea0003800200 */
.L_x_3235:
        /* <DEDUP_REMOVED lines=15> */
.L_x_3234:
[----:B------:R-:W-:Y:S05]  /*2d250*/  BSYNC.RECONVERGENT B0 ;  /* 0x0000000000007941 */ /* 0x000fea0003800200 */
.L_x_3233:
        /* <DEDUP_REMOVED lines=23> */
.L_x_3244:
        /* <DEDUP_REMOVED lines=66> */
.L_x_3246:
[----:B------:R-:W-:Y:S05]  /*2d7f0*/  BSYNC.RECONVERGENT B2 ;  /* 0x0000000000027941 */ /* 0x000fea0003800200 */
.L_x_3245:
        /* <DEDUP_REMOVED lines=18> */
.L_x_3243:
[----:B------:R-:W-:Y:S05]  /*2d920*/  BSYNC.RECONVERGENT B1 ;  /* 0x0000000000017941 */ /* 0x000fea0003800200 */
.L_x_3242:
        /* <DEDUP_REMOVED lines=16> */
.L_x_3241:
[----:B------:R-:W-:Y:S05]  /*2da30*/  BSYNC.RECONVERGENT B0 ;  /* 0x0000000000007941 */ /* 0x000fea0003800200 */
.L_x_3240:
[----:B------:R-:W0:Y:S02]  /*2da40*/  LDC.64 R12, c[0x0][0x380] ;  /* 0x0000e000ff0c7b82 */ /* 0x000e240000000a00 */
[----:B0-----:R-:W-:-:S05]  /*2da50*/  IMAD.WIDE R12, R18, 0x4, R12 ;  /* 0x00000004120c7825 */ /* 0x001fca00078e020c */
[----:B------:R-:W2:Y:S01]  /*2da60*/  LDG.E R21, desc[UR6][R12.64+0x4] ;  /* 0x000004060c157981 */ /* 0x000ea2000c1e1900 */
[----:B------:R-:W-:Y:S01]  /*2da70*/  BSSY.RECONVERGENT B0, `(.L_x_3247) ;  /* 0x000007c000007945 */ /* 0x000fe20003800200 */
        /* <DEDUP_REMOVED lines=22> */
.L_x_3251:
        /* <DEDUP_REMOVED lines=65> */
.L_x_3253:
[----:B------:R-:W-:Y:S05]  /*2dff0*/  BSYNC.RECONVERGENT B2 ;  /* 0x0000000000027941 */ /* 0x000fea0003800200 */
.L_x_3252:
        /* <DEDUP_REMOVED lines=18> */
.L_x_3250:
[----:B------:R-:W-:Y:S05]  /*2e120*/  BSYNC.RECONVERGENT B1 ;  /* 0x0000000000017941 */ /* 0x000fea0003800200 */
.L_x_3249:
        /* <DEDUP_REMOVED lines=16> */
.L_x_3248:
[----:B------:R-:W-:Y:S05]  /*2e230*/  BSYNC.RECONVERGENT B0 ;  /* 0x0000000000007941 */ /* 0x000fea0003800200 */
.L_x_3247:
        /* <DEDUP_REMOVED lines=20> */
.L_x_3256:
        /* <DEDUP_REMOVED lines=65> */
.L_x_3258:
[----:B------:R-:W-:Y:S05]  /*2e790*/  BSYNC.RECONVERGENT B1 ;  /* 0x0000000000017941 */ /* 0x000fea0003800200 */
.L_x_3257:
        /* <DEDUP_REMOVED lines=18> */
.L_x_3255:
[----:B------:R-:W-:Y:S05]  /*2e8c0*/  BSYNC.RECONVERGENT B0 ;  /* 0x0000000000007941 */ /* 0x000fea0003800200 */
.L_x_3254:
        /* <DEDUP_REMOVED lines=36> */
.L_x_3261:
        /* <DEDUP_REMOVED lines=65> */
.L_x_3263:
[----:B------:R-:W-:Y:S05]  /*2ef20*/  BSYNC.RECONVERGENT B1 ;  /* 0x0000000000017941 */ /* 0x000fea0003800200 */
.L_x_3262:
        /* <DEDUP_REMOVED lines=18> */
.L_x_3260:
[----:B------:R-:W-:Y:S05]  /*2f050*/  BSYNC.RECONVERGENT B0 ;  /* 0x0000000000007941 */ /* 0x000fea0003800200 */
.L_x_3259:
[----:B------:R-:W-:Y:S01]  /*2f060*/  FMUL R14, R12, R12 ;  /* 0x0000000c0c0e7220 */ /* 0x000fe20000400000 */
[----:B------:R-:W-:Y:S01]  /*2f070*/  LOP3.LUT R9, R11, 0x1, RZ, 0xc0, !PT ;  /* 0x000000010b097812 */ /* 0x000fe200078ec0ff */
[----:B------:R-:W-:Y:S02]  /*2f080*/  BSSY.RECONVERGENT B0, `(.L_x_3264) ;  /* 0x0000075000007945 */ /* 0x000fe40003800200 */
[----:B------:R-:W-:Y:S01]  /*2f090*/  FFMA R15, R14, R15, -0.0013887860113754868507 ;  /* 0xbab607ed0e0f7423 */ /* 0x000fe2000000000f */
[----:B------:R-:W-:Y:S02]  /*2f0a0*/  ISETP.NE.U32.AND P0, PT, R9, 0x1, PT ;  /* 0x000000010900780c */ /* 0x000fe40003f05070 */
[----:B------:R-:W-:Y:S01]  /*2f0b0*/  IADD3 R9, PT, PT, R11, 0x1, RZ ;  /* 0x000000010b097810 */ /* 0x000fe20007ffe0ff */
        /* <DEDUP_REMOVED lines=29> */
.L_x_3266:
        /* <DEDUP_REMOVED lines=65> */
.L_x_3268:
[----:B------:R-:W-:Y:S05]  /*2f6a0*/  BSYNC.RECONVERGENT B1 ;  /* 0x0000000000017941 */ /* 0x000fea0003800200 */
.L_x_3267:
        /* <DEDUP_REMOVED lines=18> */
.L_x_3265:
[----:B------:R-:W-:Y:S05]  /*2f7d0*/  BSYNC.RECONVERGENT B0 ;  /* 0x0000000000007941 */ /* 0x000fea0003800200 */
.L_x_3264:
[C---:B------:R-:W-:Y:S01]  /*2f7e0*/  LOP3.LUT R14, R16.reuse, 0x1, RZ, 0xc0, !PT ;  /* 0x00000001100e7812 */ /* 0x040fe200078ec0ff */
[----:B------:R-:W-:Y:S02]  /*2f7f0*/  IMAD.MOV.U32 R9, RZ, RZ, 0x37cbac00 ;  /* 0x37cbac00ff097424 */ /* 0x000fe400078e00ff */
[----:B------:R-:W-:Y:S01]  /*2f800*/  FMUL R12, R13, R13 ;  /* 0x0000000d0d0c7220 */ /* 0x000fe20000400000 */
[----:B------:R-:W-:Y:S01]  /*2f810*/  VIADD R16, R16, 0x1 ;  /* 0x0000000110107836 */ /* 0x000fe20000000000 */
[----:B------:R-:W-:Y:S01]  /*2f820*/  ISETP.NE.U32.AND P0, PT, R14, 0x1, PT ;  /* 0x000000010e00780c */ /* 0x000fe20003f05070 */
[----:B------:R-:W-:Y:S01]  /*2f830*/  BSSY.RECONVERGENT B0, `(.L_x_3269) ;  /* 0x0000087000007945 */ /* 0x000fe20003800200 */
[----:B------:R-:W-:Y:S02]  /*2f840*/  FFMA R14, R12, R9, -0.0013887860113754868507 ;  /* 0xbab607ed0c0e7423 */ /* 0x000fe40000000009 */
[----:B------:R-:W-:Y:S02]  /*2f850*/  FSEL R17, R10, 0.041666727513074874878, !P0 ;  /* 0x3d2aaabb0a117808 */ /* 0x000fe40004000000 */
[----:B------:R-:W-:-:S02]  /*2f860*/  LOP3.LUT P1, RZ, R16, 0x2, RZ, 0xc0, !PT ;  /* 0x0000000210ff7812 */ /* 0x000fc4000782c0ff */
[----:B------:R-:W-:Y:S02]  /*2f870*/  FSEL R15, R14, -0.00019574658654164522886, P0 ;  /* 0xb94d41530e0f7808 */ /* 0x000fe40000000000 */
        /* <DEDUP_REMOVED lines=29> */
.L_x_3273:
        /* <DEDUP_REMOVED lines=65> */
.L_x_3275:
[----:B------:R-:W-:Y:S05]  /*2fe60*/  BSYNC.RECONVERGENT B2 ;  /* 0x0000000000027941 */ /* 0x000fea0003800200 */
.L_x_3274:
        /* <DEDUP_REMOVED lines=18> */
.L_x_3272:
[----:B------:R-:W-:Y:S05]  /*2ff90*/  BSYNC.RECONVERGENT B1 ;  /* 0x0000000000017941 */ /* 0x000fea0003800200 */
.L_x_3271:
        /* <DEDUP_REMOVED lines=16> */
.L_x_3270:
[----:B------:R-:W-:Y:S05]  /*300a0*/  BSYNC.RECONVERGENT B0 ;  /* 0x0000000000007941 */ /* 0x000fea0003800200 */
.L_x_3269:
        /* <DEDUP_REMOVED lines=20> */
.L_x_3278:
        /* <DEDUP_REMOVED lines=65> */
.L_x_3280:
[----:B------:R-:W-:Y:S05]  /*30600*/  BSYNC.RECONVERGENT B1 ;  /* 0x0000000000017941 */ /* 0x000fea0003800200 */
.L_x_3279:
        /* <DEDUP_REMOVED lines=18> */
.L_x_3277:
[----:B------:R-:W-:Y:S05]  /*30730*/  BSYNC.RECONVERGENT B0 ;  /* 0x0000000000007941 */ /* 0x000fea0003800200 */
.L_x_3276:
        /* <DEDUP_REMOVED lines=35> */
.L_x_3283:
        /* <DEDUP_REMOVED lines=65> */
.L_x_3285:
[----:B------:R-:W-:Y:S05]  /*30d80*/  BSYNC.RECONVERGENT B1 ;  /* 0x0000000000017941 */ /* 0x000fea0003800200 */
.L_x_3284:
        /* <DEDUP_REMOVED lines=18> */
.L_x_3282:
[----:B------:R-:W-:Y:S05]  /*30eb0*/  BSYNC.RECONVERGENT B0 ;  /* 0x0000000000007941 */ /* 0x000fea0003800200 */
.L_x_3281:
[C---:B------:R-:W-:Y:S01]  /*30ec0*/  LOP3.LUT R12, R16.reuse, 0x1, RZ, 0xc0, !PT ;  /* 0x00000001100c7812 */ /* 0x040fe200078ec0ff */
[----:B------:R-:W-:Y:S01]  /*30ed0*/  FMUL R13, R11, R11 ;  /* 0x0000000b0b0d7220 */ /* 0x000fe20000400000 */
        /* <DEDUP_REMOVED lines=32> */
.L_x_3288:
        /* <DEDUP_REMOVED lines=65> */
.L_x_3290:
[----:B------:R-:W-:Y:S05]  /*314f0*/  BSYNC.RECONVERGENT B1 ;  /* 0x0000000000017941 */ /* 0x000fea0003800200 */
.L_x_3289:
        /* <DEDUP_REMOVED lines=18> */
.L_x_3287:
[----:B------:R-:W-:Y:S05]  /*31620*/  BSYNC.RECONVERGENT B0 ;  /* 0x0000000000007941 */ /* 0x000fea0003800200 */
.L_x_3286:
        /* <DEDUP_REMOVED lines=10> */
[----:B------:R-:W-:Y:S02]  /*316d0*/  FSEL R10, R11, 1, !P0 ;  /* 0x3f8000000b0a7808 */ /* 0x000fe40004000000 */
[----:B------:R-:W-:Y:S01]  /*316e0*/  LOP3.LUT P1, RZ, R16, 0x2, RZ, 0xc0, !PT ;  /* 0x0000000210ff7812 */ /* 0x000fe2000782c0ff */
[----:B------:R-:W-:Y:S01]  /*316f0*/  FFMA R14, R13, R14, R18 ;  /* 0x0000000e0d0e7223 */ /* 0x000fe20000000012 */
        /* <DEDUP_REMOVED lines=23> */
.L_x_3293:
        /* <DEDUP_REMOVED lines=65> */
.L_x_3295:
[----:B------:R-:W-:Y:S05]  /*31c80*/  BSYNC.RECONVERGENT B1 ;  /* 0x0000000000017941 */ /* 0x000fea0003800200 */
.L_x_3294:
        /* <DEDUP_REMOVED lines=18> */
.L_x_3292:
[----:B------:R-:W-:Y:S05]  /*31db0*/  BSYNC.RECONVERGENT B0 ;  /* 0x0000000000007941 */ /* 0x000fea0003800200 */
.L_x_3291:
[C---:B------:R-:W-:Y:S01]  /*31dc0*/  LOP3.LUT R10, R16.reuse, 0x1, RZ, 0xc0, !PT ;  /* 0x00000001100a7812 */ /* 0x040fe200078ec0ff */
        /* <DEDUP_REMOVED lines=33> */
.L_x_3298:
        /* <DEDUP_REMOVED lines=65> */
.L_x_3300:
[----:B------:R-:W-:Y:S05]  /*323f0*/  BSYNC.RECONVERGENT B1 ;  /* 0x0000000000017941 */ /* 0x000fea0003800200 */
.L_x_3299:
        /* <DEDUP_REMOVED lines=18> */
.L_x_3297:
[----:B------:R-:W-:Y:S05]  /*32520*/  BSYNC.RECONVERGENT B0 ;  /* 0x0000000000007941 */ /* 0x000fea0003800200 */
.L_x_3296:
[----:B------:R-:W-:Y:S01]  /*32530*/  FMUL R12, R13, R13 ;  /* 0x0000000d0d0c7220 */ /* 0x000fe20000400000 */
[C---:B------:R-:W-:Y:S01]  /*32540*/  LOP3.LUT R14, R16.reuse, 0x1, RZ, 0xc0, !PT ;  /* 0x00000001100e7812 */ /* 0x040fe200078ec0ff */
[----:B------:R-:W-:Y:S01]  /*32550*/  VIADD R16, R16, 0x1 ;  /* 0x0000000110107836 */ /* 0x000fe20000000000 */
[----:B------:R-:W-:Y:S01]  /*32560*/  MOV R17, 0x3c0885e4 ;  /* 0x3c0885e400117802 */ /* 0x000fe20000000f00 */
[----:B------:R-:W-:Y:S01]  /*32570*/  FFMA R10, R12, R9, -0.0013887860113754868507 ;  /* 0xbab607ed0c0a7423 */ /* 0x000fe20000000009 */
[----:B------:R-:W-:Y:S01]  /*32580*/  ISETP.NE.U32.AND P0, PT, R14, 0x1, PT ;  /* 0x000000010e00780c */ /* 0x000fe20003f05070 */
[----:B------:R-:W-:Y:S01]  /*32590*/  IMAD.MOV.U32 R14, RZ, RZ, 0x3e2aaaa8 ;  /* 0x3e2aaaa8ff0e7424 */ /* 0x000fe200078e00ff */
[----:B------:R-:W-:Y:S01]  /*325a0*/  LOP3.LUT P1, RZ, R16, 0x2, RZ, 0xc0, !PT ;  /* 0x0000000210ff7812 */ /* 0x000fe2000782c0ff */
[----:B------:R-:W-:Y:S01]  /*325b0*/  BSSY.RECONVERGENT B0, `(.L_x_3301) ;  /* 0x0000070000007945 */ /* 0x000fe20003800200 */
        /* <DEDUP_REMOVED lines=27> */
.L_x_3303:
        /* <DEDUP_REMOVED lines=65> */
.L_x_3305:
[----:B------:R-:W-:Y:S05]  /*32b80*/  BSYNC.RECONVERGENT B1 ;  /* 0x0000000000017941 */ /* 0x000fea0003800200 */
.L_x_3304:
        /* <DEDUP_REMOVED lines=18> */
.L_x_3302:
[----:B------:R-:W-:Y:S05]  /*32cb0*/  BSYNC.RECONVERGENT B0 ;  /* 0x0000000000007941 */ /* 0x000fea0003800200 */
.L_x_3301:
[----:B------:R-:W-:Y:S01]  /*32cc0*/  LOP3.LUT R10, R16, 0x1, RZ, 0xc0, !PT ;  /* 0x00000001100a7812 */ /* 0x000fe200078ec0ff */
[C---:B------:R-:W-:Y:S01]  /*32cd0*/  FMUL R12, R13.reuse, R13 ;  /* 0x0000000d0d0c7220 */ /* 0x040fe20000400000 */
[----:B------:R-:W-:Y:S01]  /*32ce0*/  FSETP.GEU.AND P2, PT, R2, 6, PT ;  /* 0x40c000000200780b */ /* 0x000fe20003f4e000 */
        /* <DEDUP_REMOVED lines=34> */
.L_x_3310:
        /* <DEDUP_REMOVED lines=66> */
.L_x_3312:
[----:B------:R-:W-:Y:S05]  /*33330*/  BSYNC.RECONVERGENT B2 ;  /* 0x0000000000027941 */ /* 0x000fea0003800200 */
.L_x_3311:
        /* <DEDUP_REMOVED lines=18> */
.L_x_3309:
[----:B------:R-:W-:Y:S05]  /*33460*/  BSYNC.RECONVERGENT B1 ;  /* 0x0000000000017941 */ /* 0x000fea0003800200 */
.L_x_3308:
        /* <DEDUP_REMOVED lines=17> */
.L_x_3307:
[----:B------:R-:W-:Y:S05]  /*33580*/  BSYNC.RECONVERGENT B0 ;  /* 0x0000000000007941 */ /* 0x000fea0003800200 */
.L_x_3306:
        /* <DEDUP_REMOVED lines=22> */
.L_x_3317:
        /* <DEDUP_REMOVED lines=66> */
.L_x_3319:
[----:B------:R-:W-:Y:S05]  /*33b10*/  BSYNC.RECONVERGENT B2 ;  /* 0x0000000000027941 */ /* 0x000fea0003800200 */
.L_x_3318:
        /* <DEDUP_REMOVED lines=18> */
.L_x_3316:
[----:B------:R-:W-:Y:S05]  /*33c40*/  BSYNC.RECONVERGENT B1 ;  /* 0x0000000000017941 */ /* 0x000fea0003800200 */
.L_x_3315:
        /* <DEDUP_REMOVED lines=14> */
.L_x_3314:
[----:B------:R-:W-:Y:S05]  /*33d30*/  BSYNC.RECONVERGENT B0 ;  /* 0x0000000000007941 */ /* 0x000fea0003800200 */
.L_x_3313:
        /* <DEDUP_REMOVED lines=19> */
.L_x_3322:
        /* <DEDUP_REMOVED lines=66> */
.L_x_3324:
[----:B------:R-:W-:Y:S05]  /*34290*/  BSYNC.RECONVERGENT B1 ;  /* 0x0000000000017941 */ /* 0x000fea0003800200 */
.L_x_3323:
        /* <DEDUP_REMOVED lines=18> */
.L_x_3321:
[----:B------:R-:W-:Y:S05]  /*343c0*/  BSYNC.RECONVERGENT B0 ;  /* 0x0000000000007941 */ /* 0x000fea0003800200 */
.L_x_3320:
        /* <DEDUP_REMOVED lines=36> */
.L_x_3327:
        /* <DEDUP_REMOVED lines=66> */
.L_x_3329:
[----:B------:R-:W-:Y:S05]  /*34a30*/  BSYNC.RECONVERGENT B1 ;  /* 0x0000000000017941 */ /* 0x000fea0003800200 */
.L_x_3328:
        /* <DEDUP_REMOVED lines=18> */
.L_x_3326:
[----:B------:R-:W-:Y:S05]  /*34b60*/  BSYNC.RECONVERGENT B0 ;  /* 0x0000000000007941 */ /* 0x000fea0003800200 */
.L_x_3325:
        /* <DEDUP_REMOVED lines=33> */
.L_x_3332:
        /* <DEDUP_REMOVED lines=66> */
.L_x_3334:
[----:B------:R-:W-:Y:S05]  /*351a0*/  BSYNC.RECONVERGENT B1 ;  /* 0x0000000000017941 */ /* 0x000fea0003800200 */
.L_x_3333:
        /* <DEDUP_REMOVED lines=18> */
.L_x_3331:
[----:B------:R-:W-:Y:S05]  /*352d0*/  BSYNC.RECONVERGENT B0 ;  /* 0x0000000000007941 */ /* 0x000fea0003800200 */
.L_x_3330:
        /* <DEDUP_REMOVED lines=35> */
.L_x_3337:
        /* <DEDUP_REMOVED lines=66> */
.L_x_3339:
[----:B------:R-:W-:Y:S05]  /*35930*/  BSYNC.RECONVERGENT B1 ;  /* 0x0000000000017941 */ /* 0x000fea0003800200 */
.L_x_3338:
        /* <DEDUP_REMOVED lines=18> */
.L_x_3336:
[----:B------:R-:W-:Y:S05]  /*35a60*/  BSYNC.RECONVERGENT B0 ;  /* 0x0000000000007941 */ /* 0x000fea0003800200 */
.L_x_3335:
        /* <DEDUP_REMOVED lines=33> */
.L_x_3342:
        /* <DEDUP_REMOVED lines=66> */
.L_x_3344:
[----:B------:R-:W-:Y:S05]  /*360a0*/  BSYNC.RECONVERGENT B1 ;  /* 0x0000000000017941 */ /* 0x000fea0003800200 */
.L_x_3343:
        /* <DEDUP_REMOVED lines=18> */
.L_x_3341:
[----:B------:R-:W-:Y:S05]  /*361d0*/  BSYNC.RECONVERGENT B0 ;  /* 0x0000000000007941 */ /* 0x000fea0003800200 */
.L_x_3340:
        /* <DEDUP_REMOVED lines=36> */
.L_x_3349:
        /* <DEDUP_REMOVED lines=66> */
.L_x_3351:
[----:B------:R-:W-:Y:S05]  /*36840*/  BSYNC.RECONVERGENT B2 ;  /* 0x0000000000027941 */ /* 0x000fea0003800200 */
.L_x_3350:
        /* <DEDUP_REMOVED lines=18> */
.L_x_3348:
[----:B------:R-:W-:Y:S05]  /*36970*/  BSYNC.RECONVERGENT B1 ;  /* 0x0000000000017941 */ /* 0x000fea0003800200 */
.L_x_3347:
        /* <DEDUP_REMOVED lines=16> */
.L_x_3346:
[----:B------:R-:W-:Y:S05]  /*36a80*/  BSYNC.RECONVERGENT B0 ;  /* 0x0000000000007941 */ /* 0x000fea0003800200 */
.L_x_3345:
        /* <DEDUP_REMOVED lines=19> */
.L_x_3354:
        /* <DEDUP_REMOVED lines=66> */
.L_x_3356:
[----:B------:R-:W-:Y:S05]  /*36fe0*/  BSYNC.RECONVERGENT B1 ;  /* 0x0000000000017941 */ /* 0x000fea0003800200 */
.L_x_3355:
        /* <DEDUP_REMOVED lines=18> */
.L_x_3353:
[----:B------:R-:W-:Y:S05]  /*37110*/  BSYNC.RECONVERGENT B0 ;  /* 0x0000000000007941 */ /* 0x000fea0003800200 */
.L_x_3352:
        /* <DEDUP_REMOVED lines=36> */
.L_x_3361:
        /* <DEDUP_REMOVED lines=64> */
.L_x_3363:
[----:B------:R-:W-:Y:S05]  /*37760*/  BSYNC.RECONVERGENT B2 ;  /* 0x0000000000027941 */ /* 0x000fea0003800200 */
.L_x_3362:
        /* <DEDUP_REMOVED lines=15> */
.L_x_3360:
[----:B------:R-:W-:Y:S05]  /*37860*/  BSYNC.RECONVERGENT B1 ;  /* 0x0000000000017941 */ /* 0x000fea0003800200 */
.L_x_3359:
        /* <DEDUP_REMOVED lines=14> */
.L_x_3358:
[----:B------:R-:W-:Y:S05]  /*37950*/  BSYNC.RECONVERGENT B0 ;  /* 0x0000000000007941 */ /* 0x000fea0003800200 */
.L_x_3357:
        /* <DEDUP_REMOVED lines=19> */
.L_x_3366:
        /* <DEDUP_REMOVED lines=66> */
.L_x_3368:
[----:B------:R-:W-:Y:S05]  /*37eb0*/  BSYNC.RECONVERGENT B1 ;  /* 0x0000000000017941 */ /* 0x000fea0003800200 */
.L_x_3367:
        /* <DEDUP_REMOVED lines=18> */
.L_x_3365:
[----:B------:R-:W-:Y:S05]  /*37fe0*/  BSYNC.RECONVERGENT B0 ;  /* 0x0000000000007941 */ /* 0x000fea0003800200 */
.L_x_3364:
        /* <DEDUP_REMOVED lines=10> */
[----:B------:R-:W-:Y:S01]  /*38090*/  FSEL R17, R12, 0.041666727513074874878, !P0 ;  /* 0x3d2aaabb0c117808 */ /* 0x000fe20004000000 */
[----:B------:R-:W-:Y:S01]  /*380a0*/  FFMA R13, R14, R10, RZ ;  /* 0x0000000a0e0d7223 */ /* 0x000fe200000000ff */
[----:B------:R-:W-:-:S03]  /*380b0*/  FSEL R18, -R16, -0.4999999701976776123, !P0 ;  /* 0xbeffffff10127808 */ /* 0x000fc60004000100 */
        /* <DEDUP_REMOVED lines=22> */
.L_x_3371:
        /* <DEDUP_REMOVED lines=66> */
.L_x_3373:
[----:B------:R-:W-:Y:S05]  /*38640*/  BSYNC.RECONVERGENT B1 ;  /* 0x0000000000017941 */ /* 0x000fea0003800200 */
.L_x_3372:
        /* <DEDUP_REMOVED lines=18> */
.L_x_3370:
[----:B------:R-:W-:Y:S05]  /*38770*/  BSYNC.RECONVERGENT B0 ;  /* 0x0000000000007941 */ /* 0x000fea0003800200 */
.L_x_3369:
        /* <DEDUP_REMOVED lines=34> */
.L_x_3376:
        /* <DEDUP_REMOVED lines=66> */
.L_x_3378:
[----:B------:R-:W-:Y:S05]  /*38dc0*/  BSYNC.RECONVERGENT B1 ;  /* 0x0000000000017941 */ /* 0x000fea0003800200 */
.L_x_3377:
        /* <DEDUP_REMOVED lines=18> */
.L_x_3375:
[----:B------:R-:W-:Y:S05]  /*38ef0*/  BSYNC.RECONVERGENT B0 ;  /* 0x0000000000007941 */ /* 0x000fea0003800200 */
.L_x_3374:
[----:B------:R-:W-:Y:S01]  /*38f00*/  LOP3.LUT R13, R18, 0x1, RZ, 0xc0, !PT ;  /* 0x00000001120d7812 */ /* 0x000fe200078ec0ff */
        /* <DEDUP_REMOVED lines=33> */
.L_x_3381:
        /* <DEDUP_REMOVED lines=66> */
.L_x_3383:
[----:B------:R-:W-:Y:S05]  /*39540*/  BSYNC.RECONVERGENT B1 ;  /* 0x0000000000017941 */ /* 0x000fea0003800200 */
.L_x_3382:
        /* <DEDUP_REMOVED lines=18> */
.L_x_3380:
[----:B------:R-:W-:Y:S05]  /*39670*/  BSYNC.RECONVERGENT B0 ;  /* 0x0000000000007941 */ /* 0x000fea0003800200 */
.L_x_3379:
        /* <DEDUP_REMOVED lines=33> */
.L_x_3386:
        /* <DEDUP_REMOVED lines=66> */
.L_x_3388:
[----:B------:R-:W-:Y:S05]  /*39cb0*/  BSYNC.RECONVERGENT B1 ;  /* 0x0000000000017941 */ /* 0x000fea0003800200 */
.L_x_3387:
        /* <DEDUP_REMOVED lines=18> */
.L_x_3385:
[----:B------:R-:W-:Y:S05]  /*39de0*/  BSYNC.RECONVERGENT B0 ;  /* 0x0000000000007941 */ /* 0x000fea0003800200 */
.L_x_3384:
        /* <DEDUP_REMOVED lines=35> */
.L_x_3391:
        /* <DEDUP_REMOVED lines=66> */
.L_x_3393:
[----:B------:R-:W-:Y:S05]  /*3a440*/  BSYNC.RECONVERGENT B1 ;  /* 0x0000000000017941 */ /* 0x000fea0003800200 */
.L_x_3392:
        /* <DEDUP_REMOVED lines=18> */
.L_x_3390:
[----:B------:R-:W-:Y:S05]  /*3a570*/  BSYNC.RECONVERGENT B0 ;  /* 0x0000000000007941 */ /* 0x000fea0003800200 */
.L_x_3389:
        /* <DEDUP_REMOVED lines=33> */
.L_x_3396:
        /* <DEDUP_REMOVED lines=66> */
.L_x_3398:
[----:B------:R-:W-:Y:S05]  /*3abb0*/  BSYNC.RECONVERGENT B1 ;  /* 0x0000000000017941 */ /* 0x000fea0003800200 */
.L_x_3397:
        /* <DEDUP_REMOVED lines=18> */
.L_x_3395:
[----:B------:R-:W-:Y:S05]  /*3ace0*/  BSYNC.RECONVERGENT B0 ;  /* 0x0000000000007941 */ /* 0x000fea0003800200 */
.L_x_3394:
        /* <DEDUP_REMOVED lines=35> */
.L_x_3401:
        /* <DEDUP_REMOVED lines=66> */
.L_x_3403:
[----:B------:R-:W-:Y:S05]  /*3b340*/  BSYNC.RECONVERGENT B1 ;  /* 0x0000000000017941 */ /* 0x000fea0003800200 */
.L_x_3402:
        /* <DEDUP_REMOVED lines=18> */
.L_x_3400:
[----:B------:R-:W-:Y:S05]  /*3b470*/  BSYNC.RECONVERGENT B0 ;  /* 0x0000000000007941 */ /* 0x000fea0003800200 */
.L_x_3399:
        /* <DEDUP_REMOVED lines=36> */
.L_x_3408:
        /* <DEDUP_REMOVED lines=66> */
.L_x_3410:
[----:B------:R-:W-:Y:S05]  /*3bae0*/  BSYNC.RECONVERGENT B2 ;  /* 0x0000000000027941 */ /* 0x000fea0003800200 */
.L_x_3409:
        /* <DEDUP_REMOVED lines=18> */
.L_x_3407:
[----:B------:R-:W-:Y:S05]  /*3bc10*/  BSYNC.RECONVERGENT B1 ;  /* 0x0000000000017941 */ /* 0x000fea0003800200 */
.L_x_3406:
        /* <DEDUP_REMOVED lines=16> */
.L_x_3405:
[----:B------:R-:W-:Y:S05]  /*3bd20*/  BSYNC.RECONVERGENT B0 ;  /* 0x0000000000007941 */ /* 0x000fea0003800200 */
.L_x_3404:
        /* <DEDUP_REMOVED lines=19> */
.L_x_3413:
        /* <DEDUP_REMOVED lines=66> */
.L_x_3415:
[----:B------:R-:W-:Y:S05]  /*3c280*/  BSYNC.RECONVERGENT B1 ;  /* 0x0000000000017941 */ /* 0x000fea0003800200 */
.L_x_3414:
        /* <DEDUP_REMOVED lines=18> */
.L_x_3412:
[----:B------:R-:W-:Y:S05]  /*3c3b0*/  BSYNC.RECONVERGENT B0 ;  /* 0x0000000000007941 */ /* 0x000fea0003800200 */
.L_x_3411:
        /* <DEDUP_REMOVED lines=37> */
.L_x_3420:
        /* <DEDUP_REMOVED lines=65> */
.L_x_3422:
[----:B------:R-:W-:Y:S05]  /*3ca20*/  BSYNC.RECONVERGENT B2 ;  /* 0x0000000000027941 */ /* 0x000fea0003800200 */
.L_x_3421:
        /* <DEDUP_REMOVED lines=18> */
.L_x_3419:
[----:B------:R-:W-:Y:S05]  /*3cb50*/  BSYNC.RECONVERGENT B1 ;  /* 0x0000000000017941 */ /* 0x000fea0003800200 */
.L_x_3418:
        /* <DEDUP_REMOVED lines=16> */
.L_x_3417:
[----:B------:R-:W-:Y:S05]  /*3cc60*/  BSYNC.RECONVERGENT B0 ;  /* 0x0000000000007941 */ /* 0x000fea0003800200 */
.L_x_3416:
        /* <DEDUP_REMOVED lines=20> */
.L_x_3425:
        /* <DEDUP_REMOVED lines=65> */
.L_x_3427:
[----:B------:R-:W-:Y:S05]  /*3d1c0*/  BSYNC.RECONVERGENT B1 ;  /* 0x0000000000017941 */ /* 0x000fea0003800200 */
.L_x_3426:
        /* <DEDUP_REMOVED lines=18> */
.L_x_3424:
[----:B------:R-:W-:Y:S05]  /*3d2f0*/  BSYNC.RECONVERGENT B0 ;  /* 0x0000000000007941 */ /* 0x000fea0003800200 */
.L_x_3423:
        /* <DEDUP_REMOVED lines=35> */
.L_x_3430:
        /* <DEDUP_REMOVED lines=65> */
.L_x_3432:
[----:B------:R-:W-:Y:S05]  /*3d940*/  BSYNC.RECONVERGENT B1 ;  /* 0x0000000000017941 */ /* 0x000fea0003800200 */
.L_x_3431:
        /* <DEDUP_REMOVED lines=18> */
.L_x_3429:
[----:B------:R-:W-:Y:S05]  /*3da70*/  BSYNC.RECONVERGENT B0 ;  /* 0x0000000000007941 */ /* 0x000fea0003800200 */
.L_x_3428:
        /* <DEDUP_REMOVED lines=33> */
.L_x_3435:
        /* <DEDUP_REMOVED lines=65> */
.L_x_3437:
[----:B------:R-:W-:Y:S05]  /*3e0a0*/  BSYNC.RECONVERGENT B1 ;  /* 0x0000000000017941 */ /* 0x000fea0003800200 */
.L_x_3436:
        /* <DEDUP_REMOVED lines=18> */
.L_x_3434:
[----:B------:R-:W-:Y:S05]  /*3e1d0*/  BSYNC.RECONVERGENT B0 ;  /* 0x0000000000007941 */ /* 0x000fea0003800200 */
.L_x_3433:
        /* <DEDUP_REMOVED lines=36> */
.L_x_3442:
        /* <DEDUP_REMOVED lines=65> */
.L_x_3444:
[----:B------:R-:W-:Y:S05]  /*3e830*/  BSYNC.RECONVERGENT B2 ;  /* 0x0000000000027941 */ /* 0x000fea0003800200 */
.L_x_3443:
        /* <DEDUP_REMOVED lines=18> */
.L_x_3441:
[----:B------:R-:W-:Y:S05]  /*3e960*/  BSYNC.RECONVERGENT B1 ;  /* 0x0000000000017941 */ /* 0x000fea0003800200 */
.L_x_3440:
        /* <DEDUP_REMOVED lines=14> */
.L_x_3439:
[----:B------:R-:W-:Y:S05]  /*3ea50*/  BSYNC.RECONVERGENT B0 ;  /* 0x0000000000007941 */ /* 0x000fea0003800200 */
.L_x_3438:
        /* <DEDUP_REMOVED lines=19> */
.L_x_3447:
        /* <DEDUP_REMOVED lines=65> */
.L_x_3449:
[----:B------:R-:W-:Y:S05]  /*3efa0*/  BSYNC.RECONVERGENT B1 ;  /* 0x0000000000017941 */ /* 0x000fea0003800200 */
.L_x_3448:
        /* <DEDUP_REMOVED lines=18> */
.L_x_3446:
[----:B------:R-:W-:Y:S05]  /*3f0d0*/  BSYNC.RECONVERGENT B0 ;  /* 0x0000000000007941 */ /* 0x000fea0003800200 */
.L_x_3445:
        /* <DEDUP_REMOVED lines=34> */
.L_x_3452:
        /* <DEDUP_REMOVED lines=65> */
.L_x_3454:
[----:B------:R-:W-:Y:S05]  /*3f710*/  BSYNC.RECONVERGENT B1 ;  /* 0x0000000000017941 */ /* 0x000fea0003800200 */
.L_x_3453:
        /* <DEDUP_REMOVED lines=18> */
.L_x_3451:
[----:B------:R-:W-:Y:S05]  /*3f840*/  BSYNC.RECONVERGENT B0 ;  /* 0x0000000000007941 */ /* 0x000fea0003800200 */
.L_x_3450:
        /* <DEDUP_REMOVED lines=37> */
.L_x_3459:
        /* <DEDUP_REMOVED lines=65> */
.L_x_3461:
[----:B------:R-:W-:Y:S05]  /*3feb0*/  BSYNC.RECONVERGENT B2 ;  /* 0x0000000000027941 */ /* 0x000fea0003800200 */
.L_x_3460:
        /* <DEDUP_REMOVED lines=18> */
.L_x_3458:
[----:B------:R-:W-:Y:S05]  /*3ffe0*/  BSYNC.RECONVERGENT B1 ;  /* 0x0000000000017941 */ /* 0x000fea0003800200 */
.L_x_3457:
        /* <DEDUP_REMOVED lines=15> */
.L_x_3456:
[----:B------:R-:W-:Y:S05]  /*400e0*/  BSYNC.RECONVERGENT B0 ;  /* 0x0000000000007941 */ /* 0x000fea0003800200 */
.L_x_3455:
        /* <DEDUP_REMOVED lines=19> */
.L_x_3464:
        /* <DEDUP_REMOVED lines=65> */
.L_x_3466:
[----:B------:R-:W-:Y:S05]  /*40630*/  BSYNC.RECONVERGENT B1 ;  /* 0x0000000000017941 */ /* 0x000fea0003800200 */
.L_x_3465:
        /* <DEDUP_REMOVED lines=18> */
.L_x_3463:
[----:B------:R-:W-:Y:S05]  /*40760*/  BSYNC.RECONVERGENT B0 ;  /* 0x0000000000007941 */ /* 0x000fea0003800200 */
.L_x_3462:
        /* <DEDUP_REMOVED lines=34> */
.L_x_3469:
        /* <DEDUP_REMOVED lines=65> */
.L_x_3471:
[----:B------:R-:W-:Y:S05]  /*40da0*/  BSYNC.RECONVERGENT B1 ;  /* 0x0000000000017941 */ /* 0x000fea0003800200 */
.L_x_3470:
        /* <DEDUP_REMOVED lines=18> */
.L_x_3468:
[----:B------:R-:W-:Y:S05]  /*40ed0*/  BSYNC.RECONVERGENT B0 ;  /* 0x0000000000007941 */ /* 0x000fea0003800200 */
.L_x_3467:
        /* <DEDUP_REMOVED lines=34> */
.L_x_3474:
        /* <DEDUP_REMOVED lines=65> */
.L_x_3476:
[----:B------:R-:W-:Y:S05]  /*41510*/  BSYNC.RECONVERGENT B1 ;  /* 0x0000000000017941 */ /* 0x000fea0003800200 */
.L_x_3475:
        /* <DEDUP_REMOVED lines=18> */
.L_x_3473:
[----:B------:R-:W-:Y:S05]  /*41640*/  BSYNC.RECONVERGENT B0 ;  /* 0x0000000000007941 */ /* 0x000fea0003800200 */
.L_x_3472:
        /* <DEDUP_REMOVED lines=37> */
.L_x_3481:
        /* <DEDUP_REMOVED lines=69> */
.L_x_3483:
[----:B------:R-:W-:Y:S05]  /*41cf0*/  BSYNC.RECONVERGENT B2 ;  /* 0x0000000000027941 */ /* 0x000fea0003800200 */
.L_x_3482:
        /* <DEDUP_REMOVED lines=18> */
.L_x_3480:
[----:B------:R-:W-:Y:S05]  /*41e20*/  BSYNC.RECONVERGENT B1 ;  /* 0x0000000000017941 */ /* 0x000fea0003800200 */
.L_x_3479:
        /* <DEDUP_REMOVED lines=14> */
.L_x_3478:
[----:B------:R-:W-:Y:S05]  /*41f10*/  BSYNC.RECONVERGENT B0 ;  /* 0x0000000000007941 */ /* 0x000fea0003800200 */
.L_x_3477:
        /* <DEDUP_REMOVED lines=20> */
.L_x_3486:
        /* <DEDUP_REMOVED lines=70> */
.L_x_3488:
[----:B------:R-:W-:Y:S05]  /*424c0*/  BSYNC.RECONVERGENT B1 ;  /* 0x0000000000017941 */ /* 0x000fea0003800200 */
.L_x_3487:
        /* <DEDUP_REMOVED lines=18> */
.L_x_3485:
[----:B------:R-:W-:Y:S05]  /*425f0*/  BSYNC.RECONVERGENT B0 ;  /* 0x0000000000007941 */ /* 0x000fea0003800200 */
.L_x_3484:
        /* <DEDUP_REMOVED lines=35> */
.L_x_3491:
        /* <DEDUP_REMOVED lines=70> */
.L_x_3493:
[----:B------:R-:W-:Y:S05]  /*42c90*/  BSYNC.RECONVERGENT B1 ;  /* 0x0000000000017941 */ /* 0x000fea0003800200 */
.L_x_3492:
        /* <DEDUP_REMOVED lines=18> */
.L_x_3490:
[----:B------:R-:W-:Y:S05]  /*42dc0*/  BSYNC.RECONVERGENT B0 ;  /* 0x0000000000007941 */ /* 0x000fea0003800200 */
.L_x_3489:
[----:B------:R-:W0:Y:S01]  /*42dd0*/  LDC.64 R14, c[0x0][0x380] ;  /* 0x0000e000ff0e7b82 */ /* 0x000e220000000a00 */
[----:B------:R-:W-:-:S04]  /*42de0*/  IMAD.SHL.U32 R17, R0, 0x2, RZ ;  /* 0x0000000200117824 */ /* 0x000fc800078e00ff */
[----:B0-----:R-:W-:-:S05]  /*42df0*/  IMAD.WIDE R14, R17, 0x4, R14 ;  /* 0x00000004110e7825 */ /* 0x001fca00078e020e */
        /* <DEDUP_REMOVED lines=38> */
.L_x_3498:
        /* <DEDUP_REMOVED lines=65> */
.L_x_3500:
[----:B------:R-:W-:Y:S05]  /*43470*/  BSYNC.RECONVERGENT B2 ;  /* 0x0000000000027941 */ /* 0x000fea0003800200 */
.L_x_3499:
        /* <DEDUP_REMOVED lines=18> */
.L_x_3497:
[----:B------:R-:W-:Y:S05]  /*435a0*/  BSYNC.RECONVERGENT B1 ;  /* 0x0000000000017941 */ /* 0x000fea0003800200 */
.L_x_3496:
        /* <DEDUP_REMOVED lines=15> */
.L_x_3495:
[----:B------:R-:W-:Y:S05]  /*436a0*/  BSYNC.RECONVERGENT B0 ;  /* 0x0000000000007941 */ /* 0x000fea0003800200 */
.L_x_3494:
        /* <DEDUP_REMOVED lines=19> */
.L_x_3503:
        /* <DEDUP_REMOVED lines=65> */
.L_x_3505:
[----:B------:R-:W-:Y:S05]  /*43bf0*/  BSYNC.RECONVERGENT B1 ;  /* 0x0000000000017941 */ /* 0x000fea0003800200 */
.L_x_3504:
        /* <DEDUP_REMOVED lines=18> */
.L_x_3502:
[----:B------:R-:W-:Y:S05]  /*43d20*/  BSYNC.RECONVERGENT B0 ;  /* 0x0000000000007941 */ /* 0x000fea0003800200 */
.L_x_3501:
        /* <DEDUP_REMOVED lines=33> */
.L_x_3508:
        /* <DEDUP_REMOVED lines=65> */
.L_x_3510:
[----:B------:R-:W-:Y:S05]  /*44350*/  BSYNC.RECONVERGENT B1 ;  /* 0x0000000000017941 */ /* 0x000fea0003800200 */
.L_x_3509:
        /* <DEDUP_REMOVED lines=18> */
.L_x_3507:
[----:B------:R-:W-:Y:S05]  /*44480*/  BSYNC.RECONVERGENT B0 ;  /* 0x0000000000007941 */ /* 0x000fea0003800200 */
.L_x_3506:
        /* <DEDUP_REMOVED lines=33> */
.L_x_3513:
        /* <DEDUP_REMOVED lines=65> */
.L_x_3515:
[----:B------:R-:W-:Y:S05]  /*44ab0*/  BSYNC.RECONVERGENT B1 ;  /* 0x0000000000017941 */ /* 0x000fea0003800200 */
.L_x_3514:
        /* <DEDUP_REMOVED lines=18> */
.L_x_3512:
[----:B------:R-:W-:Y:S05]  /*44be0*/  BSYNC.RECONVERGENT B0 ;  /* 0x0000000000007941 */ /* 0x000fea0003800200 */
.L_x_3511:
        /* <DEDUP_REMOVED lines=33> */
.L_x_3518:
        /* <DEDUP_REMOVED lines=65> */
.L_x_3520:
[----:B------:R-:W-:Y:S05]  /*45210*/  BSYNC.RECONVERGENT B1 ;  /* 0x0000000000017941 */ /* 0x000fea0003800200 */
.L_x_3519:
        /* <DEDUP_REMOVED lines=18> */
.L_x_3517:
[----:B------:R-:W-:Y:S05]  /*45340*/  BSYNC.RECONVERGENT B0 ;  /* 0x0000000000007941 */ /* 0x000fea0003800200 */
.L_x_3516:
        /* <DEDUP_REMOVED lines=37> */
.L_x_3525:
        /* <DEDUP_REMOVED lines=65> */
.L_x_3527:
[----:B------:R-:W-:Y:S05]  /*459b0*/  BSYNC.RECONVERGENT B2 ;  /* 0x0000000000027941 */ /* 0x000fea0003800200 */
.L_x_3526:
        /* <DEDUP_REMOVED lines=18> */
.L_x_3524:
[----:B------:R-:W-:Y:S05]  /*45ae0*/  BSYNC.RECONVERGENT B1 ;  /* 0x0000000000017941 */ /* 0x000fea0003800200 */
.L_x_3523:
        /* <DEDUP_REMOVED lines=14> */
.L_x_3522:
[----:B------:R-:W-:Y:S05]  /*45bd0*/  BSYNC.RECONVERGENT B0 ;  /* 0x0000000000007941 */ /* 0x000fea0003800200 */
.L_x_3521:
        /* <DEDUP_REMOVED lines=19> */
.L_x_3530:
        /* <DEDUP_REMOVED lines=65> */
.L_x_3532:
[----:B------:R-:W-:Y:S05]  /*46120*/  BSYNC.RECONVERGENT B1 ;  /* 0x0000000000017941 */ /* 0x000fea0003800200 */
.L_x_3531:
        /* <DEDUP_REMOVED lines=18> */
.L_x_3529:
[----:B------:R-:W-:Y:S05]  /*46250*/  BSYNC.RECONVERGENT B0 ;  /* 0x0000000000007941 */ /* 0x000fea0003800200 */
.L_x_3528:
        /* <DEDUP_REMOVED lines=34> */
.L_x_3535:
        /* <DEDUP_REMOVED lines=65> */
.L_x_3537:
[----:B------:R-:W-:Y:S05]  /*46890*/  BSYNC.RECONVERGENT B1 ;  /* 0x0000000000017941 */ /* 0x000fea0003800200 */
.L_x_3536:
        /* <DEDUP_REMOVED lines=18> */
.L_x_3534:
[----:B------:R-:W-:Y:S05]  /*469c0*/  BSYNC.RECONVERGENT B0 ;  /* 0x0000000000007941 */ /* 0x000fea0003800200 */
.L_x_3533:
        /* <DEDUP_REMOVED lines=37> */
.L_x_3542:
        /* <DEDUP_REMOVED lines=65> */
.L_x_3544:
[----:B------:R-:W-:Y:S05]  /*47030*/  BSYNC.RECONVERGENT B2 ;  /* 0x0000000000027941 */ /* 0x000fea0003800200 */
.L_x_3543:
        /* <DEDUP_REMOVED lines=18> */
.L_x_3541:
[----:B------:R-:W-:Y:S05]  /*47160*/  BSYNC.RECONVERGENT B1 ;  /* 0x0000000000017941 */ /* 0x000fea0003800200 */
.L_x_3540:
        /* <DEDUP_REMOVED lines=14> */
.L_x_3539:
[----:B------:R-:W-:Y:S05]  /*47250*/  BSYNC.RECONVERGENT B0 ;  /* 0x0000000000007941 */ /* 0x000fea0003800200 */
.L_x_3538:
        /* <DEDUP_REMOVED lines=20> */
.L_x_3547:
        /* <DEDUP_REMOVED lines=65> */
.L_x_3549:
[----:B------:R-:W-:Y:S05]  /*477b0*/  BSYNC.RECONVERGENT B1 ;  /* 0x0000000000017941 */ /* 0x000fea0003800200 */
.L_x_3548:
        /* <DEDUP_REMOVED lines=18> */
.L_x_3546:
[----:B------:R-:W-:Y:S05]  /*478e0*/  BSYNC.RECONVERGENT B0 ;  /* 0x0000000000007941 */ /* 0x000fea0003800200 */
.L_x_3545:
        /* <DEDUP_REMOVED lines=35> */
.L_x_3552:
        /* <DEDUP_REMOVED lines=65> */
.L_x_3554:
[----:B------:R-:W-:Y:S05]  /*47f30*/  BSYNC.RECONVERGENT B1 ;  /* 0x0000000000017941 */ /* 0x000fea0003800200 */
.L_x_3553:
        /* <DEDUP_REMOVED lines=18> */
.L_x_3551:
[----:B------:R-:W-:Y:S05]  /*48060*/  BSYNC.RECONVERGENT B0 ;  /* 0x0000000000007941 */ /* 0x000fea0003800200 */
.L_x_3550:
        /* <DEDUP_REMOVED lines=35> */
.L_x_3557:
        /* <DEDUP_REMOVED lines=65> */
.L_x_3559:
[----:B------:R-:W-:Y:S05]  /*486b0*/  BSYNC.RECONVERGENT B1 ;  /* 0x0000000000017941 */ /* 0x000fea0003800200 */
.L_x_3558:
        /* <DEDUP_REMOVED lines=18> */
.L_x_3556:
[----:B------:R-:W-:Y:S05]  /*487e0*/  BSYNC.RECONVERGENT B0 ;  /* 0x0000000000007941 */ /* 0x000fea0003800200 */
.L_x_3555:
        /* <DEDUP_REMOVED lines=41> */
.L_x_3564:
        /* <DEDUP_REMOVED lines=66> */
.L_x_3566:
[----:B------:R-:W-:Y:S05]  /*48ea0*/  BSYNC.RECONVERGENT B2 ;  /* 0x0000000000027941 */ /* 0x000fea0003800200 */
.L_x_3565:
        /* <DEDUP_REMOVED lines=18> */
.L_x_3563:
[----:B------:R-:W-:Y:S05]  /*48fd0*/  BSYNC.RECONVERGENT B1 ;  /* 0x0000000000017941 */ /* 0x000fea0003800200 */
.L_x_3562:
        /* <DEDUP_REMOVED lines=15> */
.L_x_3561:
[----:B------:R-:W-:Y:S05]  /*490d0*/  BSYNC.RECONVERGENT B0 ;  /* 0x0000000000007941 */ /* 0x000fea0003800200 */
.L_x_3560:
        /* <DEDUP_REMOVED lines=22> */
.L_x_3571:
        /* <DEDUP_REMOVED lines=64> */
.L_x_3573:
[----:B------:R-:W-:Y:S05]  /*49640*/  BSYNC.RECONVERGENT B2 ;  /* 0x0000000000027941 */ /* 0x000fea0003800200 */
.L_x_3572:
        /* <DEDUP_REMOVED lines=15> */
.L_x_3570:
[----:B------:R-:W-:Y:S05]  /*49740*/  BSYNC.RECONVERGENT B1 ;  /* 0x0000000000017941 */ /* 0x000fea0003800200 */
.L_x_3569:
        /* <DEDUP_REMOVED lines=15> */
.L_x_3568:
[----:B------:R-:W-:Y:S05]  /*49840*/  BSYNC.RECONVERGENT B0 ;  /* 0x0000000000007941 */ /* 0x000fea0003800200 */
.L_x_3567:
        /* <DEDUP_REMOVED lines=22> */
.L_x_3578:
        /* <DEDUP_REMOVED lines=66> */
.L_x_3580:
[----:B------:R-:W-:Y:S05]  /*49dd0*/  BSYNC.RECONVERGENT B2 ;  /* 0x0000000000027941 */ /* 0x000fea0003800200 */
.L_x_3579:
        /* <DEDUP_REMOVED lines=18> */
.L_x_3577:
[----:B------:R-:W-:Y:S05]  /*49f00*/  BSYNC.RECONVERGENT B1 ;  /* 0x0000000000017941 */ /* 0x000fea0003800200 */
.L_x_3576:
        /* <DEDUP_REMOVED lines=15> */
.L_x_3575:
[----:B------:R-:W-:Y:S05]  /*4a000*/  BSYNC.RECONVERGENT B0 ;  /* 0x0000000000007941 */ /* 0x000fea0003800200 */
.L_x_3574:
        /* <DEDUP_REMOVED lines=22> */
.L_x_3585:
        /* <DEDUP_REMOVED lines=66> */
.L_x_3587:
[----:B------:R-:W-:Y:S05]  /*4a590*/  BSYNC.RECONVERGENT B2 ;  /* 0x0000000000027941 */ /* 0x000fea0003800200 */
.L_x_3586:
        /* <DEDUP_REMOVED lines=18> */
.L_x_3584:
[----:B------:R-:W-:Y:S05]  /*4a6c0*/  BSYNC.RECONVERGENT B1 ;  /* 0x0000000000017941 */ /* 0x000fea0003800200 */
.L_x_3583:
        /* <DEDUP_REMOVED lines=15> */
.L_x_3582:
[----:B------:R-:W-:Y:S05]  /*4a7c0*/  BSYNC.RECONVERGENT B0 ;  /* 0x0000000000007941 */ /* 0x000fea0003800200 */
.L_x_3581:
        /* <DEDUP_REMOVED lines=22> */
.L_x_3592:
        /* <DEDUP_REMOVED lines=66> */
.L_x_3594:
[----:B------:R-:W-:Y:S05]  /*4ad50*/  BSYNC.RECONVERGENT B2 ;  /* 0x0000000000027941 */ /* 0x000fea0003800200 */
.L_x_3593:
        /* <DEDUP_REMOVED lines=18> */
.L_x_3591:
[----:B------:R-:W-:Y:S05]  /*4ae80*/  BSYNC.RECONVERGENT B1 ;  /* 0x0000000000017941 */ /* 0x000fea0003800200 */
.L_x_3590:
        /* <DEDUP_REMOVED lines=15> */
.L_x_3589:
[----:B------:R-:W-:Y:S05]  /*4af80*/  BSYNC.RECONVERGENT B0 ;  /* 0x0000000000007941 */ /* 0x000fea0003800200 */
.L_x_3588:
        /* <DEDUP_REMOVED lines=22> */
.L_x_3599:
        /* <DEDUP_REMOVED lines=66> */
.L_x_3601:
[----:B------:R-:W-:Y:S05]  /*4b510*/  BSYNC.RECONVERGENT B2 ;  /* 0x0000000000027941 */ /* 0x000fea0003800200 */
.L_x_3600:
        /* <DEDUP_REMOVED lines=18> */
.L_x_3598:
[----:B------:R-:W-:Y:S05]  /*4b640*/  BSYNC.RECONVERGENT B1 ;  /* 0x0000000000017941 */ /* 0x000fea0003800200 */
.L_x_3597:
        /* <DEDUP_REMOVED lines=15> */
.L_x_3596:
[----:B------:R-:W-:Y:S05]  /*4b740*/  BSYNC.RECONVERGENT B0 ;  /* 0x0000000000007941 */ /* 0x000fea0003800200 */
.L_x_3595:
        /* <DEDUP_REMOVED lines=22> */
.L_x_3606:
        /* <DEDUP_REMOVED lines=66> */
.L_x_3608:
[----:B------:R-:W-:Y:S05]  /*4bcd0*/  BSYNC.RECONVERGENT B2 ;  /* 0x0000000000027941 */ /* 0x000fea0003800200 */
.L_x_3607:
        /* <DEDUP_REMOVED lines=18> */
.L_x_3605:
[----:B------:R-:W-:Y:S05]  /*4be00*/  BSYNC.RECONVERGENT B1 ;  /* 0x0000000000017941 */ /* 0x000fea0003800200 */
.L_x_3604:
        /* <DEDUP_REMOVED lines=15> */
.L_x_3603:
[----:B------:R-:W-:Y:S05]  /*4bf00*/  BSYNC.RECONVERGENT B0 ;  /* 0x0000000000007941 */ /* 0x000fea0003800200 */
.L_x_3602:
        /* <DEDUP_REMOVED lines=22> */
.L_x_3613:
        /* <DEDUP_REMOVED lines=66> */
.L_x_3615:
[----:B------:R-:W-:Y:S05]  /*4c490*/  BSYNC.RECONVERGENT B2 ;  /* 0x0000000000027941 */ /* 0x000fea0003800200 */
.L_x_3614:
        /* <DEDUP_REMOVED lines=18> */
.L_x_3612:
[----:B------:R-:W-:Y:S05]  /*4c5c0*/  BSYNC.RECONVERGENT B1 ;  /* 0x0000000000017941 */ /* 0x000fea0003800200 */
.L_x_3611:
[----:B------:R-:W-:Y:S01]  /*4c5d0*/  FMUL R18, R14, R14 ;  /* 0x0000000e0e127220 */ /* 0x000fe20000400000 */
[----:B------:R-:W-:Y:S02]  /*4c5e0*/  LOP3.LUT R15, R17, 0x1, RZ, 0xc0, !PT ;  /* 0x00000001110f7812 */ /* 0x000fe400078ec0ff */
        /* <DEDUP_REMOVED lines=13> */
.L_x_3610:
[----:B------:R-:W-:Y:S05]  /*4c6c0*/  BSYNC.RECONVERGENT B0 ;  /* 0x0000000000007941 */ /* 0x000fea0003800200 */
.L_x_3609:
        /* <DEDUP_REMOVED lines=19> */
.L_x_3618:
        /* <DEDUP_REMOVED lines=66> */
.L_x_3620:
[----:B------:R-:W-:Y:S05]  /*4cc20*/  BSYNC.RECONVERGENT B1 ;  /* 0x0000000000017941 */ /* 0x000fea0003800200 */
.L_x_3619:
        /* <DEDUP_REMOVED lines=18> */
.L_x_3617:
[----:B------:R-:W-:Y:S05]  /*4cd50*/  BSYNC.RECONVERGENT B0 ;  /* 0x0000000000007941 */ /* 0x000fea0003800200 */
.L_x_3616:
[----:B------:R-:W-:Y:S01]  /*4cd60*/  FMUL R14, R15, R15 ;  /* 0x0000000f0f0e7220 */ /* 0x000fe20000400000 */
[----:B------:R-:W-:Y:S01]  /*4cd70*/  LOP3.LUT R11, R17, 0x1, RZ, 0xc0, !PT ;  /* 0x00000001110b7812 */ /* 0x000fe200078ec0ff */
[----:B------:R-:W-:Y:S01]  /*4cd80*/  BSSY.RECONVERGENT B0, `(.L_x_3621) ;  /* 0x0000088000007945 */ /* 0x000fe20003800200 */
[----:B------:R-:W-:Y:S01]  /*4cd90*/  FSETP.GT.AND P2, PT, R2, 9, PT ;  /* 0x411000000200780b */ /* 0x000fe20003f44000 */
[----:B------:R-:W-:Y:S01]  /*4cda0*/  FFMA R18, R14, R9, -0.0013887860113754868507 ;  /* 0xbab607ed0e127423 */ /* 0x000fe20000000009 */
[----:B------:R-:W-:Y:S01]  /*4cdb0*/  ISETP.NE.U32.AND P0, PT, R11, 0x1, PT ;  /* 0x000000010b00780c */ /* 0x000fe20003f05070 */
[----:B------:R-:W-:Y:S01]  /*4cdc0*/  IMAD.MOV.U32 R11, RZ, RZ, 0x3effffff ;  /* 0x3effffffff0b7424 */ /* 0x000fe200078e00ff */
        /* <DEDUP_REMOVED lines=30> */
.L_x_3625:
        /* <DEDUP_REMOVED lines=66> */
.L_x_3627:
[----:B------:R-:W-:Y:S05]  /*4d3d0*/  BSYNC.RECONVERGENT B2 ;  /* 0x0000000000027941 */ /* 0x000fea0003800200 */
.L_x_3626:
        /* <DEDUP_REMOVED lines=18> */
.L_x_3624:
[----:B------:R-:W-:Y:S05]  /*4d500*/  BSYNC.RECONVERGENT B1 ;  /* 0x0000000000017941 */ /* 0x000fea0003800200 */
.L_x_3623:
        /* <DEDUP_REMOVED lines=15> */
.L_x_3622:
[----:B------:R-:W-:Y:S05]  /*4d600*/  BSYNC.RECONVERGENT B0 ;  /* 0x0000000000007941 */ /* 0x000fea0003800200 */
.L_x_3621:
        /* <DEDUP_REMOVED lines=19> */
.L_x_3630:
        /* <DEDUP_REMOVED lines=66> */
.L_x_3632:
[----:B------:R-:W-:Y:S05]  /*4db60*/  BSYNC.RECONVERGENT B1 ;  /* 0x0000000000017941 */ /* 0x000fea0003800200 */
.L_x_3631:
        /* <DEDUP_REMOVED lines=18> */
.L_x_3629:
[----:B------:R-:W-:Y:S05]  /*4dc90*/  BSYNC.RECONVERGENT B0 ;  /* 0x0000000000007941 */ /* 0x000fea0003800200 */
.L_x_3628:
[----:B------:R-:W-:Y:S01]  /*4dca0*/  LOP3.LUT R14, R17, 0x1, RZ, 0xc0, !PT ;  /* 0x00000001110e7812 */ /* 0x000fe200078ec0ff */
[----:B------:R-:W-:Y:S01]  /*4dcb0*/  FMUL R13, R15, R15 ;  /* 0x0000000f0f0d7220 */ /* 0x000fe20000400000 */
[----:B------:R-:W-:Y:S01]  /*4dcc0*/  IADD3 R17, PT, PT, R17, 0x1, RZ ;  /* 0x0000000111117810 */ /* 0x000fe20007ffe0ff */
        /* <DEDUP_REMOVED lines=31> */
.L_x_3635:
        /* <DEDUP_REMOVED lines=66> */
.L_x_3637:
[----:B------:R-:W-:Y:S05]  /*4e2e0*/  BSYNC.RECONVERGENT B1 ;  /* 0x0000000000017941 */ /* 0x000fea0003800200 */
.L_x_3636:
        /* <DEDUP_REMOVED lines=18> */
.L_x_3634:
[----:B------:R-:W-:Y:S05]  /*4e410*/  BSYNC.RECONVERGENT B0 ;  /* 0x0000000000007941 */ /* 0x000fea0003800200 */
.L_x_3633:
[C---:B------:R-:W-:Y:S01]  /*4e420*/  LOP3.LUT R12, R18.reuse, 0x1, RZ, 0xc0, !PT ;  /* 0x00000001120c7812 */ /* 0x040fe200078ec0ff */
[C---:B------:R-:W-:Y:S01]  /*4e430*/  FMUL R14, R13.reuse, R13 ;  /* 0x0000000d0d0e7220 */ /* 0x040fe20000400000 */
        /* <DEDUP_REMOVED lines=32> */
.L_x_3640:
        /* <DEDUP_REMOVED lines=66> */
.L_x_3642:
[----:B------:R-:W-:Y:S05]  /*4ea60*/  BSYNC.RECONVERGENT B1 ;  /* 0x0000000000017941 */ /* 0x000fea0003800200 */
.L_x_3641:
        /* <DEDUP_REMOVED lines=18> */
.L_x_3639:
[----:B------:R-:W-:Y:S05]  /*4eb90*/  BSYNC.RECONVERGENT B0 ;  /* 0x0000000000007941 */ /* 0x000fea0003800200 */
.L_x_3638:
        /* <DEDUP_REMOVED lines=33> */
.L_x_3645:
        /* <DEDUP_REMOVED lines=66> */
.L_x_3647:
[----:B------:R-:W-:Y:S05]  /*4f1d0*/  BSYNC.RECONVERGENT B1 ;  /* 0x0000000000017941 */ /* 0x000fea0003800200 */
.L_x_3646:
        /* <DEDUP_REMOVED lines=18> */
.L_x_3644:
[----:B------:R-:W-:Y:S05]  /*4f300*/  BSYNC.RECONVERGENT B0 ;  /* 0x0000000000007941 */ /* 0x000fea0003800200 */
.L_x_3643:
        /* <DEDUP_REMOVED lines=33> */
.L_x_3650:
        /* <DEDUP_REMOVED lines=66> */
.L_x_3652:
[----:B------:R-:W-:Y:S05]  /*4f940*/  BSYNC.RECONVERGENT B1 ;  /* 0x0000000000017941 */ /* 0x000fea0003800200 */
.L_x_3651:
        /* <DEDUP_REMOVED lines=18> */
.L_x_3649:
[----:B------:R-:W-:Y:S05]  /*4fa70*/  BSYNC.RECONVERGENT B0 ;  /* 0x0000000000007941 */ /* 0x000fea0003800200 */
.L_x_3648:
        /* <DEDUP_REMOVED lines=33> */
.L_x_3655:
        /* <DEDUP_REMOVED lines=66> */
.L_x_3657:
[----:B------:R-:W-:Y:S05]  /*500b0*/  BSYNC.RECONVERGENT B1 ;  /* 0x0000000000017941 */ /* 0x000fea0003800200 */
.L_x_3656:
        /* <DEDUP_REMOVED lines=18> */
.L_x_3654:
[----:B------:R-:W-:Y:S05]  /*501e0*/  BSYNC.RECONVERGENT B0 ;  /* 0x0000000000007941 */ /* 0x000fea0003800200 */
.L_x_3653:
        /* <DEDUP_REMOVED lines=36> */
.L_x_3662:
        /* <DEDUP_REMOVED lines=66> */
.L_x_3664:
[----:B------:R-:W-:Y:S05]  /*50850*/  BSYNC.RECONVERGENT B2 ;  /* 0x0000000000027941 */ /* 0x000fea0003800200 */
.L_x_3663:
        /* <DEDUP_REMOVED lines=18> */
.L_x_3661:
[----:B------:R-:W-:Y:S05]  /*50980*/  BSYNC.RECONVERGENT B1 ;  /* 0x0000000000017941 */ /* 0x000fea0003800200 */
.L_x_3660:
        /* <DEDUP_REMOVED lines=14> */
.L_x_3659:
[----:B------:R-:W-:Y:S05]  /*50a70*/  BSYNC.RECONVERGENT B0 ;  /* 0x0000000000007941 */ /* 0x000fea0003800200 */
.L_x_3658:
        /* <DEDUP_REMOVED lines=22> */
.L_x_3669:
        /* <DEDUP_REMOVED lines=66> */
.L_x_3671:
[----:B------:R-:W-:Y:S05]  /*51000*/  BSYNC.RECONVERGENT B2 ;  /* 0x0000000000027941 */ /* 0x000fea0003800200 */
.L_x_3670:
        /* <DEDUP_REMOVED lines=18> */
.L_x_3668:
[----:B------:R-:W-:Y:S05]  /*51130*/  BSYNC.RECONVERGENT B1 ;  /* 0x0000000000017941 */ /* 0x000fea0003800200 */
.L_x_3667:
        /* <DEDUP_REMOVED lines=14> */
.L_x_3666:
[----:B------:R-:W-:Y:S05]  /*51220*/  BSYNC.RECONVERGENT B0 ;  /* 0x0000000000007941 */ /* 0x000fea0003800200 */
.L_x_3665:
        /* <DEDUP_REMOVED lines=22> */
.L_x_3676:
        /* <DEDUP_REMOVED lines=66> */
.L_x_3678:
[----:B------:R-:W-:Y:S05]  /*517b0*/  BSYNC.RECONVERGENT B2 ;  /* 0x0000000000027941 */ /* 0x000fea0003800200 */
.L_x_3677:
        /* <DEDUP_REMOVED lines=18> */
.L_x_3675:
[----:B------:R-:W-:Y:S05]  /*518e0*/  BSYNC.RECONVERGENT B1 ;  /* 0x0000000000017941 */ /* 0x000fea0003800200 */
.L_x_3674:
        /* <DEDUP_REMOVED lines=14> */
.L_x_3673:
[----:B------:R-:W-:Y:S05]  /*519d0*/  BSYNC.RECONVERGENT B0 ;  /* 0x0000000000007941 */ /* 0x000fea0003800200 */
.L_x_3672:
        /* <DEDUP_REMOVED lines=22> */
.L_x_3683:
        /* <DEDUP_REMOVED lines=66> */
.L_x_3685:
[----:B------:R-:W-:Y:S05]  /*51f60*/  BSYNC.RECONVERGENT B2 ;  /* 0x0000000000027941 */ /* 0x000fea0003800200 */
.L_x_3684:
        /* <DEDUP_REMOVED lines=18> */
.L_x_3682:
[----:B------:R-:W-:Y:S05]  /*52090*/  BSYNC.RECONVERGENT B1 ;  /* 0x0000000000017941 */ /* 0x000fea0003800200 */
.L_x_3681:
        /* <DEDUP_REMOVED lines=14> */
.L_x_3680:
[----:B------:R-:W-:Y:S05]  /*52180*/  BSYNC.RECONVERGENT B0 ;  /* 0x0000000000007941 */ /* 0x000fea0003800200 */
.L_x_3679:
        /* <DEDUP_REMOVED lines=22> */
.L_x_3690:
        /* <DEDUP_REMOVED lines=66> */
.L_x_3692:
[----:B------:R-:W-:Y:S05]  /*52710*/  BSYNC.RECONVERGENT B2 ;  /* 0x0000000000027941 */ /* 0x000fea0003800200 */
.L_x_3691:
        /* <DEDUP_REMOVED lines=18> */
.L_x_3689:
[----:B------:R-:W-:Y:S05]  /*52840*/  BSYNC.RECONVERGENT B1 ;  /* 0x0000000000017941 */ /* 0x000fea0003800200 */
.L_x_3688:
        /* <DEDUP_REMOVED lines=16> */
.L_x_3687:
[----:B------:R-:W-:Y:S05]  /*52950*/  BSYNC.RECONVERGENT B0 ;  /* 0x0000000000007941 */ /* 0x000fea0003800200 */
.L_x_3686:
        /* <DEDUP_REMOVED lines=23> */
.L_x_3697:
        /* <DEDUP_REMOVED lines=65> */
.L_x_3699:
[----:B------:R-:W-:Y:S05]  /*52ee0*/  BSYNC.RECONVERGENT B2 ;  /* 0x0000000000027941 */ /* 0x000fea0003800200 */
.L_x_3698:
        /* <DEDUP_REMOVED lines=18> */
.L_x_3696:
[----:B------:R-:W-:Y:S05]  /*53010*/  BSYNC.RECONVERGENT B1 ;  /* 0x0000000000017941 */ /* 0x000fea0003800200 */
.L_x_3695:
        /* <DEDUP_REMOVED lines=16> */
.L_x_3694:
[----:B------:R-:W-:Y:S05]  /*53120*/  BSYNC.RECONVERGENT B0 ;  /* 0x0000000000007941 */ /* 0x000fea0003800200 */
.L_x_3693:
        /* <DEDUP_REMOVED lines=23> */
.L_x_3704:
        /* <DEDUP_REMOVED lines=63> */
.L_x_3706:
[----:B------:R-:W-:Y:S05]  /*53690*/  BSYNC.RECONVERGENT B2 ;  /* 0x0000000000027941 */ /* 0x000fea0003800200 */
.L_x_3705:
        /* <DEDUP_REMOVED lines=15> */
.L_x_3703:
[----:B------:R-:W-:Y:S05]  /*53790*/  BSYNC.RECONVERGENT B1 ;  /* 0x0000000000017941 */ /* 0x000fea0003800200 */
.L_x_3702:
        /* <DEDUP_REMOVED lines=16> */
.L_x_3701:
[----:B------:R-:W-:Y:S05]  /*538a0*/  BSYNC.RECONVERGENT B0 ;  /* 0x0000000000007941 */ /* 0x000fea0003800200 */
.L_x_3700:
        /* <DEDUP_REMOVED lines=20> */
.L_x_3709:
        /* <DEDUP_REMOVED lines=65> */
.L_x_3711:
[----:B------:R-:W-:Y:S05]  /*53e00*/  BSYNC.RECONVERGENT B1 ;  /* 0x0000000000017941 */ /* 0x000fea0003800200 */
.L_x_3710:
        /* <DEDUP_REMOVED lines=18> */
.L_x_3708:
[----:B------:R-:W-:Y:S05]  /*53f30*/  BSYNC.RECONVERGENT B0 ;  /* 0x0000000000007941 */ /* 0x000fea0003800200 */
.L_x_3707:
        /* <DEDUP_REMOVED lines=35> */
.L_x_3714:
        /* <DEDUP_REMOVED lines=65> */
.L_x_3716:
[----:B------:R-:W-:Y:S05]  /*54580*/  BSYNC.RECONVERGENT B1 ;  /* 0x0000000000017941 */ /* 0x000fea0003800200 */
.L_x_3715:
        /* <DEDUP_REMOVED lines=18> */
.L_x_3713:
[----:B------:R-:W-:Y:S05]  /*546b0*/  BSYNC.RECONVERGENT B0 ;  /* 0x0000000000007941 */ /* 0x000fea0003800200 */
.L_x_3712:
        /* <DEDUP_REMOVED lines=33> */
.L_x_3719:
        /* <DEDUP_REMOVED lines=65> */
.L_x_3721:
[----:B------:R-:W-:Y:S05]  /*54ce0*/  BSYNC.RECONVERGENT B1 ;  /* 0x0000000000017941 */ /* 0x000fea0003800200 */
.L_x_3720:
        /* <DEDUP_REMOVED lines=18> */
.L_x_3718:
[----:B------:R-:W-:Y:S05]  /*54e10*/  BSYNC.RECONVERGENT B0 ;  /* 0x0000000000007941 */ /* 0x000fea0003800200 */
.L_x_3717:
        /* <DEDUP_REMOVED lines=34> */
.L_x_3724:
        /* <DEDUP_REMOVED lines=65> */
.L_x_3726:
[----:B------:R-:W-:Y:S05]  /*55450*/  BSYNC.RECONVERGENT B1 ;  /* 0x0000000000017941 */ /* 0x000fea0003800200 */
.L_x_3725:
        /* <DEDUP_REMOVED lines=18> */
.L_x_3723:
[----:B------:R-:W-:Y:S05]  /*55580*/  BSYNC.RECONVERGENT B0 ;  /* 0x0000000000007941 */ /* 0x000fea0003800200 */
.L_x_3722:
[----:B------:R-:W-:Y:S01]  /*55590*/  FMUL R14, R15, R15 ;  /* 0x0000000f0f0e7220 */ /* 0x000fe20000400000 */
[C---:B------:R-:W-:Y:S01]  /*555a0*/  LOP3.LUT R18, R22.reuse, 0x1, RZ, 0xc0, !PT ;  /* 0x0000000116127812 */ /* 0x040fe200078ec0ff */
[----:B------:R-:W-:Y:S01]  /*555b0*/  VIADD R22, R22, 0x1 ;  /* 0x0000000116167836 */ /* 0x000fe20000000000 */
[----:B------:R-:W-:Y:S01]  /*555c0*/  FSETP.GT.AND P2, PT, R2, 9, PT ;  /* 0x411000000200780b */ /* 0x000fe20003f44000 */
        /* <DEDUP_REMOVED lines=33> */
.L_x_3731:
        /* <DEDUP_REMOVED lines=69> */
.L_x_3733:
[----:B------:R-:W-:Y:S05]  /*55c30*/  BSYNC.RECONVERGENT B2 ;  /* 0x0000000000027941 */ /* 0x000fea0003800200 */
.L_x_3732:
        /* <DEDUP_REMOVED lines=18> */
.L_x_3730:
[----:B------:R-:W-:Y:S05]  /*55d60*/  BSYNC.RECONVERGENT B1 ;  /* 0x0000000000017941 */ /* 0x000fea0003800200 */
.L_x_3729:
        /* <DEDUP_REMOVED lines=14> */
.L_x_3728:
[----:B------:R-:W-:Y:S05]  /*55e50*/  BSYNC.RECONVERGENT B0 ;  /* 0x0000000000007941 */ /* 0x000fea0003800200 */
.L_x_3727:
        /* <DEDUP_REMOVED lines=19> */
.L_x_3736:
        /* <DEDUP_REMOVED lines=70> */
.L_x_3738:
[----:B------:R-:W-:Y:S05]  /*563f0*/  BSYNC.RECONVERGENT B1 ;  /* 0x0000000000017941 */ /* 0x000fea0003800200 */
.L_x_3737:
        /* <DEDUP_REMOVED lines=18> */
.L_x_3735:
[----:B------:R-:W-:Y:S05]  /*56520*/  BSYNC.RECONVERGENT B0 ;  /* 0x0000000000007941 */ /* 0x000fea0003800200 */
.L_x_3734:
        /* <DEDUP_REMOVED lines=34> */
.L_x_3741:
        /* <DEDUP_REMOVED lines=70> */
.L_x_3743:
[----:B------:R-:W-:Y:S05]  /*56bb0*/  BSYNC.RECONVERGENT B1 ;  /* 0x0000000000017941 */ /* 0x000fea0003800200 */
.L_x_3742:
        /* <DEDUP_REMOVED lines=18> */
.L_x_3740:
[----:B------:R-:W-:Y:S05]  /*56ce0*/  BSYNC.RECONVERGENT B0 ;  /* 0x0000000000007941 */ /* 0x000fea0003800200 */
.L_x_3739:
        /* <DEDUP_REMOVED lines=38> */
.L_x_3748:
        /* <DEDUP_REMOVED lines=69> */
.L_x_3750:
[----:B------:R-:W-:Y:S05]  /*573a0*/  BSYNC.RECONVERGENT B2 ;  /* 0x0000000000027941 */ /* 0x000fea0003800200 */
.L_x_3749:
        /* <DEDUP_REMOVED lines=18> */
.L_x_3747:
[----:B------:R-:W-:Y:S05]  /*574d0*/  BSYNC.RECONVERGENT B1 ;  /* 0x0000000000017941 */ /* 0x000fea0003800200 */
.L_x_3746:
        /* <DEDUP_REMOVED lines=14> */
.L_x_3745:
[----:B------:R-:W-:Y:S05]  /*575c0*/  BSYNC.RECONVERGENT B0 ;  /* 0x0000000000007941 */ /* 0x000fea0003800200 */
.L_x_3744:
        /* <DEDUP_REMOVED lines=22> */
.L_x_3755:
        /* <DEDUP_REMOVED lines=69> */
.L_x_3757:
[----:B------:R-:W-:Y:S05]  /*57b80*/  BSYNC.RECONVERGENT B2 ;  /* 0x0000000000027941 */ /* 0x000fea0003800200 */
.L_x_3756:
        /* <DEDUP_REMOVED lines=18> */
.L_x_3754:
[----:B------:R-:W-:Y:S05]  /*57cb0*/  BSYNC.RECONVERGENT B1 ;  /* 0x0000000000017941 */ /* 0x000fea0003800200 */
.L_x_3753:
        /* <DEDUP_REMOVED lines=14> */
.L_x_3752:
[----:B------:R-:W-:Y:S05]  /*57da0*/  BSYNC.RECONVERGENT B0 ;  /* 0x0000000000007941 */ /* 0x000fea0003800200 */
.L_x_3751:
[----:B------:R-:W0:Y:S01]  /*57db0*/  LDC.64 R14, c[0x0][0x380] ;  /* 0x0000e000ff0e7b82 */ /* 0x000e220000000a00 */
[----:B------:R-:W-:Y:S01]  /*57dc0*/  FSETP.GT.AND P0, PT, R19, R18, PT ;  /* 0x000000121300720b */ /* 0x000fe20003f04000 */
[----:B------:R-:W-:Y:S01]  /*57dd0*/  IMAD.SHL.U32 R17, R0, 0x2, RZ ;  /* 0x0000000200117824 */ /* 0x000fe200078e00ff */
[----:B------:R-:W-:Y:S03]  /*57de0*/  BSSY.RECONVERGENT B0, `(.L_x_3758) ;  /* 0x000007a000007945 */ /* 0x000fe60003800200 */
[----:B0-----:R-:W-:-:S08]  /*57df0*/  IMAD.WIDE R14, R17, 0x4, R14 ;  /* 0x00000004110e7825 */ /* 0x001fd000078e020e */
        /* <DEDUP_REMOVED lines=20> */
.L_x_3762:
        /* <DEDUP_REMOVED lines=65> */
.L_x_3764:
[----:B------:R-:W-:Y:S05]  /*58350*/  BSYNC.RECONVERGENT B2 ;  /* 0x0000000000027941 */ /* 0x000fea0003800200 */
.L_x_3763:
        /* <DEDUP_REMOVED lines=18> */
.L_x_3761:
[----:B------:R-:W-:Y:S05]  /*58480*/  BSYNC.RECONVERGENT B1 ;  /* 0x0000000000017941 */ /* 0x000fea0003800200 */
.L_x_3760:
[----:B------:R0:W5:Y:S01]  /*58490*/  LDG.E R16, desc[UR6][R14.64] ;  /* 0x000000060e107981 */ /* 0x000162000c1e1900 */
[----:B------:R-:W-:Y:S01]  /*584a0*/  FMUL R20, R17, R17 ;  /* 0x0000001111147220 */ /* 0x000fe20000400000 */
[C---:B------:R-:W-:Y:S02]  /*584b0*/  LOP3.LUT R18, R23.reuse, 0x1, RZ, 0xc0, !PT ;  /* 0x0000000117127812 */ /* 0x040fe400078ec0ff */
[----:B------:R-:W-:Y:S01]  /*584c0*/  LOP3.LUT P1, RZ, R23, 0x2, RZ, 0xc0, !PT ;  /* 0x0000000217ff7812 */ /* 0x000fe2000782c0ff */
[----:B------:R-:W-:Y:S01]  /*584d0*/  FFMA R21, R20, R9, -0.0013887860113754868507 ;  /* 0xbab607ed14157423 */ /* 0x000fe20000000009 */
[----:B------:R-:W-:-:S04]  /*584e0*/  ISETP.NE.U32.AND P0, PT, R18, 0x1, PT ;  /* 0x000000011200780c */ /* 0x000fc80003f05070 */
[----:B------:R-:W-:Y:S02]  /*584f0*/  FSEL R21, R21, -0.00019574658654164522886, !P0 ;  /* 0xb94d415315157808 */ /* 0x000fe40004000000 */
[----:B------:R-:W-:Y:S02]  /*58500*/  FSEL R25, R12, 0.0083327032625675201416, !P0 ;  /* 0x3c0885e40c197808 */ /* 0x000fe40004000000 */
[----:B------:R-:W-:Y:S02]  /*58510*/  FSEL R22, -R11, -0.16666662693023681641, !P0 ;  /* 0xbe2aaaa80b167808 */ /* 0x000fe40004000100 */
[----:B------:R-:W-:Y:S01]  /*58520*/  FSEL R18, R17, 1, P0 ;  /* 0x3f80000011127808 */ /* 0x000fe20000000000 */
[----:B------:R-:W-:-:S04]  /*58530*/  FFMA R21, R20, R21, R25 ;  /* 0x0000001514157223 */ /* 0x000fc80000000019 */
[C---:B------:R-:W-:Y:S01]  /*58540*/  FFMA R21, R20.reuse, R21, R22 ;  /* 0x0000001514157223 */ /* 0x040fe20000000016 */
[----:B------:R-:W-:-:S04]  /*58550*/  FFMA R17, R20, R18, RZ ;  /* 0x0000001214117223 */ /* 0x000fc800000000ff */
[----:B------:R-:W-:-:S04]  /*58560*/  FFMA R18, R17, R21, R18 ;  /* 0x0000001511127223 */ /* 0x000fc80000000012 */
[----:B0-----:R-:W-:-:S07]  /*58570*/  @P1 FADD R18, RZ, -R18 ;  /* 0x80000012ff121221 */ /* 0x001fce0000000000 */
.L_x_3759:
[----:B------:R-:W-:Y:S05]  /*58580*/  BSYNC.RECONVERGENT B0 ;  /* 0x0000000000007941 */ /* 0x000fea0003800200 */
.L_x_3758:
        /* <DEDUP_REMOVED lines=22> */
.L_x_3769:
        /* <DEDUP_REMOVED lines=65> */
.L_x_3771:
[----:B------:R-:W-:Y:S05]  /*58b00*/  BSYNC.RECONVERGENT B2 ;  /* 0x0000000000027941 */ /* 0x000fea0003800200 */
.L_x_3770:
        /* <DEDUP_REMOVED lines=18> */
.L_x_3768:
[----:B------:R-:W-:Y:S05]  /*58c30*/  BSYNC.RECONVERGENT B1 ;  /* 0x0000000000017941 */ /* 0x000fea0003800200 */
.L_x_3767:
        /* <DEDUP_REMOVED lines=15> */
.L_x_3766:
[----:B------:R-:W-:Y:S05]  /*58d30*/  BSYNC.RECONVERGENT B0 ;  /* 0x0000000000007941 */ /* 0x000fea0003800200 */
.L_x_3765:
        /* <DEDUP_REMOVED lines=19> */
.L_x_3774:
        /* <DEDUP_REMOVED lines=65> */
.L_x_3776:
[----:B------:R-:W-:Y:S05]  /*59280*/  BSYNC.RECONVERGENT B1 ;  /* 0x0000000000017941 */ /* 0x000fea0003800200 */
.L_x_3775:
        /* <DEDUP_REMOVED lines=18> */
.L_x_3773:
[----:B------:R-:W-:Y:S05]  /*593b0*/  BSYNC.RECONVERGENT B0 ;  /* 0x0000000000007941 */ /* 0x000fea0003800200 */
.L_x_3772:
[----:B------:R0:W2:Y:S01]  /*593c0*/  LDG.E R17, desc[UR6][R14.64] ;  /* 0x000000060e117981 */ /* 0x0000a2000c1e1900 */
        /* <DEDUP_REMOVED lines=13> */
[----:B0-----:R-:W-:-:S04]  /*594a0*/  FFMA R15, R18, R16, RZ ;  /* 0x00000010120f7223 */ /* 0x001fc800000000ff */
        /* <DEDUP_REMOVED lines=24> */
.L_x_3781:
        /* <DEDUP_REMOVED lines=65> */
.L_x_3783:
[----:B------:R-:W-:Y:S05]  /*59a40*/  BSYNC.RECONVERGENT B2 ;  /* 0x0000000000027941 */ /* 0x000fea0003800200 */
.L_x_3782:
        /* <DEDUP_REMOVED lines=18> */
.L_x_3780:
[----:B------:R-:W-:Y:S05]  /*59b70*/  BSYNC.RECONVERGENT B1 ;  /* 0x0000000000017941 */ /* 0x000fea0003800200 */
.L_x_3779:
        /* <DEDUP_REMOVED lines=14> */
.L_x_3778:
[----:B------:R-:W-:Y:S05]  /*59c60*/  BSYNC.RECONVERGENT B0 ;  /* 0x0000000000007941 */ /* 0x000fea0003800200 */
.L_x_3777:
        /* <DEDUP_REMOVED lines=19> */
.L_x_3786:
        /* <DEDUP_REMOVED lines=65> */
.L_x_3788:
[----:B------:R-:W-:Y:S05]  /*5a1b0*/  BSYNC.RECONVERGENT B1 ;  /* 0x0000000000017941 */ /* 0x000fea0003800200 */
.L_x_3787:
        /* <DEDUP_REMOVED lines=18> */
.L_x_3785:
[----:B------:R-:W-:Y:S05]  /*5a2e0*/  BSYNC.RECONVERGENT B0 ;  /* 0x0000000000007941 */ /* 0x000fea0003800200 */
.L_x_3784:
        /* <DEDUP_REMOVED lines=36> */
.L_x_3793:
        /* <DEDUP_REMOVED lines=65> */
.L_x_3795:
[----:B------:R-:W-:Y:S05]  /*5a940*/  BSYNC.RECONVERGENT B2 ;  /* 0x0000000000027941 */ /* 0x000fea0003800200 */
.L_x_3794:
        /* <DEDUP_REMOVED lines=18> */
.L_x_3792:
[----:B------:R-:W-:Y:S05]  /*5aa70*/  BSYNC.RECONVERGENT B1 ;  /* 0x0000000000017941 */ /* 0x000fea0003800200 */
.L_x_3791:
        /* <DEDUP_REMOVED lines=14> */
.L_x_3790:
[----:B------:R-:W-:Y:S05]  /*5ab60*/  BSYNC.RECONVERGENT B0 ;  /* 0x0000000000007941 */ /* 0x000fea0003800200 */
.L_x_3789:
        /* <DEDUP_REMOVED lines=19> */
.L_x_3798:
        /* <DEDUP_REMOVED lines=65> */
.L_x_3800:
[----:B------:R-:W-:Y:S05]  /*5b0b0*/  BSYNC.RECONVERGENT B1 ;  /* 0x0000000000017941 */ /* 0x000fea0003800200 */
.L_x_3799:
        /* <DEDUP_REMOVED lines=18> */
.L_x_3797:
[----:B------:R-:W-:Y:S05]  /*5b1e0*/  BSYNC.RECONVERGENT B0 ;  /* 0x0000000000007941 */ /* 0x000fea0003800200 */
.L_x_3796:
        /* <DEDUP_REMOVED lines=36> */
.L_x_3805:
        /* <DEDUP_REMOVED lines=63> */
.L_x_3807:
[----:B------:R-:W-:Y:S05]  /*5b820*/  BSYNC.RECONVERGENT B2 ;  /* 0x0000000000027941 */ /* 0x000fea0003800200 */
.L_x_3806:
        /* <DEDUP_REMOVED lines=15> */
.L_x_3804:
[----:B------:R-:W-:Y:S05]  /*5b920*/  BSYNC.RECONVERGENT B1 ;  /* 0x0000000000017941 */ /* 0x000fea0003800200 */
.L_x_3803:
        /* <DEDUP_REMOVED lines=15> */
.L_x_3802:
[----:B------:R-:W-:Y:S05]  /*5ba20*/  BSYNC.RECONVERGENT B0 ;  /* 0x0000000000007941 */ /* 0x000fea0003800200 */
.L_x_3801:
        /* <DEDUP_REMOVED lines=19> */
.L_x_3810:
        /* <DEDUP_REMOVED lines=65> */
.L_x_3812:
[----:B------:R-:W-:Y:S05]  /*5bf70*/  BSYNC.RECONVERGENT B1 ;  /* 0x0000000000017941 */ /* 0x000fea0003800200 */
.L_x_3811:
        /* <DEDUP_REMOVED lines=18> */
.L_x_3809:
[----:B------:R-:W-:Y:S05]  /*5c0a0*/  BSYNC.RECONVERGENT B0 ;  /* 0x0000000000007941 */ /* 0x000fea0003800200 */
.L_x_3808:
        /* <DEDUP_REMOVED lines=33> */
.L_x_3815:
        /* <DEDUP_REMOVED lines=65> */
.L_x_3817:
[----:B------:R-:W-:Y:S05]  /*5c6d0*/  BSYNC.RECONVERGENT B1 ;  /* 0x0000000000017941 */ /* 0x000fea0003800200 */
.L_x_3816:
        /* <DEDUP_REMOVED lines=18> */
.L_x_3814:
[----:B------:R-:W-:Y:S05]  /*5c800*/  BSYNC.RECONVERGENT B0 ;  /* 0x0000000000007941 */ /* 0x000fea0003800200 */
.L_x_3813:
        /* <DEDUP_REMOVED lines=34> */
.L_x_3820:
        /* <DEDUP_REMOVED lines=65> */
.L_x_3822:
[----:B------:R-:W-:Y:S05]  /*5ce40*/  BSYNC.RECONVERGENT B1 ;  /* 0x0000000000017941 */ /* 0x000fea0003800200 */
.L_x_3821:
        /* <DEDUP_REMOVED lines=18> */
.L_x_3819:
[----:B------:R-:W-:Y:S05]  /*5cf70*/  BSYNC.RECONVERGENT B0 ;  /* 0x0000000000007941 */ /* 0x000fea0003800200 */
.L_x_3818:
        /* <DEDUP_REMOVED lines=37> */
.L_x_3827:
        /* <DEDUP_REMOVED lines=69> */
.L_x_3829:
[----:B------:R-:W-:Y:S05]  /*5d620*/  BSYNC.RECONVERGENT B2 ;  /* 0x0000000000027941 */ /* 0x000fea0003800200 */
.L_x_3828:
        /* <DEDUP_REMOVED lines=18> */
.L_x_3826:
[----:B------:R-:W-:Y:S05]  /*5d750*/  BSYNC.RECONVERGENT B1 ;  /* 0x0000000000017941 */ /* 0x000fea0003800200 */
.L_x_3825:
[----:B------:R-:W0:Y:S01]  /*5d760*/  LDC.64 R14, c[0x0][0x380] ;  /* 0x0000e000ff0e7b82 */ /* 0x000e220000000a00 */
[----:B------:R-:W-:Y:S01]  /*5d770*/  FMUL R18, R21, R21 ;  /* 0x0000001515127220 */ /* 0x000fe20000400000 */
[----:B------:R-:W-:Y:S01]  /*5d780*/  LOP3.LUT R16, R20, 0x1, RZ, 0xc0, !PT ;  /* 0x0000000114107812 */ /* 0x000fe200078ec0ff */
[----:B------:R-:W-:Y:S02]  /*5d790*/  IMAD.SHL.U32 R19, R0, 0x2, RZ ;  /* 0x0000000200137824 */ /* 0x000fe400078e00ff */
[----:B------:R-:W-:Y:S01]  /*5d7a0*/  FFMA R22, R18, R9, -0.0013887860113754868507 ;  /* 0xbab607ed12167423 */ /* 0x000fe20000000009 */
[----:B------:R-:W-:Y:S01]  /*5d7b0*/  ISETP.NE.U32.AND P0, PT, R16, 0x1, PT ;  /* 0x000000011000780c */ /* 0x000fe20003f05070 */
[----:B------:R-:W-:-:S03]  /*5d7c0*/  VIADD R20, R20, 0x1 ;  /* 0x0000000114147836 */ /* 0x000fc60000000000 */
[----:B------:R-:W-:Y:S02]  /*5d7d0*/  FSEL R23, R22, -0.00019574658654164522886, P0 ;  /* 0xb94d415316177808 */ /* 0x000fe40000000000 */
[----:B------:R-:W-:Y:S02]  /*5d7e0*/  FSEL R25, R13, 0.041666727513074874878, !P0 ;  /* 0x3d2aaabb0d197808 */ /* 0x000fe40004000000 */
[----:B------:R-:W-:Y:S02]  /*5d7f0*/  LOP3.LUT P1, RZ, R20, 0x2, RZ, 0xc0, !PT ;  /* 0x0000000214ff7812 */ /* 0x000fe4000782c0ff */
[----:B------:R-:W-:Y:S01]  /*5d800*/  FSEL R20, -R10, -0.4999999701976776123, !P0 ;  /* 0xbeffffff0a147808 */ /* 0x000fe20004000100 */
[----:B------:R-:W-:Y:S01]  /*5d810*/  FFMA R23, R18, R23, R25 ;  /* 0x0000001712177223 */ /* 0x000fe20000000019 */
[----:B------:R-:W-:Y:S01]  /*5d820*/  FSEL R16, R21, 1, !P0 ;  /* 0x3f80000015107808 */ /* 0x000fe20004000000 */
[----:B0-----:R-:W-:-:S04]  /*5d830*/  IMAD.WIDE R14, R19, 0x4, R14 ;  /* 0x00000004130e7825 */ /* 0x001fc800078e020e */
[C---:B------:R-:W-:Y:S01]  /*5d840*/  FFMA R20, R18.reuse, R23, R20 ;  /* 0x0000001712147223 */ /* 0x040fe20000000014 */
[----:B------:R0:W5:Y:S02]  /*5d850*/  LDG.E R19, desc[UR6][R14.64+0x4] ;  /* 0x000004060e137981 */ /* 0x000164000c1e1900 */
[----:B0-----:R-:W-:-:S04]  /*5d860*/  FFMA R15, R18, R16, RZ ;  /* 0x00000010120f7223 */ /* 0x001fc800000000ff */
[----:B------:R-:W-:-:S04]  /*5d870*/  FFMA R16, R15, R20, R16 ;  /* 0x000000140f107223 */ /* 0x000fc80000000010 */
[----:B------:R-:W-:-:S07]  /*5d880*/  @P1 FADD R16, RZ, -R16 ;  /* 0x80000010ff101221 */ /* 0x000fce0000000000 */
.L_x_3824:
[----:B------:R-:W-:Y:S05]  /*5d890*/  BSYNC.RECONVERGENT B0 ;  /* 0x0000000000007941 */ /* 0x000fea0003800200 */
.L_x_3823:
        /* <DEDUP_REMOVED lines=22> */
.L_x_3834:
        /* <DEDUP_REMOVED lines=69> */
.L_x_3836:
[----:B------:R-:W-:Y:S05]  /*5de50*/  BSYNC.RECONVERGENT B2 ;  /* 0x0000000000027941 */ /* 0x000fea0003800200 */
.L_x_3835:
        /* <DEDUP_REMOVED lines=18> */
.L_x_3833:
[----:B------:R-:W-:Y:S05]  /*5df80*/  BSYNC.RECONVERGENT B1 ;  /* 0x0000000000017941 */ /* 0x000fea0003800200 */
.L_x_3832:
        /* <DEDUP_REMOVED lines=14> */
.L_x_3831:
[----:B------:R-:W-:Y:S05]  /*5e070*/  BSYNC.RECONVERGENT B0 ;  /* 0x0000000000007941 */ /* 0x000fea0003800200 */
.L_x_3830:
        /* <DEDUP_REMOVED lines=19> */
.L_x_3839:
        /* <DEDUP_REMOVED lines=70> */
.L_x_3841:
[----:B------:R-:W-:Y:S05]  /*5e610*/  BSYNC.RECONVERGENT B1 ;  /* 0x0000000000017941 */ /* 0x000fea0003800200 */
.L_x_3840:
        /* <DEDUP_REMOVED lines=18> */
.L_x_3838:
[----:B------:R-:W-:Y:S05]  /*5e740*/  BSYNC.RECONVERGENT B0 ;  /* 0x0000000000007941 */ /* 0x000fea0003800200 */
.L_x_3837:
[----:B------:R-:W0:Y:S01]  /*5e750*/  LDC.64 R14, c[0x0][0x380] ;  /* 0x0000e000ff0e7b82 */ /* 0x000e220000000a00 */
[----:B------:R-:W-:-:S04]  /*5e760*/  IMAD.SHL.U32 R19, R0, 0x2, RZ ;  /* 0x0000000200137824 */ /* 0x000fc800078e00ff */
[----:B0-----:R-:W-:-:S05]  /*5e770*/  IMAD.WIDE R14, R19, 0x4, R14 ;  /* 0x00000004130e7825 */ /* 0x001fca00078e020e */
        /* <DEDUP_REMOVED lines=38> */
.L_x_3846:
        /* <DEDUP_REMOVED lines=65> */
.L_x_3848:
[----:B------:R-:W-:Y:S05]  /*5edf0*/  BSYNC.RECONVERGENT B2 ;  /* 0x0000000000027941 */ /* 0x000fea0003800200 */
.L_x_3847:
        /* <DEDUP_REMOVED lines=18> */
.L_x_3845:
[----:B------:R-:W-:Y:S05]  /*5ef20*/  BSYNC.RECONVERGENT B1 ;  /* 0x0000000000017941 */ /* 0x000fea0003800200 */
.L_x_3844:
        /* <DEDUP_REMOVED lines=14> */
.L_x_3843:
[----:B------:R-:W-:Y:S05]  /*5f010*/  BSYNC.RECONVERGENT B0 ;  /* 0x0000000000007941 */ /* 0x000fea0003800200 */
.L_x_3842:
        /* <DEDUP_REMOVED lines=22> */
.L_x_3853:
        /* <DEDUP_REMOVED lines=65> */
.L_x_3855:
[----:B------:R-:W-:Y:S05]  /*5f590*/  BSYNC.RECONVERGENT B2 ;  /* 0x0000000000027941 */ /* 0x000fea0003800200 */
.L_x_3854:
        /* <DEDUP_REMOVED lines=18> */
.L_x_3852:
[----:B------:R-:W-:Y:S05]  /*5f6c0*/  BSYNC.RECONVERGENT B1 ;  /* 0x0000000000017941 */ /* 0x000fea0003800200 */
.L_x_3851:
        /* <DEDUP_REMOVED lines=15> */
.L_x_3850:
[----:B------:R-:W-:Y:S05]  /*5f7c0*/  BSYNC.RECONVERGENT B0 ;  /* 0x0000000000007941 */ /* 0x000fea0003800200 */
.L_x_3849:
        /* <DEDUP_REMOVED lines=22> */
.L_x_3860:
        /* <DEDUP_REMOVED lines=65> */
.L_x_3862:
[----:B------:R-:W-:Y:S05]  /*5fd40*/  BSYNC.RECONVERGENT B2 ;  /* 0x0000000000027941 */ /* 0x000fea0003800200 */
.L_x_3861:
        /* <DEDUP_REMOVED lines=18> */
.L_x_3859:
[----:B------:R-:W-:Y:S05]  /*5fe70*/  BSYNC.RECONVERGENT B1 ;  /* 0x0000000000017941 */ /* 0x000fea0003800200 */
.L_x_3858:
        /* <DEDUP_REMOVED lines=15> */
.L_x_3857:
[----:B------:R-:W-:Y:S05]  /*5ff70*/  BSYNC.RECONVERGENT B0 ;  /* 0x0000000000007941 */ /* 0x000fea0003800200 */
.L_x_3856:
        /* <DEDUP_REMOVED lines=22> */
.L_x_3867:
        /* <DEDUP_REMOVED lines=65> */
.L_x_3869:
[----:B------:R-:W-:Y:S05]  /*604f0*/  BSYNC.RECONVERGENT B2 ;  /* 0x0000000000027941 */ /* 0x000fea0003800200 */
.L_x_3868:
        /* <DEDUP_REMOVED lines=18> */
.L_x_3866:
[----:B------:R-:W-:Y:S05]  /*60620*/  BSYNC.RECONVERGENT B1 ;  /* 0x0000000000017941 */ /* 0x000fea0003800200 */
.L_x_3865:
        /* <DEDUP_REMOVED lines=14> */
.L_x_3864:
[----:B------:R-:W-:Y:S05]  /*60710*/  BSYNC.RECONVERGENT B0 ;  /* 0x0000000000007941 */ /* 0x000fea0003800200 */
.L_x_3863:
        /* <DEDUP_REMOVED lines=20> */
.L_x_3872:
        /* <DEDUP_REMOVED lines=65> */
.L_x_3874:
[----:B------:R-:W-:Y:S05]  /*60c70*/  BSYNC.RECONVERGENT B1 ;  /* 0x0000000000017941 */ /* 0x000fea0003800200 */
.L_x_3873:
        /* <DEDUP_REMOVED lines=18> */
.L_x_3871:
[----:B------:R-:W-:Y:S05]  /*60da0*/  BSYNC.RECONVERGENT B0 ;  /* 0x0000000000007941 */ /* 0x000fea0003800200 */
.L_x_3870:
        /* <DEDUP_REMOVED lines=34> */
.L_x_3877:
        /* <DEDUP_REMOVED lines=65> */
.L_x_3879:
[----:B------:R-:W-:Y:S05]  /*613e0*/  BSYNC.RECONVERGENT B1 ;  /* 0x0000000000017941 */ /* 0x000fea0003800200 */
.L_x_3878:
        /* <DEDUP_REMOVED lines=18> */
.L_x_3876:
[----:B------:R-:W-:Y:S05]  /*61510*/  BSYNC.RECONVERGENT B0 ;  /* 0x0000000000007941 */ /* 0x000fea0003800200 */
.L_x_3875:
        /* <DEDUP_REMOVED lines=38> */
.L_x_3884:
        /* <DEDUP_REMOVED lines=64> */
[----:B------:R-:W-:Y:S01]  /*61b80*/  @P5 IMAD.MOV.U32 R20, RZ, RZ, R8 ;  /* 0x000000ffff145224 */ /* 0x000fe200078e0008 */
[----:B------:R-:W-:-:S04]  /*61b90*/  LEA R21, -R21, RZ, 0x2 ;  /* 0x000000ff15157211 */ /* 0x000fc800078e11ff */
[----:B------:R-:W-:-:S13]  /*61ba0*/  ISETP.EQ.AND P0, PT, R21, 0x8, PT ;  /* 0x000000081500780c */ /* 0x000fda0003f02270 */
[----:B------:R-:W-:-:S05]  /*61bb0*/  @P0 IMAD.MOV.U32 R20, RZ, RZ, R19 ;  /* 0x000000ffff140224 */ /* 0x000fca00078e0013 */
[----:B------:R-:W-:-:S07]  /*61bc0*/  SHF.L.W.U32.HI R15, R20, R14, R15 ;  /* 0x0000000e140f7219 */ /* 0x000fce0000010e0f */
.L_x_3886:
[----:B------:R-:W-:Y:S05]  /*61bd0*/  BSYNC.RECONVERGENT B2 ;  /* 0x0000000000027941 */ /* 0x000fea0003800200 */
.L_x_3885:
        /* <DEDUP_REMOVED lines=18> */
.L_x_3883:
[----:B------:R-:W-:Y:S05]  /*61d00*/  BSYNC.RECONVERGENT B1 ;  /* 0x0000000000017941 */ /* 0x000fea0003800200 */
.L_x_3882:
        /* <DEDUP_REMOVED lines=15> */
.L_x_3881:
[----:B------:R-:W-:Y:S05]  /*61e00*/  BSYNC.RECONVERGENT B0 ;  /* 0x0000000000007941 */ /* 0x000fea0003800200 */
.L_x_3880:
        /* <DEDUP_REMOVED lines=22> */
.L_x_3891:
        /* <DEDUP_REMOVED lines=69> */
.L_x_3893:
[----:B------:R-:W-:Y:S05]  /*623c0*/  BSYNC.RECONVERGENT B2 ;  /* 0x0000000000027941 */ /* 0x000fea0003800200 */
.L_x_3892:
        /* <DEDUP_REMOVED lines=18> */
.L_x_3890:
[----:B------:R-:W-:Y:S05]  /*624f0*/  BSYNC.RECONVERGENT B1 ;  /* 0x0000000000017941 */ /* 0x000fea0003800200 */
.L_x_3889:
        /* <DEDUP_REMOVED lines=15> */
.L_x_3888:
[----:B------:R-:W-:Y:S05]  /*625f0*/  BSYNC.RECONVERGENT B0 ;  /* 0x0000000000007941 */ /* 0x000fea0003800200 */
.L_x_3887:
        /* <DEDUP_REMOVED lines=22> */
.L_x_3898:
        /* <DEDUP_REMOVED lines=69> */
.L_x_3900:
[----:B------:R-:W-:Y:S05]  /*62bb0*/  BSYNC.RECONVERGENT B2 ;  /* 0x0000000000027941 */ /* 0x000fea0003800200 */
.L_x_3899:
        /* <DEDUP_REMOVED lines=18> */
.L_x_3897:
[----:B------:R-:W-:Y:S05]  /*62ce0*/  BSYNC.RECONVERGENT B1 ;  /* 0x0000000000017941 */ /* 0x000fea0003800200 */
.L_x_3896:
        /* <DEDUP_REMOVED lines=14> */
.L_x_3895:
[----:B------:R-:W-:Y:S05]  /*62dd0*/  BSYNC.RECONVERGENT B0 ;  /* 0x0000000000007941 */ /* 0x000fea0003800200 */
.L_x_3894:
        /* <DEDUP_REMOVED lines=20> */
.L_x_3903:
        /* <DEDUP_REMOVED lines=70> */
.L_x_3905:
[----:B------:R-:W-:Y:S05]  /*63380*/  BSYNC.RECONVERGENT B1 ;  /* 0x0000000000017941 */ /* 0x000fea0003800200 */
.L_x_3904:
        /* <DEDUP_REMOVED lines=18> */
.L_x_3902:
[----:B------:R-:W-:Y:S05]  /*634b0*/  BSYNC.RECONVERGENT B0 ;  /* 0x0000000000007941 */ /* 0x000fea0003800200 */
.L_x_3901:
        /* <DEDUP_REMOVED lines=38> */
.L_x_3910:
        /* <DEDUP_REMOVED lines=65> */
.L_x_3912:
[----:B------:R-:W-:Y:S05]  /*63b30*/  BSYNC.RECONVERGENT B2 ;  /* 0x0000000000027941 */ /* 0x000fea0003800200 */
.L_x_3911:
        /* <DEDUP_REMOVED lines=18> */
.L_x_3909:
[----:B------:R-:W-:Y:S05]  /*63c60*/  BSYNC.RECONVERGENT B1 ;  /* 0x0000000000017941 */ /* 0x000fea0003800200 */
.L_x_3908:
        /* <DEDUP_REMOVED lines=14> */
.L_x_3907:
[----:B------:R-:W-:Y:S05]  /*63d50*/  BSYNC.RECONVERGENT B0 ;  /* 0x0000000000007941 */ /* 0x000fea0003800200 */
.L_x_3906:
        /* <DEDUP_REMOVED lines=20> */
.L_x_3915:
        /* <DEDUP_REMOVED lines=65> */
.L_x_3917:
[----:B------:R-:W-:Y:S05]  /*642b0*/  BSYNC.RECONVERGENT B1 ;  /* 0x0000000000017941 */ /* 0x000fea0003800200 */
.L_x_3916:
        /* <DEDUP_REMOVED lines=18> */
.L_x_3914:
[----:B------:R-:W-:Y:S05]  /*643e0*/  BSYNC.RECONVERGENT B0 ;  /* 0x0000000000007941 */ /* 0x000fea0003800200 */
.L_x_3913:
        /* <DEDUP_REMOVED lines=35> */
.L_x_3920:
        /* <DEDUP_REMOVED lines=65> */
.L_x_3922:
[----:B------:R-:W-:Y:S05]  /*64a30*/  BSYNC.RECONVERGENT B1 ;  /* 0x0000000000017941 */ /* 0x000fea0003800200 */
.L_x_3921:
        /* <DEDUP_REMOVED lines=18> */
.L_x_3919:
[----:B------:R-:W-:Y:S05]  /*64b60*/  BSYNC.RECONVERGENT B0 ;  /* 0x0000000000007941 */ /* 0x000fea0003800200 */
.L_x_3918:
        /* <DEDUP_REMOVED lines=34> */
.L_x_3925:
        /* <DEDUP_REMOVED lines=65> */
.L_x_3927:
[----:B------:R-:W-:Y:S05]  /*651a0*/  BSYNC.RECONVERGENT B1 ;  /* 0x0000000000017941 */ /* 0x000fea0003800200 */
.L_x_3926:
        /* <DEDUP_REMOVED lines=18> */
.L_x_3924:
[----:B------:R-:W-:Y:S05]  /*652d0*/  BSYNC.RECONVERGENT B0 ;  /* 0x0000000000007941 */ /* 0x000fea0003800200 */
.L_x_3923:
        /* <DEDUP_REMOVED lines=34> */
.L_x_3930:
        /* <DEDUP_REMOVED lines=65> */
.L_x_3932:
[----:B------:R-:W-:Y:S05]  /*65910*/  BSYNC.RECONVERGENT B1 ;  /* 0x0000000000017941 */ /* 0x000fea0003800200 */
.L_x_3931:
        /* <DEDUP_REMOVED lines=18> */
.L_x_3929:
[----:B------:R-:W-:Y:S05]  /*65a40*/  BSYNC.RECONVERGENT B0 ;  /* 0x0000000000007941 */ /* 0x000fea0003800200 */
.L_x_3928:
        /* <DEDUP_REMOVED lines=35> */
.L_x_3935:
        /* <DEDUP_REMOVED lines=65> */
.L_x_3937:
[----:B------:R-:W-:Y:S05]  /*66090*/  BSYNC.RECONVERGENT B1 ;  /* 0x0000000000017941 */ /* 0x000fea0003800200 */
.L_x_3936:
        /* <DEDUP_REMOVED lines=18> */
.L_x_3934:
[----:B------:R-:W-:Y:S05]  /*661c0*/  BSYNC.RECONVERGENT B0 ;  /* 0x0000000000007941 */ /* 0x000fea0003800200 */
.L_x_3933:
        /* <DEDUP_REMOVED lines=36> */
.L_x_3942:
        /* <DEDUP_REMOVED lines=65> */
.L_x_3944:
[----:B------:R-:W-:Y:S05]  /*66820*/  BSYNC.RECONVERGENT B2 ;  /* 0x0000000000027941 */ /* 0x000fea0003800200 */
.L_x_3943:
        /* <DEDUP_REMOVED lines=18> */
.L_x_3941:
[----:B------:R-:W-:Y:S05]  /*66950*/  BSYNC.RECONVERGENT B1 ;  /* 0x0000000000017941 */ /* 0x000fea0003800200 */
.L_x_3940:
        /* <DEDUP_REMOVED lines=14> */
.L_x_3939:
[----:B------:R-:W-:Y:S05]  /*66a40*/  BSYNC.RECONVERGENT B0 ;  /* 0x0000000000007941 */ /* 0x000fea0003800200 */
.L_x_3938:
        /* <DEDUP_REMOVED lines=22> */
.L_x_3949:
        /* <DEDUP_REMOVED lines=65> */
.L_x_3951:
[----:B------:R-:W-:Y:S05]  /*66fc0*/  BSYNC.RECONVERGENT B2 ;  /* 0x0000000000027941 */ /* 0x000fea0003800200 */
.L_x_3950:
        /* <DEDUP_REMOVED lines=18> */
.L_x_3948:
[----:B------:R-:W-:Y:S05]  /*670f0*/  BSYNC.RECONVERGENT B1 ;  /* 0x0000000000017941 */ /* 0x000fea0003800200 */
.L_x_3947:
        /* <DEDUP_REMOVED lines=14> */
.L_x_3946:
[----:B------:R-:W-:Y:S05]  /*671e0*/  BSYNC.RECONVERGENT B0 ;  /* 0x0000000000007941 */ /* 0x000fea0003800200 */
.L_x_3945:
        /* <DEDUP_REMOVED lines=22> */
.L_x_3956:
        /* <DEDUP_REMOVED lines=65> */
.L_x_3958:
[----:B------:R-:W-:Y:S05]  /*67760*/  BSYNC.RECONVERGENT B2 ;  /* 0x0000000000027941 */ /* 0x000fea0003800200 */
.L_x_3957:
        /* <DEDUP_REMOVED lines=18> */
.L_x_3955:
[----:B------:R-:W-:Y:S05]  /*67890*/  BSYNC.RECONVERGENT B1 ;  /* 0x0000000000017941 */ /* 0x000fea0003800200 */
.L_x_3954:
        /* <DEDUP_REMOVED lines=15> */
.L_x_3953:
[----:B------:R-:W-:Y:S05]  /*67990*/  BSYNC.RECONVERGENT B0 ;  /* 0x0000000000007941 */ /* 0x000fea0003800200 */
.L_x_3952:
        /* <DEDUP_REMOVED lines=19> */
.L_x_3961:
        /* <DEDUP_REMOVED lines=65> */
.L_x_3963:
[----:B------:R-:W-:Y:S05]  /*67ee0*/  BSYNC.RECONVERGENT B1 ;  /* 0x0000000000017941 */ /* 0x000fea0003800200 */
.L_x_3962:
        /* <DEDUP_REMOVED lines=18> */
.L_x_3960:
[----:B------:R-:W-:Y:S05]  /*68010*/  BSYNC.RECONVERGENT B0 ;  /* 0x0000000000007941 */ /* 0x000fea0003800200 */
.L_x_3959:
        /* <DEDUP_REMOVED lines=35> */
.L_x_3966:
        /* <DEDUP_REMOVED lines=65> */
.L_x_3968:
[----:B------:R-:W-:Y:S05]  /*68660*/  BSYNC.RECONVERGENT B1 ;  /* 0x0000000000017941 */ /* 0x000fea0003800200 */
.L_x_3967:
        /* <DEDUP_REMOVED lines=18> */
.L_x_3965:
[----:B------:R-:W-:Y:S05]  /*68790*/  BSYNC.RECONVERGENT B0 ;  /* 0x0000000000007941 */ /* 0x000fea0003800200 */
.L_x_3964:
        /* <DEDUP_REMOVED lines=35> */
.L_x_3971:
        /* <DEDUP_REMOVED lines=65> */
.L_x_3973:
[----:B------:R-:W-:Y:S05]  /*68de0*/  BSYNC.RECONVERGENT B1 ;  /* 0x0000000000017941 */ /* 0x000fea0003800200 */
.L_x_3972:
        /* <DEDUP_REMOVED lines=18> */
.L_x_3970:
[----:B------:R-:W-:Y:S05]  /*68f10*/  BSYNC.RECONVERGENT B0 ;  /* 0x0000000000007941 */ /* 0x000fea0003800200 */
.L_x_3969:
        /* <DEDUP_REMOVED lines=34> */
.L_x_3976:
        /* <DEDUP_REMOVED lines=65> */
.L_x_3978:
[----:B------:R-:W-:Y:S05]  /*69550*/  BSYNC.RECONVERGENT B1 ;  /* 0x0000000000017941 */ /* 0x000fea0003800200 */
.L_x_3977:
        /* <DEDUP_REMOVED lines=18> */
.L_x_3975:
[----:B------:R-:W-:Y:S05]  /*69680*/  BSYNC.RECONVERGENT B0 ;  /* 0x0000000000007941 */ /* 0x000fea0003800200 */
.L_x_3974:
        /* <DEDUP_REMOVED lines=35> */
.L_x_3981:
        /* <DEDUP_REMOVED lines=65> */
.L_x_3983:
[----:B------:R-:W-:Y:S05]  /*69cd0*/  BSYNC.RECONVERGENT B1 ;  /* 0x0000000000017941 */ /* 0x000fea0003800200 */
.L_x_3982:
        /* <DEDUP_REMOVED lines=18> */
.L_x_3980:
[----:B------:R-:W-:Y:S05]  /*69e00*/  BSYNC.RECONVERGENT B0 ;  /* 0x0000000000007941 */ /* 0x000fea0003800200 */
.L_x_3979:
        /* <DEDUP_REMOVED lines=35> */
.L_x_3986:
        /* <DEDUP_REMOVED lines=65> */
.L_x_3988:
[----:B------:R-:W-:Y:S05]  /*6a450*/  BSYNC.RECONVERGENT B1 ;  /* 0x0000000000017941 */ /* 0x000fea0003800200 */
.L_x_3987:
        /* <DEDUP_REMOVED lines=18> */
.L_x_3985:
[----:B------:R-:W-:Y:S05]  /*6a580*/  BSYNC.RECONVERGENT B0 ;  /* 0x0000000000007941 */ /* 0x000fea0003800200 */
.L_x_3984:
        /* <DEDUP_REMOVED lines=37> */
.L_x_3993:
        /* <DEDUP_REMOVED lines=65> */
.L_x_3995:
[----:B------:R-:W-:Y:S05]  /*6abf0*/  BSYNC.RECONVERGENT B2 ;  /* 0x0000000000027941 */ /* 0x000fea0003800200 */
.L_x_3994:
        /* <DEDUP_REMOVED lines=18> */
.L_x_3992:
[----:B------:R-:W-:Y:S05]  /*6ad20*/  BSYNC.RECONVERGENT B1 ;  /* 0x0000000000017941 */ /* 0x000fea0003800200 */
.L_x_3991:
        /* <DEDUP_REMOVED lines=15> */
.L_x_3990:
[----:B------:R-:W-:Y:S05]  /*6ae20*/  BSYNC.RECONVERGENT B0 ;  /* 0x0000000000007941 */ /* 0x000fea0003800200 */
.L_x_3989:
        /* <DEDUP_REMOVED lines=22> */
.L_x_4000:
        /* <DEDUP_REMOVED lines=65> */
.L_x_4002:
[----:B------:R-:W-:Y:S05]  /*6b3a0*/  BSYNC.RECONVERGENT B2 ;  /* 0x0000000000027941 */ /* 0x000fea0003800200 */
.L_x_4001:
        /* <DEDUP_REMOVED lines=18> */
.L_x_3999:
[----:B------:R-:W-:Y:S05]  /*6b4d0*/  BSYNC.RECONVERGENT B1 ;  /* 0x0000000000017941 */ /* 0x000fea0003800200 */
.L_x_3998:
        /* <DEDUP_REMOVED lines=15> */
.L_x_3997:
[----:B------:R-:W-:Y:S05]  /*6b5d0*/  BSYNC.RECONVERGENT B0 ;  /* 0x0000000000007941 */ /* 0x000fea0003800200 */
.L_x_3996:
        /* <DEDUP_REMOVED lines=20> */
.L_x_4005:
        /* <DEDUP_REMOVED lines=65> */
.L_x_4007:
[----:B------:R-:W-:Y:S05]  /*6bb30*/  BSYNC.RECONVERGENT B1 ;  /* 0x0000000000017941 */ /* 0x000fea0003800200 */
.L_x_4006:
        /* <DEDUP_REMOVED lines=18> */
.L_x_4004:
[----:B------:R-:W-:Y:S05]  /*6bc60*/  BSYNC.RECONVERGENT B0 ;  /* 0x0000000000007941 */ /* 0x000fea0003800200 */
.L_x_4003:
        /* <DEDUP_REMOVED lines=34> */
.L_x_4010:
        /* <DEDUP_REMOVED lines=65> */
.L_x_4012:
[----:B------:R-:W-:Y:S05]  /*6c2a0*/  BSYNC.RECONVERGENT B1 ;  /* 0x0000000000017941 */ /* 0x000fea0003800200 */
.L_x_4011:
        /* <DEDUP_REMOVED lines=18> */
.L_x_4009:
[----:B------:R-:W-:Y:S05]  /*6c3d0*/  BSYNC.RECONVERGENT B0 ;  /* 0x0000000000007941 */ /* 0x000fea0003800200 */
.L_x_4008:
        /* <DEDUP_REMOVED lines=36> */
.L_x_4017:
        /* <DEDUP_REMOVED lines=65> */
.L_x_4019:
[----:B------:R-:W-:Y:S05]  /*6ca30*/  BSYNC.RECONVERGENT B2 ;  /* 0x0000000000027941 */ /* 0x000fea0003800200 */
.L_x_4018:
        /* <DEDUP_REMOVED lines=18> */
.L_x_4016:
[----:B------:R-:W-:Y:S05]  /*6cb60*/  BSYNC.RECONVERGENT B1 ;  /* 0x0000000000017941 */ /* 0x000fea0003800200 */
.L_x_4015:
        /* <DEDUP_REMOVED lines=14> */
.L_x_4014:
[----:B------:R-:W-:Y:S05]  /*6cc50*/  BSYNC.RECONVERGENT B0 ;  /* 0x0000000000007941 */ /* 0x000fea0003800200 */
.L_x_4013:
        /* <DEDUP_REMOVED lines=19> */
.L_x_4022:
        /* <DEDUP_REMOVED lines=65> */
.L_x_4024:
[----:B------:R-:W-:Y:S05]  /*6d1a0*/  BSYNC.RECONVERGENT B1 ;  /* 0x0000000000017941 */ /* 0x000fea0003800200 */
.L_x_4023:
        /* <DEDUP_REMOVED lines=18> */
.L_x_4021:
[----:B------:R-:W-:Y:S05]  /*6d2d0*/  BSYNC.RECONVERGENT B0 ;  /* 0x0000000000007941 */ /* 0x000fea0003800200 */
.L_x_4020:
        /* <DEDUP_REMOVED lines=33> */
.L_x_4027:
        /* <DEDUP_REMOVED lines=65> */
.L_x_4029:
[----:B------:R-:W-:Y:S05]  /*6d900*/  BSYNC.RECONVERGENT B1 ;  /* 0x0000000000017941 */ /* 0x000fea0003800200 */
.L_x_4028:
        /* <DEDUP_REMOVED lines=18> */
.L_x_4026:
[----:B------:R-:W-:Y:S05]  /*6da30*/  BSYNC.RECONVERGENT B0 ;  /* 0x0000000000007941 */ /* 0x000fea0003800200 */
.L_x_4025:
        /* <DEDUP_REMOVED lines=34> */
.L_x_4032:
        /* <DEDUP_REMOVED lines=65> */
.L_x_4034:
[----:B------:R-:W-:Y:S05]  /*6e070*/  BSYNC.RECONVERGENT B1 ;  /* 0x0000000000017941 */ /* 0x000fea0003800200 */
.L_x_4033:
        /* <DEDUP_REMOVED lines=18> */
.L_x_4031:
[----:B------:R-:W-:Y:S05]  /*6e1a0*/  BSYNC.RECONVERGENT B0 ;  /* 0x0000000000007941 */ /* 0x000fea0003800200 */
.L_x_4030:
        /* <DEDUP_REMOVED lines=33> */
.L_x_4037:
        /* <DEDUP_REMOVED lines=65> */
.L_x_4039:
[----:B------:R-:W-:Y:S05]  /*6e7d0*/  BSYNC.RECONVERGENT B1 ;  /* 0x0000000000017941 */ /* 0x000fea0003800200 */
.L_x_4038:
        /* <DEDUP_REMOVED lines=18> */
.L_x_4036:
[----:B------:R-:W-:Y:S05]  /*6e900*/  BSYNC.RECONVERGENT B0 ;  /* 0x0000000000007941 */ /* 0x000fea0003800200 */
.L_x_4035:
        /* <DEDUP_REMOVED lines=36> */
.L_x_4044:
        /* <DEDUP_REMOVED lines=65> */
.L_x_4046:
[----:B------:R-:W-:Y:S05]  /*6ef60*/  BSYNC.RECONVERGENT B2 ;  /* 0x0000000000027941 */ /* 0x000fea0003800200 */
.L_x_4045:
        /* <DEDUP_REMOVED lines=18> */
.L_x_4043:
[----:B------:R-:W-:Y:S05]  /*6f090*/  BSYNC.RECONVERGENT B1 ;  /* 0x0000000000017941 */ /* 0x000fea0003800200 */
.L_x_4042:
        /* <DEDUP_REMOVED lines=14> */
.L_x_4041:
[----:B------:R-:W-:Y:S05]  /*6f180*/  BSYNC.RECONVERGENT B0 ;  /* 0x0000000000007941 */ /* 0x000fea0003800200 */
.L_x_4040:
        /* <DEDUP_REMOVED lines=19> */
.L_x_4049:
        /* <DEDUP_REMOVED lines=65> */
.L_x_4051:
[----:B------:R-:W-:Y:S05]  /*6f6d0*/  BSYNC.RECONVERGENT B1 ;  /* 0x0000000000017941 */ /* 0x000fea0003800200 */
.L_x_4050:
        /* <DEDUP_REMOVED lines=18> */
.L_x_4048:
[----:B------:R-:W-:Y:S05]  /*6f800*/  BSYNC.RECONVERGENT B0 ;  /* 0x0000000000007941 */ /* 0x000fea0003800200 */
.L_x_4047:
        /* <DEDUP_REMOVED lines=36> */
.L_x_4056:
        /* <DEDUP_REMOVED lines=65> */
.L_x_4058:
[----:B------:R-:W-:Y:S05]  /*6fe60*/  BSYNC.RECONVERGENT B2 ;  /* 0x0000000000027941 */ /* 0x000fea0003800200 */
.L_x_4057:
        /* <DEDUP_REMOVED lines=18> */
.L_x_4055:
[----:B------:R-:W-:Y:S05]  /*6ff90*/  BSYNC.RECONVERGENT B1 ;  /* 0x0000000000017941 */ /* 0x000fea0003800200 */
.L_x_4054:
        /* <DEDUP_REMOVED lines=14> */
.L_x_4053:
[----:B------:R-:W-:Y:S05]  /*70080*/  BSYNC.RECONVERGENT B0 ;  /* 0x0000000000007941 */ /* 0x000fea0003800200 */
.L_x_4052:
        /* <DEDUP_REMOVED lines=20> */
.L_x_4061:
        /* <DEDUP_REMOVED lines=65> */
.L_x_4063:
[----:B------:R-:W-:Y:S05]  /*705e0*/  BSYNC.RECONVERGENT B1 ;  /* 0x0000000000017941 */ /* 0x000fea0003800200 */
.L_x_4062:
        /* <DEDUP_REMOVED lines=18> */
.L_x_4060:
[----:B------:R-:W-:Y:S05]  /*70710*/  BSYNC.RECONVERGENT B0 ;  /* 0x0000000000007941 */ /* 0x000fea0003800200 */
.L_x_4059:
        /* <DEDUP_REMOVED lines=38> */
.L_x_4068:
        /* <DEDUP_REMOVED lines=64> */
.L_x_4070:
[----:B------:R-:W-:Y:S05]  /*70d80*/  BSYNC.RECONVERGENT B2 ;  /* 0x0000000000027941 */ /* 0x000fea0003800200 */
.L_x_4069:
        /* <DEDUP_REMOVED lines=18> */
.L_x_4067:
[----:B------:R-:W-:Y:S05]  /*70eb0*/  BSYNC.RECONVERGENT B1 ;  /* 0x0000000000017941 */ /* 0x000fea0003800200 */
.L_x_4066:
        /* <DEDUP_REMOVED lines=15> */
.L_x_4065:
[----:B------:R-:W-:Y:S05]  /*70fb0*/  BSYNC.RECONVERGENT B0 ;  /* 0x0000000000007941 */ /* 0x000fea0003800200 */
.L_x_4064:
[----:B------:R-:W0:Y:S02]  /*70fc0*/  LDC.64 R4, c[0x0][0x388] ;  /* 0x0000e200ff047b82 */ /* 0x000e240000000a00 */
[----:B0-----:R-:W-:-:S05]  /*70fd0*/  IMAD.WIDE R4, R0, 0x4, R4 ;  /* 0x0000000400047825 */ /* 0x001fca00078e0204 */
[----:B------:R-:W-:Y:S01]  /*70fe0*/  STG.E desc[UR6][R4.64+0x50], R2 ;  /* 0x0000500204007986 */ /* 0x000fe2000c101906 */
[----:B------:R-:W-:Y:S05]  /*70ff0*/  EXIT ;  /* 0x000000000000794d */ /* 0x000fea0003800000 */
.L_x_4071:
        /* <DEDUP_REMOVED lines=16> */
.L_x_6829:


//--------------------- .text._Z9evaluate1PfS_    --------------------------
	.section	.text._Z9evaluate1PfS_,"ax",@progbits
	.align	128
        .global         _Z9evaluate1PfS_
        .type           _Z9evaluate1PfS_,@function
        .size           _Z9evaluate1PfS_,(.L_x_6830 - _Z9evaluate1PfS_)
        .other          _Z9evaluate1PfS_,@"STO_CUDA_ENTRY STV_DEFAULT"
_Z9evaluate1PfS_:
.text._Z9evaluate1PfS_:
        /* <DEDUP_REMOVED lines=37> */
.L_x_4076:
        /* <DEDUP_REMOVED lines=45> */
[----:B------:R-:W-:Y:S01]  /*0520*/  @P3 MOV R12, R9 ;  /* 0x00000009000c3202 */ /* 0x000fe20000000f00 */
[----:B------:R-:W-:Y:S02]  /*0530*/  @P1 IMAD.MOV.U32 R13, RZ, RZ, R6 ;  /* 0x000000ffff0d1224 */ /* 0x000fe400078e0006 */
        /* <DEDUP_REMOVED lines=17> */
.L_x_4078:
[----:B------:R-:W-:Y:S05]  /*0650*/  BSYNC.RECONVERGENT B2 ;  /* 0x0000000000027941 */ /* 0x000fea0003800200 */
.L_x_4077:
        /* <DEDUP_REMOVED lines=9> */
[----:B------:R-:W0:Y:S01]  /*06f0*/  I2F.F64.S64 R10, R12 ;  /* 0x0000000c000a7312 */ /* 0x000e220000301c00 */
[----:B------:R-:W-:Y:S02]  /*0700*/  ISETP.GE.AND P0, PT, R18, RZ, PT ;  /* 0x000000ff1200720c */ /* 0x000fe40003f06270 */
[----:B------:R-:W-:Y:S01]  /*0710*/  LEA.HI R16, R17, R16, RZ, 0x1 ;  /* 0x0000001011107211 */ /* 0x000fe200078f08ff */
[----:B0-----:R-:W-:-:S10]  /*0720*/  DMUL R10, R10, UR4 ;  /* 0x000000040a0a7c28 */ /* 0x001fd40008000000 */
[----:B------:R-:W0:Y:S02]  /*0730*/  F2F.F32.F64 R10, R10 ;  /* 0x0000000a000a7310 */ /* 0x000e240000301000 */
[----:B0-----:R-:W-:-:S07]  /*0740*/  FSEL R17, -R10, R10, !P0 ;  /* 0x0000000a0a117208 */ /* 0x001fce0004000100 */
.L_x_4075:
[----:B------:R-:W-:Y:S05]  /*0750*/  BSYNC.RECONVERGENT B1 ;  /* 0x0000000000017941 */ /* 0x000fea0003800200 */
.L_x_4074:
[----:B------:R-:W-:Y:S02]  /*0760*/  IMAD.MOV.U32 R10, RZ, RZ, 0x37cbac00 ;  /* 0x37cbac00ff0a7424 */ /* 0x000fe400078e00ff */
        /* <DEDUP_REMOVED lines=17> */
.L_x_4073:
[----:B------:R-:W-:Y:S05]  /*0880*/  BSYNC.RECONVERGENT B0 ;  /* 0x0000000000007941 */ /* 0x000fea0003800200 */
.L_x_4072:
        /* <DEDUP_REMOVED lines=20> */
.L_x_4081:
        /* <DEDUP_REMOVED lines=65> */
.L_x_4083:
[----:B------:R-:W-:Y:S05]  /*0de0*/  BSYNC.RECONVERGENT B1 ;  /* 0x0000000000017941 */ /* 0x000fea0003800200 */
.L_x_4082:
        /* <DEDUP_REMOVED lines=18> */
.L_x_4080:
[----:B------:R-:W-:Y:S05]  /*0f10*/  BSYNC.RECONVERGENT B0 ;  /* 0x0000000000007941 */ /* 0x000fea0003800200 */
.L_x_4079:
[----:B------:R-:W-:Y:S01]  /*0f20*/  MOV R10, 0x37cbac00 ;  /* 0x37cbac00000a7802 */ /* 0x000fe20000000f00 */
        /* <DEDUP_REMOVED lines=36> */
.L_x_4086:
        /* <DEDUP_REMOVED lines=65> */
.L_x_4088:
[----:B------:R-:W-:Y:S05]  /*1580*/  BSYNC.RECONVERGENT B1 ;  /* 0x0000000000017941 */ /* 0x000fea0003800200 */
.L_x_4087:
        /* <DEDUP_REMOVED lines=18> */
.L_x_4085:
[----:B------:R-:W-:Y:S05]  /*16b0*/  BSYNC.RECONVERGENT B0 ;  /* 0x0000000000007941 */ /* 0x000fea0003800200 */
.L_x_4084:
        /* <DEDUP_REMOVED lines=34> */
.L_x_4091:
        /* <DEDUP_REMOVED lines=65> */
.L_x_4093:
[----:B------:R-:W-:Y:S05]  /*1cf0*/  BSYNC.RECONVERGENT B1 ;  /* 0x0000000000017941 */ /* 0x000fea0003800200 */
.L_x_4092:
        /* <DEDUP_REMOVED lines=18> */
.L_x_4090:
[----:B------:R-:W-:Y:S05]  /*1e20*/  BSYNC.RECONVERGENT B0 ;  /* 0x0000000000007941 */ /* 0x000fea0003800200 */
.L_x_4089:
        /* <DEDUP_REMOVED lines=17> */
[----:B-----5:R-:W-:-:S13]  /*1f40*/  FSETP.GT.AND P0, PT, R19, R2, PT ;  /* 0x000000021300720b */ /* 0x020fda0003f04000 */
        /* <DEDUP_REMOVED lines=20> */
.L_x_4098:
        /* <DEDUP_REMOVED lines=65> */
.L_x_4100:
[----:B------:R-:W-:Y:S05]  /*24a0*/  BSYNC.RECONVERGENT B2 ;  /* 0x0000000000027941 */ /* 0x000fea0003800200 */
.L_x_4099:
        /* <DEDUP_REMOVED lines=18> */
.L_x_4097:
[----:B------:R-:W-:Y:S05]  /*25d0*/  BSYNC.RECONVERGENT B1 ;  /* 0x0000000000017941 */ /* 0x000fea0003800200 */
.L_x_4096:
        /* <DEDUP_REMOVED lines=15> */
.L_x_4095:
[----:B------:R-:W-:Y:S05]  /*26d0*/  BSYNC.RECONVERGENT B0 ;  /* 0x0000000000007941 */ /* 0x000fea0003800200 */
.L_x_4094:
        /* <DEDUP_REMOVED lines=19> */
.L_x_4103:
        /* <DEDUP_REMOVED lines=65> */
.L_x_4105:
[----:B------:R-:W-:Y:S05]  /*2c20*/  BSYNC.RECONVERGENT B1 ;  /* 0x0000000000017941 */ /* 0x000fea0003800200 */
.L_x_4104:
        /* <DEDUP_REMOVED lines=18> */
.L_x_4102:
[----:B------:R-:W-:Y:S05]  /*2d50*/  BSYNC.RECONVERGENT B0 ;  /* 0x0000000000007941 */ /* 0x000fea0003800200 */
.L_x_4101:
        /* <DEDUP_REMOVED lines=34> */
.L_x_4108:
        /* <DEDUP_REMOVED lines=65> */
.L_x_4110:
[----:B------:R-:W-:Y:S05]  /*3390*/  BSYNC.RECONVERGENT B1 ;  /* 0x0000000000017941 */ /* 0x000fea0003800200 */
.L_x_4109:
        /* <DEDUP_REMOVED lines=18> */
.L_x_4107:
[----:B------:R-:W-:Y:S05]  /*34c0*/  BSYNC.RECONVERGENT B0 ;  /* 0x0000000000007941 */ /* 0x000fea0003800200 */
.L_x_4106:
        /* <DEDUP_REMOVED lines=36> */
.L_x_4115:
        /* <DEDUP_REMOVED lines=65> */
.L_x_4117:
[----:B------:R-:W-:Y:S05]  /*3b20*/  BSYNC.RECONVERGENT B2 ;  /* 0x0000000000027941 */ /* 0x000fea0003800200 */
.L_x_4116:
        /* <DEDUP_REMOVED lines=18> */
.L_x_4114:
[----:B------:R-:W-:Y:S05]  /*3c50*/  BSYNC.RECONVERGENT B1 ;  /* 0x0000000000017941 */ /* 0x000fea0003800200 */
.L_x_4113:
        /* <DEDUP_REMOVED lines=14> */
.L_x_4112:
[----:B------:R-:W-:Y:S05]  /*3d40*/  BSYNC.RECONVERGENT B0 ;  /* 0x0000000000007941 */ /* 0x000fea0003800200 */
.L_x_4111:
        /* <DEDUP_REMOVED lines=22> */
.L_x_4122:
        /* <DEDUP_REMOVED lines=65> */
.L_x_4124:
[----:B------:R-:W-:Y:S05]  /*42c0*/  BSYNC.RECONVERGENT B2 ;  /* 0x0000000000027941 */ /* 0x000fea0003800200 */
.L_x_4123:
        /* <DEDUP_REMOVED lines=18> */
.L_x_4121:
[----:B------:R-:W-:Y:S05]  /*43f0*/  BSYNC.RECONVERGENT B1 ;  /* 0x0000000000017941 */ /* 0x000fea0003800200 */
.L_x_4120:
        /* <DEDUP_REMOVED lines=14> */
.L_x_4119:
[----:B------:R-:W-:Y:S05]  /*44e0*/  BSYNC.RECONVERGENT B0 ;  /* 0x0000000000007941 */ /* 0x000fea0003800200 */
.L_x_4118:
        /* <DEDUP_REMOVED lines=19> */
.L_x_4127:
        /* <DEDUP_REMOVED lines=65> */
.L_x_4129:
[----:B------:R-:W-:Y:S05]  /*4a30*/  BSYNC.RECONVERGENT B1 ;  /* 0x0000000000017941 */ /* 0x000fea0003800200 */
.L_x_4128:
        /* <DEDUP_REMOVED lines=18> */
.L_x_4126:
[----:B------:R-:W-:Y:S05]  /*4b60*/  BSYNC.RECONVERGENT B0 ;  /* 0x0000000000007941 */ /* 0x000fea0003800200 */
.L_x_4125:
        /* <DEDUP_REMOVED lines=33> */
.L_x_4132:
        /* <DEDUP_REMOVED lines=65> */
.L_x_4134:
[----:B------:R-:W-:Y:S05]  /*5190*/  BSYNC.RECONVERGENT B1 ;  /* 0x0000000000017941 */ /* 0x000fea0003800200 */
.L_x_4133:
        /* <DEDUP_REMOVED lines=18> */
.L_x_4131:
[----:B------:R-:W-:Y:S05]  /*52c0*/  BSYNC.RECONVERGENT B0 ;  /* 0x0000000000007941 */ /* 0x000fea0003800200 */
.L_x_4130:
        /* <DEDUP_REMOVED lines=33> */
.L_x_4137:
        /* <DEDUP_REMOVED lines=65> */
.L_x_4139:
[----:B------:R-:W-:Y:S05]  /*58f0*/  BSYNC.RECONVERGENT B1 ;  /* 0x0000000000017941 */ /* 0x000fea0003800200 */
.L_x_4138:
        /* <DEDUP_REMOVED lines=18> */
.L_x_4136:
[----:B------:R-:W-:Y:S05]  /*5a20*/  BSYNC.RECONVERGENT B0 ;  /* 0x0000000000007941 */ /* 0x000fea0003800200 */
.L_x_4135:
        /* <DEDUP_REMOVED lines=38> */
.L_x_4144:
        /* <DEDUP_REMOVED lines=65> */
.L_x_4146:
[----:B------:R-:W-:Y:S05]  /*60a0*/  BSYNC.RECONVERGENT B2 ;  /* 0x0000000000027941 */ /* 0x000fea0003800200 */
.L_x_4145:
        /* <DEDUP_REMOVED lines=18> */
.L_x_4143:
[----:B------:R-:W-:Y:S05]  /*61d0*/  BSYNC.RECONVERGENT B1 ;  /* 0x0000000000017941 */ /* 0x000fea0003800200 */
.L_x_4142:
        /* <DEDUP_REMOVED lines=14> */
.L_x_4141:
[----:B------:R-:W-:Y:S05]  /*62c0*/  BSYNC.RECONVERGENT B0 ;  /* 0x0000000000007941 */ /* 0x000fea0003800200 */
.L_x_4140:
        /* <DEDUP_REMOVED lines=23> */
.L_x_4151:
        /* <DEDUP_REMOVED lines=65> */
.L_x_4153:
[----:B------:R-:W-:Y:S05]  /*6850*/  BSYNC.RECONVERGENT B2 ;  /* 0x0000000000027941 */ /* 0x000fea0003800200 */
.L_x_4152:
        /* <DEDUP_REMOVED lines=18> */
.L_x_4150:
[----:B------:R-:W-:Y:S05]  /*6980*/  BSYNC.RECONVERGENT B1 ;  /* 0x0000000000017941 */ /* 0x000fea0003800200 */
.L_x_4149:
        /* <DEDUP_REMOVED lines=14> */
.L_x_4148:
[----:B------:R-:W-:Y:S05]  /*6a70*/  BSYNC.RECONVERGENT B0 ;  /* 0x0000000000007941 */ /* 0x000fea0003800200 */
.L_x_4147:
        /* <DEDUP_REMOVED lines=20> */
.L_x_4156:
        /* <DEDUP_REMOVED lines=65> */
.L_x_4158:
[----:B------:R-:W-:Y:S05]  /*6fd0*/  BSYNC.RECONVERGENT B1 ;  /* 0x0000000000017941 */ /* 0x000fea0003800200 */
.L_x_4157:
        /* <DEDUP_REMOVED lines=18> */
.L_x_4155:
[----:B------:R-:W-:Y:S05]  /*7100*/  BSYNC.RECONVERGENT B0 ;  /* 0x0000000000007941 */ /* 0x000fea0003800200 */
.L_x_4154:
        /* <DEDUP_REMOVED lines=33> */
.L_x_4161:
        /* <DEDUP_REMOVED lines=65> */
.L_x_4163:
[----:B------:R-:W-:Y:S05]  /*7730*/  BSYNC.RECONVERGENT B1 ;  /* 0x0000000000017941 */ /* 0x000fea0003800200 */
.L_x_4162:
        /* <DEDUP_REMOVED lines=18> */
.L_x_4160:
[----:B------:R-:W-:Y:S05]  /*7860*/  BSYNC.RECONVERGENT B0 ;  /* 0x0000000000007941 */ /* 0x000fea0003800200 */
.L_x_4159:
        /* <DEDUP_REMOVED lines=37> */
.L_x_4168:
        /* <DEDUP_REMOVED lines=69> */
.L_x_4170:
[----:B------:R-:W-:Y:S05]  /*7f10*/  BSYNC.RECONVERGENT B2 ;  /* 0x0000000000027941 */ /* 0x000fea0003800200 */
.L_x_4169:
        /* <DEDUP_REMOVED lines=18> */
.L_x_4167:
[----:B------:R-:W-:Y:S05]  /*8040*/  BSYNC.RECONVERGENT B1 ;  /* 0x0000000000017941 */ /* 0x000fea0003800200 */
.L_x_4166:
        /* <DEDUP_REMOVED lines=14> */
.L_x_4165:
[----:B------:R-:W-:Y:S05]  /*8130*/  BSYNC.RECONVERGENT B0 ;  /* 0x0000000000007941 */ /* 0x000fea0003800200 */
.L_x_4164:
        /* <DEDUP_REMOVED lines=22> */
.L_x_4175:
        /* <DEDUP_REMOVED lines=69> */
.L_x_4177:
[----:B------:R-:W-:Y:S05]  /*86f0*/  BSYNC.RECONVERGENT B2 ;  /* 0x0000000000027941 */ /* 0x000fea0003800200 */
.L_x_4176:
        /* <DEDUP_REMOVED lines=18> */
.L_x_4174:
[----:B------:R-:W-:Y:S05]  /*8820*/  BSYNC.RECONVERGENT B1 ;  /* 0x0000000000017941 */ /* 0x000fea0003800200 */
.L_x_4173:
        /* <DEDUP_REMOVED lines=15> */
.L_x_4172:
[----:B------:R-:W-:Y:S05]  /*8920*/  BSYNC.RECONVERGENT B0 ;  /* 0x0000000000007941 */ /* 0x000fea0003800200 */
.L_x_4171:
        /* <DEDUP_REMOVED lines=19> */
.L_x_4180:
        /* <DEDUP_REMOVED lines=70> */
.L_x_4182:
[----:B------:R-:W-:Y:S05]  /*8ec0*/  BSYNC.RECONVERGENT B1 ;  /* 0x0000000000017941 */ /* 0x000fea0003800200 */
.L_x_4181:
        /* <DEDUP_REMOVED lines=18> */
.L_x_4179:
[----:B------:R-:W-:Y:S05]  /*8ff0*/  BSYNC.RECONVERGENT B0 ;  /* 0x0000000000007941 */ /* 0x000fea0003800200 */
.L_x_4178:
        /* <DEDUP_REMOVED lines=34> */
.L_x_4185:
        /* <DEDUP_REMOVED lines=70> */
.L_x_4187:
[----:B------:R-:W-:Y:S05]  /*9680*/  BSYNC.RECONVERGENT B1 ;  /* 0x0000000000017941 */ /* 0x000fea0003800200 */
.L_x_4186:
        /* <DEDUP_REMOVED lines=18> */
.L_x_4184:
[----:B------:R-:W-:Y:S05]  /*97b0*/  BSYNC.RECONVERGENT B0 ;  /* 0x0000000000007941 */ /* 0x000fea0003800200 */
.L_x_4183:
        /* <DEDUP_REMOVED lines=33> */
.L_x_4190:
        /* <DEDUP_REMOVED lines=70> */
.L_x_4192:
[----:B------:R-:W-:Y:S05]  /*9e30*/  BSYNC.RECONVERGENT B1 ;  /* 0x0000000000017941 */ /* 0x000fea0003800200 */
.L_x_4191:
        /* <DEDUP_REMOVED lines=18> */
.L_x_4189:
[----:B------:R-:W-:Y:S05]  /*9f60*/  BSYNC.RECONVERGENT B0 ;  /* 0x0000000000007941 */ /* 0x000fea0003800200 */
.L_x_4188:
        /* <DEDUP_REMOVED lines=37> */
.L_x_4197:
        /* <DEDUP_REMOVED lines=69> */
.L_x_4199:
[----:B------:R-:W-:Y:S05]  /*a610*/  BSYNC.RECONVERGENT B2 ;  /* 0x0000000000027941 */ /* 0x000fea0003800200 */
.L_x_4198:
        /* <DEDUP_REMOVED lines=18> */
.L_x_4196:
[----:B------:R-:W-:Y:S05]  /*a740*/  BSYNC.RECONVERGENT B1 ;  /* 0x0000000000017941 */ /* 0x000fea0003800200 */
.L_x_4195:
        /* <DEDUP_REMOVED lines=15> */
.L_x_4194:
[----:B------:R-:W-:Y:S05]  /*a840*/  BSYNC.RECONVERGENT B0 ;  /* 0x0000000000007941 */ /* 0x000fea0003800200 */
.L_x_4193:
        /* <DEDUP_REMOVED lines=19> */
.L_x_4202:
        /* <DEDUP_REMOVED lines=70> */
.L_x_4204:
[----:B------:R-:W-:Y:S05]  /*ade0*/  BSYNC.RECONVERGENT B1 ;  /* 0x0000000000017941 */ /* 0x000fea0003800200 */
.L_x_4203:
        /* <DEDUP_REMOVED lines=18> */
.L_x_4201:
[----:B------:R-:W-:Y:S05]  /*af10*/  BSYNC.RECONVERGENT B0 ;  /* 0x0000000000007941 */ /* 0x000fea0003800200 */
.L_x_4200:
        /* <DEDUP_REMOVED lines=33> */
.L_x_4207:
        /* <DEDUP_REMOVED lines=70> */
.L_x_4209:
[----:B------:R-:W-:Y:S05]  /*b590*/  BSYNC.RECONVERGENT B1 ;  /* 0x0000000000017941 */ /* 0x000fea0003800200 */
.L_x_4208:
        /* <DEDUP_REMOVED lines=18> */
.L_x_4206:
[----:B------:R-:W-:Y:S05]  /*b6c0*/  BSYNC.RECONVERGENT B0 ;  /* 0x0000000000007941 */ /* 0x000fea0003800200 */
.L_x_4205:
        /* <DEDUP_REMOVED lines=37> */
.L_x_4214:
        /* <DEDUP_REMOVED lines=69> */
.L_x_4216:
[----:B------:R-:W-:Y:S05]  /*bd70*/  BSYNC.RECONVERGENT B2 ;  /* 0x0000000000027941 */ /* 0x000fea0003800200 */
.L_x_4215:
        /* <DEDUP_REMOVED lines=18> */
.L_x_4213:
[----:B------:R-:W-:Y:S05]  /*bea0*/  BSYNC.RECONVERGENT B1 ;  /* 0x0000000000017941 */ /* 0x000fea0003800200 */
.L_x_4212:
        /* <DEDUP_REMOVED lines=15> */
.L_x_4211:
[----:B------:R-:W-:Y:S05]  /*bfa0*/  BSYNC.RECONVERGENT B0 ;  /* 0x0000000000007941 */ /* 0x000fea0003800200 */
.L_x_4210:
        /* <DEDUP_REMOVED lines=19> */
.L_x_4219:
        /* <DEDUP_REMOVED lines=70> */
.L_x_4221:
[----:B------:R-:W-:Y:S05]  /*c540*/  BSYNC.RECONVERGENT B1 ;  /* 0x0000000000017941 */ /* 0x000fea0003800200 */
.L_x_4220:
        /* <DEDUP_REMOVED lines=18> */
.L_x_4218:
[----:B------:R-:W-:Y:S05]  /*c670*/  BSYNC.RECONVERGENT B0 ;  /* 0x0000000000007941 */ /* 0x000fea0003800200 */
.L_x_4217:
        /* <DEDUP_REMOVED lines=33> */
.L_x_4224:
        /* <DEDUP_REMOVED lines=70> */
.L_x_4226:
[----:B------:R-:W-:Y:S05]  /*ccf0*/  BSYNC.RECONVERGENT B1 ;  /* 0x0000000000017941 */ /* 0x000fea0003800200 */
.L_x_4225:
        /* <DEDUP_REMOVED lines=18> */
.L_x_4223:
[----:B------:R-:W-:Y:S05]  /*ce20*/  BSYNC.RECONVERGENT B0 ;  /* 0x0000000000007941 */ /* 0x000fea0003800200 */
.L_x_4222:
        /* <DEDUP_REMOVED lines=37> */
.L_x_4231:
        /* <DEDUP_REMOVED lines=69> */
.L_x_4233:
[----:B------:R-:W-:Y:S05]  /*d4d0*/  BSYNC.RECONVERGENT B2 ;  /* 0x0000000000027941 */ /* 0x000fea0003800200 */
.L_x_4232:
        /* <DEDUP_REMOVED lines=18> */
.L_x_4230:
[----:B------:R-:W-:Y:S05]  /*d600*/  BSYNC.RECONVERGENT B1 ;  /* 0x0000000000017941 */ /* 0x000fea0003800200 */
.L_x_4229:
        /* <DEDUP_REMOVED lines=15> */
.L_x_4228:
[----:B------:R-:W-:Y:S05]  /*d700*/  BSYNC.RECONVERGENT B0 ;  /* 0x0000000000007941 */ /* 0x000fea0003800200 */
.L_x_4227:
        /* <DEDUP_REMOVED lines=19> */
.L_x_4236:
        /* <DEDUP_REMOVED lines=70> */
.L_x_4238:
[----:B------:R-:W-:Y:S05]  /*dca0*/  BSYNC.RECONVERGENT B1 ;  /* 0x0000000000017941 */ /* 0x000fea0003800200 */
.L_x_4237:
        /* <DEDUP_REMOVED lines=18> */
.L_x_4235:
[----:B------:R-:W-:Y:S05]  /*ddd0*/  BSYNC.RECONVERGENT B0 ;  /* 0x0000000000007941 */ /* 0x000fea0003800200 */
.L_x_4234:
        /* <DEDUP_REMOVED lines=36> */
.L_x_4243:
        /* <DEDUP_REMOVED lines=69> */
.L_x_4245:
[----:B------:R-:W-:Y:S05]  /*e470*/  BSYNC.RECONVERGENT B2 ;  /* 0x0000000000027941 */ /* 0x000fea0003800200 */
.L_x_4244:
        /* <DEDUP_REMOVED lines=18> */
.L_x_4242:
[----:B------:R-:W-:Y:S05]  /*e5a0*/  BSYNC.RECONVERGENT B1 ;  /* 0x0000000000017941 */ /* 0x000fea0003800200 */
.L_x_4241:
        /* <DEDUP_REMOVED lines=15> */
.L_x_4240:
[----:B------:R-:W-:Y:S05]  /*e6a0*/  BSYNC.RECONVERGENT B0 ;  /* 0x0000000000007941 */ /* 0x000fea0003800200 */
.L_x_4239:
        /* <DEDUP_REMOVED lines=22> */
.L_x_4250:
        /* <DEDUP_REMOVED lines=69> */
.L_x_4252:
[----:B------:R-:W-:Y:S05]  /*ec60*/  BSYNC.RECONVERGENT B2 ;  /* 0x0000000000027941 */ /* 0x000fea0003800200 */
.L_x_4251:
        /* <DEDUP_REMOVED lines=18> */
.L_x_4249:
[----:B------:R-:W-:Y:S05]  /*ed90*/  BSYNC.RECONVERGENT B1 ;  /* 0x0000000000017941 */ /* 0x000fea0003800200 */
.L_x_4248:
        /* <DEDUP_REMOVED lines=14> */
.L_x_4247:
[----:B------:R-:W-:Y:S05]  /*ee80*/  BSYNC.RECONVERGENT B0 ;  /* 0x0000000000007941 */ /* 0x000fea0003800200 */
.L_x_4246:
        /* <DEDUP_REMOVED lines=22> */
.L_x_4257:
        /* <DEDUP_REMOVED lines=69> */
.L_x_4259:
[----:B------:R-:W-:Y:S05]  /*f440*/  BSYNC.RECONVERGENT B2 ;  /* 0x0000000000027941 */ /* 0x000fea0003800200 */
.L_x_4258:
        /* <DEDUP_REMOVED lines=18> */
.L_x_4256:
[----:B------:R-:W-:Y:S05]  /*f570*/  BSYNC.RECONVERGENT B1 ;  /* 0x0000000000017941 */ /* 0x000fea0003800200 */
.L_x_4255:
        /* <DEDUP_REMOVED lines=15> */
.L_x_4254:
[----:B------:R-:W-:Y:S05]  /*f670*/  BSYNC.RECONVERGENT B0 ;  /* 0x0000000000007941 */ /* 0x000fea0003800200 */
.L_x_4253:
        /* <DEDUP_REMOVED lines=19> */
.L_x_4262:
        /* <DEDUP_REMOVED lines=70> */
.L_x_4264:
[----:B------:R-:W-:Y:S05]  /*fc10*/  BSYNC.RECONVERGENT B1 ;  /* 0x0000000000017941 */ /* 0x000fea0003800200 */
.L_x_4263:
        /* <DEDUP_REMOVED lines=18> */
.L_x_4261:
[----:B------:R-:W-:Y:S05]  /*fd40*/  BSYNC.RECONVERGENT B0 ;  /* 0x0000000000007941 */ /* 0x000fea0003800200 */
.L_x_4260:
        /* <DEDUP_REMOVED lines=37> */
.L_x_4269:
        /* <DEDUP_REMOVED lines=63> */
.L_x_4271:
[----:B------:R-:W-:Y:S05]  /*10390*/  BSYNC.RECONVERGENT B2 ;  /* 0x0000000000027941 */ /* 0x000fea0003800200 */
.L_x_4270:
        /* <DEDUP_REMOVED lines=15> */
.L_x_4268:
[----:B------:R-:W-:Y:S05]  /*10490*/  BSYNC.RECONVERGENT B1 ;  /* 0x0000000000017941 */ /* 0x000fea0003800200 */
.L_x_4267:
        /* <DEDUP_REMOVED lines=14> */
.L_x_4266:
[----:B------:R-:W-:Y:S05]  /*10580*/  BSYNC.RECONVERGENT B0 ;  /* 0x0000000000007941 */ /* 0x000fea0003800200 */
.L_x_4265:
        /* <DEDUP_REMOVED lines=20> */
.L_x_4274:
        /* <DEDUP_REMOVED lines=70> */
.L_x_4276:
[----:B------:R-:W-:Y:S05]  /*10b30*/  BSYNC.RECONVERGENT B1 ;  /* 0x0000000000017941 */ /* 0x000fea0003800200 */
.L_x_4275:
        /* <DEDUP_REMOVED lines=18> */
.L_x_4273:
[----:B------:R-:W-:Y:S05]  /*10c60*/  BSYNC.RECONVERGENT B0 ;  /* 0x0000000000007941 */ /* 0x000fea0003800200 */
.L_x_4272:
        /* <DEDUP_REMOVED lines=34> */
.L_x_4279:
        /* <DEDUP_REMOVED lines=70> */
.L_x_4281:
[----:B------:R-:W-:Y:S05]  /*112f0*/  BSYNC.RECONVERGENT B1 ;  /* 0x0000000000017941 */ /* 0x000fea0003800200 */
.L_x_4280:
        /* <DEDUP_REMOVED lines=18> */
.L_x_4278:
[----:B------:R-:W-:Y:S05]  /*11420*/  BSYNC.RECONVERGENT B0 ;  /* 0x0000000000007941 */ /* 0x000fea0003800200 */
.L_x_4277:
        /* <DEDUP_REMOVED lines=37> */
.L_x_4286:
        /* <DEDUP_REMOVED lines=65> */
.L_x_4288:
[----:B------:R-:W-:Y:S05]  /*11a90*/  BSYNC.RECONVERGENT B2 ;  /* 0x0000000000027941 */ /* 0x000fea0003800200 */
.L_x_4287:
        /* <DEDUP_REMOVED lines=18> */
.L_x_4285:
[----:B------:R-:W-:Y:S05]  /*11bc0*/  BSYNC.RECONVERGENT B1 ;  /* 0x0000000000017941 */ /* 0x000fea0003800200 */
.L_x_4284:
        /* <DEDUP_REMOVED lines=14> */
.L_x_4283:
[----:B------:R-:W-:Y:S05]  /*11cb0*/  BSYNC.RECONVERGENT B0 ;  /* 0x0000000000007941 */ /* 0x000fea0003800200 */
.L_x_4282:
        /* <DEDUP_REMOVED lines=20> */
.L_x_4291:
        /* <DEDUP_REMOVED lines=65> */
.L_x_4293:
[----:B------:R-:W-:Y:S05]  /*12210*/  BSYNC.RECONVERGENT B1 ;  /* 0x0000000000017941 */ /* 0x000fea0003800200 */
.L_x_4292:
        /* <DEDUP_REMOVED lines=18> */
.L_x_4290:
[----:B------:R-:W-:Y:S05]  /*12340*/  BSYNC.RECONVERGENT B0 ;  /* 0x0000000000007941 */ /* 0x000fea0003800200 */
.L_x_4289:
        /* <DEDUP_REMOVED lines=13> */
[----:B------:R-:W-:Y:S01]  /*12420*/  FFMA R16, R19, R16, R21 ;  /* 0x0000001013107223 */ /* 0x000fe20000000015 */
[----:B------:R-:W-:-:S03]  /*12430*/  IMAD.MOV.U32 R19, RZ, RZ, 0x3c0885e4 ;  /* 0x3c0885e4ff137424 */ /* 0x000fc600078e00ff */
        /* <DEDUP_REMOVED lines=22> */
.L_x_4298:
        /* <DEDUP_REMOVED lines=65> */
.L_x_4300:
[----:B------:R-:W-:Y:S05]  /*129b0*/  BSYNC.RECONVERGENT B2 ;  /* 0x0000000000027941 */ /* 0x000fea0003800200 */
.L_x_4299:
        /* <DEDUP_REMOVED lines=18> */
.L_x_4297:
[----:B------:R-:W-:Y:S05]  /*12ae0*/  BSYNC.RECONVERGENT B1 ;  /* 0x0000000000017941 */ /* 0x000fea0003800200 */
.L_x_4296:
        /* <DEDUP_REMOVED lines=36> */
.L_x_4303:
        /* <DEDUP_REMOVED lines=65> */
.L_x_4305:
[----:B------:R-:W-:Y:S05]  /*13140*/  BSYNC.RECONVERGENT B2 ;  /* 0x0000000000027941 */ /* 0x000fea0003800200 */
.L_x_4304:
        /* <DEDUP_REMOVED lines=18> */
.L_x_4302:
[----:B------:R-:W-:Y:S05]  /*13270*/  BSYNC.RECONVERGENT B1 ;  /* 0x0000000000017941 */ /* 0x000fea0003800200 */
.L_x_4301:
        /* <DEDUP_REMOVED lines=14> */
.L_x_4295:
[----:B------:R-:W-:Y:S05]  /*13360*/  BSYNC.RECONVERGENT B0 ;  /* 0x0000000000007941 */ /* 0x000fea0003800200 */
.L_x_4294:
        /* <DEDUP_REMOVED lines=22> */
.L_x_4310:
        /* <DEDUP_REMOVED lines=60> */
[----:B------:R-:W-:Y:S01]  /*13890*/  @P4 IMAD.MOV.U32 R17, RZ, RZ, R8 ;  /* 0x000000ffff114224 */ /* 0x000fe200078e0008 */
[----:B------:R-:W-:Y:S02]  /*138a0*/  @P5 MOV R17, R9 ;  /* 0x0000000900115202 */ /* 0x000fe40000000f00 */
[----:B------:R-:W-:-:S07]  /*138b0*/  SHF.L.W.U32.HI R22, R16, R21, R22 ;  /* 0x0000001510167219 */ /* 0x000fce0000010e16 */
[----:B------:R-:W-:-:S05]  /*138c0*/  @P0 IMAD.MOV.U32 R17, RZ, RZ, R23 ;  /* 0x000000ffff110224 */ /* 0x000fca00078e0017 */
[----:B------:R-:W-:-:S07]  /*138d0*/  SHF.L.W.U32.HI R16, R17, R21, R16 ;  /* 0x0000001511107219 */ /* 0x000fce0000010e10 */
.L_x_4312:
[----:B------:R-:W-:Y:S05]  /*138e0*/  BSYNC.RECONVERGENT B2 ;  /* 0x0000000000027941 */ /* 0x000fea0003800200 */
.L_x_4311:
        /* <DEDUP_REMOVED lines=18> */
.L_x_4309:
[----:B------:R-:W-:Y:S05]  /*13a10*/  BSYNC.RECONVERGENT B1 ;  /* 0x0000000000017941 */ /* 0x000fea0003800200 */
.L_x_4308:
        /* <DEDUP_REMOVED lines=14> */
.L_x_4307:
[----:B------:R-:W-:Y:S05]  /*13b00*/  BSYNC.RECONVERGENT B0 ;  /* 0x0000000000007941 */ /* 0x000fea0003800200 */
.L_x_4306:
        /* <DEDUP_REMOVED lines=22> */
.L_x_4317:
        /* <DEDUP_REMOVED lines=65> */
.L_x_4319:
[----:B------:R-:W-:Y:S05]  /*14080*/  BSYNC.RECONVERGENT B2 ;  /* 0x0000000000027941 */ /* 0x000fea0003800200 */
.L_x_4318:
        /* <DEDUP_REMOVED lines=18> */
.L_x_4316:
[----:B------:R-:W-:Y:S05]  /*141b0*/  BSYNC.RECONVERGENT B1 ;  /* 0x0000000000017941 */ /* 0x000fea0003800200 */
.L_x_4315:
        /* <DEDUP_REMOVED lines=15> */
.L_x_4314:
[----:B------:R-:W-:Y:S05]  /*142b0*/  BSYNC.RECONVERGENT B0 ;  /* 0x0000000000007941 */ /* 0x000fea0003800200 */
.L_x_4313:
        /* <DEDUP_REMOVED lines=19> */
.L_x_4322:
        /* <DEDUP_REMOVED lines=65> */
.L_x_4324:
[----:B------:R-:W-:Y:S05]  /*14800*/  BSYNC.RECONVERGENT B1 ;  /* 0x0000000000017941 */ /* 0x000fea0003800200 */
.L_x_4323:
        /* <DEDUP_REMOVED lines=18> */
.L_x_4321:
[----:B------:R-:W-:Y:S05]  /*14930*/  BSYNC.RECONVERGENT B0 ;  /* 0x0000000000007941 */ /* 0x000fea0003800200 */
.L_x_4320:
        /* <DEDUP_REMOVED lines=33> */
.L_x_4327:
        /* <DEDUP_REMOVED lines=65> */
.L_x_4329:
[----:B------:R-:W-:Y:S05]  /*14f60*/  BSYNC.RECONVERGENT B1 ;  /* 0x0000000000017941 */ /* 0x000fea0003800200 */
.L_x_4328:
        /* <DEDUP_REMOVED lines=18> */
.L_x_4326:
[----:B------:R-:W-:Y:S05]  /*15090*/  BSYNC.RECONVERGENT B0 ;  /* 0x0000000000007941 */ /* 0x000fea0003800200 */
.L_x_4325:
        /* <DEDUP_REMOVED lines=38> */
.L_x_4334:
        /* <DEDUP_REMOVED lines=65> */
.L_x_4336:
[----:B------:R-:W-:Y:S05]  /*15710*/  BSYNC.RECONVERGENT B2 ;  /* 0x0000000000027941 */ /* 0x000fea0003800200 */
.L_x_4335:
        /* <DEDUP_REMOVED lines=18> */
.L_x_4333:
[----:B------:R-:W-:Y:S05]  /*15840*/  BSYNC.RECONVERGENT B1 ;  /* 0x0000000000017941 */ /* 0x000fea0003800200 */
.L_x_4332:
        /* <DEDUP_REMOVED lines=15> */
.L_x_4331:
[----:B------:R-:W-:Y:S05]  /*15940*/  BSYNC.RECONVERGENT B0 ;  /* 0x0000000000007941 */ /* 0x000fea0003800200 */
.L_x_4330:
[----:B-----5:R-:W-:Y:S01]  /*15950*/  FSETP.GT.AND P0, PT, R3, 1, PT ;  /* 0x3f8000000300780b */ /* 0x020fe20003f04000 */
        /* <DEDUP_REMOVED lines=22> */
.L_x_4341:
        /* <DEDUP_REMOVED lines=65> */
.L_x_4343:
[----:B------:R-:W-:Y:S05]  /*15ed0*/  BSYNC.RECONVERGENT B2 ;  /* 0x0000000000027941 */ /* 0x000fea0003800200 */
.L_x_4342:
        /* <DEDUP_REMOVED lines=18> */
.L_x_4340:
[----:B------:R-:W-:Y:S05]  /*16000*/  BSYNC.RECONVERGENT B1 ;  /* 0x0000000000017941 */ /* 0x000fea0003800200 */
.L_x_4339:
        /* <DEDUP_REMOVED lines=15> */
.L_x_4338:
[----:B------:R-:W-:Y:S05]  /*16100*/  BSYNC.RECONVERGENT B0 ;  /* 0x0000000000007941 */ /* 0x000fea0003800200 */
.L_x_4337:
        /* <DEDUP_REMOVED lines=23> */
.L_x_4348:
        /* <DEDUP_REMOVED lines=69> */
.L_x_4350:
[----:B------:R-:W-:Y:S05]  /*166d0*/  BSYNC.RECONVERGENT B2 ;  /* 0x0000000000027941 */ /* 0x000fea0003800200 */
.L_x_4349:
        /* <DEDUP_REMOVED lines=18> */
.L_x_4347:
[----:B------:R-:W-:Y:S05]  /*16800*/  BSYNC.RECONVERGENT B1 ;  /* 0x0000000000017941 */ /* 0x000fea0003800200 */
.L_x_4346:
        /* <DEDUP_REMOVED lines=15> */
.L_x_4345:
[----:B------:R-:W-:Y:S05]  /*16900*/  BSYNC.RECONVERGENT B0 ;  /* 0x0000000000007941 */ /* 0x000fea0003800200 */
.L_x_4344:
        /* <DEDUP_REMOVED lines=22> */
.L_x_4355:
        /* <DEDUP_REMOVED lines=69> */
.L_x_4357:
[----:B------:R-:W-:Y:S05]  /*16ec0*/  BSYNC.RECONVERGENT B2 ;  /* 0x0000000000027941 */ /* 0x000fea0003800200 */
.L_x_4356:
        /* <DEDUP_REMOVED lines=18> */
.L_x_4354:
[----:B------:R-:W-:Y:S05]  /*16ff0*/  BSYNC.RECONVERGENT B1 ;  /* 0x0000000000017941 */ /* 0x000fea0003800200 */
.L_x_4353:
        /* <DEDUP_REMOVED lines=15> */
.L_x_4352:
[----:B------:R-:W-:Y:S05]  /*170f0*/  BSYNC.RECONVERGENT B0 ;  /* 0x0000000000007941 */ /* 0x000fea0003800200 */
.L_x_4351:
        /* <DEDUP_REMOVED lines=22> */
.L_x_4362:
        /* <DEDUP_REMOVED lines=69> */
.L_x_4364:
[----:B------:R-:W-:Y:S05]  /*176b0*/  BSYNC.RECONVERGENT B2 ;  /* 0x0000000000027941 */ /* 0x000fea0003800200 */
.L_x_4363:
        /* <DEDUP_REMOVED lines=18> */
.L_x_4361:
[----:B------:R-:W-:Y:S05]  /*177e0*/  BSYNC.RECONVERGENT B1 ;  /* 0x0000000000017941 */ /* 0x000fea0003800200 */
.L_x_4360:
        /* <DEDUP_REMOVED lines=15> */
.L_x_4359:
[----:B------:R-:W-:Y:S05]  /*178e0*/  BSYNC.RECONVERGENT B0 ;  /* 0x0000000000007941 */ /* 0x000fea0003800200 */
.L_x_4358:
        /* <DEDUP_REMOVED lines=19> */
.L_x_4367:
        /* <DEDUP_REMOVED lines=70> */
.L_x_4369:
[----:B------:R-:W-:Y:S05]  /*17e80*/  BSYNC.RECONVERGENT B1 ;  /* 0x0000000000017941 */ /* 0x000fea0003800200 */
.L_x_4368:
        /* <DEDUP_REMOVED lines=18> */
.L_x_4366:
[----:B------:R-:W-:Y:S05]  /*17fb0*/  BSYNC.RECONVERGENT B0 ;  /* 0x0000000000007941 */ /* 0x000fea0003800200 */
.L_x_4365:
        /* <DEDUP_REMOVED lines=38> */
.L_x_4374:
        /* <DEDUP_REMOVED lines=69> */
.L_x_4376:
[----:B------:R-:W-:Y:S05]  /*18670*/  BSYNC.RECONVERGENT B2 ;  /* 0x0000000000027941 */ /* 0x000fea0003800200 */
.L_x_4375:
        /* <DEDUP_REMOVED lines=18> */
.L_x_4373:
[----:B------:R-:W-:Y:S05]  /*187a0*/  BSYNC.RECONVERGENT B1 ;  /* 0x0000000000017941 */ /* 0x000fea0003800200 */
.L_x_4372:
        /* <DEDUP_REMOVED lines=14> */
.L_x_4371:
[----:B------:R-:W-:Y:S05]  /*18890*/  BSYNC.RECONVERGENT B0 ;  /* 0x0000000000007941 */ /* 0x000fea0003800200 */
.L_x_4370:
        /* <DEDUP_REMOVED lines=20> */
.L_x_4379:
        /* <DEDUP_REMOVED lines=70> */
.L_x_4381:
[----:B------:R-:W-:Y:S05]  /*18e40*/  BSYNC.RECONVERGENT B1 ;  /* 0x0000000000017941 */ /* 0x000fea0003800200 */
.L_x_4380:
        /* <DEDUP_REMOVED lines=18> */
.L_x_4378:
[----:B------:R-:W-:Y:S05]  /*18f70*/  BSYNC.RECONVERGENT B0 ;  /* 0x0000000000007941 */ /* 0x000fea0003800200 */
.L_x_4377:
        /* <DEDUP_REMOVED lines=35> */
.L_x_4384:
        /* <DEDUP_REMOVED lines=70> */
.L_x_4386:
[----:B------:R-:W-:Y:S05]  /*19610*/  BSYNC.RECONVERGENT B1 ;  /* 0x0000000000017941 */ /* 0x000fea0003800200 */
.L_x_4385:
        /* <DEDUP_REMOVED lines=18> */
.L_x_4383:
[----:B------:R-:W-:Y:S05]  /*19740*/  BSYNC.RECONVERGENT B0 ;  /* 0x0000000000007941 */ /* 0x000fea0003800200 */
.L_x_4382:
        /* <DEDUP_REMOVED lines=37> */
.L_x_4391:
        /* <DEDUP_REMOVED lines=69> */
.L_x_4393:
[----:B------:R-:W-:Y:S05]  /*19df0*/  BSYNC.RECONVERGENT B2 ;  /* 0x0000000000027941 */ /* 0x000fea0003800200 */
.L_x_4392:
        /* <DEDUP_REMOVED lines=18> */
.L_x_4390:
[----:B------:R-:W-:Y:S05]  /*19f20*/  BSYNC.RECONVERGENT B1 ;  /* 0x0000000000017941 */ /* 0x000fea0003800200 */
.L_x_4389:
        /* <DEDUP_REMOVED lines=14> */
.L_x_4388:
[----:B------:R-:W-:Y:S05]  /*1a010*/  BSYNC.RECONVERGENT B0 ;  /* 0x0000000000007941 */ /* 0x000fea0003800200 */
.L_x_4387:
        /* <DEDUP_REMOVED lines=22> */
.L_x_4398:
        /* <DEDUP_REMOVED lines=69> */
.L_x_4400:
[----:B------:R-:W-:Y:S05]  /*1a5d0*/  BSYNC.RECONVERGENT B2 ;  /* 0x0000000000027941 */ /* 0x000fea0003800200 */
.L_x_4399:
        /* <DEDUP_REMOVED lines=18> */
.L_x_4397:
[----:B------:R-:W-:Y:S05]  /*1a700*/  BSYNC.RECONVERGENT B1 ;  /* 0x0000000000017941 */ /* 0x000fea0003800200 */
.L_x_4396:
        /* <DEDUP_REMOVED lines=15> */
.L_x_4395:
[----:B------:R-:W-:Y:S05]  /*1a800*/  BSYNC.RECONVERGENT B0 ;  /* 0x0000000000007941 */ /* 0x000fea0003800200 */
.L_x_4394:
        /* <DEDUP_REMOVED lines=20> */
.L_x_4403:
        /* <DEDUP_REMOVED lines=70> */
.L_x_4405:
[----:B------:R-:W-:Y:S05]  /*1adb0*/  BSYNC.RECONVERGENT B1 ;  /* 0x0000000000017941 */ /* 0x000fea0003800200 */
.L_x_4404:
        /* <DEDUP_REMOVED lines=18> */
.L_x_4402:
[----:B------:R-:W-:Y:S05]  /*1aee0*/  BSYNC.RECONVERGENT B0 ;  /* 0x0000000000007941 */ /* 0x000fea0003800200 */
.L_x_4401:
        /* <DEDUP_REMOVED lines=34> */
.L_x_4408:
        /* <DEDUP_REMOVED lines=70> */
.L_x_4410:
[----:B------:R-:W-:Y:S05]  /*1b570*/  BSYNC.RECONVERGENT B1 ;  /* 0x0000000000017941 */ /* 0x000fea0003800200 */
.L_x_4409:
        /* <DEDUP_REMOVED lines=18> */
.L_x_4407:
[----:B------:R-:W-:Y:S05]  /*1b6a0*/  BSYNC.RECONVERGENT B0 ;  /* 0x0000000000007941 */ /* 0x000fea0003800200 */
.L_x_4406:
        /* <DEDUP_REMOVED lines=34> */
.L_x_4413:
        /* <DEDUP_REMOVED lines=70> */
.L_x_4415:
[----:B------:R-:W-:Y:S05]  /*1bd30*/  BSYNC.RECONVERGENT B1 ;  /* 0x0000000000017941 */ /* 0x000fea0003800200 */
.L_x_4414:
        /* <DEDUP_REMOVED lines=18> */
.L_x_4412:
[----:B------:R-:W-:Y:S05]  /*1be60*/  BSYNC.RECONVERGENT B0 ;  /* 0x0000000000007941 */ /* 0x000fea0003800200 */
.L_x_4411:
        /* <DEDUP_REMOVED lines=34> */
.L_x_4418:
        /* <DEDUP_REMOVED lines=54> */
[----:B------:R-:W-:Y:S02]  /*1c3f0*/  SHF.R.U32.HI R20, RZ, 0x17, R22 ;  /* 0x00000017ff147819 */ /* 0x000fe40000011616 */
[----:B------:R-:W-:Y:S02]  /*1c400*/  LOP3.LUT R16, R16, 0x1f, RZ, 0xc0, !PT ;  /* 0x0000001f10107812 */ /* 0x000fe400078ec0ff */
[----:B------:R-:W-:Y:S02]  /*1c410*/  LOP3.LUT R20, R20, 0xe0, RZ, 0xc0, !PT ;  /* 0x000000e014147812 */ /* 0x000fe400078ec0ff */
[----:B------:R-:W-:Y:S02]  /*1c420*/  SHF.L.W.U32.HI R24, R17, R16, R24 ;  /* 0x0000001011187219 */ /* 0x000fe40000010e18 */
[----:B------:R-:W-:Y:S01]  /*1c430*/  IADD3 R21, PT, PT, R20, -0x80, RZ ;  /* 0xffffff8014157810 */ /* 0x000fe20007ffe0ff */
[----:B------:R-:W-:Y:S02]  /*1c440*/  @P2 IMAD.MOV.U32 R20, RZ, RZ, R4 ;  /* 0x000000ffff142224 */ /* 0x000fe400078e0004 */
[----:B------:R-:W-:Y:S01]  /*1c450*/  @P1 IMAD.MOV.U32 R20, RZ, RZ, R5 ;  /* 0x000000ffff141224 */ /* 0x000fe200078e0005 */
[----:B------:R-:W-:Y:S01]  /*1c460*/  SHF.R.U32.HI R21, RZ, 0x5, R21 ;  /* 0x00000005ff157819 */ /* 0x000fe20000011615 */
[----:B------:R-:W-:-:S02]  /*1c470*/  @P0 IMAD.MOV.U32 R20, RZ, RZ, R6 ;  /* 0x000000ffff140224 */ /* 0x000fc400078e0006 */
[----:B------:R-:W-:Y:S02]  /*1c480*/  @P3 IMAD.MOV.U32 R20, RZ, RZ, R7 ;  /* 0x000000ffff143224 */ /* 0x000fe400078e0007 */
[----:B------:R-:W-:Y:S02]  /*1c490*/  IMAD.U32 R21, R21, -0x4, RZ ;  /* 0xfffffffc15157824 */ /* 0x000fe400078e00ff */
[----:B------:R-:W-:Y:S02]  /*1c4a0*/  @P5 IMAD.MOV.U32 R20, RZ, RZ, R8 ;  /* 0x000000ffff145224 */ /* 0x000fe400078e0008 */
[----:B------:R-:W-:Y:S01]  /*1c4b0*/  @P4 IMAD.MOV.U32 R20, RZ, RZ, R9 ;  /* 0x000000ffff144224 */ /* 0x000fe200078e0009 */
[----:B------:R-:W-:-:S13]  /*1c4c0*/  ISETP.EQ.AND P0, PT, R21, 0x8, PT ;  /* 0x000000081500780c */ /* 0x000fda0003f02270 */
[----:B------:R-:W-:-:S05]  /*1c4d0*/  @P0 IMAD.MOV.U32 R20, RZ, RZ, R23 ;  /* 0x000000ffff140224 */ /* 0x000fca00078e0017 */
[----:B------:R-:W-:-:S07]  /*1c4e0*/  SHF.L.W.U32.HI R17, R20, R16, R17 ;  /* 0x0000001014117219 */ /* 0x000fce0000010e11 */
.L_x_4420:
[----:B------:R-:W-:Y:S05]  /*1c4f0*/  BSYNC.RECONVERGENT B1 ;  /* 0x0000000000017941 */ /* 0x000fea0003800200 */
.L_x_4419:
        /* <DEDUP_REMOVED lines=18> */
.L_x_4417:
[----:B------:R-:W-:Y:S05]  /*1c620*/  BSYNC.RECONVERGENT B0 ;  /* 0x0000000000007941 */ /* 0x000fea0003800200 */
.L_x_4416:
        /* <DEDUP_REMOVED lines=35> */
.L_x_4423:
        /* <DEDUP_REMOVED lines=70> */
.L_x_4425:
[----:B------:R-:W-:Y:S05]  /*1ccc0*/  BSYNC.RECONVERGENT B1 ;  /* 0x0000000000017941 */ /* 0x000fea0003800200 */
.L_x_4424:
        /* <DEDUP_REMOVED lines=18> */
.L_x_4422:
[----:B------:R-:W-:Y:S05]  /*1cdf0*/  BSYNC.RECONVERGENT B0 ;  /* 0x0000000000007941 */ /* 0x000fea0003800200 */
.L_x_4421:
        /* <DEDUP_REMOVED lines=34> */
.L_x_4428:
        /* <DEDUP_REMOVED lines=70> */
.L_x_4430:
[----:B------:R-:W-:Y:S05]  /*1d480*/  BSYNC.RECONVERGENT B1 ;  /* 0x0000000000017941 */ /* 0x000fea0003800200 */
.L_x_4429:
        /* <DEDUP_REMOVED lines=18> */
.L_x_4427:
[----:B------:R-:W-:Y:S05]  /*1d5b0*/  BSYNC.RECONVERGENT B0 ;  /* 0x0000000000007941 */ /* 0x000fea0003800200 */
.L_x_4426:
        /* <DEDUP_REMOVED lines=34> */
.L_x_4433:
        /* <DEDUP_REMOVED lines=70> */
.L_x_4435:
[----:B------:R-:W-:Y:S05]  /*1dc40*/  BSYNC.RECONVERGENT B1 ;  /* 0x0000000000017941 */ /* 0x000fea0003800200 */
.L_x_4434:
        /* <DEDUP_REMOVED lines=18> */
.L_x_4432:
[----:B------:R-:W-:Y:S05]  /*1dd70*/  BSYNC.RECONVERGENT B0 ;  /* 0x0000000000007941 */ /* 0x000fea0003800200 */
.L_x_4431:
        /* <DEDUP_REMOVED lines=37> */
.L_x_4440:
        /* <DEDUP_REMOVED lines=69> */
.L_x_4442:
[----:B------:R-:W-:Y:S05]  /*1e420*/  BSYNC.RECONVERGENT B2 ;  /* 0x0000000000027941 */ /* 0x000fea0003800200 */
.L_x_4441:
        /* <DEDUP_REMOVED lines=18> */
.L_x_4439:
[----:B------:R-:W-:Y:S05]  /*1e550*/  BSYNC.RECONVERGENT B1 ;  /* 0x0000000000017941 */ /* 0x000fea0003800200 */
.L_x_4438:
        /* <DEDUP_REMOVED lines=14> */
.L_x_4437:
[----:B------:R-:W-:Y:S05]  /*1e640*/  BSYNC.RECONVERGENT B0 ;  /* 0x0000000000007941 */ /* 0x000fea0003800200 */
.L_x_4436:
        /* <DEDUP_REMOVED lines=22> */
.L_x_4447:
        /* <DEDUP_REMOVED lines=69> */
.L_x_4449:
[----:B------:R-:W-:Y:S05]  /*1ec00*/  BSYNC.RECONVERGENT B2 ;  /* 0x0000000000027941 */ /* 0x000fea0003800200 */
.L_x_4448:
        /* <DEDUP_REMOVED lines=18> */
.L_x_4446:
[----:B------:R-:W-:Y:S05]  /*1ed30*/  BSYNC.RECONVERGENT B1 ;  /* 0x0000000000017941 */ /* 0x000fea0003800200 */
.L_x_4445:
        /* <DEDUP_REMOVED lines=15> */
.L_x_4444:
[----:B------:R-:W-:Y:S05]  /*1ee30*/  BSYNC.RECONVERGENT B0 ;  /* 0x0000000000007941 */ /* 0x000fea0003800200 */
.L_x_4443:
        /* <DEDUP_REMOVED lines=22> */
.L_x_4454:
        /* <DEDUP_REMOVED lines=69> */
.L_x_4456:
[----:B------:R-:W-:Y:S05]  /*1f3f0*/  BSYNC.RECONVERGENT B2 ;  /* 0x0000000000027941 */ /* 0x000fea0003800200 */
.L_x_4455:
        /* <DEDUP_REMOVED lines=18> */
.L_x_4453:
[----:B------:R-:W-:Y:S05]  /*1f520*/  BSYNC.RECONVERGENT B1 ;  /* 0x0000000000017941 */ /* 0x000fea0003800200 */
.L_x_4452:
        /* <DEDUP_REMOVED lines=14> */
.L_x_4451:
[----:B------:R-:W-:Y:S05]  /*1f610*/  BSYNC.RECONVERGENT B0 ;  /* 0x0000000000007941 */ /* 0x000fea0003800200 */
.L_x_4450:
        /* <DEDUP_REMOVED lines=22> */
.L_x_4461:
        /* <DEDUP_REMOVED lines=69> */
.L_x_4463:
[----:B------:R-:W-:Y:S05]  /*1fbd0*/  BSYNC.RECONVERGENT B2 ;  /* 0x0000000000027941 */ /* 0x000fea0003800200 */
.L_x_4462:
        /* <DEDUP_REMOVED lines=18> */
.L_x_4460:
[----:B------:R-:W-:Y:S05]  /*1fd00*/  BSYNC.RECONVERGENT B1 ;  /* 0x0000000000017941 */ /* 0x000fea0003800200 */
.L_x_4459:
        /* <DEDUP_REMOVED lines=15> */
.L_x_4458:
[----:B------:R-:W-:Y:S05]  /*1fe00*/  BSYNC.RECONVERGENT B0 ;  /* 0x0000000000007941 */ /* 0x000fea0003800200 */
.L_x_4457:
        /* <DEDUP_REMOVED lines=20> */
.L_x_4466:
        /* <DEDUP_REMOVED lines=70> */
.L_x_4468:
[----:B------:R-:W-:Y:S05]  /*203b0*/  BSYNC.RECONVERGENT B1 ;  /* 0x0000000000017941 */ /* 0x000fea0003800200 */
.L_x_4467:
        /* <DEDUP_REMOVED lines=18> */
.L_x_4465:
[----:B------:R-:W-:Y:S05]  /*204e0*/  BSYNC.RECONVERGENT B0 ;  /* 0x0000000000007941 */ /* 0x000fea0003800200 */
.L_x_4464:
        /* <DEDUP_REMOVED lines=37> */
.L_x_4473:
        /* <DEDUP_REMOVED lines=69> */
.L_x_4475:
[----:B------:R-:W-:Y:S05]  /*20b90*/  BSYNC.RECONVERGENT B2 ;  /* 0x0000000000027941 */ /* 0x000fea0003800200 */
.L_x_4474:
        /* <DEDUP_REMOVED lines=18> */
.L_x_4472:
[----:B------:R-:W-:Y:S05]  /*20cc0*/  BSYNC.RECONVERGENT B1 ;  /* 0x0000000000017941 */ /* 0x000fea0003800200 */
.L_x_4471:
        /* <DEDUP_REMOVED lines=15> */
.L_x_4470:
[----:B------:R-:W-:Y:S05]  /*20dc0*/  BSYNC.RECONVERGENT B0 ;  /* 0x0000000000007941 */ /* 0x000fea0003800200 */
.L_x_4469:
        /* <DEDUP_REMOVED lines=23> */
.L_x_4480:
        /* <DEDUP_REMOVED lines=69> */
.L_x_4482:
[----:B------:R-:W-:Y:S05]  /*21390*/  BSYNC.RECONVERGENT B2 ;  /* 0x0000000000027941 */ /* 0x000fea0003800200 */
.L_x_4481:
        /* <DEDUP_REMOVED lines=18> */
.L_x_4479:
[----:B------:R-:W-:Y:S05]  /*214c0*/  BSYNC.RECONVERGENT B1 ;  /* 0x0000000000017941 */ /* 0x000fea0003800200 */
.L_x_4478:
        /* <DEDUP_REMOVED lines=14> */
.L_x_4477:
[----:B------:R-:W-:Y:S05]  /*215b0*/  BSYNC.RECONVERGENT B0 ;  /* 0x0000000000007941 */ /* 0x000fea0003800200 */
.L_x_4476:
        /* <DEDUP_REMOVED lines=23> */
.L_x_4487:
        /* <DEDUP_REMOVED lines=63> */
.L_x_4489:
[----:B------:R-:W-:Y:S05]  /*21b20*/  BSYNC.RECONVERGENT B2 ;  /* 0x0000000000027941 */ /* 0x000fea0003800200 */
.L_x_4488:
        /* <DEDUP_REMOVED lines=15> */
.L_x_4486:
[----:B------:R-:W-:Y:S05]  /*21c20*/  BSYNC.RECONVERGENT B1 ;  /* 0x0000000000017941 */ /* 0x000fea0003800200 */
.L_x_4485:
        /* <DEDUP_REMOVED lines=38> */
.L_x_4492:
        /* <DEDUP_REMOVED lines=63> */
.L_x_4494:
[----:B------:R-:W-:Y:S05]  /*22280*/  BSYNC.RECONVERGENT B2 ;  /* 0x0000000000027941 */ /* 0x000fea0003800200 */
.L_x_4493:
        /* <DEDUP_REMOVED lines=15> */
.L_x_4491:
[----:B------:R-:W-:Y:S05]  /*22380*/  BSYNC.RECONVERGENT B1 ;  /* 0x0000000000017941 */ /* 0x000fea0003800200 */
.L_x_4490:
        /* <DEDUP_REMOVED lines=15> */
[----:B------:R-:W-:-:S07]  /*22480*/  @P1 FADD R22, RZ, -R22 ;  /* 0x80000016ff161221 */ /* 0x000fce0000000000 */
.L_x_4484:
[----:B------:R-:W-:Y:S05]  /*22490*/  BSYNC.RECONVERGENT B0 ;  /* 0x0000000000007941 */ /* 0x000fea0003800200 */
.L_x_4483:
        /* <DEDUP_REMOVED lines=20> */
.L_x_4497:
        /* <DEDUP_REMOVED lines=70> */
.L_x_4499:
[----:B------:R-:W-:Y:S05]  /*22a40*/  BSYNC.RECONVERGENT B1 ;  /* 0x0000000000017941 */ /* 0x000fea0003800200 */
.L_x_4498:
        /* <DEDUP_REMOVED lines=18> */
.L_x_4496:
[----:B------:R-:W-:Y:S05]  /*22b70*/  BSYNC.RECONVERGENT B0 ;  /* 0x0000000000007941 */ /* 0x000fea0003800200 */
.L_x_4495:
        /* <DEDUP_REMOVED lines=36> */
.L_x_4502:
        /* <DEDUP_REMOVED lines=70> */
.L_x_4504:
[----:B------:R-:W-:Y:S05]  /*23220*/  BSYNC.RECONVERGENT B1 ;  /* 0x0000000000017941 */ /* 0x000fea0003800200 */
.L_x_4503:
        /* <DEDUP_REMOVED lines=18> */
.L_x_4501:
[----:B------:R-:W-:Y:S05]  /*23350*/  BSYNC.RECONVERGENT B0 ;  /* 0x0000000000007941 */ /* 0x000fea0003800200 */
.L_x_4500:
        /* <DEDUP_REMOVED lines=34> */
.L_x_4507:
        /* <DEDUP_REMOVED lines=70> */
.L_x_4509:
[----:B------:R-:W-:Y:S05]  /*239e0*/  BSYNC.RECONVERGENT B1 ;  /* 0x0000000000017941 */ /* 0x000fea0003800200 */
.L_x_4508:
        /* <DEDUP_REMOVED lines=18> */
.L_x_4506:
[----:B------:R-:W-:Y:S05]  /*23b10*/  BSYNC.RECONVERGENT B0 ;  /* 0x0000000000007941 */ /* 0x000fea0003800200 */
.L_x_4505:
        /* <DEDUP_REMOVED lines=34> */
.L_x_4512:
        /* <DEDUP_REMOVED lines=70> */
.L_x_4514:
[----:B------:R-:W-:Y:S05]  /*241a0*/  BSYNC.RECONVERGENT B1 ;  /* 0x0000000000017941 */ /* 0x000fea0003800200 */
.L_x_4513:
        /* <DEDUP_REMOVED lines=18> */
.L_x_4511:
[----:B------:R-:W-:Y:S05]  /*242d0*/  BSYNC.RECONVERGENT B0 ;  /* 0x0000000000007941 */ /* 0x000fea0003800200 */
.L_x_4510:
        /* <DEDUP_REMOVED lines=35> */
.L_x_4517:
        /* <DEDUP_REMOVED lines=70> */
.L_x_4519:
[----:B------:R-:W-:Y:S05]  /*24970*/  BSYNC.RECONVERGENT B1 ;  /* 0x0000000000017941 */ /* 0x000fea0003800200 */
.L_x_4518:
        /* <DEDUP_REMOVED lines=18> */
.L_x_4516:
[----:B------:R-:W-:Y:S05]  /*24aa0*/  BSYNC.RECONVERGENT B0 ;  /* 0x0000000000007941 */ /* 0x000fea0003800200 */
.L_x_4515:
        /* <DEDUP_REMOVED lines=37> */
.L_x_4524:
        /* <DEDUP_REMOVED lines=69> */
.L_x_4526:
[----:B------:R-:W-:Y:S05]  /*25150*/  BSYNC.RECONVERGENT B2 ;  /* 0x0000000000027941 */ /* 0x000fea0003800200 */
.L_x_4525:
        /* <DEDUP_REMOVED lines=18> */
.L_x_4523:
[----:B------:R-:W-:Y:S05]  /*25280*/  BSYNC.RECONVERGENT B1 ;  /* 0x0000000000017941 */ /* 0x000fea0003800200 */
.L_x_4522:
        /* <DEDUP_REMOVED lines=15> */
.L_x_4521:
[----:B------:R-:W-:Y:S05]  /*25380*/  BSYNC.RECONVERGENT B0 ;  /* 0x0000000000007941 */ /* 0x000fea0003800200 */
.L_x_4520:
        /* <DEDUP_REMOVED lines=22> */
.L_x_4531:
        /* <DEDUP_REMOVED lines=69> */
.L_x_4533:
[----:B------:R-:W-:Y:S05]  /*25940*/  BSYNC.RECONVERGENT B2 ;  /* 0x0000000000027941 */ /* 0x000fea0003800200 */
.L_x_4532:
        /* <DEDUP_REMOVED lines=18> */
.L_x_4530:
[----:B------:R-:W-:Y:S05]  /*25a70*/  BSYNC.RECONVERGENT B1 ;  /* 0x0000000000017941 */ /* 0x000fea0003800200 */
.L_x_4529:
        /* <DEDUP_REMOVED lines=15> */
.L_x_4528:
[----:B------:R-:W-:Y:S05]  /*25b70*/  BSYNC.RECONVERGENT B0 ;  /* 0x0000000000007941 */ /* 0x000fea0003800200 */
.L_x_4527:
        /* <DEDUP_REMOVED lines=20> */
.L_x_4536:
        /* <DEDUP_REMOVED lines=70> */
.L_x_4538:
[----:B------:R-:W-:Y:S05]  /*26120*/  BSYNC.RECONVERGENT B1 ;  /* 0x0000000000017941 */ /* 0x000fea0003800200 */
.L_x_4537:
        /* <DEDUP_REMOVED lines=18> */
.L_x_4535:
[----:B------:R-:W-:Y:S05]  /*26250*/  BSYNC.RECONVERGENT B0 ;  /* 0x0000000000007941 */ /* 0x000fea0003800200 */
.L_x_4534:
        /* <DEDUP_REMOVED lines=34> */
.L_x_4541:
        /* <DEDUP_REMOVED lines=70> */
.L_x_4543:
[----:B------:R-:W-:Y:S05]  /*268e0*/  BSYNC.RECONVERGENT B1 ;  /* 0x0000000000017941 */ /* 0x000fea0003800200 */
.L_x_4542:
        /* <DEDUP_REMOVED lines=18> */
.L_x_4540:
[----:B------:R-:W-:Y:S05]  /*26a10*/  BSYNC.RECONVERGENT B0 ;  /* 0x0000000000007941 */ /* 0x000fea0003800200 */
.L_x_4539:
        /* <DEDUP_REMOVED lines=38> */
.L_x_4548:
        /* <DEDUP_REMOVED lines=69> */
.L_x_4550:
[----:B------:R-:W-:Y:S05]  /*270d0*/  BSYNC.RECONVERGENT B2 ;  /* 0x0000000000027941 */ /* 0x000fea0003800200 */
.L_x_4549:
        /* <DEDUP_REMOVED lines=18> */
.L_x_4547:
[----:B------:R-:W-:Y:S05]  /*27200*/  BSYNC.RECONVERGENT B1 ;  /* 0x0000000000017941 */ /* 0x000fea0003800200 */
.L_x_4546:
        /* <DEDUP_REMOVED lines=15> */
.L_x_4545:
[----:B------:R-:W-:Y:S05]  /*27300*/  BSYNC.RECONVERGENT B0 ;  /* 0x0000000000007941 */ /* 0x000fea0003800200 */
.L_x_4544:
        /* <DEDUP_REMOVED lines=22> */
.L_x_4555:
        /* <DEDUP_REMOVED lines=69> */
.L_x_4557:
[----:B------:R-:W-:Y:S05]  /*278c0*/  BSYNC.RECONVERGENT B2 ;  /* 0x0000000000027941 */ /* 0x000fea0003800200 */
.L_x_4556:
        /* <DEDUP_REMOVED lines=18> */
.L_x_4554:
[----:B------:R-:W-:Y:S05]  /*279f0*/  BSYNC.RECONVERGENT B1 ;  /* 0x0000000000017941 */ /* 0x000fea0003800200 */
.L_x_4553:
        /* <DEDUP_REMOVED lines=14> */
.L_x_4552:
[----:B------:R-:W-:Y:S05]  /*27ae0*/  BSYNC.RECONVERGENT B0 ;  /* 0x0000000000007941 */ /* 0x000fea0003800200 */
.L_x_4551:
        /* <DEDUP_REMOVED lines=20> */
.L_x_4560:
        /* <DEDUP_REMOVED lines=70> */
.L_x_4562:
[----:B------:R-:W-:Y:S05]  /*28090*/  BSYNC.RECONVERGENT B1 ;  /* 0x0000000000017941 */ /* 0x000fea0003800200 */
.L_x_4561:
        /* <DEDUP_REMOVED lines=18> */
.L_x_4559:
[----:B------:R-:W-:Y:S05]  /*281c0*/  BSYNC.RECONVERGENT B0 ;  /* 0x0000000000007941 */ /* 0x000fea0003800200 */
.L_x_4558:
        /* <DEDUP_REMOVED lines=35> */
.L_x_4565:
        /* <DEDUP_REMOVED lines=70> */
.L_x_4567:
[----:B------:R-:W-:Y:S05]  /*28860*/  BSYNC.RECONVERGENT B1 ;  /* 0x0000000000017941 */ /* 0x000fea0003800200 */
.L_x_4566:
        /* <DEDUP_REMOVED lines=18> */
.L_x_4564:
[----:B------:R-:W-:Y:S05]  /*28990*/  BSYNC.RECONVERGENT B0 ;  /* 0x0000000000007941 */ /* 0x000fea0003800200 */
.L_x_4563:
        /* <DEDUP_REMOVED lines=37> */
.L_x_4572:
        /* <DEDUP_REMOVED lines=69> */
.L_x_4574:
[----:B------:R-:W-:Y:S05]  /*29040*/  BSYNC.RECONVERGENT B2 ;  /* 0x0000000000027941 */ /* 0x000fea0003800200 */
.L_x_4573:
        /* <DEDUP_REMOVED lines=18> */
.L_x_4571:
[----:B------:R-:W-:Y:S05]  /*29170*/  BSYNC.RECONVERGENT B1 ;  /* 0x0000000000017941 */ /* 0x000fea0003800200 */
.L_x_4570:
        /* <DEDUP_REMOVED lines=15> */
.L_x_4569:
[----:B------:R-:W-:Y:S05]  /*29270*/  BSYNC.RECONVERGENT B0 ;  /* 0x0000000000007941 */ /* 0x000fea0003800200 */
.L_x_4568:
        /* <DEDUP_REMOVED lines=20> */
.L_x_4577:
        /* <DEDUP_REMOVED lines=70> */
.L_x_4579:
[----:B------:R-:W-:Y:S05]  /*29820*/  BSYNC.RECONVERGENT B1 ;  /* 0x0000000000017941 */ /* 0x000fea0003800200 */
.L_x_4578:
        /* <DEDUP_REMOVED lines=18> */
.L_x_4576:
[----:B------:R-:W-:Y:S05]  /*29950*/  BSYNC.RECONVERGENT B0 ;  /* 0x0000000000007941 */ /* 0x000fea0003800200 */
.L_x_4575:
        /* <DEDUP_REMOVED lines=34> */
.L_x_4582:
        /* <DEDUP_REMOVED lines=70> */
.L_x_4584:
[----:B------:R-:W-:Y:S05]  /*29fe0*/  BSYNC.RECONVERGENT B1 ;  /* 0x0000000000017941 */ /* 0x000fea0003800200 */
.L_x_4583:
        /* <DEDUP_REMOVED lines=18> */
.L_x_4581:
[----:B------:R-:W-:Y:S05]  /*2a110*/  BSYNC.RECONVERGENT B0 ;  /* 0x0000000000007941 */ /* 0x000fea0003800200 */
.L_x_4580:
        /* <DEDUP_REMOVED lines=38> */
.L_x_4589:
        /* <DEDUP_REMOVED lines=65> */
.L_x_4591:
[----:B------:R-:W-:Y:S05]  /*2a790*/  BSYNC.RECONVERGENT B2 ;  /* 0x0000000000027941 */ /* 0x000fea0003800200 */
.L_x_4590:
        /* <DEDUP_REMOVED lines=18> */
.L_x_4588:
[----:B------:R-:W-:Y:S05]  /*2a8c0*/  BSYNC.RECONVERGENT B1 ;  /* 0x0000000000017941 */ /* 0x000fea0003800200 */
.L_x_4587:
        /* <DEDUP_REMOVED lines=15> */
.L_x_4586:
[----:B------:R-:W-:Y:S05]  /*2a9c0*/  BSYNC.RECONVERGENT B0 ;  /* 0x0000000000007941 */ /* 0x000fea0003800200 */
.L_x_4585:
        /* <DEDUP_REMOVED lines=20> */
.L_x_4594:
        /* <DEDUP_REMOVED lines=65> */
.L_x_4596:
[----:B------:R-:W-:Y:S05]  /*2af20*/  BSYNC.RECONVERGENT B1 ;  /* 0x0000000000017941 */ /* 0x000fea0003800200 */
.L_x_4595:
        /* <DEDUP_REMOVED lines=18> */
.L_x_4593:
[----:B------:R-:W-:Y:S05]  /*2b050*/  BSYNC.RECONVERGENT B0 ;  /* 0x0000000000007941 */ /* 0x000fea0003800200 */
.L_x_4592:
        /* <DEDUP_REMOVED lines=37> */
.L_x_4601:
        /* <DEDUP_REMOVED lines=65> */
.L_x_4603:
[----:B------:R-:W-:Y:S05]  /*2b6c0*/  BSYNC.RECONVERGENT B2 ;  /* 0x0000000000027941 */ /* 0x000fea0003800200 */
.L_x_4602:
        /* <DEDUP_REMOVED lines=18> */
.L_x_4600:
[----:B------:R-:W-:Y:S05]  /*2b7f0*/  BSYNC.RECONVERGENT B1 ;  /* 0x0000000000017941 */ /* 0x000fea0003800200 */
.L_x_4599:
        /* <DEDUP_REMOVED lines=15> */
.L_x_4598:
[----:B------:R-:W-:Y:S05]  /*2b8f0*/  BSYNC.RECONVERGENT B0 ;  /* 0x0000000000007941 */ /* 0x000fea0003800200 */
.L_x_4597:
        /* <DEDUP_REMOVED lines=19> */
.L_x_4606:
        /* <DEDUP_REMOVED lines=65> */
.L_x_4608:
[----:B------:R-:W-:Y:S05]  /*2be40*/  BSYNC.RECONVERGENT B1 ;  /* 0x0000000000017941 */ /* 0x000fea0003800200 */
.L_x_4607:
        /* <DEDUP_REMOVED lines=18> */
.L_x_4605:
[----:B------:R-:W-:Y:S05]  /*2bf70*/  BSYNC.RECONVERGENT B0 ;  /* 0x0000000000007941 */ /* 0x000fea0003800200 */
.L_x_4604:
        /* <DEDUP_REMOVED lines=39> */
.L_x_4613:
        /* <DEDUP_REMOVED lines=65> */
.L_x_4615:
[----:B------:R-:W-:Y:S05]  /*2c600*/  BSYNC.RECONVERGENT B2 ;  /* 0x0000000000027941 */ /* 0x000fea0003800200 */
.L_x_4614:
        /* <DEDUP_REMOVED lines=18> */
.L_x_4612:
[----:B------:R-:W-:Y:S05]  /*2c730*/  BSYNC.RECONVERGENT B1 ;  /* 0x0000000000017941 */ /* 0x000fea0003800200 */
.L_x_4611:
        /* <DEDUP_REMOVED lines=14> */
.L_x_4610:
[----:B------:R-:W-:Y:S05]  /*2c820*/  BSYNC.RECONVERGENT B0 ;  /* 0x0000000000007941 */ /* 0x000fea0003800200 */
.L_x_4609:
        /* <DEDUP_REMOVED lines=20> */
.L_x_4618:
        /* <DEDUP_REMOVED lines=65> */
.L_x_4620:
[----:B------:R-:W-:Y:S05]  /*2cd80*/  BSYNC.RECONVERGENT B1 ;  /* 0x0000000000017941 */ /* 0x000fea0003800200 */
.L_x_4619:
        /* <DEDUP_REMOVED lines=18> */
.L_x_4617:
[----:B------:R-:W-:Y:S05]  /*2ceb0*/  BSYNC.RECONVERGENT B0 ;  /* 0x0000000000007941 */ /* 0x000fea0003800200 */
.L_x_4616:
        /* <DEDUP_REMOVED lines=37> */
.L_x_4625:
        /* <DEDUP_REMOVED lines=69> */
.L_x_4627:
[----:B------:R-:W-:Y:S05]  /*2d560*/  BSYNC.RECONVERGENT B2 ;  /* 0x0000000000027941 */ /* 0x000fea0003800200 */
.L_x_4626:
        /* <DEDUP_REMOVED lines=18> */
.L_x_4624:
[----:B------:R-:W-:Y:S05]  /*2d690*/  BSYNC.RECONVERGENT B1 ;  /* 0x0000000000017941 */ /* 0x000fea0003800200 */
.L_x_4623:
        /* <DEDUP_REMOVED lines=15> */
.L_x_4622:
[----:B------:R-:W-:Y:S05]  /*2d790*/  BSYNC.RECONVERGENT B0 ;  /* 0x0000000000007941 */ /* 0x000fea0003800200 */
.L_x_4621:
        /* <DEDUP_REMOVED lines=24> */
.L_x_4632:
        /* <DEDUP_REMOVED lines=65> */
.L_x_4634:
[----:B------:R-:W-:Y:S05]  /*2dd30*/  BSYNC.RECONVERGENT B2 ;  /* 0x0000000000027941 */ /* 0x000fea0003800200 */
.L_x_4633:
        /* <DEDUP_REMOVED lines=18> */
.L_x_4631:
[----:B------:R-:W-:Y:S05]  /*2de60*/  BSYNC.RECONVERGENT B1 ;  /* 0x0000000000017941 */ /* 0x000fea0003800200 */
.L_x_4630:
        /* <DEDUP_REMOVED lines=17> */
.L_x_4629:
[----:B------:R-:W-:Y:S05]  /*2df80*/  BSYNC.RECONVERGENT B0 ;  /* 0x0000000000007941 */ /* 0x000fea0003800200 */
.L_x_4628:
        /* <DEDUP_REMOVED lines=20> */
.L_x_4637:
        /* <DEDUP_REMOVED lines=65> */
.L_x_4639:
[----:B------:R-:W-:Y:S05]  /*2e4e0*/  BSYNC.RECONVERGENT B1 ;  /* 0x0000000000017941 */ /* 0x000fea0003800200 */
.L_x_4638:
        /* <DEDUP_REMOVED lines=18> */
.L_x_4636:
[----:B------:R-:W-:Y:S05]  /*2e610*/  BSYNC.RECONVERGENT B0 ;  /* 0x0000000000007941 */ /* 0x000fea0003800200 */
.L_x_4635:
        /* <DEDUP_REMOVED lines=34> */
.L_x_4642:
        /* <DEDUP_REMOVED lines=65> */
.L_x_4644:
[----:B------:R-:W-:Y:S05]  /*2ec50*/  BSYNC.RECONVERGENT B1 ;  /* 0x0000000000017941 */ /* 0x000fea0003800200 */
.L_x_4643:
        /* <DEDUP_REMOVED lines=18> */
.L_x_4641:
[----:B------:R-:W-:Y:S05]  /*2ed80*/  BSYNC.RECONVERGENT B0 ;  /* 0x0000000000007941 */ /* 0x000fea0003800200 */
.L_x_4640:
        /* <DEDUP_REMOVED lines=37> */
.L_x_4649:
        /* <DEDUP_REMOVED lines=65> */
.L_x_4651:
[----:B------:R-:W-:Y:S05]  /*2f3f0*/  BSYNC.RECONVERGENT B2 ;  /* 0x0000000000027941 */ /* 0x000fea0003800200 */
.L_x_4650:
        /* <DEDUP_REMOVED lines=18> */
.L_x_4648:
[----:B------:R-:W-:Y:S05]  /*2f520*/  BSYNC.RECONVERGENT B1 ;  /* 0x0000000000017941 */ /* 0x000fea0003800200 */
.L_x_4647:
        /* <DEDUP_REMOVED lines=14> */
.L_x_4646:
[----:B------:R-:W-:Y:S05]  /*2f610*/  BSYNC.RECONVERGENT B0 ;  /* 0x0000000000007941 */ /* 0x000fea0003800200 */
.L_x_4645:
        /* <DEDUP_REMOVED lines=20> */
.L_x_4654:
        /* <DEDUP_REMOVED lines=65> */
.L_x_4656:
[----:B------:R-:W-:Y:S05]  /*2fb70*/  BSYNC.RECONVERGENT B1 ;  /* 0x0000000000017941 */ /* 0x000fea0003800200 */
.L_x_4655:
        /* <DEDUP_REMOVED lines=18> */
.L_x_4653:
[----:B------:R-:W-:Y:S05]  /*2fca0*/  BSYNC.RECONVERGENT B0 ;  /* 0x0000000000007941 */ /* 0x000fea0003800200 */
.L_x_4652:
        /* <DEDUP_REMOVED lines=34> */
.L_x_4659:
        /* <DEDUP_REMOVED lines=65> */
.L_x_4661:
[----:B------:R-:W-:Y:S05]  /*302e0*/  BSYNC.RECONVERGENT B1 ;  /* 0x0000000000017941 */ /* 0x000fea0003800200 */
.L_x_4660:
        /* <DEDUP_REMOVED lines=18> */
.L_x_4658:
[----:B------:R-:W-:Y:S05]  /*30410*/  BSYNC.RECONVERGENT B0 ;  /* 0x0000000000007941 */ /* 0x000fea0003800200 */
.L_x_4657:
[----:B------:R-:W-:Y:S01]  /*30420*/  FMUL R17, R16, R16 ;  /* 0x0000001010117220 */ /* 0x000fe20000400000 */
[----:B------:R-:W-:Y:S01]  /*30430*/  LOP3.LUT R19, R11, 0x1, RZ, 0xc0, !PT ;  /* 0x000000010b137812 */ /* 0x000fe200078ec0ff */
[----:B------:R-:W-:Y:S01]  /*30440*/  IMAD.MOV.U32 R22, RZ, RZ, 0x3c0885e4 ;  /* 0x3c0885e4ff167424 */ /* 0x000fe200078e00ff */
[----:B------:R-:W-:Y:S01]  /*30450*/  BSSY.RECONVERGENT B0, `(.L_x_4662) ;  /* 0x000008b000007945 */ /* 0x000fe20003800200 */
[----:B------:R-:W-:Y:S01]  /*30460*/  FFMA R3, R17, R10, -0.0013887860113754868507 ;  /* 0xbab607ed11037423 */ /* 0x000fe2000000000a */
[----:B------:R-:W-:Y:S01]  /*30470*/  ISETP.NE.U32.AND P0, PT, R19, 0x1, PT ;  /* 0x000000011300780c */ /* 0x000fe20003f05070 */
[----:B------:R-:W-:Y:S01]  /*30480*/  VIADD R11, R11, 0x1 ;  /* 0x000000010b0b7836 */ /* 0x000fe20000000000 */
        /* <DEDUP_REMOVED lines=33> */
.L_x_4666:
        /* <DEDUP_REMOVED lines=65> */
.L_x_4668:
[----:B------:R-:W-:Y:S05]  /*30ab0*/  BSYNC.RECONVERGENT B2 ;  /* 0x0000000000027941 */ /* 0x000fea0003800200 */
.L_x_4667:
        /* <DEDUP_REMOVED lines=18> */
.L_x_4665:
[----:B------:R-:W-:Y:S05]  /*30be0*/  BSYNC.RECONVERGENT B1 ;  /* 0x0000000000017941 */ /* 0x000fea0003800200 */
.L_x_4664:
        /* <DEDUP_REMOVED lines=17> */
.L_x_4663:
[----:B------:R-:W-:Y:S05]  /*30d00*/  BSYNC.RECONVERGENT B0 ;  /* 0x0000000000007941 */ /* 0x000fea0003800200 */
.L_x_4662:
        /* <DEDUP_REMOVED lines=20> */
.L_x_4671:
        /* <DEDUP_REMOVED lines=65> */
.L_x_4673:
[----:B------:R-:W-:Y:S05]  /*31260*/  BSYNC.RECONVERGENT B1 ;  /* 0x0000000000017941 */ /* 0x000fea0003800200 */
.L_x_4672:
        /* <DEDUP_REMOVED lines=18> */
.L_x_4670:
[----:B------:R-:W-:Y:S05]  /*31390*/  BSYNC.RECONVERGENT B0 ;  /* 0x0000000000007941 */ /* 0x000fea0003800200 */
.L_x_4669:
        /* <DEDUP_REMOVED lines=34> */
.L_x_4676:
        /* <DEDUP_REMOVED lines=65> */
.L_x_4678:
[----:B------:R-:W-:Y:S05]  /*319d0*/  BSYNC.RECONVERGENT B1 ;  /* 0x0000000000017941 */ /* 0x000fea0003800200 */
.L_x_4677:
        /* <DEDUP_REMOVED lines=18> */
.L_x_4675:
[----:B------:R-:W-:Y:S05]  /*31b00*/  BSYNC.RECONVERGENT B0 ;  /* 0x0000000000007941 */ /* 0x000fea0003800200 */
.L_x_4674:
        /* <DEDUP_REMOVED lines=40> */
.L_x_4683:
        /* <DEDUP_REMOVED lines=65> */
.L_x_4685:
[----:B------:R-:W-:Y:S05]  /*321a0*/  BSYNC.RECONVERGENT B2 ;  /* 0x0000000000027941 */ /* 0x000fea0003800200 */
.L_x_4684:
        /* <DEDUP_REMOVED lines=18> */
.L_x_4682:
[----:B------:R-:W-:Y:S05]  /*322d0*/  BSYNC.RECONVERGENT B1 ;  /* 0x0000000000017941 */ /* 0x000fea0003800200 */
.L_x_4681:
        /* <DEDUP_REMOVED lines=14> */
.L_x_4680:
[----:B------:R-:W-:Y:S05]  /*323c0*/  BSYNC.RECONVERGENT B0 ;  /* 0x0000000000007941 */ /* 0x000fea0003800200 */
.L_x_4679:
        /* <DEDUP_REMOVED lines=20> */
.L_x_4688:
        /* <DEDUP_REMOVED lines=65> */
.L_x_4690:
[----:B------:R-:W-:Y:S05]  /*32920*/  BSYNC.RECONVERGENT B1 ;  /* 0x0000000000017941 */ /* 0x000fea0003800200 */
.L_x_4689:
        /* <DEDUP_REMOVED lines=18> */
.L_x_4687:
[----:B------:R-:W-:Y:S05]  /*32a50*/  BSYNC.RECONVERGENT B0 ;  /* 0x0000000000007941 */ /* 0x000fea0003800200 */
.L_x_4686:
        /* <DEDUP_REMOVED lines=40> */
.L_x_4695:
        /* <DEDUP_REMOVED lines=65> */
.L_x_4697:
[----:B------:R-:W-:Y:S05]  /*330f0*/  BSYNC.RECONVERGENT B2 ;  /* 0x0000000000027941 */ /* 0x000fea0003800200 */
.L_x_4696:
        /* <DEDUP_REMOVED lines=18> */
.L_x_4694:
[----:B------:R-:W-:Y:S05]  /*33220*/  BSYNC.RECONVERGENT B1 ;  /* 0x0000000000017941 */ /* 0x000fea0003800200 */
.L_x_4693:
        /* <DEDUP_REMOVED lines=14> */
.L_x_4692:
[----:B------:R-:W-:Y:S05]  /*33310*/  BSYNC.RECONVERGENT B0 ;  /* 0x0000000000007941 */ /* 0x000fea0003800200 */
.L_x_4691:
        /* <DEDUP_REMOVED lines=23> */
.L_x_4702:
        /* <DEDUP_REMOVED lines=65> */
.L_x_4704:
[----:B------:R-:W-:Y:S05]  /*338a0*/  BSYNC.RECONVERGENT B2 ;  /* 0x0000000000027941 */ /* 0x000fea0003800200 */
.L_x_4703:
        /* <DEDUP_REMOVED lines=18> */
.L_x_4701:
[----:B------:R-:W-:Y:S05]  /*339d0*/  BSYNC.RECONVERGENT B1 ;  /* 0x0000000000017941 */ /* 0x000fea0003800200 */
.L_x_4700:
        /* <DEDUP_REMOVED lines=14> */
.L_x_4699:
[----:B------:R-:W-:Y:S05]  /*33ac0*/  BSYNC.RECONVERGENT B0 ;  /* 0x0000000000007941 */ /* 0x000fea0003800200 */
.L_x_4698:
        /* <DEDUP_REMOVED lines=23> */
.L_x_4709:
        /* <DEDUP_REMOVED lines=65> */
.L_x_4711:
[----:B------:R-:W-:Y:S05]  /*34050*/  BSYNC.RECONVERGENT B2 ;  /* 0x0000000000027941 */ /* 0x000fea0003800200 */
.L_x_4710:
        /* <DEDUP_REMOVED lines=18> */
.L_x_4708:
[----:B------:R-:W-:Y:S05]  /*34180*/  BSYNC.RECONVERGENT B1 ;  /* 0x0000000000017941 */ /* 0x000fea0003800200 */
.L_x_4707:
        /* <DEDUP_REMOVED lines=17> */
.L_x_4706:
[----:B------:R-:W-:Y:S05]  /*342a0*/  BSYNC.RECONVERGENT B0 ;  /* 0x0000000000007941 */ /* 0x000fea0003800200 */
.L_x_4705:
        /* <DEDUP_REMOVED lines=20> */
.L_x_4714:
        /* <DEDUP_REMOVED lines=65> */
.L_x_4716:
[----:B------:R-:W-:Y:S05]  /*34800*/  BSYNC.RECONVERGENT B1 ;  /* 0x0000000000017941 */ /* 0x000fea0003800200 */
.L_x_4715:
        /* <DEDUP_REMOVED lines=18> */
.L_x_4713:
[----:B------:R-:W-:Y:S05]  /*34930*/  BSYNC.RECONVERGENT B0 ;  /* 0x0000000000007941 */ /* 0x000fea0003800200 */
.L_x_4712:
        /* <DEDUP_REMOVED lines=34> */
.L_x_4719:
        /* <DEDUP_REMOVED lines=65> */
.L_x_4721:
[----:B------:R-:W-:Y:S05]  /*34f70*/  BSYNC.RECONVERGENT B1 ;  /* 0x0000000000017941 */ /* 0x000fea0003800200 */
.L_x_4720:
        /* <DEDUP_REMOVED lines=18> */
.L_x_4718:
[----:B------:R-:W-:Y:S05]  /*350a0*/  BSYNC.RECONVERGENT B0 ;  /* 0x0000000000007941 */ /* 0x000fea0003800200 */
.L_x_4717:
[----:B------:R-:W-:Y:S01]  /*350b0*/  LOP3.LUT R3, R11, 0x1, RZ, 0xc0, !PT ;  /* 0x000000010b037812 */ /* 0x000fe200078ec0ff */
[----:B------:R-:W-:Y:S01]  /*350c0*/  FMUL R17, R16, R16 ;  /* 0x0000001010117220 */ /* 0x000fe20000400000 */
        /* <DEDUP_REMOVED lines=35> */
.L_x_4726:
        /* <DEDUP_REMOVED lines=66> */
.L_x_4728:
[----:B------:R-:W-:Y:S05]  /*35720*/  BSYNC.RECONVERGENT B2 ;  /* 0x0000000000027941 */ /* 0x000fea0003800200 */
.L_x_4727:
        /* <DEDUP_REMOVED lines=18> */
.L_x_4725:
[----:B------:R-:W-:Y:S05]  /*35850*/  BSYNC.RECONVERGENT B1 ;  /* 0x0000000000017941 */ /* 0x000fea0003800200 */
.L_x_4724:
        /* <DEDUP_REMOVED lines=15> */
.L_x_4723:
[----:B------:R-:W-:Y:S05]  /*35950*/  BSYNC.RECONVERGENT B0 ;  /* 0x0000000000007941 */ /* 0x000fea0003800200 */
.L_x_4722:
        /* <DEDUP_REMOVED lines=19> */
.L_x_4731:
        /* <DEDUP_REMOVED lines=66> */
.L_x_4733:
[----:B------:R-:W-:Y:S05]  /*35eb0*/  BSYNC.RECONVERGENT B1 ;  /* 0x0000000000017941 */ /* 0x000fea0003800200 */
.L_x_4732:
        /* <DEDUP_REMOVED lines=18> */
.L_x_4730:
[----:B------:R-:W-:Y:S05]  /*35fe0*/  BSYNC.RECONVERGENT B0 ;  /* 0x0000000000007941 */ /* 0x000fea0003800200 */
.L_x_4729:
        /* <DEDUP_REMOVED lines=34> */
.L_x_4736:
        /* <DEDUP_REMOVED lines=66> */
.L_x_4738:
[----:B------:R-:W-:Y:S05]  /*36630*/  BSYNC.RECONVERGENT B1 ;  /* 0x0000000000017941 */ /* 0x000fea0003800200 */
.L_x_4737:
        /* <DEDUP_REMOVED lines=18> */
.L_x_4735:
[----:B------:R-:W-:Y:S05]  /*36760*/  BSYNC.RECONVERGENT B0 ;  /* 0x0000000000007941 */ /* 0x000fea0003800200 */
.L_x_4734:
        /* <DEDUP_REMOVED lines=36> */
.L_x_4741:
        /* <DEDUP_REMOVED lines=66> */
.L_x_4743:
[----:B------:R-:W-:Y:S05]  /*36dd0*/  BSYNC.RECONVERGENT B1 ;  /* 0x0000000000017941 */ /* 0x000fea0003800200 */
.L_x_4742:
        /* <DEDUP_REMOVED lines=18> */
.L_x_4740:
[----:B------:R-:W-:Y:S05]  /*36f00*/  BSYNC.RECONVERGENT B0 ;  /* 0x0000000000007941 */ /* 0x000fea0003800200 */
.L_x_4739:
        /* <DEDUP_REMOVED lines=37> */
.L_x_4748:
        /* <DEDUP_REMOVED lines=66> */
.L_x_4750:
[----:B------:R-:W-:Y:S05]  /*37580*/  BSYNC.RECONVERGENT B2 ;  /* 0x0000000000027941 */ /* 0x000fea0003800200 */
.L_x_4749:
        /* <DEDUP_REMOVED lines=18> */
.L_x_4747:
[----:B------:R-:W-:Y:S05]  /*376b0*/  BSYNC.RECONVERGENT B1 ;  /* 0x0000000000017941 */ /* 0x000fea0003800200 */
.L_x_4746:
        /* <DEDUP_REMOVED lines=17> */
.L_x_4745:
[----:B------:R-:W-:Y:S05]  /*377d0*/  BSYNC.RECONVERGENT B0 ;  /* 0x0000000000007941 */ /* 0x000fea0003800200 */
.L_x_4744:
        /* <DEDUP_REMOVED lines=22> */
.L_x_4755:
        /* <DEDUP_REMOVED lines=66> */
.L_x_4757:
[----:B------:R-:W-:Y:S05]  /*37d60*/  BSYNC.RECONVERGENT B2 ;  /* 0x0000000000027941 */ /* 0x000fea0003800200 */
.L_x_4756:
        /* <DEDUP_REMOVED lines=18> */
.L_x_4754:
[----:B------:R-:W-:Y:S05]  /*37e90*/  BSYNC.RECONVERGENT B1 ;  /* 0x0000000000017941 */ /* 0x000fea0003800200 */
.L_x_4753:
        /* <DEDUP_REMOVED lines=15> */
.L_x_4752:
[----:B------:R-:W-:Y:S05]  /*37f90*/  BSYNC.RECONVERGENT B0 ;  /* 0x0000000000007941 */ /* 0x000fea0003800200 */
.L_x_4751:
        /* <DEDUP_REMOVED lines=19> */
.L_x_4760:
        /* <DEDUP_REMOVED lines=66> */
.L_x_4762:
[----:B------:R-:W-:Y:S05]  /*384f0*/  BSYNC.RECONVERGENT B1 ;  /* 0x0000000000017941 */ /* 0x000fea0003800200 */
.L_x_4761:
        /* <DEDUP_REMOVED lines=18> */
.L_x_4759:
[----:B------:R-:W-:Y:S05]  /*38620*/  BSYNC.RECONVERGENT B0 ;  /* 0x0000000000007941 */ /* 0x000fea0003800200 */
.L_x_4758:
        /* <DEDUP_REMOVED lines=37> */
.L_x_4767:
        /* <DEDUP_REMOVED lines=66> */
.L_x_4769:
[----:B------:R-:W-:Y:S05]  /*38ca0*/  BSYNC.RECONVERGENT B2 ;  /* 0x0000000000027941 */ /* 0x000fea0003800200 */
.L_x_4768:
        /* <DEDUP_REMOVED lines=18> */
.L_x_4766:
[----:B------:R-:W-:Y:S05]  /*38dd0*/  BSYNC.RECONVERGENT B1 ;  /* 0x0000000000017941 */ /* 0x000fea0003800200 */
.L_x_4765:
        /* <DEDUP_REMOVED lines=15> */
.L_x_4764:
[----:B------:R-:W-:Y:S05]  /*38ed0*/  BSYNC.RECONVERGENT B0 ;  /* 0x0000000000007941 */ /* 0x000fea0003800200 */
.L_x_4763:
        /* <DEDUP_REMOVED lines=19> */
.L_x_4772:
        /* <DEDUP_REMOVED lines=66> */
.L_x_4774:
[----:B------:R-:W-:Y:S05]  /*39430*/  BSYNC.RECONVERGENT B1 ;  /* 0x0000000000017941 */ /* 0x000fea0003800200 */
.L_x_4773:
        /* <DEDUP_REMOVED lines=18> */
.L_x_4771:
[----:B------:R-:W-:Y:S05]  /*39560*/  BSYNC.RECONVERGENT B0 ;  /* 0x0000000000007941 */ /* 0x000fea0003800200 */
.L_x_4770:
        /* <DEDUP_REMOVED lines=37> */
.L_x_4779:
        /* <DEDUP_REMOVED lines=66> */
.L_x_4781:
[----:B------:R-:W-:Y:S05]  /*39be0*/  BSYNC.RECONVERGENT B2 ;  /* 0x0000000000027941 */ /* 0x000fea0003800200 */
.L_x_4780:
        /* <DEDUP_REMOVED lines=18> */
.L_x_4778:
[----:B------:R-:W-:Y:S05]  /*39d10*/  BSYNC.RECONVERGENT B1 ;  /* 0x0000000000017941 */ /* 0x000fea0003800200 */
.L_x_4777:
        /* <DEDUP_REMOVED lines=15> */
.L_x_4776:
[----:B------:R-:W-:Y:S05]  /*39e10*/  BSYNC.RECONVERGENT B0 ;  /* 0x0000000000007941 */ /* 0x000fea0003800200 */
.L_x_4775:
        /* <DEDUP_REMOVED lines=22> */
.L_x_4786:
        /* <DEDUP_REMOVED lines=66> */
.L_x_4788:
[----:B------:R-:W-:Y:S05]  /*3a3a0*/  BSYNC.RECONVERGENT B2 ;  /* 0x0000000000027941 */ /* 0x000fea0003800200 */
.L_x_4787:
        /* <DEDUP_REMOVED lines=18> */
.L_x_4785:
[----:B------:R-:W-:Y:S05]  /*3a4d0*/  BSYNC.RECONVERGENT B1 ;  /* 0x0000000000017941 */ /* 0x000fea0003800200 */
.L_x_4784:
        /* <DEDUP_REMOVED lines=17> */
.L_x_4783:
[----:B------:R-:W-:Y:S05]  /*3a5f0*/  BSYNC.RECONVERGENT B0 ;  /* 0x0000000000007941 */ /* 0x000fea0003800200 */
.L_x_4782:
        /* <DEDUP_REMOVED lines=19> */
.L_x_4791:
        /* <DEDUP_REMOVED lines=66> */
.L_x_4793:
[----:B------:R-:W-:Y:S05]  /*3ab50*/  BSYNC.RECONVERGENT B1 ;  /* 0x0000000000017941 */ /* 0x000fea0003800200 */
.L_x_4792:
        /* <DEDUP_REMOVED lines=18> */
.L_x_4790:
[----:B------:R-:W-:Y:S05]  /*3ac80*/  BSYNC.RECONVERGENT B0 ;  /* 0x0000000000007941 */ /* 0x000fea0003800200 */
.L_x_4789:
[C---:B------:R-:W-:Y:S01]  /*3ac90*/  LOP3.LUT R3, R11.reuse, 0x1, RZ, 0xc0, !PT ;  /* 0x000000010b037812 */ /* 0x040fe200078ec0ff */
[----:B------:R-:W-:Y:S01]  /*3aca0*/  FMUL R16, R12, R12 ;  /* 0x0000000c0c107220 */ /* 0x000fe20000400000 */
        /* <DEDUP_REMOVED lines=9> */
[----:B------:R-:W-:Y:S02]  /*3ad40*/  FSEL R20, -R13, -0.16666662693023681641, !P0 ;  /* 0xbe2aaaa80d147808 */ /* 0x000fe40004000100 */
[----:B------:R-:W-:Y:S01]  /*3ad50*/  FSETP.GEU.AND P0, PT, R18, 1, PT ;  /* 0x3f8000001200780b */ /* 0x000fe20003f0e000 */
[----:B------:R-:W-:-:S04]  /*3ad60*/  FFMA R17, R16, R17, R19 ;  /* 0x0000001110117223 */ /* 0x000fc80000000013 */
        /* <DEDUP_REMOVED lines=24> */
.L_x_4798:
        /* <DEDUP_REMOVED lines=65> */
.L_x_4800:
[----:B------:R-:W-:Y:S05]  /*3b300*/  BSYNC.RECONVERGENT B2 ;  /* 0x0000000000027941 */ /* 0x000fea0003800200 */
.L_x_4799:
        /* <DEDUP_REMOVED lines=18> */
.L_x_4797:
[----:B------:R-:W-:Y:S05]  /*3b430*/  BSYNC.RECONVERGENT B1 ;  /* 0x0000000000017941 */ /* 0x000fea0003800200 */
.L_x_4796:
        /* <DEDUP_REMOVED lines=17> */
.L_x_4795:
[----:B------:R-:W-:Y:S05]  /*3b550*/  BSYNC.RECONVERGENT B0 ;  /* 0x0000000000007941 */ /* 0x000fea0003800200 */
.L_x_4794:
        /* <DEDUP_REMOVED lines=20> */
.L_x_4803:
        /* <DEDUP_REMOVED lines=65> */
.L_x_4805:
[----:B------:R-:W-:Y:S05]  /*3bab0*/  BSYNC.RECONVERGENT B1 ;  /* 0x0000000000017941 */ /* 0x000fea0003800200 */
.L_x_4804:
        /* <DEDUP_REMOVED lines=18> */
.L_x_4802:
[----:B------:R-:W-:Y:S05]  /*3bbe0*/  BSYNC.RECONVERGENT B0 ;  /* 0x0000000000007941 */ /* 0x000fea0003800200 */
.L_x_4801:
        /* <DEDUP_REMOVED lines=37> */
.L_x_4808:
        /* <DEDUP_REMOVED lines=65> */
.L_x_4810:
[----:B------:R-:W-:Y:S05]  /*3c250*/  BSYNC.RECONVERGENT B1 ;  /* 0x0000000000017941 */ /* 0x000fea0003800200 */
.L_x_4809:
        /* <DEDUP_REMOVED lines=18> */
.L_x_4807:
[----:B------:R-:W-:Y:S05]  /*3c380*/  BSYNC.RECONVERGENT B0 ;  /* 0x0000000000007941 */ /* 0x000fea0003800200 */
.L_x_4806:
        /* <DEDUP_REMOVED lines=34> */
.L_x_4813:
        /* <DEDUP_REMOVED lines=65> */
.L_x_4815:
[----:B------:R-:W-:Y:S05]  /*3c9c0*/  BSYNC.RECONVERGENT B1 ;  /* 0x0000000000017941 */ /* 0x000fea0003800200 */
.L_x_4814:
        /* <DEDUP_REMOVED lines=18> */
.L_x_4812:
[----:B------:R-:W-:Y:S05]  /*3caf0*/  BSYNC.RECONVERGENT B0 ;  /* 0x0000000000007941 */ /* 0x000fea0003800200 */
.L_x_4811:
        /* <DEDUP_REMOVED lines=34> */
.L_x_4818:
        /* <DEDUP_REMOVED lines=65> */
.L_x_4820:
[----:B------:R-:W-:Y:S05]  /*3d130*/  BSYNC.RECONVERGENT B1 ;  /* 0x0000000000017941 */ /* 0x000fea0003800200 */
.L_x_4819:
        /* <DEDUP_REMOVED lines=18> */
.L_x_4817:
[----:B------:R-:W-:Y:S05]  /*3d260*/  BSYNC.RECONVERGENT B0 ;  /* 0x0000000000007941 */ /* 0x000fea0003800200 */
.L_x_4816:
[----:B------:R-:W-:Y:S01]  /*3d270*/  FMUL R16, R12, R12 ;  /* 0x0000000c0c107220 */ /* 0x000fe20000400000 */
[C---:B------:R-:W-:Y:S01]  /*3d280*/  LOP3.LUT R3, R11.reuse, 0x1, RZ, 0xc0, !PT ;  /* 0x000000010b037812 */ /* 0x040fe200078ec0ff */
[----:B------:R-:W-:Y:S01]  /*3d290*/  IMAD.MOV.U32 R19, RZ, RZ, 0x3c0885e4 ;  /* 0x3c0885e4ff137424 */ /* 0x000fe200078e00ff */
[----:B------:R-:W-:Y:S01]  /*3d2a0*/  BSSY.RECONVERGENT B0, `(.L_x_4821) ;  /* 0x000008a000007945 */ /* 0x000fe20003800200 */
[----:B------:R-:W-:Y:S01]  /*3d2b0*/  FFMA R17, R16, R10, -0.0013887860113754868507 ;  /* 0xbab607ed10117423 */ /* 0x000fe2000000000a */
[----:B------:R-:W-:Y:S01]  /*3d2c0*/  VIADD R11, R11, 0x1 ;  /* 0x000000010b0b7836 */ /* 0x000fe20000000000 */
[----:B------:R-:W-:Y:S02]  /*3d2d0*/  ISETP.NE.U32.AND P0, PT, R3, 0x1, PT ;  /* 0x000000010300780c */ /* 0x000fe40003f05070 */
[----:B------:R-:W-:Y:S02]  /*3d2e0*/  MOV R3, 0x3e2aaaa8 ;  /* 0x3e2aaaa800037802 */ /* 0x000fe40000000f00 */
[----:B------:R-:W-:-:S02]  /*3d2f0*/  FSEL R17, R17, -0.00019574658654164522886, P0 ;  /* 0xb94d415311117808 */ /* 0x000fc40000000000 */
[----:B------:R-:W-:Y:S02]  /*3d300*/  FSEL R19, R19, 0.041666727513074874878, !P0 ;  /* 0x3d2aaabb13137808 */ /* 0x000fe40004000000 */
[----:B------:R-:W-:Y:S02]  /*3d310*/  LOP3.LUT P1, RZ, R11, 0x2, RZ, 0xc0, !PT ;  /* 0x000000020bff7812 */ /* 0x000fe4000782c0ff */
[----:B------:R-:W-:Y:S01]  /*3d320*/  FSEL R11, R12, 1, !P0 ;  /* 0x3f8000000c0b7808 */ /* 0x000fe20004000000 */
[C---:B------:R-:W-:Y:S01]  /*3d330*/  FFMA R17, R16.reuse, R17, R19 ;  /* 0x0000001110117223 */ /* 0x040fe20000000013 */
        /* <DEDUP_REMOVED lines=27> */
.L_x_4825:
        /* <DEDUP_REMOVED lines=65> */
.L_x_4827:
[----:B------:R-:W-:Y:S05]  /*3d900*/  BSYNC.RECONVERGENT B2 ;  /* 0x0000000000027941 */ /* 0x000fea0003800200 */
.L_x_4826:
        /* <DEDUP_REMOVED lines=18> */
.L_x_4824:
[----:B------:R-:W-:Y:S05]  /*3da30*/  BSYNC.RECONVERGENT B1 ;  /* 0x0000000000017941 */ /* 0x000fea0003800200 */
.L_x_4823:
        /* <DEDUP_REMOVED lines=16> */
.L_x_4822:
[----:B------:R-:W-:Y:S05]  /*3db40*/  BSYNC.RECONVERGENT B0 ;  /* 0x0000000000007941 */ /* 0x000fea0003800200 */
.L_x_4821:
        /* <DEDUP_REMOVED lines=20> */
.L_x_4830:
        /* <DEDUP_REMOVED lines=65> */
.L_x_4832:
[----:B------:R-:W-:Y:S05]  /*3e0a0*/  BSYNC.RECONVERGENT B1 ;  /* 0x0000000000017941 */ /* 0x000fea0003800200 */
.L_x_4831:
        /* <DEDUP_REMOVED lines=18> */
.L_x_4829:
[----:B------:R-:W-:Y:S05]  /*3e1d0*/  BSYNC.RECONVERGENT B0 ;  /* 0x0000000000007941 */ /* 0x000fea0003800200 */
.L_x_4828:
[----:B------:R-:W-:Y:S01]  /*3e1e0*/  LOP3.LUT R11, R12, 0x1, RZ, 0xc0, !PT ;  /* 0x000000010c0b7812 */ /* 0x000fe200078ec0ff */
[----:B------:R-:W-:Y:S01]  /*3e1f0*/  FMUL R17, R16, R16 ;  /* 0x0000001010117220 */ /* 0x000fe20000400000 */
[----:B------:R-:W-:Y:S01]  /*3e200*/  FSETP.GT.AND P2, PT, R21, R2, PT ;  /* 0x000000021500720b */ /* 0x000fe20003f44000 */
        /* <DEDUP_REMOVED lines=35> */
.L_x_4837:
        /* <DEDUP_REMOVED lines=69> */
.L_x_4839:
[----:B------:R-:W-:Y:S05]  /*3e890*/  BSYNC.RECONVERGENT B2 ;  /* 0x0000000000027941 */ /* 0x000fea0003800200 */
.L_x_4838:
        /* <DEDUP_REMOVED lines=18> */
.L_x_4836:
[----:B------:R-:W-:Y:S05]  /*3e9c0*/  BSYNC.RECONVERGENT B1 ;  /* 0x0000000000017941 */ /* 0x000fea0003800200 */
.L_x_4835:
        /* <DEDUP_REMOVED lines=14> */
.L_x_4834:
[----:B------:R-:W-:Y:S05]  /*3eab0*/  BSYNC.RECONVERGENT B0 ;  /* 0x0000000000007941 */ /* 0x000fea0003800200 */
.L_x_4833:
        /* <DEDUP_REMOVED lines=20> */
.L_x_4842:
        /* <DEDUP_REMOVED lines=70> */
.L_x_4844:
[----:B------:R-:W-:Y:S05]  /*3f060*/  BSYNC.RECONVERGENT B1 ;  /* 0x0000000000017941 */ /* 0x000fea0003800200 */
.L_x_4843:
        /* <DEDUP_REMOVED lines=18> */
.L_x_4841:
[----:B------:R-:W-:Y:S05]  /*3f190*/  BSYNC.RECONVERGENT B0 ;  /* 0x0000000000007941 */ /* 0x000fea0003800200 */
.L_x_4840:
        /* <DEDUP_REMOVED lines=35> */
.L_x_4847:
        /* <DEDUP_REMOVED lines=70> */
.L_x_4849:
[----:B------:R-:W-:Y:S05]  /*3f830*/  BSYNC.RECONVERGENT B1 ;  /* 0x0000000000017941 */ /* 0x000fea0003800200 */
.L_x_4848:
        /* <DEDUP_REMOVED lines=18> */
.L_x_4846:
[----:B------:R-:W-:Y:S05]  /*3f960*/  BSYNC.RECONVERGENT B0 ;  /* 0x0000000000007941 */ /* 0x000fea0003800200 */
.L_x_4845:
        /* <DEDUP_REMOVED lines=34> */
.L_x_4852:
        /* <DEDUP_REMOVED lines=70> */
.L_x_4854:
[----:B------:R-:W-:Y:S05]  /*3fff0*/  BSYNC.RECONVERGENT B1 ;  /* 0x0000000000017941 */ /* 0x000fea0003800200 */
.L_x_4853:
        /* <DEDUP_REMOVED lines=18> */
.L_x_4851:
[----:B------:R-:W-:Y:S05]  /*40120*/  BSYNC.RECONVERGENT B0 ;  /* 0x0000000000007941 */ /* 0x000fea0003800200 */
.L_x_4850:
        /* <DEDUP_REMOVED lines=33> */
.L_x_4857:
        /* <DEDUP_REMOVED lines=70> */
.L_x_4859:
[----:B------:R-:W-:Y:S05]  /*407a0*/  BSYNC.RECONVERGENT B1 ;  /* 0x0000000000017941 */ /* 0x000fea0003800200 */
.L_x_4858:
        /* <DEDUP_REMOVED lines=18> */
.L_x_4856:
[----:B------:R-:W-:Y:S05]  /*408d0*/  BSYNC.RECONVERGENT B0 ;  /* 0x0000000000007941 */ /* 0x000fea0003800200 */
.L_x_4855:
        /* <DEDUP_REMOVED lines=36> */
.L_x_4864:
        /* <DEDUP_REMOVED lines=69> */
.L_x_4866:
[----:B------:R-:W-:Y:S05]  /*40f70*/  BSYNC.RECONVERGENT B2 ;  /* 0x0000000000027941 */ /* 0x000fea0003800200 */
.L_x_4865:
        /* <DEDUP_REMOVED lines=18> */
.L_x_4863:
[----:B------:R-:W-:Y:S05]  /*410a0*/  BSYNC.RECONVERGENT B1 ;  /* 0x0000000000017941 */ /* 0x000fea0003800200 */
.L_x_4862:
        /* <DEDUP_REMOVED lines=15> */
.L_x_4861:
[----:B------:R-:W-:Y:S05]  /*411a0*/  BSYNC.RECONVERGENT B0 ;  /* 0x0000000000007941 */ /* 0x000fea0003800200 */
.L_x_4860:
        /* <DEDUP_REMOVED lines=19> */
.L_x_4869:
        /* <DEDUP_REMOVED lines=70> */
.L_x_4871:
[----:B------:R-:W-:Y:S05]  /*41740*/  BSYNC.RECONVERGENT B1 ;  /* 0x0000000000017941 */ /* 0x000fea0003800200 */
.L_x_4870:
        /* <DEDUP_REMOVED lines=18> */
.L_x_4868:
[----:B------:R-:W-:Y:S05]  /*41870*/  BSYNC.RECONVERGENT B0 ;  /* 0x0000000000007941 */ /* 0x000fea0003800200 */
.L_x_4867:
        /* <DEDUP_REMOVED lines=37> */
.L_x_4876:
        /* <DEDUP_REMOVED lines=65> */
.L_x_4878:
[----:B------:R-:W-:Y:S05]  /*41ee0*/  BSYNC.RECONVERGENT B2 ;  /* 0x0000000000027941 */ /* 0x000fea0003800200 */
.L_x_4877:
        /* <DEDUP_REMOVED lines=18> */
.L_x_4875:
[----:B------:R-:W-:Y:S05]  /*42010*/  BSYNC.RECONVERGENT B1 ;  /* 0x0000000000017941 */ /* 0x000fea0003800200 */
.L_x_4874:
        /* <DEDUP_REMOVED lines=14> */
.L_x_4873:
[----:B------:R-:W-:Y:S05]  /*42100*/  BSYNC.RECONVERGENT B0 ;  /* 0x0000000000007941 */ /* 0x000fea0003800200 */
.L_x_4872:
        /* <DEDUP_REMOVED lines=20> */
.L_x_4881:
        /* <DEDUP_REMOVED lines=65> */
.L_x_4883:
[----:B------:R-:W-:Y:S05]  /*42660*/  BSYNC.RECONVERGENT B1 ;  /* 0x0000000000017941 */ /* 0x000fea0003800200 */
.L_x_4882:
        /* <DEDUP_REMOVED lines=18> */
.L_x_4880:
[----:B------:R-:W-:Y:S05]  /*42790*/  BSYNC.RECONVERGENT B0 ;  /* 0x0000000000007941 */ /* 0x000fea0003800200 */
.L_x_4879:
        /* <DEDUP_REMOVED lines=35> */
.L_x_4886:
        /* <DEDUP_REMOVED lines=65> */
.L_x_4888:
[----:B------:R-:W-:Y:S05]  /*42de0*/  BSYNC.RECONVERGENT B1 ;  /* 0x0000000000017941 */ /* 0x000fea0003800200 */
.L_x_4887:
        /* <DEDUP_REMOVED lines=18> */
.L_x_4885:
[----:B------:R-:W-:Y:S05]  /*42f10*/  BSYNC.RECONVERGENT B0 ;  /* 0x0000000000007941 */ /* 0x000fea0003800200 */
.L_x_4884:
[----:B------:R-:W2:Y:S01]  /*42f20*/  LDG.E R21, desc[UR6][R14.64] ;  /* 0x000000060e157981 */ /* 0x000ea2000c1e1900 */
[----:B------:R-:W-:Y:S01]  /*42f30*/  FMUL R19, R17, R17 ;  /* 0x0000001111137220 */ /* 0x000fe20000400000 */
[C---:B------:R-:W-:Y:S01]  /*42f40*/  LOP3.LUT R16, R22.reuse, 0x1, RZ, 0xc0, !PT ;  /* 0x0000000116107812 */ /* 0x040fe200078ec0ff */
[----:B------:R-:W-:Y:S01]  /*42f50*/  BSSY.RECONVERGENT B0, `(.L_x_4889) ;  /* 0x000008a000007945 */ /* 0x000fe20003800200 */
[----:B------:R-:W-:Y:S01]  /*42f60*/  IADD3 R22, PT, PT, R22, 0x1, RZ ;  /* 0x0000000116167810 */ /* 0x000fe20007ffe0ff */
        /* <DEDUP_REMOVED lines=33> */
.L_x_4893:
        /* <DEDUP_REMOVED lines=69> */
.L_x_4895:
[----:B------:R-:W-:Y:S05]  /*435d0*/  BSYNC.RECONVERGENT B2 ;  /* 0x0000000000027941 */ /* 0x000fea0003800200 */
.L_x_4894:
        /* <DEDUP_REMOVED lines=18> */
.L_x_4892:
[----:B------:R-:W-:Y:S05]  /*43700*/  BSYNC.RECONVERGENT B1 ;  /* 0x0000000000017941 */ /* 0x000fea0003800200 */
.L_x_4891:
        /* <DEDUP_REMOVED lines=14> */
.L_x_4890:
[----:B------:R-:W-:Y:S05]  /*437f0*/  BSYNC.RECONVERGENT B0 ;  /* 0x0000000000007941 */ /* 0x000fea0003800200 */
.L_x_4889:
        /* <DEDUP_REMOVED lines=19> */
.L_x_4898:
        /* <DEDUP_REMOVED lines=70> */
.L_x_4900:
[----:B------:R-:W-:Y:S05]  /*43d90*/  BSYNC.RECONVERGENT B1 ;  /* 0x0000000000017941 */ /* 0x000fea0003800200 */
.L_x_4899:
        /* <DEDUP_REMOVED lines=18> */
.L_x_4897:
[----:B------:R-:W-:Y:S05]  /*43ec0*/  BSYNC.RECONVERGENT B0 ;  /* 0x0000000000007941 */ /* 0x000fea0003800200 */
.L_x_4896:
        /* <DEDUP_REMOVED lines=34> */
.L_x_4903:
        /* <DEDUP_REMOVED lines=70> */
.L_x_4905:
[----:B------:R-:W-:Y:S05]  /*44550*/  BSYNC.RECONVERGENT B1 ;  /* 0x0000000000017941 */ /* 0x000fea0003800200 */
.L_x_4904:
        /* <DEDUP_REMOVED lines=18> */
.L_x_4902:
[----:B------:R-:W-:Y:S05]  /*44680*/  BSYNC.RECONVERGENT B0 ;  /* 0x0000000000007941 */ /* 0x000fea0003800200 */
.L_x_4901:
        /* <DEDUP_REMOVED lines=38> */
.L_x_4910:
        /* <DEDUP_REMOVED lines=69> */
.L_x_4912:
[----:B------:R-:W-:Y:S05]  /*44d40*/  BSYNC.RECONVERGENT B2 ;  /* 0x0000000000027941 */ /* 0x000fea0003800200 */
.L_x_4911:
        /* <DEDUP_REMOVED lines=18> */
.L_x_4909:
[----:B------:R-:W-:Y:S05]  /*44e70*/  BSYNC.RECONVERGENT B1 ;  /* 0x0000000000017941 */ /* 0x000fea0003800200 */
.L_x_4908:
        /* <DEDUP_REMOVED lines=15> */
.L_x_4907:
[----:B------:R-:W-:Y:S05]  /*44f70*/  BSYNC.RECONVERGENT B0 ;  /* 0x0000000000007941 */ /* 0x000fea0003800200 */
.L_x_4906:
        /* <DEDUP_REMOVED lines=23> */
.L_x_4917:
        /* <DEDUP_REMOVED lines=69> */
.L_x_4919:
[----:B------:R-:W-:Y:S05]  /*45540*/  BSYNC.RECONVERGENT B2 ;  /* 0x0000000000027941 */ /* 0x000fea0003800200 */
.L_x_4918:
        /* <DEDUP_REMOVED lines=18> */
.L_x_4916:
[----:B------:R-:W-:Y:S05]  /*45670*/  BSYNC.RECONVERGENT B1 ;  /* 0x0000000000017941 */ /* 0x000fea0003800200 */
.L_x_4915:
        /* <DEDUP_REMOVED lines=15> */
.L_x_4914:
[----:B------:R-:W-:Y:S05]  /*45770*/  BSYNC.RECONVERGENT B0 ;  /* 0x0000000000007941 */ /* 0x000fea0003800200 */
.L_x_4913:
        /* <DEDUP_REMOVED lines=20> */
.L_x_4922:
        /* <DEDUP_REMOVED lines=70> */
.L_x_4924:
[----:B------:R-:W-:Y:S05]  /*45d20*/  BSYNC.RECONVERGENT B1 ;  /* 0x0000000000017941 */ /* 0x000fea0003800200 */
.L_x_4923:
        /* <DEDUP_REMOVED lines=18> */
.L_x_4921:
[----:B------:R-:W-:Y:S05]  /*45e50*/  BSYNC.RECONVERGENT B0 ;  /* 0x0000000000007941 */ /* 0x000fea0003800200 */
.L_x_4920:
        /* <DEDUP_REMOVED lines=33> */
.L_x_4927:
        /* <DEDUP_REMOVED lines=70> */
.L_x_4929:
[----:B------:R-:W-:Y:S05]  /*464d0*/  BSYNC.RECONVERGENT B1 ;  /* 0x0000000000017941 */ /* 0x000fea0003800200 */
.L_x_4928:
        /* <DEDUP_REMOVED lines=18> */
.L_x_4926:
[----:B------:R-:W-:Y:S05]  /*46600*/  BSYNC.RECONVERGENT B0 ;  /* 0x0000000000007941 */ /* 0x000fea0003800200 */
.L_x_4925:
        /* <DEDUP_REMOVED lines=37> */
.L_x_4934:
        /* <DEDUP_REMOVED lines=65> */
.L_x_4936:
[----:B------:R-:W-:Y:S05]  /*46c70*/  BSYNC.RECONVERGENT B2 ;  /* 0x0000000000027941 */ /* 0x000fea0003800200 */
.L_x_4935:
        /* <DEDUP_REMOVED lines=18> */
.L_x_4933:
[----:B------:R-:W-:Y:S05]  /*46da0*/  BSYNC.RECONVERGENT B1 ;  /* 0x0000000000017941 */ /* 0x000fea0003800200 */
.L_x_4932:
        /* <DEDUP_REMOVED lines=15> */
.L_x_4931:
[----:B------:R-:W-:Y:S05]  /*46ea0*/  BSYNC.RECONVERGENT B0 ;  /* 0x0000000000007941 */ /* 0x000fea0003800200 */
.L_x_4930:
        /* <DEDUP_REMOVED lines=23> */
.L_x_4941:
        /* <DEDUP_REMOVED lines=65> */
.L_x_4943:
[----:B------:R-:W-:Y:S05]  /*47430*/  BSYNC.RECONVERGENT B2 ;  /* 0x0000000000027941 */ /* 0x000fea0003800200 */
.L_x_4942:
        /* <DEDUP_REMOVED lines=18> */
.L_x_4940:
[----:B------:R-:W-:Y:S05]  /*47560*/  BSYNC.RECONVERGENT B1 ;  /* 0x0000000000017941 */ /* 0x000fea0003800200 */
.L_x_4939:
        /* <DEDUP_REMOVED lines=15> */
.L_x_4938:
[----:B------:R-:W-:Y:S05]  /*47660*/  BSYNC.RECONVERGENT B0 ;  /* 0x0000000000007941 */ /* 0x000fea0003800200 */
.L_x_4937:
        /* <DEDUP_REMOVED lines=23> */
.L_x_4948:
        /* <DEDUP_REMOVED lines=63> */
.L_x_4950:
[----:B------:R-:W-:Y:S05]  /*47bd0*/  BSYNC.RECONVERGENT B2 ;  /* 0x0000000000027941 */ /* 0x000fea0003800200 */
.L_x_4949:
        /* <DEDUP_REMOVED lines=15> */
.L_x_4947:
[----:B------:R-:W-:Y:S05]  /*47cd0*/  BSYNC.RECONVERGENT B1 ;  /* 0x0000000000017941 */ /* 0x000fea0003800200 */
.L_x_4946:
        /* <DEDUP_REMOVED lines=14> */
.L_x_4945:
[----:B------:R-:W-:Y:S05]  /*47dc0*/  BSYNC.RECONVERGENT B0 ;  /* 0x0000000000007941 */ /* 0x000fea0003800200 */
.L_x_4944:
        /* <DEDUP_REMOVED lines=23> */
.L_x_4955:
        /* <DEDUP_REMOVED lines=65> */
.L_x_4957:
[----:B------:R-:W-:Y:S05]  /*48350*/  BSYNC.RECONVERGENT B2 ;  /* 0x0000000000027941 */ /* 0x000fea0003800200 */
.L_x_4956:
        /* <DEDUP_REMOVED lines=18> */
.L_x_4954:
[----:B------:R-:W-:Y:S05]  /*48480*/  BSYNC.RECONVERGENT B1 ;  /* 0x0000000000017941 */ /* 0x000fea0003800200 */
.L_x_4953:
        /* <DEDUP_REMOVED lines=15> */
.L_x_4952:
[----:B------:R-:W-:Y:S05]  /*48580*/  BSYNC.RECONVERGENT B0 ;  /* 0x0000000000007941 */ /* 0x000fea0003800200 */
.L_x_4951:
        /* <DEDUP_REMOVED lines=20> */
.L_x_4960:
        /* <DEDUP_REMOVED lines=65> */
.L_x_4962:
[----:B------:R-:W-:Y:S05]  /*48ae0*/  BSYNC.RECONVERGENT B1 ;  /* 0x0000000000017941 */ /* 0x000fea0003800200 */
.L_x_4961:
        /* <DEDUP_REMOVED lines=18> */
.L_x_4959:
[----:B------:R-:W-:Y:S05]  /*48c10*/  BSYNC.RECONVERGENT B0 ;  /* 0x0000000000007941 */ /* 0x000fea0003800200 */
.L_x_4958:
        /* <DEDUP_REMOVED lines=39> */
.L_x_4967:
        /* <DEDUP_REMOVED lines=69> */
.L_x_4969:
[----:B------:R-:W-:Y:S05]  /*492e0*/  BSYNC.RECONVERGENT B2 ;  /* 0x0000000000027941 */ /* 0x000fea0003800200 */
.L_x_4968:
        /* <DEDUP_REMOVED lines=18> */
.L_x_4966:
[----:B------:R-:W-:Y:S05]  /*49410*/  BSYNC.RECONVERGENT B1 ;  /* 0x0000000000017941 */ /* 0x000fea0003800200 */
.L_x_4965:
        /* <DEDUP_REMOVED lines=15> */
.L_x_4964:
[----:B------:R-:W-:Y:S05]  /*49510*/  BSYNC.RECONVERGENT B0 ;  /* 0x0000000000007941 */ /* 0x000fea0003800200 */
.L_x_4963:
        /* <DEDUP_REMOVED lines=20> */
.L_x_4972:
        /* <DEDUP_REMOVED lines=70> */
.L_x_4974:
[----:B------:R-:W-:Y:S05]  /*49ac0*/  BSYNC.RECONVERGENT B1 ;  /* 0x0000000000017941 */ /* 0x000fea0003800200 */
.L_x_4973:
        /* <DEDUP_REMOVED lines=18> */
.L_x_4971:
[----:B------:R-:W-:Y:S05]  /*49bf0*/  BSYNC.RECONVERGENT B0 ;  /* 0x0000000000007941 */ /* 0x000fea0003800200 */
.L_x_4970:
        /* <DEDUP_REMOVED lines=37> */
.L_x_4979:
        /* <DEDUP_REMOVED lines=69> */
.L_x_4981:
[----:B------:R-:W-:Y:S05]  /*4a2a0*/  BSYNC.RECONVERGENT B2 ;  /* 0x0000000000027941 */ /* 0x000fea0003800200 */
.L_x_4980:
        /* <DEDUP_REMOVED lines=18> */
.L_x_4978:
[----:B------:R-:W-:Y:S05]  /*4a3d0*/  BSYNC.RECONVERGENT B1 ;  /* 0x0000000000017941 */ /* 0x000fea0003800200 */
.L_x_4977:
        /* <DEDUP_REMOVED lines=15> */
.L_x_4976:
[----:B------:R-:W-:Y:S05]  /*4a4d0*/  BSYNC.RECONVERGENT B0 ;  /* 0x0000000000007941 */ /* 0x000fea0003800200 */
.L_x_4975:
        /* <DEDUP_REMOVED lines=20> */
.L_x_4984:
        /* <DEDUP_REMOVED lines=70> */
.L_x_4986:
[----:B------:R-:W-:Y:S05]  /*4aa80*/  BSYNC.RECONVERGENT B1 ;  /* 0x0000000000017941 */ /* 0x000fea0003800200 */
.L_x_4985:
        /* <DEDUP_REMOVED lines=18> */
.L_x_4983:
[----:B------:R-:W-:Y:S05]  /*4abb0*/  BSYNC.RECONVERGENT B0 ;  /* 0x0000000000007941 */ /* 0x000fea0003800200 */
.L_x_4982:
        /* <DEDUP_REMOVED lines=34> */
.L_x_4989:
        /* <DEDUP_REMOVED lines=70> */
.L_x_4991:
[----:B------:R-:W-:Y:S05]  /*4b240*/  BSYNC.RECONVERGENT B1 ;  /* 0x0000000000017941 */ /* 0x000fea0003800200 */
.L_x_4990:
        /* <DEDUP_REMOVED lines=18> */
.L_x_4988:
[----:B------:R-:W-:Y:S05]  /*4b370*/  BSYNC.RECONVERGENT B0 ;  /* 0x0000000000007941 */ /* 0x000fea0003800200 */
.L_x_4987:
        /* <DEDUP_REMOVED lines=35> */
.L_x_4994:
        /* <DEDUP_REMOVED lines=70> */
.L_x_4996:
[----:B------:R-:W-:Y:S05]  /*4ba10*/  BSYNC.RECONVERGENT B1 ;  /* 0x0000000000017941 */ /* 0x000fea0003800200 */
.L_x_4995:
        /* <DEDUP_REMOVED lines=18> */
.L_x_4993:
[----:B------:R-:W-:Y:S05]  /*4bb40*/  BSYNC.RECONVERGENT B0 ;  /* 0x0000000000007941 */ /* 0x000fea0003800200 */
.L_x_4992:
        /* <DEDUP_REMOVED lines=36> */
.L_x_5001:
        /* <DEDUP_REMOVED lines=69> */
.L_x_5003:
[----:B------:R-:W-:Y:S05]  /*4c1e0*/  BSYNC.RECONVERGENT B2 ;  /* 0x0000000000027941 */ /* 0x000fea0003800200 */
.L_x_5002:
        /* <DEDUP_REMOVED lines=18> */
.L_x_5000:
[----:B------:R-:W-:Y:S05]  /*4c310*/  BSYNC.RECONVERGENT B1 ;  /* 0x0000000000017941 */ /* 0x000fea0003800200 */
.L_x_4999:
        /* <DEDUP_REMOVED lines=14> */
.L_x_4998:
[----:B------:R-:W-:Y:S05]  /*4c400*/  BSYNC.RECONVERGENT B0 ;  /* 0x0000000000007941 */ /* 0x000fea0003800200 */
.L_x_4997:
        /* <DEDUP_REMOVED lines=22> */
.L_x_5008:
        /* <DEDUP_REMOVED lines=69> */
.L_x_5010:
[----:B------:R-:W-:Y:S05]  /*4c9c0*/  BSYNC.RECONVERGENT B2 ;  /* 0x0000000000027941 */ /* 0x000fea0003800200 */
.L_x_5009:
        /* <DEDUP_REMOVED lines=18> */
.L_x_5007:
[----:B------:R-:W-:Y:S05]  /*4caf0*/  BSYNC.RECONVERGENT B1 ;  /* 0x0000000000017941 */ /* 0x000fea0003800200 */
.L_x_5006:
        /* <DEDUP_REMOVED lines=14> */
.L_x_5005:
[----:B------:R-:W-:Y:S05]  /*4cbe0*/  BSYNC.RECONVERGENT B0 ;  /* 0x0000000000007941 */ /* 0x000fea0003800200 */
.L_x_5004:
        /* <DEDUP_REMOVED lines=19> */
.L_x_5013:
        /* <DEDUP_REMOVED lines=70> */
.L_x_5015:
[----:B------:R-:W-:Y:S05]  /*4d180*/  BSYNC.RECONVERGENT B1 ;  /* 0x0000000000017941 */ /* 0x000fea0003800200 */
.L_x_5014:
        /* <DEDUP_REMOVED lines=18> */
.L_x_5012:
[----:B------:R-:W-:Y:S05]  /*4d2b0*/  BSYNC.RECONVERGENT B0 ;  /* 0x0000000000007941 */ /* 0x000fea0003800200 */
.L_x_5011:
        /* <DEDUP_REMOVED lines=33> */
.L_x_5018:
        /* <DEDUP_REMOVED lines=70> */
.L_x_5020:
[----:B------:R-:W-:Y:S05]  /*4d930*/  BSYNC.RECONVERGENT B1 ;  /* 0x0000000000017941 */ /* 0x000fea0003800200 */
.L_x_5019:
        /* <DEDUP_REMOVED lines=18> */
.L_x_5017:
[----:B------:R-:W-:Y:S05]  /*4da60*/  BSYNC.RECONVERGENT B0 ;  /* 0x0000000000007941 */ /* 0x000fea0003800200 */
.L_x_5016:
        /* <DEDUP_REMOVED lines=37> */
.L_x_5025:
        /* <DEDUP_REMOVED lines=65> */
.L_x_5027:
[----:B------:R-:W-:Y:S05]  /*4e0d0*/  BSYNC.RECONVERGENT B2 ;  /* 0x0000000000027941 */ /* 0x000fea0003800200 */
.L_x_5026:
        /* <DEDUP_REMOVED lines=18> */
.L_x_5024:
[----:B------:R-:W-:Y:S05]  /*4e200*/  BSYNC.RECONVERGENT B1 ;  /* 0x0000000000017941 */ /* 0x000fea0003800200 */
.L_x_5023:
        /* <DEDUP_REMOVED lines=14> */
.L_x_5022:
[----:B------:R-:W-:Y:S05]  /*4e2f0*/  BSYNC.RECONVERGENT B0 ;  /* 0x0000000000007941 */ /* 0x000fea0003800200 */
.L_x_5021:
        /* <DEDUP_REMOVED lines=20> */
.L_x_5030:
        /* <DEDUP_REMOVED lines=65> */
.L_x_5032:
[----:B------:R-:W-:Y:S05]  /*4e850*/  BSYNC.RECONVERGENT B1 ;  /* 0x0000000000017941 */ /* 0x000fea0003800200 */
.L_x_5031:
        /* <DEDUP_REMOVED lines=18> */
.L_x_5029:
[----:B------:R-:W-:Y:S05]  /*4e980*/  BSYNC.RECONVERGENT B0 ;  /* 0x0000000000007941 */ /* 0x000fea0003800200 */
.L_x_5028:
        /* <DEDUP_REMOVED lines=37> */
.L_x_5035:
        /* <DEDUP_REMOVED lines=65> */
.L_x_5037:
[----:B------:R-:W-:Y:S05]  /*4eff0*/  BSYNC.RECONVERGENT B1 ;  /* 0x0000000000017941 */ /* 0x000fea0003800200 */
.L_x_5036:
        /* <DEDUP_REMOVED lines=18> */
.L_x_5034:
[----:B------:R-:W-:Y:S05]  /*4f120*/  BSYNC.RECONVERGENT B0 ;  /* 0x0000000000007941 */ /* 0x000fea0003800200 */
.L_x_5033:
        /* <DEDUP_REMOVED lines=38> */
.L_x_5042:
        /* <DEDUP_REMOVED lines=65> */
.L_x_5044:
[----:B------:R-:W-:Y:S05]  /*4f7a0*/  BSYNC.RECONVERGENT B2 ;  /* 0x0000000000027941 */ /* 0x000fea0003800200 */
.L_x_5043:
        /* <DEDUP_REMOVED lines=18> */
.L_x_5041:
[----:B------:R-:W-:Y:S05]  /*4f8d0*/  BSYNC.RECONVERGENT B1 ;  /* 0x0000000000017941 */ /* 0x000fea0003800200 */
.L_x_5040:
        /* <DEDUP_REMOVED lines=15> */
.L_x_5039:
[----:B------:R-:W-:Y:S05]  /*4f9d0*/  BSYNC.RECONVERGENT B0 ;  /* 0x0000000000007941 */ /* 0x000fea0003800200 */
.L_x_5038:
        /* <DEDUP_REMOVED lines=19> */
.L_x_5047:
        /* <DEDUP_REMOVED lines=65> */
.L_x_5049:
[----:B------:R-:W-:Y:S05]  /*4ff20*/  BSYNC.RECONVERGENT B1 ;  /* 0x0000000000017941 */ /* 0x000fea0003800200 */
.L_x_5048:
        /* <DEDUP_REMOVED lines=18> */
.L_x_5046:
[----:B------:R-:W-:Y:S05]  /*50050*/  BSYNC.RECONVERGENT B0 ;  /* 0x0000000000007941 */ /* 0x000fea0003800200 */
.L_x_5045:
        /* <DEDUP_REMOVED lines=11> */
[C---:B------:R-:W-:Y:S01]  /*50110*/  FFMA R19, R16.reuse, R19, R23 ;  /* 0x0000001310137223 */ /* 0x040fe20000000017 */
[----:B------:R-:W-:Y:S01]  /*50120*/  FSETP.GT.AND P0, PT, R21, 1, PT ;  /* 0x3f8000001500780b */ /* 0x000fe20003f04000 */
[----:B------:R-:W-:Y:S01]  /*50130*/  FFMA R18, R16, R11, RZ ;  /* 0x0000000b10127223 */ /* 0x000fe200000000ff */
[----:B------:R-:W-:Y:S01]  /*50140*/  LOP3.LUT P1, RZ, R24, 0x2, RZ, 0xc0, !PT ;  /* 0x0000000218ff7812 */ /* 0x000fe2000782c0ff */
[----:B------:R-:W-:-:S04]  /*50150*/  FFMA R19, R16, R19, R22 ;  /* 0x0000001310137223 */ /* 0x000fc80000000016 */
[----:B------:R-:W-:-:S08]  /*50160*/  FFMA R11, R18, R19, R11 ;  /* 0x00000013120b7223 */ /* 0x000fd0000000000b */
        /* <DEDUP_REMOVED lines=21> */
.L_x_5054:
        /* <DEDUP_REMOVED lines=65> */
.L_x_5056:
[----:B------:R-:W-:Y:S05]  /*506d0*/  BSYNC.RECONVERGENT B2 ;  /* 0x0000000000027941 */ /* 0x000fea0003800200 */
.L_x_5055:
        /* <DEDUP_REMOVED lines=18> */
.L_x_5053:
[----:B------:R-:W-:Y:S05]  /*50800*/  BSYNC.RECONVERGENT B1 ;  /* 0x0000000000017941 */ /* 0x000fea0003800200 */
.L_x_5052:
        /* <DEDUP_REMOVED lines=16> */
.L_x_5051:
[----:B------:R-:W-:Y:S05]  /*50910*/  BSYNC.RECONVERGENT B0 ;  /* 0x0000000000007941 */ /* 0x000fea0003800200 */
.L_x_5050:
        /* <DEDUP_REMOVED lines=22> */
.L_x_5061:
        /* <DEDUP_REMOVED lines=65> */
.L_x_5063:
[----:B------:R-:W-:Y:S05]  /*50e90*/  BSYNC.RECONVERGENT B2 ;  /* 0x0000000000027941 */ /* 0x000fea0003800200 */
.L_x_5062:
        /* <DEDUP_REMOVED lines=18> */
.L_x_5060:
[----:B------:R-:W-:Y:S05]  /*50fc0*/  BSYNC.RECONVERGENT B1 ;  /* 0x0000000000017941 */ /* 0x000fea0003800200 */
.L_x_5059:
        /* <DEDUP_REMOVED lines=16> */
.L_x_5058:
[----:B------:R-:W-:Y:S05]  /*510d0*/  BSYNC.RECONVERGENT B0 ;  /* 0x0000000000007941 */ /* 0x000fea0003800200 */
.L_x_5057:
        /* <DEDUP_REMOVED lines=19> */
.L_x_5066:
        /* <DEDUP_REMOVED lines=65> */
.L_x_5068:
[----:B------:R-:W-:Y:S05]  /*51620*/  BSYNC.RECONVERGENT B1 ;  /* 0x0000000000017941 */ /* 0x000fea0003800200 */
.L_x_5067:
        /* <DEDUP_REMOVED lines=18> */
.L_x_5065:
[----:B------:R-:W-:Y:S05]  /*51750*/  BSYNC.RECONVERGENT B0 ;  /* 0x0000000000007941 */ /* 0x000fea0003800200 */
.L_x_5064:
        /* <DEDUP_REMOVED lines=35> */
.L_x_5071:
        /* <DEDUP_REMOVED lines=65> */
.L_x_5073:
[----:B------:R-:W-:Y:S05]  /*51da0*/  BSYNC.RECONVERGENT B1 ;  /* 0x0000000000017941 */ /* 0x000fea0003800200 */
.L_x_5072:
        /* <DEDUP_REMOVED lines=18> */
.L_x_5070:
[----:B------:R-:W-:Y:S05]  /*51ed0*/  BSYNC.RECONVERGENT B0 ;  /* 0x0000000000007941 */ /* 0x000fea0003800200 */
.L_x_5069:
        /* <DEDUP_REMOVED lines=38> */
.L_x_5078:
        /* <DEDUP_REMOVED lines=65> */
.L_x_5080:
[----:B------:R-:W-:Y:S05]  /*52550*/  BSYNC.RECONVERGENT B2 ;  /* 0x0000000000027941 */ /* 0x000fea0003800200 */
.L_x_5079:
        /* <DEDUP_REMOVED lines=18> */
.L_x_5077:
[----:B------:R-:W-:Y:S05]  /*52680*/  BSYNC.RECONVERGENT B1 ;  /* 0x0000000000017941 */ /* 0x000fea0003800200 */
.L_x_5076:
        /* <DEDUP_REMOVED lines=16> */
.L_x_5075:
[----:B------:R-:W-:Y:S05]  /*52790*/  BSYNC.RECONVERGENT B0 ;  /* 0x0000000000007941 */ /* 0x000fea0003800200 */
.L_x_5074:
        /* <DEDUP_REMOVED lines=19> */
.L_x_5083:
        /* <DEDUP_REMOVED lines=65> */
.L_x_5085:
[----:B------:R-:W-:Y:S05]  /*52ce0*/  BSYNC.RECONVERGENT B1 ;  /* 0x0000000000017941 */ /* 0x000fea0003800200 */
.L_x_5084:
        /* <DEDUP_REMOVED lines=18> */
.L_x_5082:
[----:B------:R-:W-:Y:S05]  /*52e10*/  BSYNC.RECONVERGENT B0 ;  /* 0x0000000000007941 */ /* 0x000fea0003800200 */
.L_x_5081:
        /* <DEDUP_REMOVED lines=35> */
.L_x_5088:
        /* <DEDUP_REMOVED lines=65> */
.L_x_5090:
[----:B------:R-:W-:Y:S05]  /*53460*/  BSYNC.RECONVERGENT B1 ;  /* 0x0000000000017941 */ /* 0x000fea0003800200 */
.L_x_5089:
        /* <DEDUP_REMOVED lines=18> */
.L_x_5087:
[----:B------:R-:W-:Y:S05]  /*53590*/  BSYNC.RECONVERGENT B0 ;  /* 0x0000000000007941 */ /* 0x000fea0003800200 */
.L_x_5086:
        /* <DEDUP_REMOVED lines=37> */
.L_x_5095:
        /* <DEDUP_REMOVED lines=65> */
.L_x_5097:
[----:B------:R-:W-:Y:S05]  /*53c00*/  BSYNC.RECONVERGENT B2 ;  /* 0x0000000000027941 */ /* 0x000fea0003800200 */
.L_x_5096:
        /* <DEDUP_REMOVED lines=18> */
.L_x_5094:
[----:B------:R-:W-:Y:S05]  /*53d30*/  BSYNC.RECONVERGENT B1 ;  /* 0x0000000000017941 */ /* 0x000fea0003800200 */
.L_x_5093:
        /* <DEDUP_REMOVED lines=16> */
.L_x_5092:
[----:B------:R-:W-:Y:S05]  /*53e40*/  BSYNC.RECONVERGENT B0 ;  /* 0x0000000000007941 */ /* 0x000fea0003800200 */
.L_x_5091:
        /* <DEDUP_REMOVED lines=22> */
.L_x_5102:
        /* <DEDUP_REMOVED lines=63> */
.L_x_5104:
[----:B------:R-:W-:Y:S05]  /*543a0*/  BSYNC.RECONVERGENT B2 ;  /* 0x0000000000027941 */ /* 0x000fea0003800200 */
.L_x_5103:
        /* <DEDUP_REMOVED lines=15> */
.L_x_5101:
[----:B------:R-:W-:Y:S05]  /*544a0*/  BSYNC.RECONVERGENT B1 ;  /* 0x0000000000017941 */ /* 0x000fea0003800200 */
.L_x_5100:
        /* <DEDUP_REMOVED lines=15> */
.L_x_5099:
[----:B------:R-:W-:Y:S05]  /*545a0*/  BSYNC.RECONVERGENT B0 ;  /* 0x0000000000007941 */ /* 0x000fea0003800200 */
.L_x_5098:
        /* <DEDUP_REMOVED lines=19> */
.L_x_5107:
        /* <DEDUP_REMOVED lines=65> */
.L_x_5109:
[----:B------:R-:W-:Y:S05]  /*54af0*/  BSYNC.RECONVERGENT B1 ;  /* 0x0000000000017941 */ /* 0x000fea0003800200 */
.L_x_5108:
        /* <DEDUP_REMOVED lines=18> */
.L_x_5106:
[----:B------:R-:W-:Y:S05]  /*54c20*/  BSYNC.RECONVERGENT B0 ;  /* 0x0000000000007941 */ /* 0x000fea0003800200 */
.L_x_5105:
        /* <DEDUP_REMOVED lines=35> */
.L_x_5112:
        /* <DEDUP_REMOVED lines=65> */
.L_x_5114:
[----:B------:R-:W-:Y:S05]  /*55270*/  BSYNC.RECONVERGENT B1 ;  /* 0x0000000000017941 */ /* 0x000fea0003800200 */
.L_x_5113:
        /* <DEDUP_REMOVED lines=18> */
.L_x_5111:
[----:B------:R-:W-:Y:S05]  /*553a0*/  BSYNC.RECONVERGENT B0 ;  /* 0x0000000000007941 */ /* 0x000fea0003800200 */
.L_x_5110:
        /* <DEDUP_REMOVED lines=38> */
.L_x_5119:
        /* <DEDUP_REMOVED lines=65> */
.L_x_5121:
[----:B------:R-:W-:Y:S05]  /*55a20*/  BSYNC.RECONVERGENT B2 ;  /* 0x0000000000027941 */ /* 0x000fea0003800200 */
.L_x_5120:
        /* <DEDUP_REMOVED lines=18> */
.L_x_5118:
[----:B------:R-:W-:Y:S05]  /*55b50*/  BSYNC.RECONVERGENT B1 ;  /* 0x0000000000017941 */ /* 0x000fea0003800200 */
.L_x_5117:
        /* <DEDUP_REMOVED lines=16> */
.L_x_5116:
[----:B------:R-:W-:Y:S05]  /*55c60*/  BSYNC.RECONVERGENT B0 ;  /* 0x0000000000007941 */ /* 0x000fea0003800200 */
.L_x_5115:
        /* <DEDUP_REMOVED lines=22> */
.L_x_5126:
        /* <DEDUP_REMOVED lines=65> */
.L_x_5128:
[----:B------:R-:W-:Y:S05]  /*561e0*/  BSYNC.RECONVERGENT B2 ;  /* 0x0000000000027941 */ /* 0x000fea0003800200 */
.L_x_5127:
        /* <DEDUP_REMOVED lines=18> */
.L_x_5125:
[----:B------:R-:W-:Y:S05]  /*56310*/  BSYNC.RECONVERGENT B1 ;  /* 0x0000000000017941 */ /* 0x000fea0003800200 */
.L_x_5124:
        /* <DEDUP_REMOVED lines=15> */
.L_x_5123:
[----:B------:R-:W-:Y:S05]  /*56410*/  BSYNC.RECONVERGENT B0 ;  /* 0x0000000000007941 */ /* 0x000fea0003800200 */
.L_x_5122:
        /* <DEDUP_REMOVED lines=19> */
.L_x_5131:
        /* <DEDUP_REMOVED lines=65> */
.L_x_5133:
[----:B------:R-:W-:Y:S05]  /*56960*/  BSYNC.RECONVERGENT B1 ;  /* 0x0000000000017941 */ /* 0x000fea0003800200 */
.L_x_5132:
        /* <DEDUP_REMOVED lines=18> */
.L_x_5130:
[----:B------:R-:W-:Y:S05]  /*56a90*/  BSYNC.RECONVERGENT B0 ;  /* 0x0000000000007941 */ /* 0x000fea0003800200 */
.L_x_5129:
        /* <DEDUP_REMOVED lines=39> */
.L_x_5138:
        /* <DEDUP_REMOVED lines=65> */
.L_x_5140:
[----:B------:R-:W-:Y:S05]  /*57120*/  BSYNC.RECONVERGENT B2 ;  /* 0x0000000000027941 */ /* 0x000fea0003800200 */
.L_x_5139:
        /* <DEDUP_REMOVED lines=18> */
.L_x_5137:
[----:B------:R-:W-:Y:S05]  /*57250*/  BSYNC.RECONVERGENT B1 ;  /* 0x0000000000017941 */ /* 0x000fea0003800200 */
.L_x_5136:
        /* <DEDUP_REMOVED lines=15> */
.L_x_5135:
[----:B------:R-:W-:Y:S05]  /*57350*/  BSYNC.RECONVERGENT B0 ;  /* 0x0000000000007941 */ /* 0x000fea0003800200 */
.L_x_5134:
        /* <DEDUP_REMOVED lines=23> */
.L_x_5145:
        /* <DEDUP_REMOVED lines=65> */
.L_x_5147:
[----:B------:R-:W-:Y:S05]  /*578e0*/  BSYNC.RECONVERGENT B2 ;  /* 0x0000000000027941 */ /* 0x000fea0003800200 */
.L_x_5146:
        /* <DEDUP_REMOVED lines=18> */
.L_x_5144:
[----:B------:R-:W-:Y:S05]  /*57a10*/  BSYNC.RECONVERGENT B1 ;  /* 0x0000000000017941 */ /* 0x000fea0003800200 */
.L_x_5143:
[----:B------:R-:W-:Y:S01]  /*57a20*/  FMUL R17, R11, R11 ;  /* 0x0000000b0b117220 */ /* 0x000fe20000400000 */
[C---:B------:R-:W-:Y:S01]  /*57a30*/  LOP3.LUT R18, R19.reuse, 0x1, RZ, 0xc0, !PT ;  /* 0x0000000113127812 */ /* 0x040fe200078ec0ff */
[----:B------:R-:W-:Y:S01]  /*57a40*/  IMAD.MOV.U32 R23, RZ, RZ, 0x3e2aaaa8 ;  /* 0x3e2aaaa8ff177424 */ /* 0x000fe200078e00ff */
        /* <DEDUP_REMOVED lines=13> */
.L_x_5142:
[----:B------:R-:W-:Y:S05]  /*57b20*/  BSYNC.RECONVERGENT B0 ;  /* 0x0000000000007941 */ /* 0x000fea0003800200 */
.L_x_5141:
        /* <DEDUP_REMOVED lines=23> */
.L_x_5152:
        /* <DEDUP_REMOVED lines=65> */
.L_x_5154:
[----:B------:R-:W-:Y:S05]  /*580b0*/  BSYNC.RECONVERGENT B2 ;  /* 0x0000000000027941 */ /* 0x000fea0003800200 */
.L_x_5153:
        /* <DEDUP_REMOVED lines=18> */
.L_x_5151:
[----:B------:R-:W-:Y:S05]  /*581e0*/  BSYNC.RECONVERGENT B1 ;  /* 0x0000000000017941 */ /* 0x000fea0003800200 */
.L_x_5150:
        /* <DEDUP_REMOVED lines=16> */
.L_x_5149:
[----:B------:R-:W-:Y:S05]  /*582f0*/  BSYNC.RECONVERGENT B0 ;  /* 0x0000000000007941 */ /* 0x000fea0003800200 */
.L_x_5148:
        /* <DEDUP_REMOVED lines=23> */
.L_x_5159:
        /* <DEDUP_REMOVED lines=69> */
.L_x_5161:
[----:B------:R-:W-:Y:S05]  /*588c0*/  BSYNC.RECONVERGENT B2 ;  /* 0x0000000000027941 */ /* 0x000fea0003800200 */
.L_x_5160:
        /* <DEDUP_REMOVED lines=18> */
.L_x_5158:
[----:B------:R-:W-:Y:S05]  /*589f0*/  BSYNC.RECONVERGENT B1 ;  /* 0x0000000000017941 */ /* 0x000fea0003800200 */
.L_x_5157:
[----:B------:R0:W5:Y:S01]  /*58a00*/  LDG.E R21, desc[UR6][R14.64] ;  /* 0x000000060e157981 */ /* 0x000162000c1e1900 */
[----:B------:R-:W-:Y:S01]  /*58a10*/  LOP3.LUT R16, R19, 0x1, RZ, 0xc0, !PT ;  /* 0x0000000113107812 */ /* 0x000fe200078ec0ff */
[----:B------:R-:W-:Y:S01]  /*58a20*/  FMUL R17, R11, R11 ;  /* 0x0000000b0b117220 */ /* 0x000fe20000400000 */
[----:B------:R-:W-:Y:S02]  /*58a30*/  LOP3.LUT P1, RZ, R19, 0x2, RZ, 0xc0, !PT ;  /* 0x0000000213ff7812 */ /* 0x000fe4000782c0ff */
[----:B------:R-:W-:Y:S01]  /*58a40*/  ISETP.NE.U32.AND P0, PT, R16, 0x1, PT ;  /* 0x000000011000780c */ /* 0x000fe20003f05070 */
[----:B------:R-:W-:Y:S01]  /*58a50*/  FFMA R18, R17, R10, -0.0013887860113754868507 ;  /* 0xbab607ed11127423 */ /* 0x000fe2000000000a */
[----:B------:R-:W-:Y:S02]  /*58a60*/  IMAD.MOV.U32 R16, RZ, RZ, 0x3d2aaabb ;  /* 0x3d2aaabbff107424 */ /* 0x000fe400078e00ff */
[----:B------:R-:W-:Y:S02]  /*58a70*/  FSEL R19, -R13, -0.16666662693023681641, !P0 ;  /* 0xbe2aaaa80d137808 */ /* 0x000fe40004000100 */
[----:B------:R-:W-:-:S02]  /*58a80*/  FSEL R18, R18, -0.00019574658654164522886, !P0 ;  /* 0xb94d415312127808 */ /* 0x000fc40004000000 */
[----:B------:R-:W-:-:S05]  /*58a90*/  FSEL R16, R16, 0.0083327032625675201416, !P0 ;  /* 0x3c0885e410107808 */ /* 0x000fca0004000000 */
[----:B------:R-:W-:Y:S01]  /*58aa0*/  FFMA R16, R17, R18, R16 ;  /* 0x0000001211107223 */ /* 0x000fe20000000010 */
[----:B------:R-:W-:-:S03]  /*58ab0*/  FSEL R18, R11, 1, P0 ;  /* 0x3f8000000b127808 */ /* 0x000fc60000000000 */
[C---:B------:R-:W-:Y:S02]  /*58ac0*/  FFMA R16, R17.reuse, R16, R19 ;  /* 0x0000001011107223 */ /* 0x040fe40000000013 */
[----:B------:R-:W-:-:S04]  /*58ad0*/  FFMA R17, R17, R18, RZ ;  /* 0x0000001211117223 */ /* 0x000fc800000000ff */
[----:B------:R-:W-:-:S04]  /*58ae0*/  FFMA R18, R17, R16, R18 ;  /* 0x0000001011127223 */ /* 0x000fc80000000012 */
[----:B0-----:R-:W-:-:S07]  /*58af0*/  @P1 FADD R18, RZ, -R18 ;  /* 0x80000012ff121221 */ /* 0x001fce0000000000 */
.L_x_5156:
[----:B------:R-:W-:Y:S05]  /*58b00*/  BSYNC.RECONVERGENT B0 ;  /* 0x0000000000007941 */ /* 0x000fea0003800200 */
.L_x_5155:
        /* <DEDUP_REMOVED lines=23> */
.L_x_5166:
        /* <DEDUP_REMOVED lines=69> */
.L_x_5168:
[----:B------:R-:W-:Y:S05]  /*590d0*/  BSYNC.RECONVERGENT B2 ;  /* 0x0000000000027941 */ /* 0x000fea0003800200 */
.L_x_5167:
        /* <DEDUP_REMOVED lines=18> */
.L_x_5165:
[----:B------:R-:W-:Y:S05]  /*59200*/  BSYNC.RECONVERGENT B1 ;  /* 0x0000000000017941 */ /* 0x000fea0003800200 */
.L_x_5164:
        /* <DEDUP_REMOVED lines=16> */
.L_x_5163:
[----:B------:R-:W-:Y:S05]  /*59310*/  BSYNC.RECONVERGENT B0 ;  /* 0x0000000000007941 */ /* 0x000fea0003800200 */
.L_x_5162:
        /* <DEDUP_REMOVED lines=23> */
.L_x_5173:
        /* <DEDUP_REMOVED lines=69> */
.L_x_5175:
[----:B------:R-:W-:Y:S05]  /*598e0*/  BSYNC.RECONVERGENT B2 ;  /* 0x0000000000027941 */ /* 0x000fea0003800200 */
.L_x_5174:
        /* <DEDUP_REMOVED lines=18> */
.L_x_5172:
[----:B------:R-:W-:Y:S05]  /*59a10*/  BSYNC.RECONVERGENT B1 ;  /* 0x0000000000017941 */ /* 0x000fea0003800200 */
.L_x_5171:
        /* <DEDUP_REMOVED lines=15> */
.L_x_5170:
[----:B------:R-:W-:Y:S05]  /*59b10*/  BSYNC.RECONVERGENT B0 ;  /* 0x0000000000007941 */ /* 0x000fea0003800200 */
.L_x_5169:
        /* <DEDUP_REMOVED lines=20> */
.L_x_5178:
        /* <DEDUP_REMOVED lines=70> */
.L_x_5180:
[----:B------:R-:W-:Y:S05]  /*5a0c0*/  BSYNC.RECONVERGENT B1 ;  /* 0x0000000000017941 */ /* 0x000fea0003800200 */
.L_x_5179:
        /* <DEDUP_REMOVED lines=18> */
.L_x_5177:
[----:B------:R-:W-:Y:S05]  /*5a1f0*/  BSYNC.RECONVERGENT B0 ;  /* 0x0000000000007941 */ /* 0x000fea0003800200 */
.L_x_5176:
[----:B------:R-:W2:Y:S01]  /*5a200*/  LDG.E R17, desc[UR6][R14.64] ;  /* 0x000000060e117981 */ /* 0x000ea2000c1e1900 */
[----:B------:R-:W-:Y:S01]  /*5a210*/  LOP3.LUT R18, R11, 0x1, RZ, 0xc0, !PT ;  /* 0x000000010b127812 */ /* 0x000fe200078ec0ff */
[----:B------:R-:W-:Y:S01]  /*5a220*/  FMUL R19, R16, R16 ;  /* 0x0000001010137220 */ /* 0x000fe20000400000 */
[----:B------:R-:W-:Y:S02]  /*5a230*/  BSSY.RECONVERGENT B0, `(.L_x_5181) ;  /* 0x0000089000007945 */ /* 0x000fe40003800200 */
[----:B------:R-:W-:Y:S01]  /*5a240*/  ISETP.NE.U32.AND P0, PT, R18, 0x1, PT ;  /* 0x000000011200780c */ /* 0x000fe20003f05070 */
[----:B------:R-:W-:Y:S01]  /*5a250*/  FFMA R21, R19, R10, -0.0013887860113754868507 ;  /* 0xbab607ed13157423 */ /* 0x000fe2000000000a */
[----:B------:R-:W-:Y:S02]  /*5a260*/  VIADD R18, R11, 0x1 ;  /* 0x000000010b127836 */ /* 0x000fe40000000000 */
[----:B------:R-:W-:Y:S01]  /*5a270*/  IMAD.MOV.U32 R11, RZ, RZ, 0x3e2aaaa8 ;  /* 0x3e2aaaa8ff0b7424 */ /* 0x000fe200078e00ff */
[----:B------:R-:W-:-:S02]  /*5a280*/  FSEL R24, R3, 0.041666727513074874878, !P0 ;  /* 0x3d2aaabb03187808 */ /* 0x000fc40004000000 */
[----:B------:R-:W-:Y:S02]  /*5a290*/  FSEL R22, R21, -0.00019574658654164522886, P0 ;  /* 0xb94d415315167808 */ /* 0x000fe40000000000 */
[----:B------:R-:W-:Y:S02]  /*5a2a0*/  FSEL R21, -R11, -0.4999999701976776123, !P0 ;  /* 0xbeffffff0b157808 */ /* 0x000fe40004000100 */
[----:B------:R-:W-:Y:S01]  /*5a2b0*/  FSEL R3, R16, 1, !P0 ;  /* 0x3f80000010037808 */ /* 0x000fe20004000000 */
[----:B------:R-:W-:Y:S01]  /*5a2c0*/  FFMA R22, R19, R22, R24 ;  /* 0x0000001613167223 */ /* 0x000fe20000000018 */
[----:B------:R-:W-:-:S03]  /*5a2d0*/  LOP3.LUT P1, RZ, R18, 0x2, RZ, 0xc0, !PT ;  /* 0x0000000212ff7812 */ /* 0x000fc6000782c0ff */
[C---:B------:R-:W-:Y:S01]  /*5a2e0*/  FFMA R21, R19.reuse, R22, R21 ;  /* 0x0000001613157223 */ /* 0x040fe20000000015 */
[----:B------:R-:W-:-:S04]  /*5a2f0*/  FFMA R16, R19, R3, RZ ;  /* 0x0000000313107223 */ /* 0x000fc800000000ff */
[----:B------:R-:W-:-:S05]  /*5a300*/  FFMA R3, R16, R21, R3 ;  /* 0x0000001510037223 */ /* 0x000fca0000000003 */
[----:B------:R-:W-:Y:S01]  /*5a310*/  @P1 FADD R3, RZ, -R3 ;  /* 0x80000003ff031221 */ /* 0x000fe20000000000 */
        /* <DEDUP_REMOVED lines=22> */
.L_x_5185:
        /* <DEDUP_REMOVED lines=65> */
.L_x_5187:
[----:B------:R-:W-:Y:S05]  /*5a890*/  BSYNC.RECONVERGENT B2 ;  /* 0x0000000000027941 */ /* 0x000fea0003800200 */
.L_x_5186:
        /* <DEDUP_REMOVED lines=18> */
.L_x_5184:
[----:B------:R-:W-:Y:S05]  /*5a9c0*/  BSYNC.RECONVERGENT B1 ;  /* 0x0000000000017941 */ /* 0x000fea0003800200 */
.L_x_5183:
        /* <DEDUP_REMOVED lines=15> */
.L_x_5182:
[----:B------:R-:W-:Y:S05]  /*5aac0*/  BSYNC.RECONVERGENT B0 ;  /* 0x0000000000007941 */ /* 0x000fea0003800200 */
.L_x_5181:
        /* <DEDUP_REMOVED lines=23> */
.L_x_5192:
        /* <DEDUP_REMOVED lines=65> */
.L_x_5194:
[----:B------:R-:W-:Y:S05]  /*5b050*/  BSYNC.RECONVERGENT B2 ;  /* 0x0000000000027941 */ /* 0x000fea0003800200 */
.L_x_5193:
        /* <DEDUP_REMOVED lines=18> */
.L_x_5191:
[----:B------:R-:W-:Y:S05]  /*5b180*/  BSYNC.RECONVERGENT B1 ;  /* 0x0000000000017941 */ /* 0x000fea0003800200 */
.L_x_5190:
        /* <DEDUP_REMOVED lines=15> */
.L_x_5189:
[----:B------:R-:W-:Y:S05]  /*5b280*/  BSYNC.RECONVERGENT B0 ;  /* 0x0000000000007941 */ /* 0x000fea0003800200 */
.L_x_5188:
        /* <DEDUP_REMOVED lines=20> */
.L_x_5197:
        /* <DEDUP_REMOVED lines=65> */
.L_x_5199:
[----:B------:R-:W-:Y:S05]  /*5b7e0*/  BSYNC.RECONVERGENT B1 ;  /* 0x0000000000017941 */ /* 0x000fea0003800200 */
.L_x_5198:
        /* <DEDUP_REMOVED lines=18> */
.L_x_5196:
[----:B------:R-:W-:Y:S05]  /*5b910*/  BSYNC.RECONVERGENT B0 ;  /* 0x0000000000007941 */ /* 0x000fea0003800200 */
.L_x_5195:
        /* <DEDUP_REMOVED lines=12> */
[----:B------:R-:W-:Y:S02]  /*5b9e0*/  FSEL R23, -R11, -0.4999999701976776123, !P0 ;  /* 0xbeffffff0b177808 */ /* 0x000fe40004000100 */
        /* <DEDUP_REMOVED lines=25> */
.L_x_5204:
        /* <DEDUP_REMOVED lines=69> */
.L_x_5206:
[----:B------:R-:W-:Y:S05]  /*5bfd0*/  BSYNC.RECONVERGENT B2 ;  /* 0x0000000000027941 */ /* 0x000fea0003800200 */
.L_x_5205:
        /* <DEDUP_REMOVED lines=18> */
.L_x_5203:
[----:B------:R-:W-:Y:S05]  /*5c100*/  BSYNC.RECONVERGENT B1 ;  /* 0x0000000000017941 */ /* 0x000fea0003800200 */
.L_x_5202:
        /* <DEDUP_REMOVED lines=15> */
.L_x_5201:
[----:B------:R-:W-:Y:S05]  /*5c200*/  BSYNC.RECONVERGENT B0 ;  /* 0x0000000000007941 */ /* 0x000fea0003800200 */
.L_x_5200:
[----:B------:R-:W-:Y:S01]  /*5c210*/  ISETP.NE.AND P0, PT, R12, RZ, PT ;  /* 0x000000ff0c00720c */ /* 0x000fe20003f05270 */
        /* <DEDUP_REMOVED lines=22> */
.L_x_5211:
        /* <DEDUP_REMOVED lines=65> */
.L_x_5213:
[----:B------:R-:W-:Y:S05]  /*5c790*/  BSYNC.RECONVERGENT B2 ;  /* 0x0000000000027941 */ /* 0x000fea0003800200 */
.L_x_5212:
        /* <DEDUP_REMOVED lines=18> */
.L_x_5210:
[----:B------:R-:W-:Y:S05]  /*5c8c0*/  BSYNC.RECONVERGENT B1 ;  /* 0x0000000000017941 */ /* 0x000fea0003800200 */
.L_x_5209:
        /* <DEDUP_REMOVED lines=14> */
.L_x_5208:
[----:B------:R-:W-:Y:S05]  /*5c9b0*/  BSYNC.RECONVERGENT B0 ;  /* 0x0000000000007941 */ /* 0x000fea0003800200 */
.L_x_5207:
        /* <DEDUP_REMOVED lines=19> */
.L_x_5216:
        /* <DEDUP_REMOVED lines=65> */
.L_x_5218:
[----:B------:R-:W-:Y:S05]  /*5cf00*/  BSYNC.RECONVERGENT B1 ;  /* 0x0000000000017941 */ /* 0x000fea0003800200 */
.L_x_5217:
        /* <DEDUP_REMOVED lines=18> */
.L_x_5215:
[----:B------:R-:W-:Y:S05]  /*5d030*/  BSYNC.RECONVERGENT B0 ;  /* 0x0000000000007941 */ /* 0x000fea0003800200 */
.L_x_5214:
        /* <DEDUP_REMOVED lines=37> */
.L_x_5223:
        /* <DEDUP_REMOVED lines=65> */
.L_x_5225:
[----:B------:R-:W-:Y:S05]  /*5d6a0*/  BSYNC.RECONVERGENT B2 ;  /* 0x0000000000027941 */ /* 0x000fea0003800200 */
.L_x_5224:
        /* <DEDUP_REMOVED lines=18> */
.L_x_5222:
[----:B------:R-:W-:Y:S05]  /*5d7d0*/  BSYNC.RECONVERGENT B1 ;  /* 0x0000000000017941 */ /* 0x000fea0003800200 */
.L_x_5221:
        /* <DEDUP_REMOVED lines=15> */
.L_x_5220:
[----:B------:R-:W-:Y:S05]  /*5d8d0*/  BSYNC.RECONVERGENT B0 ;  /* 0x0000000000007941 */ /* 0x000fea0003800200 */
.L_x_5219:
        /* <DEDUP_REMOVED lines=19> */
.L_x_5228:
        /* <DEDUP_REMOVED lines=65> */
.L_x_5230:
[----:B------:R-:W-:Y:S05]  /*5de20*/  BSYNC.RECONVERGENT B1 ;  /* 0x0000000000017941 */ /* 0x000fea0003800200 */
.L_x_5229:
        /* <DEDUP_REMOVED lines=18> */
.L_x_5227:
[----:B------:R-:W-:Y:S05]  /*5df50*/  BSYNC.RECONVERGENT B0 ;  /* 0x0000000000007941 */ /* 0x000fea0003800200 */
.L_x_5226:
        /* <DEDUP_REMOVED lines=33> */
.L_x_5233:
        /* <DEDUP_REMOVED lines=65> */
.L_x_5235:
[----:B------:R-:W-:Y:S05]  /*5e580*/  BSYNC.RECONVERGENT B1 ;  /* 0x0000000000017941 */ /* 0x000fea0003800200 */
.L_x_5234:
        /* <DEDUP_REMOVED lines=18> */
.L_x_5232:
[----:B------:R-:W-:Y:S05]  /*5e6b0*/  BSYNC.RECONVERGENT B0 ;  /* 0x0000000000007941 */ /* 0x000fea0003800200 */
.L_x_5231:
        /* <DEDUP_REMOVED lines=39> */
.L_x_5240:
        /* <DEDUP_REMOVED lines=65> */
.L_x_5242:
[----:B------:R-:W-:Y:S05]  /*5ed40*/  BSYNC.RECONVERGENT B2 ;  /* 0x0000000000027941 */ /* 0x000fea0003800200 */
.L_x_5241:
        /* <DEDUP_REMOVED lines=18> */
.L_x_5239:
[----:B------:R-:W-:Y:S05]  /*5ee70*/  BSYNC.RECONVERGENT B1 ;  /* 0x0000000000017941 */ /* 0x000fea0003800200 */
.L_x_5238:
        /* <DEDUP_REMOVED lines=34> */
.L_x_5245:
        /* <DEDUP_REMOVED lines=65> */
.L_x_5247:
[----:B------:R-:W-:Y:S05]  /*5f4b0*/  BSYNC.RECONVERGENT B2 ;  /* 0x0000000000027941 */ /* 0x000fea0003800200 */
.L_x_5246:
        /* <DEDUP_REMOVED lines=18> */
.L_x_5244:
[----:B------:R-:W-:Y:S05]  /*5f5e0*/  BSYNC.RECONVERGENT B1 ;  /* 0x0000000000017941 */ /* 0x000fea0003800200 */
.L_x_5243:
        /* <DEDUP_REMOVED lines=15> */
.L_x_5237:
[----:B------:R-:W-:Y:S05]  /*5f6e0*/  BSYNC.RECONVERGENT B0 ;  /* 0x0000000000007941 */ /* 0x000fea0003800200 */
.L_x_5236:
        /* <DEDUP_REMOVED lines=20> */
.L_x_5250:
        /* <DEDUP_REMOVED lines=65> */
.L_x_5252:
[----:B------:R-:W-:Y:S05]  /*5fc40*/  BSYNC.RECONVERGENT B1 ;  /* 0x0000000000017941 */ /* 0x000fea0003800200 */
.L_x_5251:
        /* <DEDUP_REMOVED lines=18> */
.L_x_5249:
[----:B------:R-:W-:Y:S05]  /*5fd70*/  BSYNC.RECONVERGENT B0 ;  /* 0x0000000000007941 */ /* 0x000fea0003800200 */
.L_x_5248:
        /* <DEDUP_REMOVED lines=38> */
.L_x_5257:
        /* <DEDUP_REMOVED lines=65> */
.L_x_5259:
[----:B------:R-:W-:Y:S05]  /*603f0*/  BSYNC.RECONVERGENT B2 ;  /* 0x0000000000027941 */ /* 0x000fea0003800200 */
.L_x_5258:
        /* <DEDUP_REMOVED lines=18> */
.L_x_5256:
[----:B------:R-:W-:Y:S05]  /*60520*/  BSYNC.RECONVERGENT B1 ;  /* 0x0000000000017941 */ /* 0x000fea0003800200 */
.L_x_5255:
        /* <DEDUP_REMOVED lines=14> */
.L_x_5254:
[----:B------:R-:W-:Y:S05]  /*60610*/  BSYNC.RECONVERGENT B0 ;  /* 0x0000000000007941 */ /* 0x000fea0003800200 */
.L_x_5253:
        /* <DEDUP_REMOVED lines=20> */
.L_x_5262:
        /* <DEDUP_REMOVED lines=65> */
.L_x_5264:
[----:B------:R-:W-:Y:S05]  /*60b70*/  BSYNC.RECONVERGENT B1 ;  /* 0x0000000000017941 */ /* 0x000fea0003800200 */
.L_x_5263:
        /* <DEDUP_REMOVED lines=18> */
.L_x_5261:
[----:B------:R-:W-:Y:S05]  /*60ca0*/  BSYNC.RECONVERGENT B0 ;  /* 0x0000000000007941 */ /* 0x000fea0003800200 */
.L_x_5260:
        /* <DEDUP_REMOVED lines=37> */
.L_x_5269:
        /* <DEDUP_REMOVED lines=65> */
.L_x_5271:
[----:B------:R-:W-:Y:S05]  /*61310*/  BSYNC.RECONVERGENT B2 ;  /* 0x0000000000027941 */ /* 0x000fea0003800200 */
.L_x_5270:
        /* <DEDUP_REMOVED lines=18> */
.L_x_5268:
[----:B------:R-:W-:Y:S05]  /*61440*/  BSYNC.RECONVERGENT B1 ;  /* 0x0000000000017941 */ /* 0x000fea0003800200 */
.L_x_5267:
        /* <DEDUP_REMOVED lines=15> */
.L_x_5266:
[----:B------:R-:W-:Y:S05]  /*61540*/  BSYNC.RECONVERGENT B0 ;  /* 0x0000000000007941 */ /* 0x000fea0003800200 */
.L_x_5265:
        /* <DEDUP_REMOVED lines=22> */
.L_x_5276:
        /* <DEDUP_REMOVED lines=65> */
.L_x_5278:
[----:B------:R-:W-:Y:S05]  /*61ac0*/  BSYNC.RECONVERGENT B2 ;  /* 0x0000000000027941 */ /* 0x000fea0003800200 */
.L_x_5277:
        /* <DEDUP_REMOVED lines=18> */
.L_x_5275:
[----:B------:R-:W-:Y:S05]  /*61bf0*/  BSYNC.RECONVERGENT B1 ;  /* 0x0000000000017941 */ /* 0x000fea0003800200 */
.L_x_5274:
        /* <DEDUP_REMOVED lines=15> */
.L_x_5273:
[----:B------:R-:W-:Y:S05]  /*61cf0*/  BSYNC.RECONVERGENT B0 ;  /* 0x0000000000007941 */ /* 0x000fea0003800200 */
.L_x_5272:
        /* <DEDUP_REMOVED lines=22> */
.L_x_5283:
        /* <DEDUP_REMOVED lines=65> */
.L_x_5285:
[----:B------:R-:W-:Y:S05]  /*62270*/  BSYNC.RECONVERGENT B2 ;  /* 0x0000000000027941 */ /* 0x000fea0003800200 */
.L_x_5284:
        /* <DEDUP_REMOVED lines=18> */
.L_x_5282:
[----:B------:R-:W-:Y:S05]  /*623a0*/  BSYNC.RECONVERGENT B1 ;  /* 0x0000000000017941 */ /* 0x000fea0003800200 */
.L_x_5281:
        /* <DEDUP_REMOVED lines=14> */
.L_x_5280:
[----:B------:R-:W-:Y:S05]  /*62490*/  BSYNC.RECONVERGENT B0 ;  /* 0x0000000000007941 */ /* 0x000fea0003800200 */
.L_x_5279:
        /* <DEDUP_REMOVED lines=19> */
.L_x_5288:
        /* <DEDUP_REMOVED lines=65> */
.L_x_5290:
[----:B------:R-:W-:Y:S05]  /*629e0*/  BSYNC.RECONVERGENT B1 ;  /* 0x0000000000017941 */ /* 0x000fea0003800200 */
.L_x_5289:
        /* <DEDUP_REMOVED lines=18> */
.L_x_5287:
[----:B------:R-:W-:Y:S05]  /*62b10*/  BSYNC.RECONVERGENT B0 ;  /* 0x0000000000007941 */ /* 0x000fea0003800200 */
.L_x_5286:
        /* <DEDUP_REMOVED lines=38> */
.L_x_5295:
        /* <DEDUP_REMOVED lines=65> */
.L_x_5297:
[----:B------:R-:W-:Y:S05]  /*63190*/  BSYNC.RECONVERGENT B2 ;  /* 0x0000000000027941 */ /* 0x000fea0003800200 */
.L_x_5296:
        /* <DEDUP_REMOVED lines=18> */
.L_x_5294:
[----:B------:R-:W-:Y:S05]  /*632c0*/  BSYNC.RECONVERGENT B1 ;  /* 0x0000000000017941 */ /* 0x000fea0003800200 */
.L_x_5293:
        /* <DEDUP_REMOVED lines=15> */
.L_x_5292:
[----:B------:R-:W-:Y:S05]  /*633c0*/  BSYNC.RECONVERGENT B0 ;  /* 0x0000000000007941 */ /* 0x000fea0003800200 */
.L_x_5291:
        /* <DEDUP_REMOVED lines=20> */
.L_x_5300:
        /* <DEDUP_REMOVED lines=65> */
.L_x_5302:
[----:B------:R-:W-:Y:S05]  /*63920*/  BSYNC.RECONVERGENT B1 ;  /* 0x0000000000017941 */ /* 0x000fea0003800200 */
.L_x_5301:
        /* <DEDUP_REMOVED lines=18> */
.L_x_5299:
[----:B------:R-:W-:Y:S05]  /*63a50*/  BSYNC.RECONVERGENT B0 ;  /* 0x0000000000007941 */ /* 0x000fea0003800200 */
.L_x_5298:
        /* <DEDUP_REMOVED lines=35> */
.L_x_5305:
        /* <DEDUP_REMOVED lines=65> */
.L_x_5307:
[----:B------:R-:W-:Y:S05]  /*640a0*/  BSYNC.RECONVERGENT B1 ;  /* 0x0000000000017941 */ /* 0x000fea0003800200 */
.L_x_5306:
        /* <DEDUP_REMOVED lines=18> */
.L_x_5304:
[----:B------:R-:W-:Y:S05]  /*641d0*/  BSYNC.RECONVERGENT B0 ;  /* 0x0000000000007941 */ /* 0x000fea0003800200 */
.L_x_5303:
        /* <DEDUP_REMOVED lines=35> */
.L_x_5310:
        /* <DEDUP_REMOVED lines=65> */
.L_x_5312:
[----:B------:R-:W-:Y:S05]  /*64820*/  BSYNC.RECONVERGENT B1 ;  /* 0x0000000000017941 */ /* 0x000fea0003800200 */
.L_x_5311:
        /* <DEDUP_REMOVED lines=18> */
.L_x_5309:
[----:B------:R-:W-:Y:S05]  /*64950*/  BSYNC.RECONVERGENT B0 ;  /* 0x0000000000007941 */ /* 0x000fea0003800200 */
.L_x_5308:
        /* <DEDUP_REMOVED lines=38> */
.L_x_5317:
        /* <DEDUP_REMOVED lines=65> */
.L_x_5319:
[----:B------:R-:W-:Y:S05]  /*64fd0*/  BSYNC.RECONVERGENT B2 ;  /* 0x0000000000027941 */ /* 0x000fea0003800200 */
.L_x_5318:
        /* <DEDUP_REMOVED lines=18> */
.L_x_5316:
[----:B------:R-:W-:Y:S05]  /*65100*/  BSYNC.RECONVERGENT B1 ;  /* 0x0000000000017941 */ /* 0x000fea0003800200 */
.L_x_5315:
        /* <DEDUP_REMOVED lines=15> */
.L_x_5314:
[----:B------:R-:W-:Y:S05]  /*65200*/  BSYNC.RECONVERGENT B0 ;  /* 0x0000000000007941 */ /* 0x000fea0003800200 */
.L_x_5313:
        /* <DEDUP_REMOVED lines=20> */
.L_x_5322:
        /* <DEDUP_REMOVED lines=65> */
.L_x_5324:
[----:B------:R-:W-:Y:S05]  /*65760*/  BSYNC.RECONVERGENT B1 ;  /* 0x0000000000017941 */ /* 0x000fea0003800200 */
.L_x_5323:
        /* <DEDUP_REMOVED lines=18> */
.L_x_5321:
[----:B------:R-:W-:Y:S05]  /*65890*/  BSYNC.RECONVERGENT B0 ;  /* 0x0000000000007941 */ /* 0x000fea0003800200 */
.L_x_5320:
        /* <DEDUP_REMOVED lines=37> */
.L_x_5329:
        /* <DEDUP_REMOVED lines=65> */
.L_x_5331:
[----:B------:R-:W-:Y:S05]  /*65f00*/  BSYNC.RECONVERGENT B2 ;  /* 0x0000000000027941 */ /* 0x000fea0003800200 */
.L_x_5330:
        /* <DEDUP_REMOVED lines=18> */
.L_x_5328:
[----:B------:R-:W-:Y:S05]  /*66030*/  BSYNC.RECONVERGENT B1 ;  /* 0x0000000000017941 */ /* 0x000fea0003800200 */
.L_x_5327:
        /* <DEDUP_REMOVED lines=14> */
.L_x_5326:
[----:B------:R-:W-:Y:S05]  /*66120*/  BSYNC.RECONVERGENT B0 ;  /* 0x0000000000007941 */ /* 0x000fea0003800200 */
.L_x_5325:
        /* <DEDUP_REMOVED lines=20> */
.L_x_5334:
        /* <DEDUP_REMOVED lines=65> */
.L_x_5336:
[----:B------:R-:W-:Y:S05]  /*66680*/  BSYNC.RECONVERGENT B1 ;  /* 0x0000000000017941 */ /* 0x000fea0003800200 */
.L_x_5335:
        /* <DEDUP_REMOVED lines=18> */
.L_x_5333:
[----:B------:R-:W-:Y:S05]  /*667b0*/  BSYNC.RECONVERGENT B0 ;  /* 0x0000000000007941 */ /* 0x000fea0003800200 */
.L_x_5332:
        /* <DEDUP_REMOVED lines=35> */
.L_x_5339:
        /* <DEDUP_REMOVED lines=65> */
.L_x_5341:
[----:B------:R-:W-:Y:S05]  /*66e00*/  BSYNC.RECONVERGENT B1 ;  /* 0x0000000000017941 */ /* 0x000fea0003800200 */
.L_x_5340:
        /* <DEDUP_REMOVED lines=18> */
.L_x_5338:
[----:B------:R-:W-:Y:S05]  /*66f30*/  BSYNC.RECONVERGENT B0 ;  /* 0x0000000000007941 */ /* 0x000fea0003800200 */
.L_x_5337:
        /* <DEDUP_REMOVED lines=34> */
.L_x_5344:
        /* <DEDUP_REMOVED lines=65> */
.L_x_5346:
[----:B------:R-:W-:Y:S05]  /*67570*/  BSYNC.RECONVERGENT B1 ;  /* 0x0000000000017941 */ /* 0x000fea0003800200 */
.L_x_5345:
        /* <DEDUP_REMOVED lines=18> */
.L_x_5343:
[----:B------:R-:W-:Y:S05]  /*676a0*/  BSYNC.RECONVERGENT B0 ;  /* 0x0000000000007941 */ /* 0x000fea0003800200 */
.L_x_5342:
        /* <DEDUP_REMOVED lines=35> */
.L_x_5349:
        /* <DEDUP_REMOVED lines=65> */
.L_x_5351:
[----:B------:R-:W-:Y:S05]  /*67cf0*/  BSYNC.RECONVERGENT B1 ;  /* 0x0000000000017941 */ /* 0x000fea0003800200 */
.L_x_5350:
        /* <DEDUP_REMOVED lines=18> */
.L_x_5348:
[----:B------:R-:W-:Y:S05]  /*67e20*/  BSYNC.RECONVERGENT B0 ;  /* 0x0000000000007941 */ /* 0x000fea0003800200 */
.L_x_5347:
        /* <DEDUP_REMOVED lines=34> */
.L_x_5354:
        /* <DEDUP_REMOVED lines=65> */
.L_x_5356:
[----:B------:R-:W-:Y:S05]  /*68460*/  BSYNC.RECONVERGENT B1 ;  /* 0x0000000000017941 */ /* 0x000fea0003800200 */
.L_x_5355:
        /* <DEDUP_REMOVED lines=18> */
.L_x_5353:
[----:B------:R-:W-:Y:S05]  /*68590*/  BSYNC.RECONVERGENT B0 ;  /* 0x0000000000007941 */ /* 0x000fea0003800200 */
.L_x_5352:
        /* <DEDUP_REMOVED lines=34> */
.L_x_5359:
        /* <DEDUP_REMOVED lines=65> */
.L_x_5361:
[----:B------:R-:W-:Y:S05]  /*68bd0*/  BSYNC.RECONVERGENT B1 ;  /* 0x0000000000017941 */ /* 0x000fea0003800200 */
.L_x_5360:
        /* <DEDUP_REMOVED lines=18> */
.L_x_5358:
[----:B------:R-:W-:Y:S05]  /*68d00*/  BSYNC.RECONVERGENT B0 ;  /* 0x0000000000007941 */ /* 0x000fea0003800200 */
.L_x_5357:
        /* <DEDUP_REMOVED lines=38> */
.L_x_5366:
        /* <DEDUP_REMOVED lines=65> */
.L_x_5368:
[----:B------:R-:W-:Y:S05]  /*69380*/  BSYNC.RECONVERGENT B2 ;  /* 0x0000000000027941 */ /* 0x000fea0003800200 */
.L_x_5367:
        /* <DEDUP_REMOVED lines=18> */
.L_x_5365:
[----:B------:R-:W-:Y:S05]  /*694b0*/  BSYNC.RECONVERGENT B1 ;  /* 0x0000000000017941 */ /* 0x000fea0003800200 */
.L_x_5364:
        /* <DEDUP_REMOVED lines=14> */
.L_x_5363:
[----:B------:R-:W-:Y:S05]  /*695a0*/  BSYNC.RECONVERGENT B0 ;  /* 0x0000000000007941 */ /* 0x000fea0003800200 */
.L_x_5362:
        /* <DEDUP_REMOVED lines=22> */
.L_x_5373:
        /* <DEDUP_REMOVED lines=65> */
.L_x_5375:
[----:B------:R-:W-:Y:S05]  /*69b20*/  BSYNC.RECONVERGENT B2 ;  /* 0x0000000000027941 */ /* 0x000fea0003800200 */
.L_x_5374:
        /* <DEDUP_REMOVED lines=18> */
.L_x_5372:
[----:B------:R-:W-:Y:S05]  /*69c50*/  BSYNC.RECONVERGENT B1 ;  /* 0x0000000000017941 */ /* 0x000fea0003800200 */
.L_x_5371:
        /* <DEDUP_REMOVED lines=15> */
.L_x_5370:
[----:B------:R-:W-:Y:S05]  /*69d50*/  BSYNC.RECONVERGENT B0 ;  /* 0x0000000000007941 */ /* 0x000fea0003800200 */
.L_x_5369:
        /* <DEDUP_REMOVED lines=20> */
.L_x_5378:
        /* <DEDUP_REMOVED lines=65> */
.L_x_5380:
[----:B------:R-:W-:Y:S05]  /*6a2b0*/  BSYNC.RECONVERGENT B1 ;  /* 0x0000000000017941 */ /* 0x000fea0003800200 */
.L_x_5379:
        /* <DEDUP_REMOVED lines=18> */
.L_x_5377:
[----:B------:R-:W-:Y:S05]  /*6a3e0*/  BSYNC.RECONVERGENT B0 ;  /* 0x0000000000007941 */ /* 0x000fea0003800200 */
.L_x_5376:
        /* <DEDUP_REMOVED lines=35> */
.L_x_5383:
        /* <DEDUP_REMOVED lines=65> */
.L_x_5385:
[----:B------:R-:W-:Y:S05]  /*6aa30*/  BSYNC.RECONVERGENT B1 ;  /* 0x0000000000017941 */ /* 0x000fea0003800200 */
.L_x_5384:
        /* <DEDUP_REMOVED lines=18> */
.L_x_5382:
[----:B------:R-:W-:Y:S05]  /*6ab60*/  BSYNC.RECONVERGENT B0 ;  /* 0x0000000000007941 */ /* 0x000fea0003800200 */
.L_x_5381:
        /* <DEDUP_REMOVED lines=36> */
.L_x_5390:
        /* <DEDUP_REMOVED lines=65> */
.L_x_5392:
[----:B------:R-:W-:Y:S05]  /*6b1c0*/  BSYNC.RECONVERGENT B2 ;  /* 0x0000000000027941 */ /* 0x000fea0003800200 */
.L_x_5391:
        /* <DEDUP_REMOVED lines=18> */
.L_x_5389:
[----:B------:R-:W-:Y:S05]  /*6b2f0*/  BSYNC.RECONVERGENT B1 ;  /* 0x0000000000017941 */ /* 0x000fea0003800200 */
.L_x_5388:
        /* <DEDUP_REMOVED lines=14> */
.L_x_5387:
[----:B------:R-:W-:Y:S05]  /*6b3e0*/  BSYNC.RECONVERGENT B0 ;  /* 0x0000000000007941 */ /* 0x000fea0003800200 */
.L_x_5386:
        /* <DEDUP_REMOVED lines=22> */
.L_x_5397:
        /* <DEDUP_REMOVED lines=65> */
.L_x_5399:
[----:B------:R-:W-:Y:S05]  /*6b960*/  BSYNC.RECONVERGENT B2 ;  /* 0x0000000000027941 */ /* 0x000fea0003800200 */
.L_x_5398:
        /* <DEDUP_REMOVED lines=18> */
.L_x_5396:
[----:B------:R-:W-:Y:S05]  /*6ba90*/  BSYNC.RECONVERGENT B1 ;  /* 0x0000000000017941 */ /* 0x000fea0003800200 */
.L_x_5395:
        /* <DEDUP_REMOVED lines=14> */
.L_x_5394:
[----:B------:R-:W-:Y:S05]  /*6bb80*/  BSYNC.RECONVERGENT B0 ;  /* 0x0000000000007941 */ /* 0x000fea0003800200 */
.L_x_5393:
        /* <DEDUP_REMOVED lines=22> */
.L_x_5404:
        /* <DEDUP_REMOVED lines=65> */
.L_x_5406:
[----:B------:R-:W-:Y:S05]  /*6c100*/  BSYNC.RECONVERGENT B2 ;  /* 0x0000000000027941 */ /* 0x000fea0003800200 */
.L_x_5405:
        /* <DEDUP_REMOVED lines=18> */
.L_x_5403:
[----:B------:R-:W-:Y:S05]  /*6c230*/  BSYNC.RECONVERGENT B1 ;  /* 0x0000000000017941 */ /* 0x000fea0003800200 */
.L_x_5402:
        /* <DEDUP_REMOVED lines=15> */
.L_x_5401:
[----:B------:R-:W-:Y:S05]  /*6c330*/  BSYNC.RECONVERGENT B0 ;  /* 0x0000000000007941 */ /* 0x000fea0003800200 */
.L_x_5400:
        /* <DEDUP_REMOVED lines=19> */
.L_x_5409:
        /* <DEDUP_REMOVED lines=65> */
.L_x_5411:
[----:B------:R-:W-:Y:S05]  /*6c880*/  BSYNC.RECONVERGENT B1 ;  /* 0x0000000000017941 */ /* 0x000fea0003800200 */
.L_x_5410:
        /* <DEDUP_REMOVED lines=18> */
.L_x_5408:
[----:B------:R-:W-:Y:S05]  /*6c9b0*/  BSYNC.RECONVERGENT B0 ;  /* 0x0000000000007941 */ /* 0x000fea0003800200 */
.L_x_5407:
        /* <DEDUP_REMOVED lines=35> */
.L_x_5414:
        /* <DEDUP_REMOVED lines=65> */
.L_x_5416:
[----:B------:R-:W-:Y:S05]  /*6d000*/  BSYNC.RECONVERGENT B1 ;  /* 0x0000000000017941 */ /* 0x000fea0003800200 */
.L_x_5415:
        /* <DEDUP_REMOVED lines=18> */
.L_x_5413:
[----:B------:R-:W-:Y:S05]  /*6d130*/  BSYNC.RECONVERGENT B0 ;  /* 0x0000000000007941 */ /* 0x000fea0003800200 */
.L_x_5412:
        /* <DEDUP_REMOVED lines=37> */
.L_x_5421:
        /* <DEDUP_REMOVED lines=63> */
.L_x_5423:
[----:B------:R-:W-:Y:S05]  /*6d780*/  BSYNC.RECONVERGENT B2 ;  /* 0x0000000000027941 */ /* 0x000fea0003800200 */
.L_x_5422:
        /* <DEDUP_REMOVED lines=15> */
.L_x_5420:
[----:B------:R-:W-:Y:S05]  /*6d880*/  BSYNC.RECONVERGENT B1 ;  /* 0x0000000000017941 */ /* 0x000fea0003800200 */
.L_x_5419:
        /* <DEDUP_REMOVED lines=15> */
.L_x_5418:
[----:B------:R-:W-:Y:S05]  /*6d980*/  BSYNC.RECONVERGENT B0 ;  /* 0x0000000000007941 */ /* 0x000fea0003800200 */
.L_x_5417:
        /* <DEDUP_REMOVED lines=24> */
.L_x_5428:
        /* <DEDUP_REMOVED lines=65> */
.L_x_5430:
[----:B------:R-:W-:Y:S05]  /*6df20*/  BSYNC.RECONVERGENT B2 ;  /* 0x0000000000027941 */ /* 0x000fea0003800200 */
.L_x_5429:
        /* <DEDUP_REMOVED lines=18> */
.L_x_5427:
[----:B------:R-:W-:Y:S05]  /*6e050*/  BSYNC.RECONVERGENT B1 ;  /* 0x0000000000017941 */ /* 0x000fea0003800200 */
.L_x_5426:
        /* <DEDUP_REMOVED lines=15> */
.L_x_5425:
[----:B------:R-:W-:Y:S05]  /*6e150*/  BSYNC.RECONVERGENT B0 ;  /* 0x0000000000007941 */ /* 0x000fea0003800200 */
.L_x_5424:
        /* <DEDUP_REMOVED lines=20> */
.L_x_5433:
        /* <DEDUP_REMOVED lines=65> */
.L_x_5435:
[----:B------:R-:W-:Y:S05]  /*6e6b0*/  BSYNC.RECONVERGENT B1 ;  /* 0x0000000000017941 */ /* 0x000fea0003800200 */
.L_x_5434:
        /* <DEDUP_REMOVED lines=18> */
.L_x_5432:
[----:B------:R-:W-:Y:S05]  /*6e7e0*/  BSYNC.RECONVERGENT B0 ;  /* 0x0000000000007941 */ /* 0x000fea0003800200 */
.L_x_5431:
[----:B------:R-:W-:Y:S01]  /*6e7f0*/  FMUL R17, R15, R15 ;  /* 0x0000000f0f117220 */ /* 0x000fe20000400000 */
[C---:B------:R-:W-:Y:S01]  /*6e800*/  LOP3.LUT R14, R19.reuse, 0x1, RZ, 0xc0, !PT ;  /* 0x00000001130e7812 */ /* 0x040fe200078ec0ff */
[----:B------:R-:W-:Y:S01]  /*6e810*/  VIADD R19, R19, 0x1 ;  /* 0x0000000113137836 */ /* 0x000fe20000000000 */
[----:B------:R-:W-:Y:S01]  /*6e820*/  ISETP.NE.AND P2, PT, R18, RZ, PT ;  /* 0x000000ff1200720c */ /* 0x000fe20003f45270 */
        /* <DEDUP_REMOVED lines=33> */
.L_x_5440:
        /* <DEDUP_REMOVED lines=65> */
.L_x_5442:
[----:B------:R-:W-:Y:S05]  /*6ee50*/  BSYNC.RECONVERGENT B2 ;  /* 0x0000000000027941 */ /* 0x000fea0003800200 */
.L_x_5441:
        /* <DEDUP_REMOVED lines=18> */
.L_x_5439:
[----:B------:R-:W-:Y:S05]  /*6ef80*/  BSYNC.RECONVERGENT B1 ;  /* 0x0000000000017941 */ /* 0x000fea0003800200 */
.L_x_5438:
        /* <DEDUP_REMOVED lines=14> */
.L_x_5437:
[----:B------:R-:W-:Y:S05]  /*6f070*/  BSYNC.RECONVERGENT B0 ;  /* 0x0000000000007941 */ /* 0x000fea0003800200 */
.L_x_5436:
        /* <DEDUP_REMOVED lines=22> */
.L_x_5447:
        /* <DEDUP_REMOVED lines=64> */
.L_x_5449:
[----:B------:R-:W-:Y:S05]  /*6f5e0*/  BSYNC.RECONVERGENT B2 ;  /* 0x0000000000027941 */ /* 0x000fea0003800200 */
.L_x_5448:
        /* <DEDUP_REMOVED lines=18> */
.L_x_5446:
[----:B------:R-:W-:Y:S05]  /*6f710*/  BSYNC.RECONVERGENT B1 ;  /* 0x0000000000017941 */ /* 0x000fea0003800200 */
.L_x_5445:
        /* <DEDUP_REMOVED lines=15> */
.L_x_5444:
[----:B------:R-:W-:Y:S05]  /*6f810*/  BSYNC.RECONVERGENT B0 ;  /* 0x0000000000007941 */ /* 0x000fea0003800200 */
.L_x_5443:
[----:B------:R-:W0:Y:S02]  /*6f820*/  LDC.64 R4, c[0x0][0x388] ;  /* 0x0000e200ff047b82 */ /* 0x000e240000000a00 */
[----:B0-----:R-:W-:-:S05]  /*6f830*/  IMAD.WIDE R4, R0, 0x4, R4 ;  /* 0x0000000400047825 */ /* 0x001fca00078e0204 */
[----:B------:R-:W-:Y:S01]  /*6f840*/  STG.E desc[UR6][R4.64+0x28], R2 ;  /* 0x0000280204007986 */ /* 0x000fe2000c101906 */
[----:B------:R-:W-:Y:S05]  /*6f850*/  EXIT ;  /* 0x000000000000794d */ /* 0x000fea0003800000 */
.L_x_5450:
        /* <DEDUP_REMOVED lines=10> */
.L_x_6830:


//--------------------- .text._Z9evaluate0PfS_    --------------------------
	.section	.text._Z9evaluate0PfS_,"ax",@progbits
	.align	128
        .global         _Z9evaluate0PfS_
        .type           _Z9evaluate0PfS_,@function
        .size           _Z9evaluate0PfS_,(.L_x_6831 - _Z9evaluate0PfS_)
        .other          _Z9evaluate0PfS_,@"STO_CUDA_ENTRY STV_DEFAULT"
_Z9evaluate0PfS_:
.text._Z9evaluate0PfS_:
        /* <DEDUP_REMOVED lines=33> */
.L_x_5453:
        /* <DEDUP_REMOVED lines=49> */
[----:B------:R-:W-:Y:S02]  /*0520*/  @P0 IMAD.MOV.U32 R12, RZ, RZ, R6 ;  /* 0x000000ffff0c0224 */ /* 0x000fe400078e0006 */
[----:B------:R-:W-:-:S02]  /*0530*/  @P3 IMAD.MOV.U32 R12, RZ, RZ, R7 ;  /* 0x000000ffff0c3224 */ /* 0x000fc400078e0007 */
[----:B------:R-:W-:Y:S01]  /*0540*/  @P5 IMAD.MOV.U32 R12, RZ, RZ, R8 ;  /* 0x000000ffff0c5224 */ /* 0x000fe200078e0008 */
[----:B------:R-:W-:Y:S01]  /*0550*/  @P4 MOV R12, R9 ;  /* 0x00000009000c4202 */ /* 0x000fe20000000f00 */
        /* <DEDUP_REMOVED lines=13> */
.L_x_5455:
[----:B------:R-:W-:Y:S05]  /*0630*/  BSYNC.RECONVERGENT B1 ;  /* 0x0000000000017941 */ /* 0x000fea0003800200 */
.L_x_5454:
        /* <DEDUP_REMOVED lines=18> */
.L_x_5452:
[----:B------:R-:W-:Y:S05]  /*0760*/  BSYNC.RECONVERGENT B0 ;  /* 0x0000000000007941 */ /* 0x000fea0003800200 */
.L_x_5451:
[----:B------:R-:W-:Y:S01]  /*0770*/  LOP3.LUT R10, R16, 0x1, RZ, 0xc0, !PT ;  /* 0x00000001100a7812 */ /* 0x000fe200078ec0ff */
[----:B------:R-:W-:Y:S02]  /*0780*/  IMAD.MOV.U32 R9, RZ, RZ, 0x37cbac00 ;  /* 0x37cbac00ff097424 */ /* 0x000fe400078e00ff */
[----:B------:R-:W-:Y:S01]  /*0790*/  FMUL R12, R18, R18 ;  /* 0x00000012120c7220 */ /* 0x000fe20000400000 */
[----:B------:R-:W-:Y:S01]  /*07a0*/  IMAD.MOV.U32 R11, RZ, RZ, 0x3effffff ;  /* 0x3effffffff0b7424 */ /* 0x000fe200078e00ff */
[----:B------:R-:W-:Y:S01]  /*07b0*/  ISETP.NE.U32.AND P0, PT, R10, 0x1, PT ;  /* 0x000000010a00780c */ /* 0x000fe20003f05070 */
[----:B------:R-:W-:Y:S02]  /*07c0*/  IMAD.MOV.U32 R10, RZ, RZ, 0x3d2aaabb ;  /* 0x3d2aaabbff0a7424 */ /* 0x000fe400078e00ff */
[----:B------:R-:W-:Y:S01]  /*07d0*/  FFMA R13, R12, R9, -0.0013887860113754868507 ;  /* 0xbab607ed0c0d7423 */ /* 0x000fe20000000009 */
[----:B------:R-:W-:Y:S01]  /*07e0*/  FSETP.GEU.AND P2, PT, R19, 3, PT ;  /* 0x404000001300780b */ /* 0x000fe20003f4e000 */
        /* <DEDUP_REMOVED lines=32> */
.L_x_5460:
        /* <DEDUP_REMOVED lines=65> */
.L_x_5462:
[----:B------:R-:W-:Y:S05]  /*0e00*/  BSYNC.RECONVERGENT B2 ;  /* 0x0000000000027941 */ /* 0x000fea0003800200 */
.L_x_5461:
        /* <DEDUP_REMOVED lines=18> */
.L_x_5459:
[----:B------:R-:W-:Y:S05]  /*0f30*/  BSYNC.RECONVERGENT B1 ;  /* 0x0000000000017941 */ /* 0x000fea0003800200 */
.L_x_5458:
        /* <DEDUP_REMOVED lines=14> */
.L_x_5457:
[----:B------:R-:W-:Y:S05]  /*1020*/  BSYNC.RECONVERGENT B0 ;  /* 0x0000000000007941 */ /* 0x000fea0003800200 */
.L_x_5456:
        /* <DEDUP_REMOVED lines=22> */
.L_x_5467:
        /* <DEDUP_REMOVED lines=65> */
.L_x_5469:
[----:B------:R-:W-:Y:S05]  /*15a0*/  BSYNC.RECONVERGENT B2 ;  /* 0x0000000000027941 */ /* 0x000fea0003800200 */
.L_x_5468:
        /* <DEDUP_REMOVED lines=18> */
.L_x_5466:
[----:B------:R-:W-:Y:S05]  /*16d0*/  BSYNC.RECONVERGENT B1 ;  /* 0x0000000000017941 */ /* 0x000fea0003800200 */
.L_x_5465:
        /* <DEDUP_REMOVED lines=17> */
.L_x_5464:
[----:B------:R-:W-:Y:S05]  /*17f0*/  BSYNC.RECONVERGENT B0 ;  /* 0x0000000000007941 */ /* 0x000fea0003800200 */
.L_x_5463:
        /* <DEDUP_REMOVED lines=19> */
.L_x_5472:
        /* <DEDUP_REMOVED lines=65> */
.L_x_5474:
[----:B------:R-:W-:Y:S05]  /*1d40*/  BSYNC.RECONVERGENT B1 ;  /* 0x0000000000017941 */ /* 0x000fea0003800200 */
.L_x_5473:
        /* <DEDUP_REMOVED lines=18> */
.L_x_5471:
[----:B------:R-:W-:Y:S05]  /*1e70*/  BSYNC.RECONVERGENT B0 ;  /* 0x0000000000007941 */ /* 0x000fea0003800200 */
.L_x_5470:
        /* <DEDUP_REMOVED lines=33> */
.L_x_5477:
        /* <DEDUP_REMOVED lines=65> */
.L_x_5479:
[----:B------:R-:W-:Y:S05]  /*24a0*/  BSYNC.RECONVERGENT B1 ;  /* 0x0000000000017941 */ /* 0x000fea0003800200 */
.L_x_5478:
        /* <DEDUP_REMOVED lines=18> */
.L_x_5476:
[----:B------:R-:W-:Y:S05]  /*25d0*/  BSYNC.RECONVERGENT B0 ;  /* 0x0000000000007941 */ /* 0x000fea0003800200 */
.L_x_5475:
        /* <DEDUP_REMOVED lines=37> */
.L_x_5484:
        /* <DEDUP_REMOVED lines=65> */
.L_x_5486:
[----:B------:R-:W-:Y:S05]  /*2c40*/  BSYNC.RECONVERGENT B2 ;  /* 0x0000000000027941 */ /* 0x000fea0003800200 */
.L_x_5485:
        /* <DEDUP_REMOVED lines=18> */
.L_x_5483:
[----:B------:R-:W-:Y:S05]  /*2d70*/  BSYNC.RECONVERGENT B1 ;  /* 0x0000000000017941 */ /* 0x000fea0003800200 */
.L_x_5482:
        /* <DEDUP_REMOVED lines=17> */
.L_x_5481:
[----:B------:R-:W-:Y:S05]  /*2e90*/  BSYNC.RECONVERGENT B0 ;  /* 0x0000000000007941 */ /* 0x000fea0003800200 */
.L_x_5480:
        /* <DEDUP_REMOVED lines=23> */
.L_x_5491:
        /* <DEDUP_REMOVED lines=65> */
.L_x_5493:
[----:B------:R-:W-:Y:S05]  /*3420*/  BSYNC.RECONVERGENT B2 ;  /* 0x0000000000027941 */ /* 0x000fea0003800200 */
.L_x_5492:
        /* <DEDUP_REMOVED lines=18> */
.L_x_5490:
[----:B------:R-:W-:Y:S05]  /*3550*/  BSYNC.RECONVERGENT B1 ;  /* 0x0000000000017941 */ /* 0x000fea0003800200 */
.L_x_5489:
[----:B------:R-:W-:Y:S01]  /*3560*/  LOP3.LUT R17, R18, 0x1, RZ, 0xc0, !PT ;  /* 0x0000000112117812 */ /* 0x000fe200078ec0ff */
[----:B------:R-:W-:Y:S01]  /*3570*/  FMUL R16, R12, R12 ;  /* 0x0000000c0c107220 */ /* 0x000fe20000400000 */
[----:B------:R-:W-:Y:S02]  /*3580*/  VIADD R18, R18, 0x1 ;  /* 0x0000000112127836 */ /* 0x000fe40000000000 */
        /* <DEDUP_REMOVED lines=14> */
.L_x_5488:
[----:B------:R-:W-:Y:S05]  /*3670*/  BSYNC.RECONVERGENT B0 ;  /* 0x0000000000007941 */ /* 0x000fea0003800200 */
.L_x_5487:
        /* <DEDUP_REMOVED lines=20> */
.L_x_5496:
        /* <DEDUP_REMOVED lines=65> */
.L_x_5498:
[----:B------:R-:W-:Y:S05]  /*3bd0*/  BSYNC.RECONVERGENT B1 ;  /* 0x0000000000017941 */ /* 0x000fea0003800200 */
.L_x_5497:
        /* <DEDUP_REMOVED lines=18> */
.L_x_5495:
[----:B------:R-:W-:Y:S05]  /*3d00*/  BSYNC.RECONVERGENT B0 ;  /* 0x0000000000007941 */ /* 0x000fea0003800200 */
.L_x_5494:
        /* <DEDUP_REMOVED lines=12> */
[----:B------:R-:W-:Y:S02]  /*3dd0*/  FSEL R20, -R13, -0.4999999701976776123, !P0 ;  /* 0xbeffffff0d147808 */ /* 0x000fe40004000100 */
[----:B------:R-:W-:Y:S01]  /*3de0*/  FSETP.GEU.AND P0, PT, R2, 4, PT ;  /* 0x408000000200780b */ /* 0x000fe20003f0e000 */
[C---:B------:R-:W-:Y:S01]  /*3df0*/  FFMA R21, R16.reuse, R17, R21 ;  /* 0x0000001110157223 */ /* 0x040fe20000000015 */
[----:B------:R-:W-:-:S03]  /*3e00*/  FFMA R17, R16, R18, RZ ;  /* 0x0000001210117223 */ /* 0x000fc600000000ff */
        /* <DEDUP_REMOVED lines=23> */
.L_x_5503:
        /* <DEDUP_REMOVED lines=69> */
.L_x_5505:
[----:B------:R-:W-:Y:S05]  /*43d0*/  BSYNC.RECONVERGENT B2 ;  /* 0x0000000000027941 */ /* 0x000fea0003800200 */
.L_x_5504:
        /* <DEDUP_REMOVED lines=18> */
.L_x_5502:
[----:B------:R-:W-:Y:S05]  /*4500*/  BSYNC.RECONVERGENT B1 ;  /* 0x0000000000017941 */ /* 0x000fea0003800200 */
.L_x_5501:
        /* <DEDUP_REMOVED lines=15> */
.L_x_5500:
[----:B------:R-:W-:Y:S05]  /*4600*/  BSYNC.RECONVERGENT B0 ;  /* 0x0000000000007941 */ /* 0x000fea0003800200 */
.L_x_5499:
        /* <DEDUP_REMOVED lines=22> */
.L_x_5510:
        /* <DEDUP_REMOVED lines=69> */
.L_x_5512:
[----:B------:R-:W-:Y:S05]  /*4bc0*/  BSYNC.RECONVERGENT B2 ;  /* 0x0000000000027941 */ /* 0x000fea0003800200 */
.L_x_5511:
        /* <DEDUP_REMOVED lines=18> */
.L_x_5509:
[----:B------:R-:W-:Y:S05]  /*4cf0*/  BSYNC.RECONVERGENT B1 ;  /* 0x0000000000017941 */ /* 0x000fea0003800200 */
.L_x_5508:
        /* <DEDUP_REMOVED lines=15> */
.L_x_5507:
[----:B------:R-:W-:Y:S05]  /*4df0*/  BSYNC.RECONVERGENT B0 ;  /* 0x0000000000007941 */ /* 0x000fea0003800200 */
.L_x_5506:
        /* <DEDUP_REMOVED lines=19> */
.L_x_5515:
        /* <DEDUP_REMOVED lines=70> */
.L_x_5517:
[----:B------:R-:W-:Y:S05]  /*5390*/  BSYNC.RECONVERGENT B1 ;  /* 0x0000000000017941 */ /* 0x000fea0003800200 */
.L_x_5516:
        /* <DEDUP_REMOVED lines=18> */
.L_x_5514:
[----:B------:R-:W-:Y:S05]  /*54c0*/  BSYNC.RECONVERGENT B0 ;  /* 0x0000000000007941 */ /* 0x000fea0003800200 */
.L_x_5513:
        /* <DEDUP_REMOVED lines=33> */
.L_x_5520:
        /* <DEDUP_REMOVED lines=70> */
.L_x_5522:
[----:B------:R-:W-:Y:S05]  /*5b40*/  BSYNC.RECONVERGENT B1 ;  /* 0x0000000000017941 */ /* 0x000fea0003800200 */
.L_x_5521:
        /* <DEDUP_REMOVED lines=18> */
.L_x_5519:
[----:B------:R-:W-:Y:S05]  /*5c70*/  BSYNC.RECONVERGENT B0 ;  /* 0x0000000000007941 */ /* 0x000fea0003800200 */
.L_x_5518:
        /* <DEDUP_REMOVED lines=33> */
.L_x_5525:
        /* <DEDUP_REMOVED lines=70> */
.L_x_5527:
[----:B------:R-:W-:Y:S05]  /*62f0*/  BSYNC.RECONVERGENT B1 ;  /* 0x0000000000017941 */ /* 0x000fea0003800200 */
.L_x_5526:
        /* <DEDUP_REMOVED lines=18> */
.L_x_5524:
[----:B------:R-:W-:Y:S05]  /*6420*/  BSYNC.RECONVERGENT B0 ;  /* 0x0000000000007941 */ /* 0x000fea0003800200 */
.L_x_5523:
        /* <DEDUP_REMOVED lines=33> */
.L_x_5530:
        /* <DEDUP_REMOVED lines=70> */
.L_x_5532:
[----:B------:R-:W-:Y:S05]  /*6aa0*/  BSYNC.RECONVERGENT B1 ;  /* 0x0000000000017941 */ /* 0x000fea0003800200 */
.L_x_5531:
        /* <DEDUP_REMOVED lines=18> */
.L_x_5529:
[----:B------:R-:W-:Y:S05]  /*6bd0*/  BSYNC.RECONVERGENT B0 ;  /* 0x0000000000007941 */ /* 0x000fea0003800200 */
.L_x_5528:
        /* <DEDUP_REMOVED lines=34> */
.L_x_5535:
        /* <DEDUP_REMOVED lines=70> */
.L_x_5537:
[----:B------:R-:W-:Y:S05]  /*7260*/  BSYNC.RECONVERGENT B1 ;  /* 0x0000000000017941 */ /* 0x000fea0003800200 */
.L_x_5536:
        /* <DEDUP_REMOVED lines=18> */
.L_x_5534:
[----:B------:R-:W-:Y:S05]  /*7390*/  BSYNC.RECONVERGENT B0 ;  /* 0x0000000000007941 */ /* 0x000fea0003800200 */
.L_x_5533:
        /* <DEDUP_REMOVED lines=33> */
.L_x_5540:
        /* <DEDUP_REMOVED lines=70> */
.L_x_5542:
[----:B------:R-:W-:Y:S05]  /*7a10*/  BSYNC.RECONVERGENT B1 ;  /* 0x0000000000017941 */ /* 0x000fea0003800200 */
.L_x_5541:
        /* <DEDUP_REMOVED lines=18> */
.L_x_5539:
[----:B------:R-:W-:Y:S05]  /*7b40*/  BSYNC.RECONVERGENT B0 ;  /* 0x0000000000007941 */ /* 0x000fea0003800200 */
.L_x_5538:
        /* <DEDUP_REMOVED lines=36> */
.L_x_5547:
        /* <DEDUP_REMOVED lines=63> */
.L_x_5549:
[----:B------:R-:W-:Y:S05]  /*8180*/  BSYNC.RECONVERGENT B2 ;  /* 0x0000000000027941 */ /* 0x000fea0003800200 */
.L_x_5548:
        /* <DEDUP_REMOVED lines=15> */
.L_x_5546:
[----:B------:R-:W-:Y:S05]  /*8280*/  BSYNC.RECONVERGENT B1 ;  /* 0x0000000000017941 */ /* 0x000fea0003800200 */
.L_x_5545:
        /* <DEDUP_REMOVED lines=14> */
.L_x_5544:
[----:B------:R-:W-:Y:S05]  /*8370*/  BSYNC.RECONVERGENT B0 ;  /* 0x0000000000007941 */ /* 0x000fea0003800200 */
.L_x_5543:
        /* <DEDUP_REMOVED lines=19> */
.L_x_5552:
        /* <DEDUP_REMOVED lines=70> */
.L_x_5554:
[----:B------:R-:W-:Y:S05]  /*8910*/  BSYNC.RECONVERGENT B1 ;  /* 0x0000000000017941 */ /* 0x000fea0003800200 */
.L_x_5553:
        /* <DEDUP_REMOVED lines=18> */
.L_x_5551:
[----:B------:R-:W-:Y:S05]  /*8a40*/  BSYNC.RECONVERGENT B0 ;  /* 0x0000000000007941 */ /* 0x000fea0003800200 */
.L_x_5550:
        /* <DEDUP_REMOVED lines=38> */
.L_x_5559:
        /* <DEDUP_REMOVED lines=65> */
.L_x_5561:
[----:B------:R-:W-:Y:S05]  /*90c0*/  BSYNC.RECONVERGENT B2 ;  /* 0x0000000000027941 */ /* 0x000fea0003800200 */
.L_x_5560:
        /* <DEDUP_REMOVED lines=18> */
.L_x_5558:
[----:B------:R-:W-:Y:S05]  /*91f0*/  BSYNC.RECONVERGENT B1 ;  /* 0x0000000000017941 */ /* 0x000fea0003800200 */
.L_x_5557:
        /* <DEDUP_REMOVED lines=15> */
.L_x_5556:
[----:B------:R-:W-:Y:S05]  /*92f0*/  BSYNC.RECONVERGENT B0 ;  /* 0x0000000000007941 */ /* 0x000fea0003800200 */
.L_x_5555:
        /* <DEDUP_REMOVED lines=21> */
[----:B------:R-:W-:-:S06]  /*9450*/  UMOV UR4, URZ ;  /* 0x000000ff00047c82 */ /* 0x000fcc0008000000 */
.L_x_5566:
        /* <DEDUP_REMOVED lines=66> */
.L_x_5568:
[----:B------:R-:W-:Y:S05]  /*9880*/  BSYNC.RECONVERGENT B2 ;  /* 0x0000000000027941 */ /* 0x000fea0003800200 */
.L_x_5567:
        /* <DEDUP_REMOVED lines=18> */
.L_x_5565:
[----:B------:R-:W-:Y:S05]  /*99b0*/  BSYNC.RECONVERGENT B1 ;  /* 0x0000000000017941 */ /* 0x000fea0003800200 */
.L_x_5564:
        /* <DEDUP_REMOVED lines=15> */
.L_x_5563:
[----:B------:R-:W-:Y:S05]  /*9ab0*/  BSYNC.RECONVERGENT B0 ;  /* 0x0000000000007941 */ /* 0x000fea0003800200 */
.L_x_5562:
        /* <DEDUP_REMOVED lines=18> */
.L_x_5571:
        /* <DEDUP_REMOVED lines=66> */
.L_x_5573:
[----:B------:R-:W-:Y:S05]  /*a000*/  BSYNC.RECONVERGENT B1 ;  /* 0x0000000000017941 */ /* 0x000fea0003800200 */
.L_x_5572:
        /* <DEDUP_REMOVED lines=18> */
.L_x_5570:
[----:B------:R-:W-:Y:S05]  /*a130*/  BSYNC.RECONVERGENT B0 ;  /* 0x0000000000007941 */ /* 0x000fea0003800200 */
.L_x_5569:
        /* <DEDUP_REMOVED lines=33> */
.L_x_5576:
        /* <DEDUP_REMOVED lines=66> */
.L_x_5578:
[----:B------:R-:W-:Y:S05]  /*a770*/  BSYNC.RECONVERGENT B1 ;  /* 0x0000000000017941 */ /* 0x000fea0003800200 */
.L_x_5577:
        /* <DEDUP_REMOVED lines=18> */
.L_x_5575:
[----:B------:R-:W-:Y:S05]  /*a8a0*/  BSYNC.RECONVERGENT B0 ;  /* 0x0000000000007941 */ /* 0x000fea0003800200 */
.L_x_5574:
        /* <DEDUP_REMOVED lines=37> */
.L_x_5583:
        /* <DEDUP_REMOVED lines=66> */
.L_x_5585:
[----:B------:R-:W-:Y:S05]  /*af20*/  BSYNC.RECONVERGENT B2 ;  /* 0x0000000000027941 */ /* 0x000fea0003800200 */
.L_x_5584:
        /* <DEDUP_REMOVED lines=18> */
.L_x_5582:
[----:B------:R-:W-:Y:S05]  /*b050*/  BSYNC.RECONVERGENT B1 ;  /* 0x0000000000017941 */ /* 0x000fea0003800200 */
.L_x_5581:
        /* <DEDUP_REMOVED lines=15> */
.L_x_5580:
[----:B------:R-:W-:Y:S05]  /*b150*/  BSYNC.RECONVERGENT B0 ;  /* 0x0000000000007941 */ /* 0x000fea0003800200 */
.L_x_5579:
        /* <DEDUP_REMOVED lines=23> */
.L_x_5590:
        /* <DEDUP_REMOVED lines=65> */
.L_x_5592:
[----:B------:R-:W-:Y:S05]  /*b6e0*/  BSYNC.RECONVERGENT B2 ;  /* 0x0000000000027941 */ /* 0x000fea0003800200 */
.L_x_5591:
        /* <DEDUP_REMOVED lines=18> */
.L_x_5589:
[----:B------:R-:W-:Y:S05]  /*b810*/  BSYNC.RECONVERGENT B1 ;  /* 0x0000000000017941 */ /* 0x000fea0003800200 */
.L_x_5588:
        /* <DEDUP_REMOVED lines=15> */
.L_x_5587:
[----:B------:R-:W-:Y:S05]  /*b910*/  BSYNC.RECONVERGENT B0 ;  /* 0x0000000000007941 */ /* 0x000fea0003800200 */
.L_x_5586:
        /* <DEDUP_REMOVED lines=23> */
.L_x_5597:
        /* <DEDUP_REMOVED lines=65> */
.L_x_5599:
[----:B------:R-:W-:Y:S05]  /*bea0*/  BSYNC.RECONVERGENT B2 ;  /* 0x0000000000027941 */ /* 0x000fea0003800200 */
.L_x_5598:
        /* <DEDUP_REMOVED lines=18> */
.L_x_5596:
[----:B------:R-:W-:Y:S05]  /*bfd0*/  BSYNC.RECONVERGENT B1 ;  /* 0x0000000000017941 */ /* 0x000fea0003800200 */
.L_x_5595:
        /* <DEDUP_REMOVED lines=15> */
.L_x_5594:
[----:B------:R-:W-:Y:S05]  /*c0d0*/  BSYNC.RECONVERGENT B0 ;  /* 0x0000000000007941 */ /* 0x000fea0003800200 */
.L_x_5593:
        /* <DEDUP_REMOVED lines=20> */
.L_x_5602:
        /* <DEDUP_REMOVED lines=65> */
.L_x_5604:
[----:B------:R-:W-:Y:S05]  /*c630*/  BSYNC.RECONVERGENT B1 ;  /* 0x0000000000017941 */ /* 0x000fea0003800200 */
.L_x_5603:
        /* <DEDUP_REMOVED lines=18> */
.L_x_5601:
[----:B------:R-:W-:Y:S05]  /*c760*/  BSYNC.RECONVERGENT B0 ;  /* 0x0000000000007941 */ /* 0x000fea0003800200 */
.L_x_5600:
        /* <DEDUP_REMOVED lines=33> */
.L_x_5607:
        /* <DEDUP_REMOVED lines=65> */
.L_x_5609:
[----:B------:R-:W-:Y:S05]  /*cd90*/  BSYNC.RECONVERGENT B1 ;  /* 0x0000000000017941 */ /* 0x000fea0003800200 */
.L_x_5608:
        /* <DEDUP_REMOVED lines=18> */
.L_x_5606:
[----:B------:R-:W-:Y:S05]  /*cec0*/  BSYNC.RECONVERGENT B0 ;  /* 0x0000000000007941 */ /* 0x000fea0003800200 */
.L_x_5605:
        /* <DEDUP_REMOVED lines=34> */
.L_x_5612:
        /* <DEDUP_REMOVED lines=65> */
.L_x_5614:
[----:B------:R-:W-:Y:S05]  /*d500*/  BSYNC.RECONVERGENT B1 ;  /* 0x0000000000017941 */ /* 0x000fea0003800200 */
.L_x_5613:
        /* <DEDUP_REMOVED lines=18> */
.L_x_5611:
[----:B------:R-:W-:Y:S05]  /*d630*/  BSYNC.RECONVERGENT B0 ;  /* 0x0000000000007941 */ /* 0x000fea0003800200 */
.L_x_5610:
        /* <DEDUP_REMOVED lines=34> */
.L_x_5617:
        /* <DEDUP_REMOVED lines=65> */
.L_x_5619:
[----:B------:R-:W-:Y:S05]  /*dc70*/  BSYNC.RECONVERGENT B1 ;  /* 0x0000000000017941 */ /* 0x000fea0003800200 */
.L_x_5618:
        /* <DEDUP_REMOVED lines=18> */
.L_x_5616:
[----:B------:R-:W-:Y:S05]  /*dda0*/  BSYNC.RECONVERGENT B0 ;  /* 0x0000000000007941 */ /* 0x000fea0003800200 */
.L_x_5615:
        /* <DEDUP_REMOVED lines=34> */
.L_x_5622:
        /* <DEDUP_REMOVED lines=65> */
.L_x_5624:
[----:B------:R-:W-:Y:S05]  /*e3e0*/  BSYNC.RECONVERGENT B1 ;  /* 0x0000000000017941 */ /* 0x000fea0003800200 */
.L_x_5623:
        /* <DEDUP_REMOVED lines=18> */
.L_x_5621:
[----:B------:R-:W-:Y:S05]  /*e510*/  BSYNC.RECONVERGENT B0 ;  /* 0x0000000000007941 */ /* 0x000fea0003800200 */
.L_x_5620:
        /* <DEDUP_REMOVED lines=33> */
.L_x_5627:
        /* <DEDUP_REMOVED lines=65> */
.L_x_5629:
[----:B------:R-:W-:Y:S05]  /*eb40*/  BSYNC.RECONVERGENT B1 ;  /* 0x0000000000017941 */ /* 0x000fea0003800200 */
.L_x_5628:
        /* <DEDUP_REMOVED lines=18> */
.L_x_5626:
[----:B------:R-:W-:Y:S05]  /*ec70*/  BSYNC.RECONVERGENT B0 ;  /* 0x0000000000007941 */ /* 0x000fea0003800200 */
.L_x_5625:
        /* <DEDUP_REMOVED lines=34> */
.L_x_5632:
        /* <DEDUP_REMOVED lines=65> */
.L_x_5634:
[----:B------:R-:W-:Y:S05]  /*f2b0*/  BSYNC.RECONVERGENT B1 ;  /* 0x0000000000017941 */ /* 0x000fea0003800200 */
.L_x_5633:
        /* <DEDUP_REMOVED lines=18> */
.L_x_5631:
[----:B------:R-:W-:Y:S05]  /*f3e0*/  BSYNC.RECONVERGENT B0 ;  /* 0x0000000000007941 */ /* 0x000fea0003800200 */
.L_x_5630:
        /* <DEDUP_REMOVED lines=37> */
.L_x_5639:
        /* <DEDUP_REMOVED lines=69> */
.L_x_5641:
[----:B------:R-:W-:Y:S05]  /*fa90*/  BSYNC.RECONVERGENT B2 ;  /* 0x0000000000027941 */ /* 0x000fea0003800200 */
.L_x_5640:
        /* <DEDUP_REMOVED lines=18> */
.L_x_5638:
[----:B------:R-:W-:Y:S05]  /*fbc0*/  BSYNC.RECONVERGENT B1 ;  /* 0x0000000000017941 */ /* 0x000fea0003800200 */
.L_x_5637:
        /* <DEDUP_REMOVED lines=14> */
.L_x_5636:
[----:B------:R-:W-:Y:S05]  /*fcb0*/  BSYNC.RECONVERGENT B0 ;  /* 0x0000000000007941 */ /* 0x000fea0003800200 */
.L_x_5635:
        /* <DEDUP_REMOVED lines=22> */
.L_x_5646:
        /* <DEDUP_REMOVED lines=69> */
.L_x_5648:
[----:B------:R-:W-:Y:S05]  /*10270*/  BSYNC.RECONVERGENT B2 ;  /* 0x0000000000027941 */ /* 0x000fea0003800200 */
.L_x_5647:
        /* <DEDUP_REMOVED lines=18> */
.L_x_5645:
[----:B------:R-:W-:Y:S05]  /*103a0*/  BSYNC.RECONVERGENT B1 ;  /* 0x0000000000017941 */ /* 0x000fea0003800200 */
.L_x_5644:
        /* <DEDUP_REMOVED lines=14> */
.L_x_5643:
[----:B------:R-:W-:Y:S05]  /*10490*/  BSYNC.RECONVERGENT B0 ;  /* 0x0000000000007941 */ /* 0x000fea0003800200 */
.L_x_5642:
        /* <DEDUP_REMOVED lines=19> */
.L_x_5651:
        /* <DEDUP_REMOVED lines=70> */
.L_x_5653:
[----:B------:R-:W-:Y:S05]  /*10a30*/  BSYNC.RECONVERGENT B1 ;  /* 0x0000000000017941 */ /* 0x000fea0003800200 */
.L_x_5652:
        /* <DEDUP_REMOVED lines=18> */
.L_x_5650:
[----:B------:R-:W-:Y:S05]  /*10b60*/  BSYNC.RECONVERGENT B0 ;  /* 0x0000000000007941 */ /* 0x000fea0003800200 */
.L_x_5649:
        /* <DEDUP_REMOVED lines=37> */
.L_x_5658:
        /* <DEDUP_REMOVED lines=69> */
.L_x_5660:
[----:B------:R-:W-:Y:S05]  /*11210*/  BSYNC.RECONVERGENT B2 ;  /* 0x0000000000027941 */ /* 0x000fea0003800200 */
.L_x_5659:
        /* <DEDUP_REMOVED lines=18> */
.L_x_5657:
[----:B------:R-:W-:Y:S05]  /*11340*/  BSYNC.RECONVERGENT B1 ;  /* 0x0000000000017941 */ /* 0x000fea0003800200 */
.L_x_5656:
        /* <DEDUP_REMOVED lines=14> */
.L_x_5655:
[----:B------:R-:W-:Y:S05]  /*11430*/  BSYNC.RECONVERGENT B0 ;  /* 0x0000000000007941 */ /* 0x000fea0003800200 */
.L_x_5654:
        /* <DEDUP_REMOVED lines=22> */
.L_x_5665:
        /* <DEDUP_REMOVED lines=69> */
.L_x_5667:
[----:B------:R-:W-:Y:S05]  /*119f0*/  BSYNC.RECONVERGENT B2 ;  /* 0x0000000000027941 */ /* 0x000fea0003800200 */
.L_x_5666:
        /* <DEDUP_REMOVED lines=18> */
.L_x_5664:
[----:B------:R-:W-:Y:S05]  /*11b20*/  BSYNC.RECONVERGENT B1 ;  /* 0x0000000000017941 */ /* 0x000fea0003800200 */
.L_x_5663:
        /* <DEDUP_REMOVED lines=14> */
.L_x_5662:
[----:B------:R-:W-:Y:S05]  /*11c10*/  BSYNC.RECONVERGENT B0 ;  /* 0x0000000000007941 */ /* 0x000fea0003800200 */
.L_x_5661:
        /* <DEDUP_REMOVED lines=19> */
.L_x_5670:
        /* <DEDUP_REMOVED lines=70> */
.L_x_5672:
[----:B------:R-:W-:Y:S05]  /*121b0*/  BSYNC.RECONVERGENT B1 ;  /* 0x0000000000017941 */ /* 0x000fea0003800200 */
.L_x_5671:
        /* <DEDUP_REMOVED lines=18> */
.L_x_5669:
[----:B------:R-:W-:Y:S05]  /*122e0*/  BSYNC.RECONVERGENT B0 ;  /* 0x0000000000007941 */ /* 0x000fea0003800200 */
.L_x_5668:
        /* <DEDUP_REMOVED lines=37> */
.L_x_5677:
        /* <DEDUP_REMOVED lines=65> */
.L_x_5679:
[----:B------:R-:W-:Y:S05]  /*12950*/  BSYNC.RECONVERGENT B2 ;  /* 0x0000000000027941 */ /* 0x000fea0003800200 */
.L_x_5678:
        /* <DEDUP_REMOVED lines=18> */
.L_x_5676:
[----:B------:R-:W-:Y:S05]  /*12a80*/  BSYNC.RECONVERGENT B1 ;  /* 0x0000000000017941 */ /* 0x000fea0003800200 */
.L_x_5675:
        /* <DEDUP_REMOVED lines=15> */
.L_x_5674:
[----:B------:R-:W-:Y:S05]  /*12b80*/  BSYNC.RECONVERGENT B0 ;  /* 0x0000000000007941 */ /* 0x000fea0003800200 */
.L_x_5673:
        /* <DEDUP_REMOVED lines=19> */
.L_x_5682:
        /* <DEDUP_REMOVED lines=65> */
.L_x_5684:
[----:B------:R-:W-:Y:S05]  /*130d0*/  BSYNC.RECONVERGENT B1 ;  /* 0x0000000000017941 */ /* 0x000fea0003800200 */
.L_x_5683:
        /* <DEDUP_REMOVED lines=18> */
.L_x_5681:
[----:B------:R-:W-:Y:S05]  /*13200*/  BSYNC.RECONVERGENT B0 ;  /* 0x0000000000007941 */ /* 0x000fea0003800200 */
.L_x_5680:
        /* <DEDUP_REMOVED lines=34> */
.L_x_5687:
        /* <DEDUP_REMOVED lines=65> */
.L_x_5689:
[----:B------:R-:W-:Y:S05]  /*13840*/  BSYNC.RECONVERGENT B1 ;  /* 0x0000000000017941 */ /* 0x000fea0003800200 */
.L_x_5688:
        /* <DEDUP_REMOVED lines=18> */
.L_x_5686:
[----:B------:R-:W-:Y:S05]  /*13970*/  BSYNC.RECONVERGENT B0 ;  /* 0x0000000000007941 */ /* 0x000fea0003800200 */
.L_x_5685:
        /* <DEDUP_REMOVED lines=34> */
.L_x_5692:
        /* <DEDUP_REMOVED lines=65> */
.L_x_5694:
[----:B------:R-:W-:Y:S05]  /*13fb0*/  BSYNC.RECONVERGENT B1 ;  /* 0x0000000000017941 */ /* 0x000fea0003800200 */
.L_x_5693:
        /* <DEDUP_REMOVED lines=18> */
.L_x_5691:
[----:B------:R-:W-:Y:S05]  /*140e0*/  BSYNC.RECONVERGENT B0 ;  /* 0x0000000000007941 */ /* 0x000fea0003800200 */
.L_x_5690:
        /* <DEDUP_REMOVED lines=34> */
.L_x_5697:
        /* <DEDUP_REMOVED lines=65> */
.L_x_5699:
[----:B------:R-:W-:Y:S05]  /*14720*/  BSYNC.RECONVERGENT B1 ;  /* 0x0000000000017941 */ /* 0x000fea0003800200 */
.L_x_5698:
        /* <DEDUP_REMOVED lines=18> */
.L_x_5696:
[----:B------:R-:W-:Y:S05]  /*14850*/  BSYNC.RECONVERGENT B0 ;  /* 0x0000000000007941 */ /* 0x000fea0003800200 */
.L_x_5695:
        /* <DEDUP_REMOVED lines=34> */
.L_x_5702:
        /* <DEDUP_REMOVED lines=65> */
.L_x_5704:
[----:B------:R-:W-:Y:S05]  /*14e90*/  BSYNC.RECONVERGENT B1 ;  /* 0x0000000000017941 */ /* 0x000fea0003800200 */
.L_x_5703:
        /* <DEDUP_REMOVED lines=18> */
.L_x_5701:
[----:B------:R-:W-:Y:S05]  /*14fc0*/  BSYNC.RECONVERGENT B0 ;  /* 0x0000000000007941 */ /* 0x000fea0003800200 */
.L_x_5700:
        /* <DEDUP_REMOVED lines=36> */
.L_x_5709:
        /* <DEDUP_REMOVED lines=65> */
.L_x_5711:
[----:B------:R-:W-:Y:S05]  /*15620*/  BSYNC.RECONVERGENT B2 ;  /* 0x0000000000027941 */ /* 0x000fea0003800200 */
.L_x_5710:
        /* <DEDUP_REMOVED lines=18> */
.L_x_5708:
[----:B------:R-:W-:Y:S05]  /*15750*/  BSYNC.RECONVERGENT B1 ;  /* 0x0000000000017941 */ /* 0x000fea0003800200 */
.L_x_5707:
        /* <DEDUP_REMOVED lines=15> */
.L_x_5706:
[----:B------:R-:W-:Y:S05]  /*15850*/  BSYNC.RECONVERGENT B0 ;  /* 0x0000000000007941 */ /* 0x000fea0003800200 */
.L_x_5705:
        /* <DEDUP_REMOVED lines=22> */
.L_x_5716:
        /* <DEDUP_REMOVED lines=69> */
.L_x_5718:
[----:B------:R-:W-:Y:S05]  /*15e10*/  BSYNC.RECONVERGENT B2 ;  /* 0x0000000000027941 */ /* 0x000fea0003800200 */
.L_x_5717:
        /* <DEDUP_REMOVED lines=18> */
.L_x_5715:
[----:B------:R-:W-:Y:S05]  /*15f40*/  BSYNC.RECONVERGENT B1 ;  /* 0x0000000000017941 */ /* 0x000fea0003800200 */
.L_x_5714:
        /* <DEDUP_REMOVED lines=15> */
.L_x_5713:
[----:B------:R-:W-:Y:S05]  /*16040*/  BSYNC.RECONVERGENT B0 ;  /* 0x0000000000007941 */ /* 0x000fea0003800200 */
.L_x_5712:
        /* <DEDUP_REMOVED lines=20> */
.L_x_5721:
        /* <DEDUP_REMOVED lines=70> */
.L_x_5723:
[----:B------:R-:W-:Y:S05]  /*165f0*/  BSYNC.RECONVERGENT B1 ;  /* 0x0000000000017941 */ /* 0x000fea0003800200 */
.L_x_5722:
        /* <DEDUP_REMOVED lines=18> */
.L_x_5720:
[----:B------:R-:W-:Y:S05]  /*16720*/  BSYNC.RECONVERGENT B0 ;  /* 0x0000000000007941 */ /* 0x000fea0003800200 */
.L_x_5719:
        /* <DEDUP_REMOVED lines=34> */
.L_x_5726:
        /* <DEDUP_REMOVED lines=63> */
[----:B------:R-:W-:-:S02]  /*16d40*/  @P4 IMAD.MOV.U32 R18, RZ, RZ, R7 ;  /* 0x000000ffff124224 */ /* 0x000fc400078e0007 */
[----:B------:R-:W-:Y:S01]  /*16d50*/  @P5 IMAD.MOV.U32 R18, RZ, RZ, R8 ;  /* 0x000000ffff125224 */ /* 0x000fe200078e0008 */
[----:B------:R-:W-:-:S05]  /*16d60*/  SHF.R.U32.HI R19, RZ, 0x5, R19 ;  /* 0x00000005ff137819 */ /* 0x000fca0000011613 */
[----:B------:R-:W-:-:S05]  /*16d70*/  IMAD.U32 R19, R19, -0x4, RZ ;  /* 0xfffffffc13137824 */ /* 0x000fca00078e00ff */
[----:B------:R-:W-:-:S13]  /*16d80*/  ISETP.EQ.AND P0, PT, R19, 0x8, PT ;  /* 0x000000081300780c */ /* 0x000fda0003f02270 */
[----:B------:R-:W-:-:S05]  /*16d90*/  @P0 IMAD.MOV.U32 R18, RZ, RZ, R21 ;  /* 0x000000ffff120224 */ /* 0x000fca00078e0015 */
[----:B------:R-:W-:-:S07]  /*16da0*/  SHF.L.W.U32.HI R17, R18, R16, R17 ;  /* 0x0000001012117219 */ /* 0x000fce0000010e11 */
.L_x_5728:
[----:B------:R-:W-:Y:S05]  /*16db0*/  BSYNC.RECONVERGENT B1 ;  /* 0x0000000000017941 */ /* 0x000fea0003800200 */
.L_x_5727:
        /* <DEDUP_REMOVED lines=18> */
.L_x_5725:
[----:B------:R-:W-:Y:S05]  /*16ee0*/  BSYNC.RECONVERGENT B0 ;  /* 0x0000000000007941 */ /* 0x000fea0003800200 */
.L_x_5724:
        /* <DEDUP_REMOVED lines=37> */
.L_x_5733:
        /* <DEDUP_REMOVED lines=65> */
.L_x_5735:
[----:B------:R-:W-:Y:S05]  /*17550*/  BSYNC.RECONVERGENT B2 ;  /* 0x0000000000027941 */ /* 0x000fea0003800200 */
.L_x_5734:
        /* <DEDUP_REMOVED lines=18> */
.L_x_5732:
[----:B------:R-:W-:Y:S05]  /*17680*/  BSYNC.RECONVERGENT B1 ;  /* 0x0000000000017941 */ /* 0x000fea0003800200 */
.L_x_5731:
        /* <DEDUP_REMOVED lines=14> */
.L_x_5730:
[----:B------:R-:W-:Y:S05]  /*17770*/  BSYNC.RECONVERGENT B0 ;  /* 0x0000000000007941 */ /* 0x000fea0003800200 */
.L_x_5729:
        /* <DEDUP_REMOVED lines=19> */
.L_x_5738:
        /* <DEDUP_REMOVED lines=65> */
.L_x_5740:
[----:B------:R-:W-:Y:S05]  /*17cc0*/  BSYNC.RECONVERGENT B1 ;  /* 0x0000000000017941 */ /* 0x000fea0003800200 */
.L_x_5739:
        /* <DEDUP_REMOVED lines=18> */
.L_x_5737:
[----:B------:R-:W-:Y:S05]  /*17df0*/  BSYNC.RECONVERGENT B0 ;  /* 0x0000000000007941 */ /* 0x000fea0003800200 */
.L_x_5736:
        /* <DEDUP_REMOVED lines=38> */
.L_x_5745:
        /* <DEDUP_REMOVED lines=65> */
.L_x_5747:
[----:B------:R-:W-:Y:S05]  /*18470*/  BSYNC.RECONVERGENT B2 ;  /* 0x0000000000027941 */ /* 0x000fea0003800200 */
.L_x_5746:
        /* <DEDUP_REMOVED lines=18> */
.L_x_5744:
[----:B------:R-:W-:Y:S05]  /*185a0*/  BSYNC.RECONVERGENT B1 ;  /* 0x0000000000017941 */ /* 0x000fea0003800200 */
.L_x_5743:
        /* <DEDUP_REMOVED lines=15> */
.L_x_5742:
[----:B------:R-:W-:Y:S05]  /*186a0*/  BSYNC.RECONVERGENT B0 ;  /* 0x0000000000007941 */ /* 0x000fea0003800200 */
.L_x_5741:
        /* <DEDUP_REMOVED lines=22> */
.L_x_5752:
        /* <DEDUP_REMOVED lines=66> */
.L_x_5754:
[----:B------:R-:W-:Y:S05]  /*18c30*/  BSYNC.RECONVERGENT B2 ;  /* 0x0000000000027941 */ /* 0x000fea0003800200 */
.L_x_5753:
        /* <DEDUP_REMOVED lines=18> */
.L_x_5751:
[----:B------:R-:W-:Y:S05]  /*18d60*/  BSYNC.RECONVERGENT B1 ;  /* 0x0000000000017941 */ /* 0x000fea0003800200 */
.L_x_5750:
        /* <DEDUP_REMOVED lines=15> */
.L_x_5749:
[----:B------:R-:W-:Y:S05]  /*18e60*/  BSYNC.RECONVERGENT B0 ;  /* 0x0000000000007941 */ /* 0x000fea0003800200 */
.L_x_5748:
        /* <DEDUP_REMOVED lines=19> */
.L_x_5757:
        /* <DEDUP_REMOVED lines=66> */
.L_x_5759:
[----:B------:R-:W-:Y:S05]  /*193c0*/  BSYNC.RECONVERGENT B1 ;  /* 0x0000000000017941 */ /* 0x000fea0003800200 */
.L_x_5758:
        /* <DEDUP_REMOVED lines=18> */
.L_x_5756:
[----:B------:R-:W-:Y:S05]  /*194f0*/  BSYNC.RECONVERGENT B0 ;  /* 0x0000000000007941 */ /* 0x000fea0003800200 */
.L_x_5755:
        /* <DEDUP_REMOVED lines=37> */
.L_x_5764:
        /* <DEDUP_REMOVED lines=66> */
.L_x_5766:
[----:B------:R-:W-:Y:S05]  /*19b70*/  BSYNC.RECONVERGENT B2 ;  /* 0x0000000000027941 */ /* 0x000fea0003800200 */
.L_x_5765:
        /* <DEDUP_REMOVED lines=18> */
.L_x_5763:
[----:B------:R-:W-:Y:S05]  /*19ca0*/  BSYNC.RECONVERGENT B1 ;  /* 0x0000000000017941 */ /* 0x000fea0003800200 */
.L_x_5762:
        /* <DEDUP_REMOVED lines=14> */
.L_x_5761:
[----:B------:R-:W-:Y:S05]  /*19d90*/  BSYNC.RECONVERGENT B0 ;  /* 0x0000000000007941 */ /* 0x000fea0003800200 */
.L_x_5760:
        /* <DEDUP_REMOVED lines=19> */
.L_x_5769:
        /* <DEDUP_REMOVED lines=66> */
.L_x_5771:
[----:B------:R-:W-:Y:S05]  /*1a2f0*/  BSYNC.RECONVERGENT B1 ;  /* 0x0000000000017941 */ /* 0x000fea0003800200 */
.L_x_5770:
        /* <DEDUP_REMOVED lines=18> */
.L_x_5768:
[----:B------:R-:W-:Y:S05]  /*1a420*/  BSYNC.RECONVERGENT B0 ;  /* 0x0000000000007941 */ /* 0x000fea0003800200 */
.L_x_5767:
        /* <DEDUP_REMOVED lines=33> */
.L_x_5774:
        /* <DEDUP_REMOVED lines=66> */
.L_x_5776:
[----:B------:R-:W-:Y:S05]  /*1aa60*/  BSYNC.RECONVERGENT B1 ;  /* 0x0000000000017941 */ /* 0x000fea0003800200 */
.L_x_5775:
        /* <DEDUP_REMOVED lines=18> */
.L_x_5773:
[----:B------:R-:W-:Y:S05]  /*1ab90*/  BSYNC.RECONVERGENT B0 ;  /* 0x0000000000007941 */ /* 0x000fea0003800200 */
.L_x_5772:
        /* <DEDUP_REMOVED lines=34> */
.L_x_5779:
        /* <DEDUP_REMOVED lines=66> */
.L_x_5781:
[----:B------:R-:W-:Y:S05]  /*1b1e0*/  BSYNC.RECONVERGENT B1 ;  /* 0x0000000000017941 */ /* 0x000fea0003800200 */
.L_x_5780:
        /* <DEDUP_REMOVED lines=18> */
.L_x_5778:
[----:B------:R-:W-:Y:S05]  /*1b310*/  BSYNC.RECONVERGENT B0 ;  /* 0x0000000000007941 */ /* 0x000fea0003800200 */
.L_x_5777:
        /* <DEDUP_REMOVED lines=33> */
.L_x_5784:
        /* <DEDUP_REMOVED lines=66> */
.L_x_5786:
[----:B------:R-:W-:Y:S05]  /*1b950*/  BSYNC.RECONVERGENT B1 ;  /* 0x0000000000017941 */ /* 0x000fea0003800200 */
.L_x_5785:
        /* <DEDUP_REMOVED lines=18> */
.L_x_5783:
[----:B------:R-:W-:Y:S05]  /*1ba80*/  BSYNC.RECONVERGENT B0 ;  /* 0x0000000000007941 */ /* 0x000fea0003800200 */
.L_x_5782:
        /* <DEDUP_REMOVED lines=34> */
.L_x_5789:
        /* <DEDUP_REMOVED lines=66> */
.L_x_5791:
[----:B------:R-:W-:Y:S05]  /*1c0d0*/  BSYNC.RECONVERGENT B1 ;  /* 0x0000000000017941 */ /* 0x000fea0003800200 */
.L_x_5790:
        /* <DEDUP_REMOVED lines=18> */
.L_x_5788:
[----:B------:R-:W-:Y:S05]  /*1c200*/  BSYNC.RECONVERGENT B0 ;  /* 0x0000000000007941 */ /* 0x000fea0003800200 */
.L_x_5787:
        /* <DEDUP_REMOVED lines=34> */
.L_x_5794:
        /* <DEDUP_REMOVED lines=66> */
.L_x_5796:
[----:B------:R-:W-:Y:S05]  /*1c850*/  BSYNC.RECONVERGENT B1 ;  /* 0x0000000000017941 */ /* 0x000fea0003800200 */
.L_x_5795:
        /* <DEDUP_REMOVED lines=18> */
.L_x_5793:
[----:B------:R-:W-:Y:S05]  /*1c980*/  BSYNC.RECONVERGENT B0 ;  /* 0x0000000000007941 */ /* 0x000fea0003800200 */
.L_x_5792:
        /* <DEDUP_REMOVED lines=37> */
.L_x_5801:
        /* <DEDUP_REMOVED lines=66> */
.L_x_5803:
[----:B------:R-:W-:Y:S05]  /*1d000*/  BSYNC.RECONVERGENT B2 ;  /* 0x0000000000027941 */ /* 0x000fea0003800200 */
.L_x_5802:
        /* <DEDUP_REMOVED lines=18> */
.L_x_5800:
[----:B------:R-:W-:Y:S05]  /*1d130*/  BSYNC.RECONVERGENT B1 ;  /* 0x0000000000017941 */ /* 0x000fea0003800200 */
.L_x_5799:
        /* <DEDUP_REMOVED lines=15> */
.L_x_5798:
[----:B------:R-:W-:Y:S05]  /*1d230*/  BSYNC.RECONVERGENT B0 ;  /* 0x0000000000007941 */ /* 0x000fea0003800200 */
.L_x_5797:
        /* <DEDUP_REMOVED lines=17> */
.L_x_5806:
        /* <DEDUP_REMOVED lines=68> */
.L_x_5808:
[----:B------:R-:W-:Y:S05]  /*1d790*/  BSYNC.RECONVERGENT B1 ;  /* 0x0000000000017941 */ /* 0x000fea0003800200 */
.L_x_5807:
        /* <DEDUP_REMOVED lines=18> */
.L_x_5805:
[----:B------:R-:W-:Y:S05]  /*1d8c0*/  BSYNC.RECONVERGENT B0 ;  /* 0x0000000000007941 */ /* 0x000fea0003800200 */
.L_x_5804:
        /* <DEDUP_REMOVED lines=36> */
.L_x_5813:
        /* <DEDUP_REMOVED lines=66> */
.L_x_5815:
[----:B------:R-:W-:Y:S05]  /*1df30*/  BSYNC.RECONVERGENT B2 ;  /* 0x0000000000027941 */ /* 0x000fea0003800200 */
.L_x_5814:
        /* <DEDUP_REMOVED lines=18> */
.L_x_5812:
[----:B------:R-:W-:Y:S05]  /*1e060*/  BSYNC.RECONVERGENT B1 ;  /* 0x0000000000017941 */ /* 0x000fea0003800200 */
.L_x_5811:
        /* <DEDUP_REMOVED lines=14> */
.L_x_5810:
[----:B------:R-:W-:Y:S05]  /*1e150*/  BSYNC.RECONVERGENT B0 ;  /* 0x0000000000007941 */ /* 0x000fea0003800200 */
.L_x_5809:
        /* <DEDUP_REMOVED lines=17> */
.L_x_5818:
        /* <DEDUP_REMOVED lines=68> */
.L_x_5820:
[----:B------:R-:W-:Y:S05]  /*1e6b0*/  BSYNC.RECONVERGENT B1 ;  /* 0x0000000000017941 */ /* 0x000fea0003800200 */
.L_x_5819:
        /* <DEDUP_REMOVED lines=18> */
.L_x_5817:
[----:B------:R-:W-:Y:S05]  /*1e7e0*/  BSYNC.RECONVERGENT B0 ;  /* 0x0000000000007941 */ /* 0x000fea0003800200 */
.L_x_5816:
        /* <DEDUP_REMOVED lines=32> */
.L_x_5823:
        /* <DEDUP_REMOVED lines=68> */
.L_x_5825:
[----:B------:R-:W-:Y:S05]  /*1ee30*/  BSYNC.RECONVERGENT B1 ;  /* 0x0000000000017941 */ /* 0x000fea0003800200 */
.L_x_5824:
        /* <DEDUP_REMOVED lines=18> */
.L_x_5822:
[----:B------:R-:W-:Y:S05]  /*1ef60*/  BSYNC.RECONVERGENT B0 ;  /* 0x0000000000007941 */ /* 0x000fea0003800200 */
.L_x_5821:
        /* <DEDUP_REMOVED lines=36> */
.L_x_5830:
        /* <DEDUP_REMOVED lines=66> */
.L_x_5832:
[----:B------:R-:W-:Y:S05]  /*1f5d0*/  BSYNC.RECONVERGENT B2 ;  /* 0x0000000000027941 */ /* 0x000fea0003800200 */
.L_x_5831:
        /* <DEDUP_REMOVED lines=18> */
.L_x_5829:
[----:B------:R-:W-:Y:S05]  /*1f700*/  BSYNC.RECONVERGENT B1 ;  /* 0x0000000000017941 */ /* 0x000fea0003800200 */
.L_x_5828:
        /* <DEDUP_REMOVED lines=15> */
.L_x_5827:
[----:B------:R-:W-:Y:S05]  /*1f800*/  BSYNC.RECONVERGENT B0 ;  /* 0x0000000000007941 */ /* 0x000fea0003800200 */
.L_x_5826:
        /* <DEDUP_REMOVED lines=21> */
.L_x_5837:
        /* <DEDUP_REMOVED lines=66> */
.L_x_5839:
[----:B------:R-:W-:Y:S05]  /*1fd80*/  BSYNC.RECONVERGENT B2 ;  /* 0x0000000000027941 */ /* 0x000fea0003800200 */
.L_x_5838:
        /* <DEDUP_REMOVED lines=18> */
.L_x_5836:
[----:B------:R-:W-:Y:S05]  /*1feb0*/  BSYNC.RECONVERGENT B1 ;  /* 0x0000000000017941 */ /* 0x000fea0003800200 */
.L_x_5835:
        /* <DEDUP_REMOVED lines=14> */
.L_x_5834:
[----:B------:R-:W-:Y:S05]  /*1ffa0*/  BSYNC.RECONVERGENT B0 ;  /* 0x0000000000007941 */ /* 0x000fea0003800200 */
.L_x_5833:
        /* <DEDUP_REMOVED lines=17> */
.L_x_5842:
        /* <DEDUP_REMOVED lines=68> */
.L_x_5844:
[----:B------:R-:W-:Y:S05]  /*20500*/  BSYNC.RECONVERGENT B1 ;  /* 0x0000000000017941 */ /* 0x000fea0003800200 */
.L_x_5843:
        /* <DEDUP_REMOVED lines=18> */
.L_x_5841:
[----:B------:R-:W-:Y:S05]  /*20630*/  BSYNC.RECONVERGENT B0 ;  /* 0x0000000000007941 */ /* 0x000fea0003800200 */
.L_x_5840:
        /* <DEDUP_REMOVED lines=32> */
.L_x_5847:
        /* <DEDUP_REMOVED lines=68> */
.L_x_5849:
[----:B------:R-:W-:Y:S05]  /*20c80*/  BSYNC.RECONVERGENT B1 ;  /* 0x0000000000017941 */ /* 0x000fea0003800200 */
.L_x_5848:
        /* <DEDUP_REMOVED lines=18> */
.L_x_5846:
[----:B------:R-:W-:Y:S05]  /*20db0*/  BSYNC.RECONVERGENT B0 ;  /* 0x0000000000007941 */ /* 0x000fea0003800200 */
.L_x_5845:
        /* <DEDUP_REMOVED lines=32> */
.L_x_5852:
[----:B0-----:R-:W-:Y:S02]  /*20fc0*/  IMAD.U32 R16, RZ, RZ, UR8 ;  /* 0x00000008ff107e24 */ /* 0x001fe4000f8e00ff */
[----:B------:R-:W-:-:S05]  /*20fd0*/  IMAD.U32 R17, RZ, RZ, UR9 ;  /* 0x00000009ff117e24 */ /* 0x000fca000f8e00ff */
[----:B------:R-:W2:Y:S01]  /*20fe0*/  LDG.E.CONSTANT R16, desc[UR6][R16.64] ;  /* 0x0000000610107981 */ /* 0x000ea2000c1e9900 */
[----:B------:R-:W-:Y:S01]  /*20ff0*/  SHF.L.U32 R20, R22, 0x8, RZ ;  /* 0x0000000816147819 */ /* 0x000fe200000006ff */
[----:B------:R-:W-:Y:S01]  /*21000*/  UMOV UR5, URZ ;  /* 0x000000ff00057c82 */ /* 0x000fe20008000000 */
[----:B------:R-:W-:Y:S01]  /*21010*/  ISETP.EQ.AND P3, PT, R24, RZ, PT ;  /* 0x000000ff1800720c */ /* 0x000fe20003f62270 */
[----:B------:R-:W-:Y:S01]  /*21020*/  UIADD3 UR4, UPT, UPT, UR4, 0x1, URZ ;  /* 0x0000000104047890 */ /* 0x000fe2000fffe0ff */
[----:B------:R-:W-:Y:S01]  /*21030*/  LOP3.LUT R21, R20, 0x80000000, RZ, 0xfc, !PT ;  /* 0x8000000014157812 */ /* 0x000fe200078efcff */
        /* <DEDUP_REMOVED lines=60> */
.L_x_5854:
[----:B------:R-:W-:Y:S05]  /*21400*/  BSYNC.RECONVERGENT B1 ;  /* 0x0000000000017941 */ /* 0x000fea0003800200 */
.L_x_5853:
        /* <DEDUP_REMOVED lines=18> */
.L_x_5851:
[----:B------:R-:W-:Y:S05]  /*21530*/  BSYNC.RECONVERGENT B0 ;  /* 0x0000000000007941 */ /* 0x000fea0003800200 */
.L_x_5850:
        /* <DEDUP_REMOVED lines=34> */
.L_x_5857:
        /* <DEDUP_REMOVED lines=66> */
.L_x_5859:
[----:B------:R-:W-:Y:S05]  /*21b80*/  BSYNC.RECONVERGENT B1 ;  /* 0x0000000000017941 */ /* 0x000fea0003800200 */
.L_x_5858:
        /* <DEDUP_REMOVED lines=18> */
.L_x_5856:
[----:B------:R-:W-:Y:S05]  /*21cb0*/  BSYNC.RECONVERGENT B0 ;  /* 0x0000000000007941 */ /* 0x000fea0003800200 */
.L_x_5855:
        /* <DEDUP_REMOVED lines=34> */
.L_x_5862:
        /* <DEDUP_REMOVED lines=66> */
.L_x_5864:
[----:B------:R-:W-:Y:S05]  /*22300*/  BSYNC.RECONVERGENT B1 ;  /* 0x0000000000017941 */ /* 0x000fea0003800200 */
.L_x_5863:
        /* <DEDUP_REMOVED lines=18> */
.L_x_5861:
[----:B------:R-:W-:Y:S05]  /*22430*/  BSYNC.RECONVERGENT B0 ;  /* 0x0000000000007941 */ /* 0x000fea0003800200 */
.L_x_5860:
        /* <DEDUP_REMOVED lines=36> */
.L_x_5869:
        /* <DEDUP_REMOVED lines=66> */
.L_x_5871:
[----:B------:R-:W-:Y:S05]  /*22aa0*/  BSYNC.RECONVERGENT B2 ;  /* 0x0000000000027941 */ /* 0x000fea0003800200 */
.L_x_5870:
        /* <DEDUP_REMOVED lines=18> */
.L_x_5868:
[----:B------:R-:W-:Y:S05]  /*22bd0*/  BSYNC.RECONVERGENT B1 ;  /* 0x0000000000017941 */ /* 0x000fea0003800200 */
.L_x_5867:
        /* <DEDUP_REMOVED lines=15> */
.L_x_5866:
[----:B------:R-:W-:Y:S05]  /*22cd0*/  BSYNC.RECONVERGENT B0 ;  /* 0x0000000000007941 */ /* 0x000fea0003800200 */
.L_x_5865:
        /* <DEDUP_REMOVED lines=19> */
.L_x_5874:
        /* <DEDUP_REMOVED lines=66> */
.L_x_5876:
[----:B------:R-:W-:Y:S05]  /*23230*/  BSYNC.RECONVERGENT B1 ;  /* 0x0000000000017941 */ /* 0x000fea0003800200 */
.L_x_5875:
        /* <DEDUP_REMOVED lines=18> */
.L_x_5873:
[----:B------:R-:W-:Y:S05]  /*23360*/  BSYNC.RECONVERGENT B0 ;  /* 0x0000000000007941 */ /* 0x000fea0003800200 */
.L_x_5872:
        /* <DEDUP_REMOVED lines=37> */
.L_x_5881:
        /* <DEDUP_REMOVED lines=59> */
[----:B------:R-:W-:Y:S01]  /*23970*/  SHF.L.W.U32.HI R24, R17, R23, R24 ;  /* 0x0000001711187219 */ /* 0x000fe20000010e18 */
[----:B------:R-:W-:Y:S02]  /*23980*/  @P4 IMAD.MOV.U32 R16, RZ, RZ, R7 ;  /* 0x000000ffff104224 */ /* 0x000fe400078e0007 */
[----:B------:R-:W-:-:S06]  /*23990*/  @P5 IMAD.MOV.U32 R16, RZ, RZ, R8 ;  /* 0x000000ffff105224 */ /* 0x000fcc00078e0008 */
[----:B------:R-:W-:-:S05]  /*239a0*/  @P0 IMAD.MOV.U32 R16, RZ, RZ, R21 ;  /* 0x000000ffff100224 */ /* 0x000fca00078e0015 */
[----:B------:R-:W-:-:S07]  /*239b0*/  SHF.L.W.U32.HI R17, R16, R23, R17 ;  /* 0x0000001710117219 */ /* 0x000fce0000010e11 */
.L_x_5883:
[----:B------:R-:W-:Y:S05]  /*239c0*/  BSYNC.RECONVERGENT B2 ;  /* 0x0000000000027941 */ /* 0x000fea0003800200 */
.L_x_5882:
        /* <DEDUP_REMOVED lines=15> */
.L_x_5880:
[----:B------:R-:W-:Y:S05]  /*23ac0*/  BSYNC.RECONVERGENT B1 ;  /* 0x0000000000017941 */ /* 0x000fea0003800200 */
.L_x_5879:
        /* <DEDUP_REMOVED lines=14> */
.L_x_5878:
[----:B------:R-:W-:Y:S05]  /*23bb0*/  BSYNC.RECONVERGENT B0 ;  /* 0x0000000000007941 */ /* 0x000fea0003800200 */
.L_x_5877:
        /* <DEDUP_REMOVED lines=22> */
.L_x_5888:
        /* <DEDUP_REMOVED lines=66> */
.L_x_5890:
[----:B------:R-:W-:Y:S05]  /*24140*/  BSYNC.RECONVERGENT B2 ;  /* 0x0000000000027941 */ /* 0x000fea0003800200 */
.L_x_5889:
        /* <DEDUP_REMOVED lines=18> */
.L_x_5887:
[----:B------:R-:W-:Y:S05]  /*24270*/  BSYNC.RECONVERGENT B1 ;  /* 0x0000000000017941 */ /* 0x000fea0003800200 */
.L_x_5886:
        /* <DEDUP_REMOVED lines=15> */
.L_x_5885:
[----:B------:R-:W-:Y:S05]  /*24370*/  BSYNC.RECONVERGENT B0 ;  /* 0x0000000000007941 */ /* 0x000fea0003800200 */
.L_x_5884:
        /* <DEDUP_REMOVED lines=21> */
.L_x_5895:
        /* <DEDUP_REMOVED lines=66> */
.L_x_5897:
[----:B------:R-:W-:Y:S05]  /*248f0*/  BSYNC.RECONVERGENT B2 ;  /* 0x0000000000027941 */ /* 0x000fea0003800200 */
.L_x_5896:
        /* <DEDUP_REMOVED lines=18> */
.L_x_5894:
[----:B------:R-:W-:Y:S05]  /*24a20*/  BSYNC.RECONVERGENT B1 ;  /* 0x0000000000017941 */ /* 0x000fea0003800200 */
.L_x_5893:
        /* <DEDUP_REMOVED lines=15> */
.L_x_5892:
[----:B------:R-:W-:Y:S05]  /*24b20*/  BSYNC.RECONVERGENT B0 ;  /* 0x0000000000007941 */ /* 0x000fea0003800200 */
.L_x_5891:
        /* <DEDUP_REMOVED lines=21> */
.L_x_5902:
        /* <DEDUP_REMOVED lines=66> */
.L_x_5904:
[----:B------:R-:W-:Y:S05]  /*250a0*/  BSYNC.RECONVERGENT B2 ;  /* 0x0000000000027941 */ /* 0x000fea0003800200 */
.L_x_5903:
        /* <DEDUP_REMOVED lines=18> */
.L_x_5901:
[----:B------:R-:W-:Y:S05]  /*251d0*/  BSYNC.RECONVERGENT B1 ;  /* 0x0000000000017941 */ /* 0x000fea0003800200 */
.L_x_5900:
        /* <DEDUP_REMOVED lines=15> */
.L_x_5899:
[----:B------:R-:W-:Y:S05]  /*252d0*/  BSYNC.RECONVERGENT B0 ;  /* 0x0000000000007941 */ /* 0x000fea0003800200 */
.L_x_5898:
        /* <DEDUP_REMOVED lines=21> */
.L_x_5909:
        /* <DEDUP_REMOVED lines=66> */
.L_x_5911:
[----:B------:R-:W-:Y:S05]  /*25850*/  BSYNC.RECONVERGENT B2 ;  /* 0x0000000000027941 */ /* 0x000fea0003800200 */
.L_x_5910:
        /* <DEDUP_REMOVED lines=18> */
.L_x_5908:
[----:B------:R-:W-:Y:S05]  /*25980*/  BSYNC.RECONVERGENT B1 ;  /* 0x0000000000017941 */ /* 0x000fea0003800200 */
.L_x_5907:
        /* <DEDUP_REMOVED lines=15> */
.L_x_5906:
[----:B------:R-:W-:Y:S05]  /*25a80*/  BSYNC.RECONVERGENT B0 ;  /* 0x0000000000007941 */ /* 0x000fea0003800200 */
.L_x_5905:
        /* <DEDUP_REMOVED lines=19> */
.L_x_5914:
        /* <DEDUP_REMOVED lines=66> */
.L_x_5916:
[----:B------:R-:W-:Y:S05]  /*25fe0*/  BSYNC.RECONVERGENT B1 ;  /* 0x0000000000017941 */ /* 0x000fea0003800200 */
.L_x_5915:
        /* <DEDUP_REMOVED lines=18> */
.L_x_5913:
[----:B------:R-:W-:Y:S05]  /*26110*/  BSYNC.RECONVERGENT B0 ;  /* 0x0000000000007941 */ /* 0x000fea0003800200 */
.L_x_5912:
        /* <DEDUP_REMOVED lines=37> */
.L_x_5921:
        /* <DEDUP_REMOVED lines=66> */
.L_x_5923:
[----:B------:R-:W-:Y:S05]  /*26790*/  BSYNC.RECONVERGENT B2 ;  /* 0x0000000000027941 */ /* 0x000fea0003800200 */
.L_x_5922:
        /* <DEDUP_REMOVED lines=18> */
.L_x_5920:
[----:B------:R-:W-:Y:S05]  /*268c0*/  BSYNC.RECONVERGENT B1 ;  /* 0x0000000000017941 */ /* 0x000fea0003800200 */
.L_x_5919:
        /* <DEDUP_REMOVED lines=15> */
.L_x_5918:
[----:B------:R-:W-:Y:S05]  /*269c0*/  BSYNC.RECONVERGENT B0 ;  /* 0x0000000000007941 */ /* 0x000fea0003800200 */
.L_x_5917:
        /* <DEDUP_REMOVED lines=21> */
.L_x_5928:
        /* <DEDUP_REMOVED lines=66> */
.L_x_5930:
[----:B------:R-:W-:Y:S05]  /*26f40*/  BSYNC.RECONVERGENT B2 ;  /* 0x0000000000027941 */ /* 0x000fea0003800200 */
.L_x_5929:
        /* <DEDUP_REMOVED lines=18> */
.L_x_5927:
[----:B------:R-:W-:Y:S05]  /*27070*/  BSYNC.RECONVERGENT B1 ;  /* 0x0000000000017941 */ /* 0x000fea0003800200 */
.L_x_5926:
        /* <DEDUP_REMOVED lines=14> */
.L_x_5925:
[----:B------:R-:W-:Y:S05]  /*27160*/  BSYNC.RECONVERGENT B0 ;  /* 0x0000000000007941 */ /* 0x000fea0003800200 */
.L_x_5924:
        /* <DEDUP_REMOVED lines=21> */
.L_x_5935:
        /* <DEDUP_REMOVED lines=66> */
.L_x_5937:
[----:B------:R-:W-:Y:S05]  /*276e0*/  BSYNC.RECONVERGENT B2 ;  /* 0x0000000000027941 */ /* 0x000fea0003800200 */
.L_x_5936:
        /* <DEDUP_REMOVED lines=18> */
.L_x_5934:
[----:B------:R-:W-:Y:S05]  /*27810*/  BSYNC.RECONVERGENT B1 ;  /* 0x0000000000017941 */ /* 0x000fea0003800200 */
.L_x_5933:
        /* <DEDUP_REMOVED lines=15> */
.L_x_5932:
[----:B------:R-:W-:Y:S05]  /*27910*/  BSYNC.RECONVERGENT B0 ;  /* 0x0000000000007941 */ /* 0x000fea0003800200 */
.L_x_5931:
        /* <DEDUP_REMOVED lines=19> */
.L_x_5940:
        /* <DEDUP_REMOVED lines=66> */
.L_x_5942:
[----:B------:R-:W-:Y:S05]  /*27e70*/  BSYNC.RECONVERGENT B1 ;  /* 0x0000000000017941 */ /* 0x000fea0003800200 */
.L_x_5941:
        /* <DEDUP_REMOVED lines=18> */
.L_x_5939:
[----:B------:R-:W-:Y:S05]  /*27fa0*/  BSYNC.RECONVERGENT B0 ;  /* 0x0000000000007941 */ /* 0x000fea0003800200 */
.L_x_5938:
        /* <DEDUP_REMOVED lines=34> */
.L_x_5945:
        /* <DEDUP_REMOVED lines=66> */
.L_x_5947:
[----:B------:R-:W-:Y:S05]  /*285f0*/  BSYNC.RECONVERGENT B1 ;  /* 0x0000000000017941 */ /* 0x000fea0003800200 */
.L_x_5946:
        /* <DEDUP_REMOVED lines=18> */
.L_x_5944:
[----:B------:R-:W-:Y:S05]  /*28720*/  BSYNC.RECONVERGENT B0 ;  /* 0x0000000000007941 */ /* 0x000fea0003800200 */
.L_x_5943:
        /* <DEDUP_REMOVED lines=34> */
.L_x_5950:
        /* <DEDUP_REMOVED lines=66> */
.L_x_5952:
[----:B------:R-:W-:Y:S05]  /*28d70*/  BSYNC.RECONVERGENT B1 ;  /* 0x0000000000017941 */ /* 0x000fea0003800200 */
.L_x_5951:
        /* <DEDUP_REMOVED lines=18> */
.L_x_5949:
[----:B------:R-:W-:Y:S05]  /*28ea0*/  BSYNC.RECONVERGENT B0 ;  /* 0x0000000000007941 */ /* 0x000fea0003800200 */
.L_x_5948:
        /* <DEDUP_REMOVED lines=33> */
.L_x_5955:
        /* <DEDUP_REMOVED lines=66> */
.L_x_5957:
[----:B------:R-:W-:Y:S05]  /*294e0*/  BSYNC.RECONVERGENT B1 ;  /* 0x0000000000017941 */ /* 0x000fea0003800200 */
.L_x_5956:
        /* <DEDUP_REMOVED lines=18> */
.L_x_5954:
[----:B------:R-:W-:Y:S05]  /*29610*/  BSYNC.RECONVERGENT B0 ;  /* 0x0000000000007941 */ /* 0x000fea0003800200 */
.L_x_5953:
        /* <DEDUP_REMOVED lines=34> */
.L_x_5960:
        /* <DEDUP_REMOVED lines=66> */
.L_x_5962:
[----:B------:R-:W-:Y:S05]  /*29c60*/  BSYNC.RECONVERGENT B1 ;  /* 0x0000000000017941 */ /* 0x000fea0003800200 */
.L_x_5961:
        /* <DEDUP_REMOVED lines=18> */
.L_x_5959:
[----:B------:R-:W-:Y:S05]  /*29d90*/  BSYNC.RECONVERGENT B0 ;  /* 0x0000000000007941 */ /* 0x000fea0003800200 */
.L_x_5958:
        /* <DEDUP_REMOVED lines=34> */
.L_x_5965:
        /* <DEDUP_REMOVED lines=66> */
.L_x_5967:
[----:B------:R-:W-:Y:S05]  /*2a3e0*/  BSYNC.RECONVERGENT B1 ;  /* 0x0000000000017941 */ /* 0x000fea0003800200 */
.L_x_5966:
        /* <DEDUP_REMOVED lines=18> */
.L_x_5964:
[----:B------:R-:W-:Y:S05]  /*2a510*/  BSYNC.RECONVERGENT B0 ;  /* 0x0000000000007941 */ /* 0x000fea0003800200 */
.L_x_5963:
        /* <DEDUP_REMOVED lines=37> */
.L_x_5972:
        /* <DEDUP_REMOVED lines=66> */
.L_x_5974:
[----:B------:R-:W-:Y:S05]  /*2ab90*/  BSYNC.RECONVERGENT B2 ;  /* 0x0000000000027941 */ /* 0x000fea0003800200 */
.L_x_5973:
        /* <DEDUP_REMOVED lines=18> */
.L_x_5971:
[----:B------:R-:W-:Y:S05]  /*2acc0*/  BSYNC.RECONVERGENT B1 ;  /* 0x0000000000017941 */ /* 0x000fea0003800200 */
.L_x_5970:
        /* <DEDUP_REMOVED lines=14> */
.L_x_5969:
[----:B------:R-:W-:Y:S05]  /*2adb0*/  BSYNC.RECONVERGENT B0 ;  /* 0x0000000000007941 */ /* 0x000fea0003800200 */
.L_x_5968:
        /* <DEDUP_REMOVED lines=19> */
.L_x_5977:
        /* <DEDUP_REMOVED lines=66> */
.L_x_5979:
[----:B------:R-:W-:Y:S05]  /*2b310*/  BSYNC.RECONVERGENT B1 ;  /* 0x0000000000017941 */ /* 0x000fea0003800200 */
.L_x_5978:
        /* <DEDUP_REMOVED lines=18> */
.L_x_5976:
[----:B------:R-:W-:Y:S05]  /*2b440*/  BSYNC.RECONVERGENT B0 ;  /* 0x0000000000007941 */ /* 0x000fea0003800200 */
.L_x_5975:
        /* <DEDUP_REMOVED lines=36> */
.L_x_5984:
        /* <DEDUP_REMOVED lines=64> */
.L_x_5986:
[----:B------:R-:W-:Y:S05]  /*2ba90*/  BSYNC.RECONVERGENT B2 ;  /* 0x0000000000027941 */ /* 0x000fea0003800200 */
.L_x_5985:
        /* <DEDUP_REMOVED lines=15> */
.L_x_5983:
[----:B------:R-:W-:Y:S05]  /*2bb90*/  BSYNC.RECONVERGENT B1 ;  /* 0x0000000000017941 */ /* 0x000fea0003800200 */
.L_x_5982:
        /* <DEDUP_REMOVED lines=15> */
.L_x_5981:
[----:B------:R-:W-:Y:S05]  /*2bc90*/  BSYNC.RECONVERGENT B0 ;  /* 0x0000000000007941 */ /* 0x000fea0003800200 */
.L_x_5980:
        /* <DEDUP_REMOVED lines=22> */
.L_x_5991:
        /* <DEDUP_REMOVED lines=66> */
.L_x_5993:
[----:B------:R-:W-:Y:S05]  /*2c220*/  BSYNC.RECONVERGENT B2 ;  /* 0x0000000000027941 */ /* 0x000fea0003800200 */
.L_x_5992:
        /* <DEDUP_REMOVED lines=18> */
.L_x_5990:
[----:B------:R-:W-:Y:S05]  /*2c350*/  BSYNC.RECONVERGENT B1 ;  /* 0x0000000000017941 */ /* 0x000fea0003800200 */
.L_x_5989:
        /* <DEDUP_REMOVED lines=15> */
.L_x_5988:
[----:B------:R-:W-:Y:S05]  /*2c450*/  BSYNC.RECONVERGENT B0 ;  /* 0x0000000000007941 */ /* 0x000fea0003800200 */
.L_x_5987:
        /* <DEDUP_REMOVED lines=23> */
.L_x_5998:
        /* <DEDUP_REMOVED lines=65> */
.L_x_6000:
[----:B------:R-:W-:Y:S05]  /*2c9e0*/  BSYNC.RECONVERGENT B2 ;  /* 0x0000000000027941 */ /* 0x000fea0003800200 */
.L_x_5999:
        /* <DEDUP_REMOVED lines=18> */
.L_x_5997:
[----:B------:R-:W-:Y:S05]  /*2cb10*/  BSYNC.RECONVERGENT B1 ;  /* 0x0000000000017941 */ /* 0x000fea0003800200 */
.L_x_5996:
        /* <DEDUP_REMOVED lines=14> */
.L_x_5995:
[----:B------:R-:W-:Y:S05]  /*2cc00*/  BSYNC.RECONVERGENT B0 ;  /* 0x0000000000007941 */ /* 0x000fea0003800200 */
.L_x_5994:
        /* <DEDUP_REMOVED lines=20> */
.L_x_6003:
        /* <DEDUP_REMOVED lines=65> */
.L_x_6005:
[----:B------:R-:W-:Y:S05]  /*2d160*/  BSYNC.RECONVERGENT B1 ;  /* 0x0000000000017941 */ /* 0x000fea0003800200 */
.L_x_6004:
        /* <DEDUP_REMOVED lines=18> */
.L_x_6002:
[----:B------:R-:W-:Y:S05]  /*2d290*/  BSYNC.RECONVERGENT B0 ;  /* 0x0000000000007941 */ /* 0x000fea0003800200 */
.L_x_6001:
        /* <DEDUP_REMOVED lines=33> */
.L_x_6008:
        /* <DEDUP_REMOVED lines=65> */
.L_x_6010:
[----:B------:R-:W-:Y:S05]  /*2d8c0*/  BSYNC.RECONVERGENT B1 ;  /* 0x0000000000017941 */ /* 0x000fea0003800200 */
.L_x_6009:
        /* <DEDUP_REMOVED lines=18> */
.L_x_6007:
[----:B------:R-:W-:Y:S05]  /*2d9f0*/  BSYNC.RECONVERGENT B0 ;  /* 0x0000000000007941 */ /* 0x000fea0003800200 */
.L_x_6006:
        /* <DEDUP_REMOVED lines=13> */
[----:B------:R-:W-:Y:S01]  /*2dad0*/  FFMA R17, R17, R16, RZ ;  /* 0x0000001011117223 */ /* 0x000fe200000000ff */
[----:B--2---:R-:W-:-:S03]  /*2dae0*/  FSETP.GT.AND P0, PT, R18, R19, PT ;  /* 0x000000131200720b */ /* 0x004fc60003f04000 */
[----:B------:R-:W-:-:S04]  /*2daf0*/  FFMA R18, R17, R20, R16 ;  /* 0x0000001411127223 */ /* 0x000fc80000000010 */
[----:B------:R-:W-:-:S06]  /*2db00*/  @P1 FADD R18, RZ, -R18 ;  /* 0x80000012ff121221 */ /* 0x000fcc0000000000 */
        /* <DEDUP_REMOVED lines=20> */
.L_x_6015:
        /* <DEDUP_REMOVED lines=65> */
.L_x_6017:
[----:B------:R-:W-:Y:S05]  /*2e060*/  BSYNC.RECONVERGENT B2 ;  /* 0x0000000000027941 */ /* 0x000fea0003800200 */
.L_x_6016:
        /* <DEDUP_REMOVED lines=18> */
.L_x_6014:
[----:B------:R-:W-:Y:S05]  /*2e190*/  BSYNC.RECONVERGENT B1 ;  /* 0x0000000000017941 */ /* 0x000fea0003800200 */
.L_x_6013:
        /* <DEDUP_REMOVED lines=14> */
.L_x_6012:
[----:B------:R-:W-:Y:S05]  /*2e280*/  BSYNC.RECONVERGENT B0 ;  /* 0x0000000000007941 */ /* 0x000fea0003800200 */
.L_x_6011:
        /* <DEDUP_REMOVED lines=22> */
.L_x_6022:
        /* <DEDUP_REMOVED lines=65> */
.L_x_6024:
[----:B------:R-:W-:Y:S05]  /*2e800*/  BSYNC.RECONVERGENT B2 ;  /* 0x0000000000027941 */ /* 0x000fea0003800200 */
.L_x_6023:
        /* <DEDUP_REMOVED lines=18> */
.L_x_6021:
[----:B------:R-:W-:Y:S05]  /*2e930*/  BSYNC.RECONVERGENT B1 ;  /* 0x0000000000017941 */ /* 0x000fea0003800200 */
.L_x_6020:
        /* <DEDUP_REMOVED lines=15> */
.L_x_6019:
[----:B------:R-:W-:Y:S05]  /*2ea30*/  BSYNC.RECONVERGENT B0 ;  /* 0x0000000000007941 */ /* 0x000fea0003800200 */
.L_x_6018:
        /* <DEDUP_REMOVED lines=22> */
.L_x_6029:
        /* <DEDUP_REMOVED lines=65> */
.L_x_6031:
[----:B------:R-:W-:Y:S05]  /*2efb0*/  BSYNC.RECONVERGENT B2 ;  /* 0x0000000000027941 */ /* 0x000fea0003800200 */
.L_x_6030:
        /* <DEDUP_REMOVED lines=18> */
.L_x_6028:
[----:B------:R-:W-:Y:S05]  /*2f0e0*/  BSYNC.RECONVERGENT B1 ;  /* 0x0000000000017941 */ /* 0x000fea0003800200 */
.L_x_6027:
        /* <DEDUP_REMOVED lines=15> */
.L_x_6026:
[----:B------:R-:W-:Y:S05]  /*2f1e0*/  BSYNC.RECONVERGENT B0 ;  /* 0x0000000000007941 */ /* 0x000fea0003800200 */
.L_x_6025:
        /* <DEDUP_REMOVED lines=19> */
.L_x_6034:
        /* <DEDUP_REMOVED lines=65> */
.L_x_6036:
[----:B------:R-:W-:Y:S05]  /*2f730*/  BSYNC.RECONVERGENT B1 ;  /* 0x0000000000017941 */ /* 0x000fea0003800200 */
.L_x_6035:
        /* <DEDUP_REMOVED lines=18> */
.L_x_6033:
[----:B------:R-:W-:Y:S05]  /*2f860*/  BSYNC.RECONVERGENT B0 ;  /* 0x0000000000007941 */ /* 0x000fea0003800200 */
.L_x_6032:
        /* <DEDUP_REMOVED lines=34> */
.L_x_6039:
        /* <DEDUP_REMOVED lines=65> */
.L_x_6041:
[----:B------:R-:W-:Y:S05]  /*2fea0*/  BSYNC.RECONVERGENT B1 ;  /* 0x0000000000017941 */ /* 0x000fea0003800200 */
.L_x_6040:
        /* <DEDUP_REMOVED lines=18> */
.L_x_6038:
[----:B------:R-:W-:Y:S05]  /*2ffd0*/  BSYNC.RECONVERGENT B0 ;  /* 0x0000000000007941 */ /* 0x000fea0003800200 */
.L_x_6037:
        /* <DEDUP_REMOVED lines=34> */
.L_x_6044:
        /* <DEDUP_REMOVED lines=65> */
.L_x_6046:
[----:B------:R-:W-:Y:S05]  /*30610*/  BSYNC.RECONVERGENT B1 ;  /* 0x0000000000017941 */ /* 0x000fea0003800200 */
.L_x_6045:
        /* <DEDUP_REMOVED lines=18> */
.L_x_6043:
[----:B------:R-:W-:Y:S05]  /*30740*/  BSYNC.RECONVERGENT B0 ;  /* 0x0000000000007941 */ /* 0x000fea0003800200 */
.L_x_6042:
        /* <DEDUP_REMOVED lines=34> */
.L_x_6049:
        /* <DEDUP_REMOVED lines=65> */
.L_x_6051:
[----:B------:R-:W-:Y:S05]  /*30d80*/  BSYNC.RECONVERGENT B1 ;  /* 0x0000000000017941 */ /* 0x000fea0003800200 */
.L_x_6050:
        /* <DEDUP_REMOVED lines=18> */
.L_x_6048:
[----:B------:R-:W-:Y:S05]  /*30eb0*/  BSYNC.RECONVERGENT B0 ;  /* 0x0000000000007941 */ /* 0x000fea0003800200 */
.L_x_6047:
        /* <DEDUP_REMOVED lines=37> */
.L_x_6056:
        /* <DEDUP_REMOVED lines=65> */
.L_x_6058:
[----:B------:R-:W-:Y:S05]  /*31520*/  BSYNC.RECONVERGENT B2 ;  /* 0x0000000000027941 */ /* 0x000fea0003800200 */
.L_x_6057:
        /* <DEDUP_REMOVED lines=18> */
.L_x_6055:
[----:B------:R-:W-:Y:S05]  /*31650*/  BSYNC.RECONVERGENT B1 ;  /* 0x0000000000017941 */ /* 0x000fea0003800200 */
.L_x_6054:
        /* <DEDUP_REMOVED lines=14> */
.L_x_6053:
[----:B------:R-:W-:Y:S05]  /*31740*/  BSYNC.RECONVERGENT B0 ;  /* 0x0000000000007941 */ /* 0x000fea0003800200 */
.L_x_6052:
        /* <DEDUP_REMOVED lines=19> */
.L_x_6061:
        /* <DEDUP_REMOVED lines=65> */
.L_x_6063:
[----:B------:R-:W-:Y:S05]  /*31c90*/  BSYNC.RECONVERGENT B1 ;  /* 0x0000000000017941 */ /* 0x000fea0003800200 */
.L_x_6062:
        /* <DEDUP_REMOVED lines=18> */
.L_x_6060:
[----:B------:R-:W-:Y:S05]  /*31dc0*/  BSYNC.RECONVERGENT B0 ;  /* 0x0000000000007941 */ /* 0x000fea0003800200 */
.L_x_6059:
        /* <DEDUP_REMOVED lines=36> */
.L_x_6068:
        /* <DEDUP_REMOVED lines=65> */
.L_x_6070:
[----:B------:R-:W-:Y:S05]  /*32420*/  BSYNC.RECONVERGENT B2 ;  /* 0x0000000000027941 */ /* 0x000fea0003800200 */
.L_x_6069:
        /* <DEDUP_REMOVED lines=18> */
.L_x_6067:
[----:B------:R-:W-:Y:S05]  /*32550*/  BSYNC.RECONVERGENT B1 ;  /* 0x0000000000017941 */ /* 0x000fea0003800200 */
.L_x_6066:
        /* <DEDUP_REMOVED lines=14> */
.L_x_6065:
[----:B------:R-:W-:Y:S05]  /*32640*/  BSYNC.RECONVERGENT B0 ;  /* 0x0000000000007941 */ /* 0x000fea0003800200 */
.L_x_6064:
        /* <DEDUP_REMOVED lines=22> */
.L_x_6075:
        /* <DEDUP_REMOVED lines=65> */
.L_x_6077:
[----:B------:R-:W-:Y:S05]  /*32bc0*/  BSYNC.RECONVERGENT B2 ;  /* 0x0000000000027941 */ /* 0x000fea0003800200 */
.L_x_6076:
        /* <DEDUP_REMOVED lines=18> */
.L_x_6074:
[----:B------:R-:W-:Y:S05]  /*32cf0*/  BSYNC.RECONVERGENT B1 ;  /* 0x0000000000017941 */ /* 0x000fea0003800200 */
.L_x_6073:
        /* <DEDUP_REMOVED lines=15> */
.L_x_6072:
[----:B------:R-:W-:Y:S05]  /*32df0*/  BSYNC.RECONVERGENT B0 ;  /* 0x0000000000007941 */ /* 0x000fea0003800200 */
.L_x_6071:
        /* <DEDUP_REMOVED lines=19> */
.L_x_6080:
        /* <DEDUP_REMOVED lines=65> */
.L_x_6082:
[----:B------:R-:W-:Y:S05]  /*33340*/  BSYNC.RECONVERGENT B1 ;  /* 0x0000000000017941 */ /* 0x000fea0003800200 */
.L_x_6081:
        /* <DEDUP_REMOVED lines=18> */
.L_x_6079:
[----:B------:R-:W-:Y:S05]  /*33470*/  BSYNC.RECONVERGENT B0 ;  /* 0x0000000000007941 */ /* 0x000fea0003800200 */
.L_x_6078:
        /* <DEDUP_REMOVED lines=33> */
.L_x_6085:
        /* <DEDUP_REMOVED lines=65> */
.L_x_6087:
[----:B------:R-:W-:Y:S05]  /*33aa0*/  BSYNC.RECONVERGENT B1 ;  /* 0x0000000000017941 */ /* 0x000fea0003800200 */
.L_x_6086:
        /* <DEDUP_REMOVED lines=18> */
.L_x_6084:
[----:B------:R-:W-:Y:S05]  /*33bd0*/  BSYNC.RECONVERGENT B0 ;  /* 0x0000000000007941 */ /* 0x000fea0003800200 */
.L_x_6083:
        /* <DEDUP_REMOVED lines=34> */
.L_x_6090:
        /* <DEDUP_REMOVED lines=65> */
.L_x_6092:
[----:B------:R-:W-:Y:S05]  /*34210*/  BSYNC.RECONVERGENT B1 ;  /* 0x0000000000017941 */ /* 0x000fea0003800200 */
.L_x_6091:
        /* <DEDUP_REMOVED lines=18> */
.L_x_6089:
[----:B------:R-:W-:Y:S05]  /*34340*/  BSYNC.RECONVERGENT B0 ;  /* 0x0000000000007941 */ /* 0x000fea0003800200 */
.L_x_6088:
        /* <DEDUP_REMOVED lines=37> */
.L_x_6097:
        /* <DEDUP_REMOVED lines=66> */
.L_x_6099:
[----:B------:R-:W-:Y:S05]  /*349c0*/  BSYNC.RECONVERGENT B2 ;  /* 0x0000000000027941 */ /* 0x000fea0003800200 */
.L_x_6098:
        /* <DEDUP_REMOVED lines=18> */
.L_x_6096:
[----:B------:R-:W-:Y:S05]  /*34af0*/  BSYNC.RECONVERGENT B1 ;  /* 0x0000000000017941 */ /* 0x000fea0003800200 */
.L_x_6095:
        /* <DEDUP_REMOVED lines=14> */
.L_x_6094:
[----:B------:R-:W-:Y:S05]  /*34be0*/  BSYNC.RECONVERGENT B0 ;  /* 0x0000000000007941 */ /* 0x000fea0003800200 */
.L_x_6093:
        /* <DEDUP_REMOVED lines=19> */
.L_x_6102:
        /* <DEDUP_REMOVED lines=66> */
.L_x_6104:
[----:B------:R-:W-:Y:S05]  /*35140*/  BSYNC.RECONVERGENT B1 ;  /* 0x0000000000017941 */ /* 0x000fea0003800200 */
.L_x_6103:
        /* <DEDUP_REMOVED lines=18> */
.L_x_6101:
[----:B------:R-:W-:Y:S05]  /*35270*/  BSYNC.RECONVERGENT B0 ;  /* 0x0000000000007941 */ /* 0x000fea0003800200 */
.L_x_6100:
        /* <DEDUP_REMOVED lines=33> */
.L_x_6107:
        /* <DEDUP_REMOVED lines=66> */
.L_x_6109:
[----:B------:R-:W-:Y:S05]  /*358b0*/  BSYNC.RECONVERGENT B1 ;  /* 0x0000000000017941 */ /* 0x000fea0003800200 */
.L_x_6108:
        /* <DEDUP_REMOVED lines=18> */
.L_x_6106:
[----:B------:R-:W-:Y:S05]  /*359e0*/  BSYNC.RECONVERGENT B0 ;  /* 0x0000000000007941 */ /* 0x000fea0003800200 */
.L_x_6105:
        /* <DEDUP_REMOVED lines=34> */
.L_x_6112:
        /* <DEDUP_REMOVED lines=66> */
.L_x_6114:
[----:B------:R-:W-:Y:S05]  /*36030*/  BSYNC.RECONVERGENT B1 ;  /* 0x0000000000017941 */ /* 0x000fea0003800200 */
.L_x_6113:
        /* <DEDUP_REMOVED lines=18> */
.L_x_6111:
[----:B------:R-:W-:Y:S05]  /*36160*/  BSYNC.RECONVERGENT B0 ;  /* 0x0000000000007941 */ /* 0x000fea0003800200 */
.L_x_6110:
        /* <DEDUP_REMOVED lines=37> */
.L_x_6119:
        /* <DEDUP_REMOVED lines=66> */
.L_x_6121:
[----:B------:R-:W-:Y:S05]  /*367e0*/  BSYNC.RECONVERGENT B2 ;  /* 0x0000000000027941 */ /* 0x000fea0003800200 */
.L_x_6120:
        /* <DEDUP_REMOVED lines=18> */
.L_x_6118:
[----:B------:R-:W-:Y:S05]  /*36910*/  BSYNC.RECONVERGENT B1 ;  /* 0x0000000000017941 */ /* 0x000fea0003800200 */
.L_x_6117:
        /* <DEDUP_REMOVED lines=15> */
.L_x_6116:
[----:B------:R-:W-:Y:S05]  /*36a10*/  BSYNC.RECONVERGENT B0 ;  /* 0x0000000000007941 */ /* 0x000fea0003800200 */
.L_x_6115:
        /* <DEDUP_REMOVED lines=19> */
.L_x_6124:
        /* <DEDUP_REMOVED lines=66> */
.L_x_6126:
[----:B------:R-:W-:Y:S05]  /*36f70*/  BSYNC.RECONVERGENT B1 ;  /* 0x0000000000017941 */ /* 0x000fea0003800200 */
.L_x_6125:
        /* <DEDUP_REMOVED lines=18> */
.L_x_6123:
[----:B------:R-:W-:Y:S05]  /*370a0*/  BSYNC.RECONVERGENT B0 ;  /* 0x0000000000007941 */ /* 0x000fea0003800200 */
.L_x_6122:
        /* <DEDUP_REMOVED lines=33> */
.L_x_6129:
        /* <DEDUP_REMOVED lines=66> */
.L_x_6131:
[----:B------:R-:W-:Y:S05]  /*376e0*/  BSYNC.RECONVERGENT B1 ;  /* 0x0000000000017941 */ /* 0x000fea0003800200 */
.L_x_6130:
        /* <DEDUP_REMOVED lines=18> */
.L_x_6128:
[----:B------:R-:W-:Y:S05]  /*37810*/  BSYNC.RECONVERGENT B0 ;  /* 0x0000000000007941 */ /* 0x000fea0003800200 */
.L_x_6127:
        /* <DEDUP_REMOVED lines=33> */
.L_x_6134:
        /* <DEDUP_REMOVED lines=66> */
.L_x_6136:
[----:B------:R-:W-:Y:S05]  /*37e50*/  BSYNC.RECONVERGENT B1 ;  /* 0x0000000000017941 */ /* 0x000fea0003800200 */
.L_x_6135:
        /* <DEDUP_REMOVED lines=18> */
.L_x_6133:
[----:B------:R-:W-:Y:S05]  /*37f80*/  BSYNC.RECONVERGENT B0 ;  /* 0x0000000000007941 */ /* 0x000fea0003800200 */
.L_x_6132:
        /* <DEDUP_REMOVED lines=33> */
.L_x_6139:
        /* <DEDUP_REMOVED lines=66> */
.L_x_6141:
[----:B------:R-:W-:Y:S05]  /*385c0*/  BSYNC.RECONVERGENT B1 ;  /* 0x0000000000017941 */ /* 0x000fea0003800200 */
.L_x_6140:
        /* <DEDUP_REMOVED lines=18> */
.L_x_6138:
[----:B------:R-:W-:Y:S05]  /*386f0*/  BSYNC.RECONVERGENT B0 ;  /* 0x0000000000007941 */ /* 0x000fea0003800200 */
.L_x_6137:
        /* <DEDUP_REMOVED lines=37> */
.L_x_6146:
        /* <DEDUP_REMOVED lines=66> */
.L_x_6148:
[----:B------:R-:W-:Y:S05]  /*38d70*/  BSYNC.RECONVERGENT B2 ;  /* 0x0000000000027941 */ /* 0x000fea0003800200 */
.L_x_6147:
        /* <DEDUP_REMOVED lines=18> */
.L_x_6145:
[----:B------:R-:W-:Y:S05]  /*38ea0*/  BSYNC.RECONVERGENT B1 ;  /* 0x0000000000017941 */ /* 0x000fea0003800200 */
.L_x_6144:
        /* <DEDUP_REMOVED lines=14> */
.L_x_6143:
[----:B------:R-:W-:Y:S05]  /*38f90*/  BSYNC.RECONVERGENT B0 ;  /* 0x0000000000007941 */ /* 0x000fea0003800200 */
.L_x_6142:
        /* <DEDUP_REMOVED lines=21> */
.L_x_6153:
        /* <DEDUP_REMOVED lines=66> */
.L_x_6155:
[----:B------:R-:W-:Y:S05]  /*39510*/  BSYNC.RECONVERGENT B2 ;  /* 0x0000000000027941 */ /* 0x000fea0003800200 */
.L_x_6154:
        /* <DEDUP_REMOVED lines=18> */
.L_x_6152:
[----:B------:R-:W-:Y:S05]  /*39640*/  BSYNC.RECONVERGENT B1 ;  /* 0x0000000000017941 */ /* 0x000fea0003800200 */
.L_x_6151:
        /* <DEDUP_REMOVED lines=15> */
.L_x_6150:
[----:B------:R-:W-:Y:S05]  /*39740*/  BSYNC.RECONVERGENT B0 ;  /* 0x0000000000007941 */ /* 0x000fea0003800200 */
.L_x_6149:
        /* <DEDUP_REMOVED lines=19> */
.L_x_6158:
        /* <DEDUP_REMOVED lines=66> */
.L_x_6160:
[----:B------:R-:W-:Y:S05]  /*39ca0*/  BSYNC.RECONVERGENT B1 ;  /* 0x0000000000017941 */ /* 0x000fea0003800200 */
.L_x_6159:
        /* <DEDUP_REMOVED lines=18> */
.L_x_6157:
[----:B------:R-:W-:Y:S05]  /*39dd0*/  BSYNC.RECONVERGENT B0 ;  /* 0x0000000000007941 */ /* 0x000fea0003800200 */
.L_x_6156:
        /* <DEDUP_REMOVED lines=33> */
.L_x_6163:
        /* <DEDUP_REMOVED lines=66> */
.L_x_6165:
[----:B------:R-:W-:Y:S05]  /*3a410*/  BSYNC.RECONVERGENT B1 ;  /* 0x0000000000017941 */ /* 0x000fea0003800200 */
.L_x_6164:
        /* <DEDUP_REMOVED lines=18> */
.L_x_6162:
[----:B------:R-:W-:Y:S05]  /*3a540*/  BSYNC.RECONVERGENT B0 ;  /* 0x0000000000007941 */ /* 0x000fea0003800200 */
.L_x_6161:
        /* <DEDUP_REMOVED lines=34> */
.L_x_6168:
        /* <DEDUP_REMOVED lines=66> */
.L_x_6170:
[----:B------:R-:W-:Y:S05]  /*3ab90*/  BSYNC.RECONVERGENT B1 ;  /* 0x0000000000017941 */ /* 0x000fea0003800200 */
.L_x_6169:
        /* <DEDUP_REMOVED lines=18> */
.L_x_6167:
[----:B------:R-:W-:Y:S05]  /*3acc0*/  BSYNC.RECONVERGENT B0 ;  /* 0x0000000000007941 */ /* 0x000fea0003800200 */
.L_x_6166:
        /* <DEDUP_REMOVED lines=34> */
.L_x_6173:
        /* <DEDUP_REMOVED lines=66> */
.L_x_6175:
[----:B------:R-:W-:Y:S05]  /*3b310*/  BSYNC.RECONVERGENT B1 ;  /* 0x0000000000017941 */ /* 0x000fea0003800200 */
.L_x_6174:
        /* <DEDUP_REMOVED lines=18> */
.L_x_6172:
[----:B------:R-:W-:Y:S05]  /*3b440*/  BSYNC.RECONVERGENT B0 ;  /* 0x0000000000007941 */ /* 0x000fea0003800200 */
.L_x_6171:
        /* <DEDUP_REMOVED lines=35> */
.L_x_6180:
        /* <DEDUP_REMOVED lines=66> */
.L_x_6182:
[----:B------:R-:W-:Y:S05]  /*3baa0*/  BSYNC.RECONVERGENT B2 ;  /* 0x0000000000027941 */ /* 0x000fea0003800200 */
.L_x_6181:
        /* <DEDUP_REMOVED lines=18> */
.L_x_6179:
[----:B------:R-:W-:Y:S05]  /*3bbd0*/  BSYNC.RECONVERGENT B1 ;  /* 0x0000000000017941 */ /* 0x000fea0003800200 */
.L_x_6178:
        /* <DEDUP_REMOVED lines=15> */
.L_x_6177:
[----:B------:R-:W-:Y:S05]  /*3bcd0*/  BSYNC.RECONVERGENT B0 ;  /* 0x0000000000007941 */ /* 0x000fea0003800200 */
.L_x_6176:
        /* <DEDUP_REMOVED lines=21> */
.L_x_6187:
        /* <DEDUP_REMOVED lines=66> */
.L_x_6189:
[----:B------:R-:W-:Y:S05]  /*3c250*/  BSYNC.RECONVERGENT B2 ;  /* 0x0000000000027941 */ /* 0x000fea0003800200 */
.L_x_6188:
        /* <DEDUP_REMOVED lines=18> */
.L_x_6186:
[----:B------:R-:W-:Y:S05]  /*3c380*/  BSYNC.RECONVERGENT B1 ;  /* 0x0000000000017941 */ /* 0x000fea0003800200 */
.L_x_6185:
        /* <DEDUP_REMOVED lines=14> */
.L_x_6184:
[----:B------:R-:W-:Y:S05]  /*3c470*/  BSYNC.RECONVERGENT B0 ;  /* 0x0000000000007941 */ /* 0x000fea0003800200 */
.L_x_6183:
        /* <DEDUP_REMOVED lines=18> */
.L_x_6192:
        /* <DEDUP_REMOVED lines=66> */
.L_x_6194:
[----:B------:R-:W-:Y:S05]  /*3c9c0*/  BSYNC.RECONVERGENT B1 ;  /* 0x0000000000017941 */ /* 0x000fea0003800200 */
.L_x_6193:
        /* <DEDUP_REMOVED lines=18> */
.L_x_6191:
[----:B------:R-:W-:Y:S05]  /*3caf0*/  BSYNC.RECONVERGENT B0 ;  /* 0x0000000000007941 */ /* 0x000fea0003800200 */
.L_x_6190:
        /* <DEDUP_REMOVED lines=33> */
.L_x_6197:
        /* <DEDUP_REMOVED lines=66> */
.L_x_6199:
[----:B------:R-:W-:Y:S05]  /*3d130*/  BSYNC.RECONVERGENT B1 ;  /* 0x0000000000017941 */ /* 0x000fea0003800200 */
.L_x_6198:
        /* <DEDUP_REMOVED lines=18> */
.L_x_6196:
[----:B------:R-:W-:Y:S05]  /*3d260*/  BSYNC.RECONVERGENT B0 ;  /* 0x0000000000007941 */ /* 0x000fea0003800200 */
.L_x_6195:
        /* <DEDUP_REMOVED lines=33> */
.L_x_6202:
        /* <DEDUP_REMOVED lines=66> */
.L_x_6204:
[----:B------:R-:W-:Y:S05]  /*3d8a0*/  BSYNC.RECONVERGENT B1 ;  /* 0x0000000000017941 */ /* 0x000fea0003800200 */
.L_x_6203:
        /* <DEDUP_REMOVED lines=18> */
.L_x_6201:
[----:B------:R-:W-:Y:S05]  /*3d9d0*/  BSYNC.RECONVERGENT B0 ;  /* 0x0000000000007941 */ /* 0x000fea0003800200 */
.L_x_6200:
        /* <DEDUP_REMOVED lines=36> */
.L_x_6209:
        /* <DEDUP_REMOVED lines=66> */
.L_x_6211:
[----:B------:R-:W-:Y:S05]  /*3e040*/  BSYNC.RECONVERGENT B2 ;  /* 0x0000000000027941 */ /* 0x000fea0003800200 */
.L_x_6210:
        /* <DEDUP_REMOVED lines=18> */
.L_x_6208:
[----:B------:R-:W-:Y:S05]  /*3e170*/  BSYNC.RECONVERGENT B1 ;  /* 0x0000000000017941 */ /* 0x000fea0003800200 */
.L_x_6207:
        /* <DEDUP_REMOVED lines=14> */
.L_x_6206:
[----:B------:R-:W-:Y:S05]  /*3e260*/  BSYNC.RECONVERGENT B0 ;  /* 0x0000000000007941 */ /* 0x000fea0003800200 */
.L_x_6205:
        /* <DEDUP_REMOVED lines=23> */
.L_x_6216:
        /* <DEDUP_REMOVED lines=65> */
.L_x_6218:
[----:B------:R-:W-:Y:S05]  /*3e7f0*/  BSYNC.RECONVERGENT B2 ;  /* 0x0000000000027941 */ /* 0x000fea0003800200 */
.L_x_6217:
        /* <DEDUP_REMOVED lines=18> */
.L_x_6215:
[----:B------:R-:W-:Y:S05]  /*3e920*/  BSYNC.RECONVERGENT B1 ;  /* 0x0000000000017941 */ /* 0x000fea0003800200 */
.L_x_6214:
        /* <DEDUP_REMOVED lines=15> */
.L_x_6213:
[----:B------:R-:W-:Y:S05]  /*3ea20*/  BSYNC.RECONVERGENT B0 ;  /* 0x0000000000007941 */ /* 0x000fea0003800200 */
.L_x_6212:
        /* <DEDUP_REMOVED lines=19> */
.L_x_6221:
        /* <DEDUP_REMOVED lines=65> */
.L_x_6223:
[----:B------:R-:W-:Y:S05]  /*3ef70*/  BSYNC.RECONVERGENT B1 ;  /* 0x0000000000017941 */ /* 0x000fea0003800200 */
.L_x_6222:
        /* <DEDUP_REMOVED lines=18> */
.L_x_6220:
[----:B------:R-:W-:Y:S05]  /*3f0a0*/  BSYNC.RECONVERGENT B0 ;  /* 0x0000000000007941 */ /* 0x000fea0003800200 */
.L_x_6219:
        /* <DEDUP_REMOVED lines=38> */
.L_x_6228:
        /* <DEDUP_REMOVED lines=65> */
.L_x_6230:
[----:B------:R-:W-:Y:S05]  /*3f720*/  BSYNC.RECONVERGENT B2 ;  /* 0x0000000000027941 */ /* 0x000fea0003800200 */
.L_x_6229:
        /* <DEDUP_REMOVED lines=18> */
.L_x_6227:
[----:B------:R-:W-:Y:S05]  /*3f850*/  BSYNC.RECONVERGENT B1 ;  /* 0x0000000000017941 */ /* 0x000fea0003800200 */
.L_x_6226:
        /* <DEDUP_REMOVED lines=15> */
.L_x_6225:
[----:B------:R-:W-:Y:S05]  /*3f950*/  BSYNC.RECONVERGENT B0 ;  /* 0x0000000000007941 */ /* 0x000fea0003800200 */
.L_x_6224:
        /* <DEDUP_REMOVED lines=23> */
.L_x_6235:
        /* <DEDUP_REMOVED lines=63> */
.L_x_6237:
[----:B------:R-:W-:Y:S05]  /*3fec0*/  BSYNC.RECONVERGENT B2 ;  /* 0x0000000000027941 */ /* 0x000fea0003800200 */
.L_x_6236:
        /* <DEDUP_REMOVED lines=15> */
.L_x_6234:
[----:B------:R-:W-:Y:S05]  /*3ffc0*/  BSYNC.RECONVERGENT B1 ;  /* 0x0000000000017941 */ /* 0x000fea0003800200 */
.L_x_6233:
        /* <DEDUP_REMOVED lines=14> */
.L_x_6232:
[----:B------:R-:W-:Y:S05]  /*400b0*/  BSYNC.RECONVERGENT B0 ;  /* 0x0000000000007941 */ /* 0x000fea0003800200 */
.L_x_6231:
        /* <DEDUP_REMOVED lines=22> */
.L_x_6242:
        /* <DEDUP_REMOVED lines=65> */
.L_x_6244:
[----:B------:R-:W-:Y:S05]  /*40630*/  BSYNC.RECONVERGENT B2 ;  /* 0x0000000000027941 */ /* 0x000fea0003800200 */
.L_x_6243:
        /* <DEDUP_REMOVED lines=18> */
.L_x_6241:
[----:B------:R-:W-:Y:S05]  /*40760*/  BSYNC.RECONVERGENT B1 ;  /* 0x0000000000017941 */ /* 0x000fea0003800200 */
.L_x_6240:
        /* <DEDUP_REMOVED lines=15> */
.L_x_6239:
[----:B------:R-:W-:Y:S05]  /*40860*/  BSYNC.RECONVERGENT B0 ;  /* 0x0000000000007941 */ /* 0x000fea0003800200 */
.L_x_6238:
        /* <DEDUP_REMOVED lines=20> */
.L_x_6247:
        /* <DEDUP_REMOVED lines=65> */
.L_x_6249:
[----:B------:R-:W-:Y:S05]  /*40dc0*/  BSYNC.RECONVERGENT B1 ;  /* 0x0000000000017941 */ /* 0x000fea0003800200 */
.L_x_6248:
        /* <DEDUP_REMOVED lines=18> */
.L_x_6246:
[----:B------:R-:W-:Y:S05]  /*40ef0*/  BSYNC.RECONVERGENT B0 ;  /* 0x0000000000007941 */ /* 0x000fea0003800200 */
.L_x_6245:
        /* <DEDUP_REMOVED lines=35> */
.L_x_6252:
        /* <DEDUP_REMOVED lines=65> */
.L_x_6254:
[----:B------:R-:W-:Y:S05]  /*41540*/  BSYNC.RECONVERGENT B1 ;  /* 0x0000000000017941 */ /* 0x000fea0003800200 */
.L_x_6253:
        /* <DEDUP_REMOVED lines=18> */
.L_x_6251:
[----:B------:R-:W-:Y:S05]  /*41670*/  BSYNC.RECONVERGENT B0 ;  /* 0x0000000000007941 */ /* 0x000fea0003800200 */
.L_x_6250:
        /* <DEDUP_REMOVED lines=35> */
.L_x_6257:
        /* <DEDUP_REMOVED lines=65> */
.L_x_6259:
[----:B------:R-:W-:Y:S05]  /*41cc0*/  BSYNC.RECONVERGENT B1 ;  /* 0x0000000000017941 */ /* 0x000fea0003800200 */
.L_x_6258:
        /* <DEDUP_REMOVED lines=18> */
.L_x_6256:
[----:B------:R-:W-:Y:S05]  /*41df0*/  BSYNC.RECONVERGENT B0 ;  /* 0x0000000000007941 */ /* 0x000fea0003800200 */
.L_x_6255:
        /* <DEDUP_REMOVED lines=36> */
.L_x_6264:
        /* <DEDUP_REMOVED lines=66> */
.L_x_6266:
[----:B------:R-:W-:Y:S05]  /*42460*/  BSYNC.RECONVERGENT B2 ;  /* 0x0000000000027941 */ /* 0x000fea0003800200 */
.L_x_6265:
        /* <DEDUP_REMOVED lines=18> */
.L_x_6263:
[----:B------:R-:W-:Y:S05]  /*42590*/  BSYNC.RECONVERGENT B1 ;  /* 0x0000000000017941 */ /* 0x000fea0003800200 */
.L_x_6262:
        /* <DEDUP_REMOVED lines=14> */
.L_x_6261:
[----:B------:R-:W-:Y:S05]  /*42680*/  BSYNC.RECONVERGENT B0 ;  /* 0x0000000000007941 */ /* 0x000fea0003800200 */
.L_x_6260:
        /* <DEDUP_REMOVED lines=19> */
.L_x_6269:
        /* <DEDUP_REMOVED lines=66> */
.L_x_6271:
[----:B------:R-:W-:Y:S05]  /*42be0*/  BSYNC.RECONVERGENT B1 ;  /* 0x0000000000017941 */ /* 0x000fea0003800200 */
.L_x_6270:
        /* <DEDUP_REMOVED lines=18> */
.L_x_6268:
[----:B------:R-:W-:Y:S05]  /*42d10*/  BSYNC.RECONVERGENT B0 ;  /* 0x0000000000007941 */ /* 0x000fea0003800200 */
.L_x_6267:
        /* <DEDUP_REMOVED lines=36> */
.L_x_6276:
        /* <DEDUP_REMOVED lines=66> */
.L_x_6278:
[----:B------:R-:W-:Y:S05]  /*43380*/  BSYNC.RECONVERGENT B2 ;  /* 0x0000000000027941 */ /* 0x000fea0003800200 */
.L_x_6277:
        /* <DEDUP_REMOVED lines=18> */
.L_x_6275:
[----:B------:R-:W-:Y:S05]  /*434b0*/  BSYNC.RECONVERGENT B1 ;  /* 0x0000000000017941 */ /* 0x000fea0003800200 */
.L_x_6274:
        /* <DEDUP_REMOVED lines=15> */
.L_x_6273:
[----:B------:R-:W-:Y:S05]  /*435b0*/  BSYNC.RECONVERGENT B0 ;  /* 0x0000000000007941 */ /* 0x000fea0003800200 */
.L_x_6272:
        /* <DEDUP_REMOVED lines=18> */
.L_x_6281:
        /* <DEDUP_REMOVED lines=66> */
.L_x_6283:
[----:B------:R-:W-:Y:S05]  /*43b00*/  BSYNC.RECONVERGENT B1 ;  /* 0x0000000000017941 */ /* 0x000fea0003800200 */
.L_x_6282:
        /* <DEDUP_REMOVED lines=18> */
.L_x_6280:
[----:B------:R-:W-:Y:S05]  /*43c30*/  BSYNC.RECONVERGENT B0 ;  /* 0x0000000000007941 */ /* 0x000fea0003800200 */
.L_x_6279:
        /* <DEDUP_REMOVED lines=32> */
.L_x_6286:
        /* <DEDUP_REMOVED lines=66> */
.L_x_6288:
[----:B------:R-:W-:Y:S05]  /*44260*/  BSYNC.RECONVERGENT B1 ;  /* 0x0000000000017941 */ /* 0x000fea0003800200 */
.L_x_6287:
        /* <DEDUP_REMOVED lines=18> */
.L_x_6285:
[----:B------:R-:W-:Y:S05]  /*44390*/  BSYNC.RECONVERGENT B0 ;  /* 0x0000000000007941 */ /* 0x000fea0003800200 */
.L_x_6284:
        /* <DEDUP_REMOVED lines=33> */
.L_x_6291:
        /* <DEDUP_REMOVED lines=66> */
.L_x_6293:
[----:B------:R-:W-:Y:S05]  /*449d0*/  BSYNC.RECONVERGENT B1 ;  /* 0x0000000000017941 */ /* 0x000fea0003800200 */
.L_x_6292:
        /* <DEDUP_REMOVED lines=18> */
.L_x_6290:
[----:B------:R-:W-:Y:S05]  /*44b00*/  BSYNC.RECONVERGENT B0 ;  /* 0x0000000000007941 */ /* 0x000fea0003800200 */
.L_x_6289:
        /* <DEDUP_REMOVED lines=32> */
.L_x_6296:
        /* <DEDUP_REMOVED lines=66> */
.L_x_6298:
[----:B------:R-:W-:Y:S05]  /*45130*/  BSYNC.RECONVERGENT B1 ;  /* 0x0000000000017941 */ /* 0x000fea0003800200 */
.L_x_6297:
        /* <DEDUP_REMOVED lines=18> */
.L_x_6295:
[----:B------:R-:W-:Y:S05]  /*45260*/  BSYNC.RECONVERGENT B0 ;  /* 0x0000000000007941 */ /* 0x000fea0003800200 */
.L_x_6294:
        /* <DEDUP_REMOVED lines=32> */
.L_x_6301:
        /* <DEDUP_REMOVED lines=66> */
.L_x_6303:
[----:B------:R-:W-:Y:S05]  /*45890*/  BSYNC.RECONVERGENT B1 ;  /* 0x0000000000017941 */ /* 0x000fea0003800200 */
.L_x_6302:
        /* <DEDUP_REMOVED lines=18> */
.L_x_6300:
[----:B------:R-:W-:Y:S05]  /*459c0*/  BSYNC.RECONVERGENT B0 ;  /* 0x0000000000007941 */ /* 0x000fea0003800200 */
.L_x_6299:
        /* <DEDUP_REMOVED lines=36> */
.L_x_6308:
        /* <DEDUP_REMOVED lines=66> */
.L_x_6310:
[----:B------:R-:W-:Y:S05]  /*46030*/  BSYNC.RECONVERGENT B2 ;  /* 0x0000000000027941 */ /* 0x000fea0003800200 */
.L_x_6309:
        /* <DEDUP_REMOVED lines=18> */
.L_x_6307:
[----:B------:R-:W-:Y:S05]  /*46160*/  BSYNC.RECONVERGENT B1 ;  /* 0x0000000000017941 */ /* 0x000fea0003800200 */
.L_x_6306:
        /* <DEDUP_REMOVED lines=14> */
.L_x_6305:
[----:B------:R-:W-:Y:S05]  /*46250*/  BSYNC.RECONVERGENT B0 ;  /* 0x0000000000007941 */ /* 0x000fea0003800200 */
.L_x_6304:
        /* <DEDUP_REMOVED lines=18> */
.L_x_6313:
        /* <DEDUP_REMOVED lines=66> */
.L_x_6315:
[----:B------:R-:W-:Y:S05]  /*467a0*/  BSYNC.RECONVERGENT B1 ;  /* 0x0000000000017941 */ /* 0x000fea0003800200 */
.L_x_6314:
        /* <DEDUP_REMOVED lines=18> */
.L_x_6312:
[----:B------:R-:W-:Y:S05]  /*468d0*/  BSYNC.RECONVERGENT B0 ;  /* 0x0000000000007941 */ /* 0x000fea0003800200 */
.L_x_6311:
        /* <DEDUP_REMOVED lines=32> */
.L_x_6318:
        /* <DEDUP_REMOVED lines=66> */
.L_x_6320:
[----:B------:R-:W-:Y:S05]  /*46f00*/  BSYNC.RECONVERGENT B1 ;  /* 0x0000000000017941 */ /* 0x000fea0003800200 */
.L_x_6319:
        /* <DEDUP_REMOVED lines=18> */
.L_x_6317:
[----:B------:R-:W-:Y:S05]  /*47030*/  BSYNC.RECONVERGENT B0 ;  /* 0x0000000000007941 */ /* 0x000fea0003800200 */
.L_x_6316:
        /* <DEDUP_REMOVED lines=36> */
.L_x_6325:
        /* <DEDUP_REMOVED lines=66> */
.L_x_6327:
[----:B------:R-:W-:Y:S05]  /*476a0*/  BSYNC.RECONVERGENT B2 ;  /* 0x0000000000027941 */ /* 0x000fea0003800200 */
.L_x_6326:
        /* <DEDUP_REMOVED lines=18> */
.L_x_6324:
[----:B------:R-:W-:Y:S05]  /*477d0*/  BSYNC.RECONVERGENT B1 ;  /* 0x0000000000017941 */ /* 0x000fea0003800200 */
.L_x_6323:
        /* <DEDUP_REMOVED lines=15> */
.L_x_6322:
[----:B------:R-:W-:Y:S05]  /*478d0*/  BSYNC.RECONVERGENT B0 ;  /* 0x0000000000007941 */ /* 0x000fea0003800200 */
.L_x_6321:
        /* <DEDUP_REMOVED lines=18> */
.L_x_6330:
        /* <DEDUP_REMOVED lines=66> */
.L_x_6332:
[----:B------:R-:W-:Y:S05]  /*47e20*/  BSYNC.RECONVERGENT B1 ;  /* 0x0000000000017941 */ /* 0x000fea0003800200 */
.L_x_6331:
        /* <DEDUP_REMOVED lines=18> */
.L_x_6329:
[----:B------:R-:W-:Y:S05]  /*47f50*/  BSYNC.RECONVERGENT B0 ;  /* 0x0000000000007941 */ /* 0x000fea0003800200 */
.L_x_6328:
        /* <DEDUP_REMOVED lines=33> */
.L_x_6335:
        /* <DEDUP_REMOVED lines=66> */
.L_x_6337:
[----:B------:R-:W-:Y:S05]  /*48590*/  BSYNC.RECONVERGENT B1 ;  /* 0x0000000000017941 */ /* 0x000fea0003800200 */
.L_x_6336:
        /* <DEDUP_REMOVED lines=18> */
.L_x_6334:
[----:B------:R-:W-:Y:S05]  /*486c0*/  BSYNC.RECONVERGENT B0 ;  /* 0x0000000000007941 */ /* 0x000fea0003800200 */
.L_x_6333:
        /* <DEDUP_REMOVED lines=32> */
.L_x_6340:
        /* <DEDUP_REMOVED lines=66> */
.L_x_6342:
[----:B------:R-:W-:Y:S05]  /*48cf0*/  BSYNC.RECONVERGENT B1 ;  /* 0x0000000000017941 */ /* 0x000fea0003800200 */
.L_x_6341:
        /* <DEDUP_REMOVED lines=18> */
.L_x_6339:
[----:B------:R-:W-:Y:S05]  /*48e20*/  BSYNC.RECONVERGENT B0 ;  /* 0x0000000000007941 */ /* 0x000fea0003800200 */
.L_x_6338:
        /* <DEDUP_REMOVED lines=33> */
.L_x_6345:
        /* <DEDUP_REMOVED lines=66> */
.L_x_6347:
[----:B------:R-:W-:Y:S05]  /*49460*/  BSYNC.RECONVERGENT B1 ;  /* 0x0000000000017941 */ /* 0x000fea0003800200 */
.L_x_6346:
        /* <DEDUP_REMOVED lines=18> */
.L_x_6344:
[----:B------:R-:W-:Y:S05]  /*49590*/  BSYNC.RECONVERGENT B0 ;  /* 0x0000000000007941 */ /* 0x000fea0003800200 */
.L_x_6343:
        /* <DEDUP_REMOVED lines=33> */
.L_x_6350:
        /* <DEDUP_REMOVED lines=66> */
.L_x_6352:
[----:B------:R-:W-:Y:S05]  /*49bd0*/  BSYNC.RECONVERGENT B1 ;  /* 0x0000000000017941 */ /* 0x000fea0003800200 */
.L_x_6351:
        /* <DEDUP_REMOVED lines=18> */
.L_x_6349:
[----:B------:R-:W-:Y:S05]  /*49d00*/  BSYNC.RECONVERGENT B0 ;  /* 0x0000000000007941 */ /* 0x000fea0003800200 */
.L_x_6348:
        /* <DEDUP_REMOVED lines=38> */
.L_x_6357:
        /* <DEDUP_REMOVED lines=65> */
.L_x_6359:
[----:B------:R-:W-:Y:S05]  /*4a380*/  BSYNC.RECONVERGENT B2 ;  /* 0x0000000000027941 */ /* 0x000fea0003800200 */
.L_x_6358:
        /* <DEDUP_REMOVED lines=18> */
.L_x_6356:
[----:B------:R-:W-:Y:S05]  /*4a4b0*/  BSYNC.RECONVERGENT B1 ;  /* 0x0000000000017941 */ /* 0x000fea0003800200 */
.L_x_6355:
        /* <DEDUP_REMOVED lines=14> */
.L_x_6354:
[----:B------:R-:W-:Y:S05]  /*4a5a0*/  BSYNC.RECONVERGENT B0 ;  /* 0x0000000000007941 */ /* 0x000fea0003800200 */
.L_x_6353:
        /* <DEDUP_REMOVED lines=23> */
.L_x_6364:
        /* <DEDUP_REMOVED lines=66> */
.L_x_6366:
[----:B------:R-:W-:Y:S05]  /*4ab40*/  BSYNC.RECONVERGENT B2 ;  /* 0x0000000000027941 */ /* 0x000fea0003800200 */
.L_x_6365:
        /* <DEDUP_REMOVED lines=18> */
.L_x_6363:
[----:B------:R-:W-:Y:S05]  /*4ac70*/  BSYNC.RECONVERGENT B1 ;  /* 0x0000000000017941 */ /* 0x000fea0003800200 */
.L_x_6362:
        /* <DEDUP_REMOVED lines=14> */
.L_x_6361:
[----:B------:R-:W-:Y:S05]  /*4ad60*/  BSYNC.RECONVERGENT B0 ;  /* 0x0000000000007941 */ /* 0x000fea0003800200 */
.L_x_6360:
        /* <DEDUP_REMOVED lines=22> */
.L_x_6371:
        /* <DEDUP_REMOVED lines=66> */
.L_x_6373:
[----:B------:R-:W-:Y:S05]  /*4b2f0*/  BSYNC.RECONVERGENT B2 ;  /* 0x0000000000027941 */ /* 0x000fea0003800200 */
.L_x_6372:
        /* <DEDUP_REMOVED lines=18> */
.L_x_6370:
[----:B------:R-:W-:Y:S05]  /*4b420*/  BSYNC.RECONVERGENT B1 ;  /* 0x0000000000017941 */ /* 0x000fea0003800200 */
.L_x_6369:
        /* <DEDUP_REMOVED lines=14> */
.L_x_6368:
[----:B------:R-:W-:Y:S05]  /*4b510*/  BSYNC.RECONVERGENT B0 ;  /* 0x0000000000007941 */ /* 0x000fea0003800200 */
.L_x_6367:
        /* <DEDUP_REMOVED lines=19> */
.L_x_6376:
        /* <DEDUP_REMOVED lines=66> */
.L_x_6378:
[----:B------:R-:W-:Y:S05]  /*4ba70*/  BSYNC.RECONVERGENT B1 ;  /* 0x0000000000017941 */ /* 0x000fea0003800200 */
.L_x_6377:
        /* <DEDUP_REMOVED lines=18> */
.L_x_6375:
[----:B------:R-:W-:Y:S05]  /*4bba0*/  BSYNC.RECONVERGENT B0 ;  /* 0x0000000000007941 */ /* 0x000fea0003800200 */
.L_x_6374:
        /* <DEDUP_REMOVED lines=33> */
.L_x_6381:
        /* <DEDUP_REMOVED lines=66> */
.L_x_6383:
[----:B------:R-:W-:Y:S05]  /*4c1e0*/  BSYNC.RECONVERGENT B1 ;  /* 0x0000000000017941 */ /* 0x000fea0003800200 */
.L_x_6382:
        /* <DEDUP_REMOVED lines=18> */
.L_x_6380:
[----:B------:R-:W-:Y:S05]  /*4c310*/  BSYNC.RECONVERGENT B0 ;  /* 0x0000000000007941 */ /* 0x000fea0003800200 */
.L_x_6379:
        /* <DEDUP_REMOVED lines=35> */
.L_x_6388:
        /* <DEDUP_REMOVED lines=66> */
.L_x_6390:
[----:B------:R-:W-:Y:S05]  /*4c970*/  BSYNC.RECONVERGENT B2 ;  /* 0x0000000000027941 */ /* 0x000fea0003800200 */
.L_x_6389:
        /* <DEDUP_REMOVED lines=18> */
.L_x_6387:
[----:B------:R-:W-:Y:S05]  /*4caa0*/  BSYNC.RECONVERGENT B1 ;  /* 0x0000000000017941 */ /* 0x000fea0003800200 */
.L_x_6386:
        /* <DEDUP_REMOVED lines=14> */
.L_x_6385:
[----:B------:R-:W-:Y:S05]  /*4cb90*/  BSYNC.RECONVERGENT B0 ;  /* 0x0000000000007941 */ /* 0x000fea0003800200 */
.L_x_6384:
        /* <DEDUP_REMOVED lines=18> */
.L_x_6393:
        /* <DEDUP_REMOVED lines=66> */
.L_x_6395:
[----:B------:R-:W-:Y:S05]  /*4d0e0*/  BSYNC.RECONVERGENT B1 ;  /* 0x0000000000017941 */ /* 0x000fea0003800200 */
.L_x_6394:
        /* <DEDUP_REMOVED lines=18> */
.L_x_6392:
[----:B------:R-:W-:Y:S05]  /*4d210*/  BSYNC.RECONVERGENT B0 ;  /* 0x0000000000007941 */ /* 0x000fea0003800200 */
.L_x_6391:
        /* <DEDUP_REMOVED lines=36> */
.L_x_6400:
        /* <DEDUP_REMOVED lines=66> */
.L_x_6402:
[----:B------:R-:W-:Y:S05]  /*4d880*/  BSYNC.RECONVERGENT B2 ;  /* 0x0000000000027941 */ /* 0x000fea0003800200 */
.L_x_6401:
        /* <DEDUP_REMOVED lines=18> */
.L_x_6399:
[----:B------:R-:W-:Y:S05]  /*4d9b0*/  BSYNC.RECONVERGENT B1 ;  /* 0x0000000000017941 */ /* 0x000fea0003800200 */
.L_x_6398:
        /* <DEDUP_REMOVED lines=14> */
.L_x_6397:
[----:B------:R-:W-:Y:S05]  /*4daa0*/  BSYNC.RECONVERGENT B0 ;  /* 0x0000000000007941 */ /* 0x000fea0003800200 */
.L_x_6396:
        /* <DEDUP_REMOVED lines=22> */
.L_x_6407:
        /* <DEDUP_REMOVED lines=66> */
.L_x_6409:
[----:B------:R-:W-:Y:S05]  /*4e030*/  BSYNC.RECONVERGENT B2 ;  /* 0x0000000000027941 */ /* 0x000fea0003800200 */
.L_x_6408:
        /* <DEDUP_REMOVED lines=18> */
.L_x_6406:
[----:B------:R-:W-:Y:S05]  /*4e160*/  BSYNC.RECONVERGENT B1 ;  /* 0x0000000000017941 */ /* 0x000fea0003800200 */
.L_x_6405:
        /* <DEDUP_REMOVED lines=15> */
.L_x_6404:
[----:B------:R-:W-:Y:S05]  /*4e260*/  BSYNC.RECONVERGENT B0 ;  /* 0x0000000000007941 */ /* 0x000fea0003800200 */
.L_x_6403:
        /* <DEDUP_REMOVED lines=23> */
.L_x_6414:
        /* <DEDUP_REMOVED lines=65> */
.L_x_6416:
[----:B------:R-:W-:Y:S05]  /*4e7f0*/  BSYNC.RECONVERGENT B2 ;  /* 0x0000000000027941 */ /* 0x000fea0003800200 */
.L_x_6415:
        /* <DEDUP_REMOVED lines=18> */
.L_x_6413:
[----:B------:R-:W-:Y:S05]  /*4e920*/  BSYNC.RECONVERGENT B1 ;  /* 0x0000000000017941 */ /* 0x000fea0003800200 */
.L_x_6412:
        /* <DEDUP_REMOVED lines=15> */
.L_x_6411:
[----:B------:R-:W-:Y:S05]  /*4ea20*/  BSYNC.RECONVERGENT B0 ;  /* 0x0000000000007941 */ /* 0x000fea0003800200 */
.L_x_6410:
        /* <DEDUP_REMOVED lines=20> */
.L_x_6419:
        /* <DEDUP_REMOVED lines=65> */
.L_x_6421:
[----:B------:R-:W-:Y:S05]  /*4ef80*/  BSYNC.RECONVERGENT B1 ;  /* 0x0000000000017941 */ /* 0x000fea0003800200 */
.L_x_6420:
        /* <DEDUP_REMOVED lines=18> */
.L_x_6418:
[----:B------:R-:W-:Y:S05]  /*4f0b0*/  BSYNC.RECONVERGENT B0 ;  /* 0x0000000000007941 */ /* 0x000fea0003800200 */
.L_x_6417:
        /* <DEDUP_REMOVED lines=34> */
.L_x_6424:
        /* <DEDUP_REMOVED lines=65> */
.L_x_6426:
[----:B------:R-:W-:Y:S05]  /*4f6f0*/  BSYNC.RECONVERGENT B1 ;  /* 0x0000000000017941 */ /* 0x000fea0003800200 */
.L_x_6425:
        /* <DEDUP_REMOVED lines=18> */
.L_x_6423:
[----:B------:R-:W-:Y:S05]  /*4f820*/  BSYNC.RECONVERGENT B0 ;  /* 0x0000000000007941 */ /* 0x000fea0003800200 */
.L_x_6422:
        /* <DEDUP_REMOVED lines=34> */
.L_x_6429:
        /* <DEDUP_REMOVED lines=65> */
.L_x_6431:
[----:B------:R-:W-:Y:S05]  /*4fe60*/  BSYNC.RECONVERGENT B1 ;  /* 0x0000000000017941 */ /* 0x000fea0003800200 */
.L_x_6430:
        /* <DEDUP_REMOVED lines=18> */
.L_x_6428:
[----:B------:R-:W-:Y:S05]  /*4ff90*/  BSYNC.RECONVERGENT B0 ;  /* 0x0000000000007941 */ /* 0x000fea0003800200 */
.L_x_6427:
        /* <DEDUP_REMOVED lines=38> */
.L_x_6436:
        /* <DEDUP_REMOVED lines=65> */
.L_x_6438:
[----:B------:R-:W-:Y:S05]  /*50610*/  BSYNC.RECONVERGENT B2 ;  /* 0x0000000000027941 */ /* 0x000fea0003800200 */
.L_x_6437:
        /* <DEDUP_REMOVED lines=18> */
.L_x_6435:
[----:B------:R-:W-:Y:S05]  /*50740*/  BSYNC.RECONVERGENT B1 ;  /* 0x0000000000017941 */ /* 0x000fea0003800200 */
.L_x_6434:
        /* <DEDUP_REMOVED lines=14> */
.L_x_6433:
[----:B------:R-:W-:Y:S05]  /*50830*/  BSYNC.RECONVERGENT B0 ;  /* 0x0000000000007941 */ /* 0x000fea0003800200 */
.L_x_6432:
        /* <DEDUP_REMOVED lines=23> */
.L_x_6443:
        /* <DEDUP_REMOVED lines=66> */
.L_x_6445:
[----:B------:R-:W-:Y:S05]  /*50dd0*/  BSYNC.RECONVERGENT B2 ;  /* 0x0000000000027941 */ /* 0x000fea0003800200 */
.L_x_6444:
        /* <DEDUP_REMOVED lines=18> */
.L_x_6442:
[----:B------:R-:W-:Y:S05]  /*50f00*/  BSYNC.RECONVERGENT B1 ;  /* 0x0000000000017941 */ /* 0x000fea0003800200 */
.L_x_6441:
        /* <DEDUP_REMOVED lines=14> */
.L_x_6440:
[----:B------:R-:W-:Y:S05]  /*50ff0*/  BSYNC.RECONVERGENT B0 ;  /* 0x0000000000007941 */ /* 0x000fea0003800200 */
.L_x_6439:
        /* <DEDUP_REMOVED lines=19> */
.L_x_6448:
        /* <DEDUP_REMOVED lines=66> */
.L_x_6450:
[----:B------:R-:W-:Y:S05]  /*51550*/  BSYNC.RECONVERGENT B1 ;  /* 0x0000000000017941 */ /* 0x000fea0003800200 */
.L_x_6449:
        /* <DEDUP_REMOVED lines=18> */
.L_x_6447:
[----:B------:R-:W-:Y:S05]  /*51680*/  BSYNC.RECONVERGENT B0 ;  /* 0x0000000000007941 */ /* 0x000fea0003800200 */
.L_x_6446:
        /* <DEDUP_REMOVED lines=33> */
.L_x_6453:
        /* <DEDUP_REMOVED lines=66> */
.L_x_6455:
[----:B------:R-:W-:Y:S05]  /*51cc0*/  BSYNC.RECONVERGENT B1 ;  /* 0x0000000000017941 */ /* 0x000fea0003800200 */
.L_x_6454:
        /* <DEDUP_REMOVED lines=18> */
.L_x_6452:
[----:B------:R-:W-:Y:S05]  /*51df0*/  BSYNC.RECONVERGENT B0 ;  /* 0x0000000000007941 */ /* 0x000fea0003800200 */
.L_x_6451:
        /* <DEDUP_REMOVED lines=36> */
.L_x_6460:
        /* <DEDUP_REMOVED lines=66> */
.L_x_6462:
[----:B------:R-:W-:Y:S05]  /*52460*/  BSYNC.RECONVERGENT B2 ;  /* 0x0000000000027941 */ /* 0x000fea0003800200 */
.L_x_6461:
        /* <DEDUP_REMOVED lines=18> */
.L_x_6459:
[----:B------:R-:W-:Y:S05]  /*52590*/  BSYNC.RECONVERGENT B1 ;  /* 0x0000000000017941 */ /* 0x000fea0003800200 */
.L_x_6458:
        /* <DEDUP_REMOVED lines=14> */
.L_x_6457:
[----:B------:R-:W-:Y:S05]  /*52680*/  BSYNC.RECONVERGENT B0 ;  /* 0x0000000000007941 */ /* 0x000fea0003800200 */
.L_x_6456:
        /* <DEDUP_REMOVED lines=23> */
.L_x_6467:
        /* <DEDUP_REMOVED lines=65> */
.L_x_6469:
[----:B------:R-:W-:Y:S05]  /*52c10*/  BSYNC.RECONVERGENT B2 ;  /* 0x0000000000027941 */ /* 0x000fea0003800200 */
.L_x_6468:
        /* <DEDUP_REMOVED lines=18> */
.L_x_6466:
[----:B------:R-:W-:Y:S05]  /*52d40*/  BSYNC.RECONVERGENT B1 ;  /* 0x0000000000017941 */ /* 0x000fea0003800200 */
.L_x_6465:
        /* <DEDUP_REMOVED lines=14> */
.L_x_6464:
[----:B------:R-:W-:Y:S05]  /*52e30*/  BSYNC.RECONVERGENT B0 ;  /* 0x0000000000007941 */ /* 0x000fea0003800200 */
.L_x_6463:
        /* <DEDUP_REMOVED lines=22> */
.L_x_6474:
        /* <DEDUP_REMOVED lines=65> */
.L_x_6476:
[----:B------:R-:W-:Y:S05]  /*533b0*/  BSYNC.RECONVERGENT B2 ;  /* 0x0000000000027941 */ /* 0x000fea0003800200 */
.L_x_6475:
        /* <DEDUP_REMOVED lines=18> */
.L_x_6473:
[----:B------:R-:W-:Y:S05]  /*534e0*/  BSYNC.RECONVERGENT B1 ;  /* 0x0000000000017941 */ /* 0x000fea0003800200 */
.L_x_6472:
        /* <DEDUP_REMOVED lines=14> */
.L_x_6471:
[----:B------:R-:W-:Y:S05]  /*535d0*/  BSYNC.RECONVERGENT B0 ;  /* 0x0000000000007941 */ /* 0x000fea0003800200 */
.L_x_6470:
        /* <DEDUP_REMOVED lines=22> */
.L_x_6481:
        /* <DEDUP_REMOVED lines=65> */
.L_x_6483:
[----:B------:R-:W-:Y:S05]  /*53b50*/  BSYNC.RECONVERGENT B2 ;  /* 0x0000000000027941 */ /* 0x000fea0003800200 */
.L_x_6482:
        /* <DEDUP_REMOVED lines=18> */
.L_x_6480:
[----:B------:R-:W-:Y:S05]  /*53c80*/  BSYNC.RECONVERGENT B1 ;  /* 0x0000000000017941 */ /* 0x000fea0003800200 */
.L_x_6479:
        /* <DEDUP_REMOVED lines=15> */
.L_x_6478:
[----:B------:R-:W-:Y:S05]  /*53d80*/  BSYNC.RECONVERGENT B0 ;  /* 0x0000000000007941 */ /* 0x000fea0003800200 */
.L_x_6477:
        /* <DEDUP_REMOVED lines=22> */
.L_x_6488:
        /* <DEDUP_REMOVED lines=65> */
.L_x_6490:
[----:B------:R-:W-:Y:S05]  /*54300*/  BSYNC.RECONVERGENT B2 ;  /* 0x0000000000027941 */ /* 0x000fea0003800200 */
.L_x_6489:
        /* <DEDUP_REMOVED lines=18> */
.L_x_6487:
[----:B------:R-:W-:Y:S05]  /*54430*/  BSYNC.RECONVERGENT B1 ;  /* 0x0000000000017941 */ /* 0x000fea0003800200 */
.L_x_6486:
        /* <DEDUP_REMOVED lines=14> */
.L_x_6485:
[----:B------:R-:W-:Y:S05]  /*54520*/  BSYNC.RECONVERGENT B0 ;  /* 0x0000000000007941 */ /* 0x000fea0003800200 */
.L_x_6484:
        /* <DEDUP_REMOVED lines=19> */
.L_x_6493:
        /* <DEDUP_REMOVED lines=65> */
.L_x_6495:
[----:B------:R-:W-:Y:S05]  /*54a70*/  BSYNC.RECONVERGENT B1 ;  /* 0x0000000000017941 */ /* 0x000fea0003800200 */
.L_x_6494:
        /* <DEDUP_REMOVED lines=18> */
.L_x_6492:
[----:B------:R-:W-:Y:S05]  /*54ba0*/  BSYNC.RECONVERGENT B0 ;  /* 0x0000000000007941 */ /* 0x000fea0003800200 */
.L_x_6491:
        /* <DEDUP_REMOVED lines=33> */
.L_x_6498:
        /* <DEDUP_REMOVED lines=65> */
.L_x_6500:
[----:B------:R-:W-:Y:S05]  /*551d0*/  BSYNC.RECONVERGENT B1 ;  /* 0x0000000000017941 */ /* 0x000fea0003800200 */
.L_x_6499:
        /* <DEDUP_REMOVED lines=18> */
.L_x_6497:
[----:B------:R-:W-:Y:S05]  /*55300*/  BSYNC.RECONVERGENT B0 ;  /* 0x0000000000007941 */ /* 0x000fea0003800200 */
.L_x_6496:
        /* <DEDUP_REMOVED lines=34> */
.L_x_6503:
        /* <DEDUP_REMOVED lines=65> */
.L_x_6505:
[----:B------:R-:W-:Y:S05]  /*55940*/  BSYNC.RECONVERGENT B1 ;  /* 0x0000000000017941 */ /* 0x000fea0003800200 */
.L_x_6504:
        /* <DEDUP_REMOVED lines=18> */
.L_x_6502:
[----:B------:R-:W-:Y:S05]  /*55a70*/  BSYNC.RECONVERGENT B0 ;  /* 0x0000000000007941 */ /* 0x000fea0003800200 */
.L_x_6501:
        /* <DEDUP_REMOVED lines=35> */
.L_x_6510:
        /* <DEDUP_REMOVED lines=66> */
.L_x_6512:
[----:B------:R-:W-:Y:S05]  /*560d0*/  BSYNC.RECONVERGENT B2 ;  /* 0x0000000000027941 */ /* 0x000fea0003800200 */
.L_x_6511:
        /* <DEDUP_REMOVED lines=18> */
.L_x_6509:
[----:B------:R-:W-:Y:S05]  /*56200*/  BSYNC.RECONVERGENT B1 ;  /* 0x0000000000017941 */ /* 0x000fea0003800200 */
.L_x_6508:
        /* <DEDUP_REMOVED lines=15> */
.L_x_6507:
[----:B------:R-:W-:Y:S05]  /*56300*/  BSYNC.RECONVERGENT B0 ;  /* 0x0000000000007941 */ /* 0x000fea0003800200 */
.L_x_6506:
        /* <DEDUP_REMOVED lines=21> */
.L_x_6517:
        /* <DEDUP_REMOVED lines=66> */
.L_x_6519:
[----:B------:R-:W-:Y:S05]  /*56880*/  BSYNC.RECONVERGENT B2 ;  /* 0x0000000000027941 */ /* 0x000fea0003800200 */
.L_x_6518:
        /* <DEDUP_REMOVED lines=18> */
.L_x_6516:
[----:B------:R-:W-:Y:S05]  /*569b0*/  BSYNC.RECONVERGENT B1 ;  /* 0x0000000000017941 */ /* 0x000fea0003800200 */
.L_x_6515:
        /* <DEDUP_REMOVED lines=15> */
.L_x_6514:
[----:B------:R-:W-:Y:S05]  /*56ab0*/  BSYNC.RECONVERGENT B0 ;  /* 0x0000000000007941 */ /* 0x000fea0003800200 */
.L_x_6513:
        /* <DEDUP_REMOVED lines=21> */
.L_x_6524:
        /* <DEDUP_REMOVED lines=66> */
.L_x_6526:
[----:B------:R-:W-:Y:S05]  /*57030*/  BSYNC.RECONVERGENT B2 ;  /* 0x0000000000027941 */ /* 0x000fea0003800200 */
.L_x_6525:
        /* <DEDUP_REMOVED lines=18> */
.L_x_6523:
[----:B------:R-:W-:Y:S05]  /*57160*/  BSYNC.RECONVERGENT B1 ;  /* 0x0000000000017941 */ /* 0x000fea0003800200 */
.L_x_6522:
        /* <DEDUP_REMOVED lines=14> */
.L_x_6521:
[----:B------:R-:W-:Y:S05]  /*57250*/  BSYNC.RECONVERGENT B0 ;  /* 0x0000000000007941 */ /* 0x000fea0003800200 */
.L_x_6520:
        /* <DEDUP_REMOVED lines=18> */
.L_x_6529:
        /* <DEDUP_REMOVED lines=66> */
.L_x_6531:
[----:B------:R-:W-:Y:S05]  /*577a0*/  BSYNC.RECONVERGENT B1 ;  /* 0x0000000000017941 */ /* 0x000fea0003800200 */
.L_x_6530:
        /* <DEDUP_REMOVED lines=18> */
.L_x_6528:
[----:B------:R-:W-:Y:S05]  /*578d0*/  BSYNC.RECONVERGENT B0 ;  /* 0x0000000000007941 */ /* 0x000fea0003800200 */
.L_x_6527:
        /* <DEDUP_REMOVED lines=36> */
.L_x_6536:
        /* <DEDUP_REMOVED lines=66> */
.L_x_6538:
[----:B------:R-:W-:Y:S05]  /*57f40*/  BSYNC.RECONVERGENT B2 ;  /* 0x0000000000027941 */ /* 0x000fea0003800200 */
.L_x_6537:
        /* <DEDUP_REMOVED lines=18> */
.L_x_6535:
[----:B------:R-:W-:Y:S05]  /*58070*/  BSYNC.RECONVERGENT B1 ;  /* 0x0000000000017941 */ /* 0x000fea0003800200 */
.L_x_6534:
        /* <DEDUP_REMOVED lines=14> */
.L_x_6533:
[----:B------:R-:W-:Y:S05]  /*58160*/  BSYNC.RECONVERGENT B0 ;  /* 0x0000000000007941 */ /* 0x000fea0003800200 */
.L_x_6532:
        /* <DEDUP_REMOVED lines=18> */
.L_x_6541:
        /* <DEDUP_REMOVED lines=66> */
.L_x_6543:
[----:B------:R-:W-:Y:S05]  /*586b0*/  BSYNC.RECONVERGENT B1 ;  /* 0x0000000000017941 */ /* 0x000fea0003800200 */
.L_x_6542:
        /* <DEDUP_REMOVED lines=18> */
.L_x_6540:
[----:B------:R-:W-:Y:S05]  /*587e0*/  BSYNC.RECONVERGENT B0 ;  /* 0x0000000000007941 */ /* 0x000fea0003800200 */
.L_x_6539:
        /* <DEDUP_REMOVED lines=32> */
.L_x_6546:
        /* <DEDUP_REMOVED lines=66> */
.L_x_6548:
[----:B------:R-:W-:Y:S05]  /*58e10*/  BSYNC.RECONVERGENT B1 ;  /* 0x0000000000017941 */ /* 0x000fea0003800200 */
.L_x_6547:
        /* <DEDUP_REMOVED lines=18> */
.L_x_6545:
[----:B------:R-:W-:Y:S05]  /*58f40*/  BSYNC.RECONVERGENT B0 ;  /* 0x0000000000007941 */ /* 0x000fea0003800200 */
.L_x_6544:
        /* <DEDUP_REMOVED lines=37> */
.L_x_6553:
        /* <DEDUP_REMOVED lines=66> */
.L_x_6555:
[----:B------:R-:W-:Y:S05]  /*595c0*/  BSYNC.RECONVERGENT B2 ;  /* 0x0000000000027941 */ /* 0x000fea0003800200 */
.L_x_6554:
        /* <DEDUP_REMOVED lines=18> */
.L_x_6552:
[----:B------:R-:W-:Y:S05]  /*596f0*/  BSYNC.RECONVERGENT B1 ;  /* 0x0000000000017941 */ /* 0x000fea0003800200 */
.L_x_6551:
        /* <DEDUP_REMOVED lines=15> */
.L_x_6550:
[----:B------:R-:W-:Y:S05]  /*597f0*/  BSYNC.RECONVERGENT B0 ;  /* 0x0000000000007941 */ /* 0x000fea0003800200 */
.L_x_6549:
        /* <DEDUP_REMOVED lines=21> */
.L_x_6560:
        /* <DEDUP_REMOVED lines=66> */
.L_x_6562:
[----:B------:R-:W-:Y:S05]  /*59d70*/  BSYNC.RECONVERGENT B2 ;  /* 0x0000000000027941 */ /* 0x000fea0003800200 */
.L_x_6561:
        /* <DEDUP_REMOVED lines=18> */
.L_x_6559:
[----:B------:R-:W-:Y:S05]  /*59ea0*/  BSYNC.RECONVERGENT B1 ;  /* 0x0000000000017941 */ /* 0x000fea0003800200 */
.L_x_6558:
        /* <DEDUP_REMOVED lines=15> */
.L_x_6557:
[----:B------:R-:W-:Y:S05]  /*59fa0*/  BSYNC.RECONVERGENT B0 ;  /* 0x0000000000007941 */ /* 0x000fea0003800200 */
.L_x_6556:
        /* <DEDUP_REMOVED lines=19> */
.L_x_6565:
        /* <DEDUP_REMOVED lines=66> */
.L_x_6567:
[----:B------:R-:W-:Y:S05]  /*5a500*/  BSYNC.RECONVERGENT B1 ;  /* 0x0000000000017941 */ /* 0x000fea0003800200 */
.L_x_6566:
        /* <DEDUP_REMOVED lines=18> */
.L_x_6564:
[----:B------:R-:W-:Y:S05]  /*5a630*/  BSYNC.RECONVERGENT B0 ;  /* 0x0000000000007941 */ /* 0x000fea0003800200 */
.L_x_6563:
[----:B------:R-:W-:Y:S01]  /*5a640*/  ISETP.NE.AND P2, PT, R20, RZ, PT ;  /* 0x000000ff1400720c */ /* 0x000fe20003f45270 */
        /* <DEDUP_REMOVED lines=35> */
.L_x_6572:
        /* <DEDUP_REMOVED lines=65> */
.L_x_6574:
[----:B------:R-:W-:Y:S05]  /*5ac90*/  BSYNC.RECONVERGENT B2 ;  /* 0x0000000000027941 */ /* 0x000fea0003800200 */
.L_x_6573:
        /* <DEDUP_REMOVED lines=18> */
.L_x_6571:
[----:B------:R-:W-:Y:S05]  /*5adc0*/  BSYNC.RECONVERGENT B1 ;  /* 0x0000000000017941 */ /* 0x000fea0003800200 */
.L_x_6570:
        /* <DEDUP_REMOVED lines=15> */
.L_x_6569:
[----:B------:R-:W-:Y:S05]  /*5aec0*/  BSYNC.RECONVERGENT B0 ;  /* 0x0000000000007941 */ /* 0x000fea0003800200 */
.L_x_6568:
        /* <DEDUP_REMOVED lines=19> */
.L_x_6577:
        /* <DEDUP_REMOVED lines=65> */
.L_x_6579:
[----:B------:R-:W-:Y:S05]  /*5b410*/  BSYNC.RECONVERGENT B1 ;  /* 0x0000000000017941 */ /* 0x000fea0003800200 */
.L_x_6578:
        /* <DEDUP_REMOVED lines=18> */
.L_x_6576:
[----:B------:R-:W-:Y:S05]  /*5b540*/  BSYNC.RECONVERGENT B0 ;  /* 0x0000000000007941 */ /* 0x000fea0003800200 */
.L_x_6575:
        /* <DEDUP_REMOVED lines=37> */
.L_x_6584:
        /* <DEDUP_REMOVED lines=65> */
.L_x_6586:
[----:B------:R-:W-:Y:S05]  /*5bbb0*/  BSYNC.RECONVERGENT B2 ;  /* 0x0000000000027941 */ /* 0x000fea0003800200 */
.L_x_6585:
        /* <DEDUP_REMOVED lines=18> */
.L_x_6583:
[----:B------:R-:W-:Y:S05]  /*5bce0*/  BSYNC.RECONVERGENT B1 ;  /* 0x0000000000017941 */ /* 0x000fea0003800200 */
.L_x_6582:
        /* <DEDUP_REMOVED lines=14> */
.L_x_6581:
[----:B------:R-:W-:Y:S05]  /*5bdd0*/  BSYNC.RECONVERGENT B0 ;  /* 0x0000000000007941 */ /* 0x000fea0003800200 */
.L_x_6580:
        /* <DEDUP_REMOVED lines=19> */
.L_x_6589:
        /* <DEDUP_REMOVED lines=65> */
.L_x_6591:
[----:B------:R-:W-:Y:S05]  /*5c320*/  BSYNC.RECONVERGENT B1 ;  /* 0x0000000000017941 */ /* 0x000fea0003800200 */
.L_x_6590:
        /* <DEDUP_REMOVED lines=18> */
.L_x_6588:
[----:B------:R-:W-:Y:S05]  /*5c450*/  BSYNC.RECONVERGENT B0 ;  /* 0x0000000000007941 */ /* 0x000fea0003800200 */
.L_x_6587:
        /* <DEDUP_REMOVED lines=33> */
.L_x_6594:
        /* <DEDUP_REMOVED lines=65> */
.L_x_6596:
[----:B------:R-:W-:Y:S05]  /*5ca80*/  BSYNC.RECONVERGENT B1 ;  /* 0x0000000000017941 */ /* 0x000fea0003800200 */
.L_x_6595:
        /* <DEDUP_REMOVED lines=18> */
.L_x_6593:
[----:B------:R-:W-:Y:S05]  /*5cbb0*/  BSYNC.RECONVERGENT B0 ;  /* 0x0000000000007941 */ /* 0x000fea0003800200 */
.L_x_6592:
        /* <DEDUP_REMOVED lines=34> */
.L_x_6599:
        /* <DEDUP_REMOVED lines=65> */
.L_x_6601:
[----:B------:R-:W-:Y:S05]  /*5d1f0*/  BSYNC.RECONVERGENT B1 ;  /* 0x0000000000017941 */ /* 0x000fea0003800200 */
.L_x_6600:
        /* <DEDUP_REMOVED lines=18> */
.L_x_6598:
[----:B------:R-:W-:Y:S05]  /*5d320*/  BSYNC.RECONVERGENT B0 ;  /* 0x0000000000007941 */ /* 0x000fea0003800200 */
.L_x_6597:
        /* <DEDUP_REMOVED lines=34> */
.L_x_6604:
        /* <DEDUP_REMOVED lines=65> */
.L_x_6606:
[----:B------:R-:W-:Y:S05]  /*5d960*/  BSYNC.RECONVERGENT B1 ;  /* 0x0000000000017941 */ /* 0x000fea0003800200 */
.L_x_6605:
        /* <DEDUP_REMOVED lines=18> */
.L_x_6603:
[----:B------:R-:W-:Y:S05]  /*5da90*/  BSYNC.RECONVERGENT B0 ;  /* 0x0000000000007941 */ /* 0x000fea0003800200 */
.L_x_6602:
        /* <DEDUP_REMOVED lines=33> */
.L_x_6609:
        /* <DEDUP_REMOVED lines=65> */
.L_x_6611:
[----:B------:R-:W-:Y:S05]  /*5e0c0*/  BSYNC.RECONVERGENT B1 ;  /* 0x0000000000017941 */ /* 0x000fea0003800200 */
.L_x_6610:
        /* <DEDUP_REMOVED lines=18> */
.L_x_6608:
[----:B------:R-:W-:Y:S05]  /*5e1f0*/  BSYNC.RECONVERGENT B0 ;  /* 0x0000000000007941 */ /* 0x000fea0003800200 */
.L_x_6607:
        /* <DEDUP_REMOVED lines=36> */
.L_x_6616:
        /* <DEDUP_REMOVED lines=63> */
.L_x_6618:
[----:B------:R-:W-:Y:S05]  /*5e830*/  BSYNC.RECONVERGENT B2 ;  /* 0x0000000000027941 */ /* 0x000fea0003800200 */
.L_x_6617:
        /* <DEDUP_REMOVED lines=15> */
.L_x_6615:
[----:B------:R-:W-:Y:S05]  /*5e930*/  BSYNC.RECONVERGENT B1 ;  /* 0x0000000000017941 */ /* 0x000fea0003800200 */
.L_x_6614:
        /* <DEDUP_REMOVED lines=14> */
.L_x_6613:
[----:B------:R-:W-:Y:S05]  /*5ea20*/  BSYNC.RECONVERGENT B0 ;  /* 0x0000000000007941 */ /* 0x000fea0003800200 */
.L_x_6612:
        /* <DEDUP_REMOVED lines=19> */
.L_x_6621:
        /* <DEDUP_REMOVED lines=65> */
.L_x_6623:
[----:B------:R-:W-:Y:S05]  /*5ef70*/  BSYNC.RECONVERGENT B1 ;  /* 0x0000000000017941 */ /* 0x000fea0003800200 */
.L_x_6622:
        /* <DEDUP_REMOVED lines=18> */
.L_x_6620:
[----:B------:R-:W-:Y:S05]  /*5f0a0*/  BSYNC.RECONVERGENT B0 ;  /* 0x0000000000007941 */ /* 0x000fea0003800200 */
.L_x_6619:
        /* <DEDUP_REMOVED lines=36> */
.L_x_6628:
        /* <DEDUP_REMOVED lines=65> */
.L_x_6630:
[----:B------:R-:W-:Y:S05]  /*5f700*/  BSYNC.RECONVERGENT B2 ;  /* 0x0000000000027941 */ /* 0x000fea0003800200 */
.L_x_6629:
        /* <DEDUP_REMOVED lines=18> */
.L_x_6627:
[----:B------:R-:W-:Y:S05]  /*5f830*/  BSYNC.RECONVERGENT B1 ;  /* 0x0000000000017941 */ /* 0x000fea0003800200 */
.L_x_6626:
        /* <DEDUP_REMOVED lines=14> */
.L_x_6625:
[----:B------:R-:W-:Y:S05]  /*5f920*/  BSYNC.RECONVERGENT B0 ;  /* 0x0000000000007941 */ /* 0x000fea0003800200 */
.L_x_6624:
        /* <DEDUP_REMOVED lines=19> */
.L_x_6633:
        /* <DEDUP_REMOVED lines=65> */
.L_x_6635:
[----:B------:R-:W-:Y:S05]  /*5fe70*/  BSYNC.RECONVERGENT B1 ;  /* 0x0000000000017941 */ /* 0x000fea0003800200 */
.L_x_6634:
        /* <DEDUP_REMOVED lines=18> */
.L_x_6632:
[----:B------:R-:W-:Y:S05]  /*5ffa0*/  BSYNC.RECONVERGENT B0 ;  /* 0x0000000000007941 */ /* 0x000fea0003800200 */
.L_x_6631:
        /* <DEDUP_REMOVED lines=36> */
.L_x_6640:
        /* <DEDUP_REMOVED lines=66> */
.L_x_6642:
[----:B------:R-:W-:Y:S05]  /*60610*/  BSYNC.RECONVERGENT B2 ;  /* 0x0000000000027941 */ /* 0x000fea0003800200 */
.L_x_6641:
        /* <DEDUP_REMOVED lines=18> */
.L_x_6639:
[----:B------:R-:W-:Y:S05]  /*60740*/  BSYNC.RECONVERGENT B1 ;  /* 0x0000000000017941 */ /* 0x000fea0003800200 */
.L_x_6638:
        /* <DEDUP_REMOVED lines=14> */
.L_x_6637:
[----:B------:R-:W-:Y:S05]  /*60830*/  BSYNC.RECONVERGENT B0 ;  /* 0x0000000000007941 */ /* 0x000fea0003800200 */
.L_x_6636:
        /* <DEDUP_REMOVED lines=21> */
.L_x_6647:
        /* <DEDUP_REMOVED lines=66> */
.L_x_6649:
[----:B------:R-:W-:Y:S05]  /*60db0*/  BSYNC.RECONVERGENT B2 ;  /* 0x0000000000027941 */ /* 0x000fea0003800200 */
.L_x_6648:
        /* <DEDUP_REMOVED lines=18> */
.L_x_6646:
[----:B------:R-:W-:Y:S05]  /*60ee0*/  BSYNC.RECONVERGENT B1 ;  /* 0x0000000000017941 */ /* 0x000fea0003800200 */
.L_x_6645:
        /* <DEDUP_REMOVED lines=14> */
.L_x_6644:
[----:B------:R-:W-:Y:S05]  /*60fd0*/  BSYNC.RECONVERGENT B0 ;  /* 0x0000000000007941 */ /* 0x000fea0003800200 */
.L_x_6643:
        /* <DEDUP_REMOVED lines=18> */
.L_x_6652:
        /* <DEDUP_REMOVED lines=66> */
.L_x_6654:
[----:B------:R-:W-:Y:S05]  /*61520*/  BSYNC.RECONVERGENT B1 ;  /* 0x0000000000017941 */ /* 0x000fea0003800200 */
.L_x_6653:
        /* <DEDUP_REMOVED lines=18> */
.L_x_6651:
[----:B------:R-:W-:Y:S05]  /*61650*/  BSYNC.RECONVERGENT B0 ;  /* 0x0000000000007941 */ /* 0x000fea0003800200 */
.L_x_6650:
        /* <DEDUP_REMOVED lines=36> */
.L_x_6659:
        /* <DEDUP_REMOVED lines=66> */
.L_x_6661:
[----:B------:R-:W-:Y:S05]  /*61cc0*/  BSYNC.RECONVERGENT B2 ;  /* 0x0000000000027941 */ /* 0x000fea0003800200 */
.L_x_6660:
        /* <DEDUP_REMOVED lines=18> */
.L_x_6658:
[----:B------:R-:W-:Y:S05]  /*61df0*/  BSYNC.RECONVERGENT B1 ;  /* 0x0000000000017941 */ /* 0x000fea0003800200 */
.L_x_6657:
        /* <DEDUP_REMOVED lines=15> */
.L_x_6656:
[----:B------:R-:W-:Y:S05]  /*61ef0*/  BSYNC.RECONVERGENT B0 ;  /* 0x0000000000007941 */ /* 0x000fea0003800200 */
.L_x_6655:
        /* <DEDUP_REMOVED lines=18> */
.L_x_6664:
        /* <DEDUP_REMOVED lines=66> */
.L_x_6666:
[----:B------:R-:W-:Y:S05]  /*62440*/  BSYNC.RECONVERGENT B1 ;  /* 0x0000000000017941 */ /* 0x000fea0003800200 */
.L_x_6665:
        /* <DEDUP_REMOVED lines=18> */
.L_x_6663:
[----:B------:R-:W-:Y:S05]  /*62570*/  BSYNC.RECONVERGENT B0 ;  /* 0x0000000000007941 */ /* 0x000fea0003800200 */
.L_x_6662:
        /* <DEDUP_REMOVED lines=35> */
.L_x_6671:
        /* <DEDUP_REMOVED lines=66> */
.L_x_6673:
[----:B------:R-:W-:Y:S05]  /*62bd0*/  BSYNC.RECONVERGENT B2 ;  /* 0x0000000000027941 */ /* 0x000fea0003800200 */
.L_x_6672:
        /* <DEDUP_REMOVED lines=18> */
.L_x_6670:
[----:B------:R-:W-:Y:S05]  /*62d00*/  BSYNC.RECONVERGENT B1 ;  /* 0x0000000000017941 */ /* 0x000fea0003800200 */
.L_x_6669:
        /* <DEDUP_REMOVED lines=15> */
.L_x_6668:
[----:B------:R-:W-:Y:S05]  /*62e00*/  BSYNC.RECONVERGENT B0 ;  /* 0x0000000000007941 */ /* 0x000fea0003800200 */
.L_x_6667:
        /* <DEDUP_REMOVED lines=18> */
.L_x_6676:
        /* <DEDUP_REMOVED lines=66> */
.L_x_6678:
[----:B------:R-:W-:Y:S05]  /*63350*/  BSYNC.RECONVERGENT B1 ;  /* 0x0000000000017941 */ /* 0x000fea0003800200 */
.L_x_6677:
        /* <DEDUP_REMOVED lines=18> */
.L_x_6675:
[----:B------:R-:W-:Y:S05]  /*63480*/  BSYNC.RECONVERGENT B0 ;  /* 0x0000000000007941 */ /* 0x000fea0003800200 */
.L_x_6674:
        /* <DEDUP_REMOVED lines=36> */
.L_x_6683:
        /* <DEDUP_REMOVED lines=66> */
.L_x_6685:
[----:B------:R-:W-:Y:S05]  /*63af0*/  BSYNC.RECONVERGENT B2 ;  /* 0x0000000000027941 */ /* 0x000fea0003800200 */
.L_x_6684:
        /* <DEDUP_REMOVED lines=18> */
.L_x_6682:
[----:B------:R-:W-:Y:S05]  /*63c20*/  BSYNC.RECONVERGENT B1 ;  /* 0x0000000000017941 */ /* 0x000fea0003800200 */
.L_x_6681:
        /* <DEDUP_REMOVED lines=15> */
.L_x_6680:
[----:B------:R-:W-:Y:S05]  /*63d20*/  BSYNC.RECONVERGENT B0 ;  /* 0x0000000000007941 */ /* 0x000fea0003800200 */
.L_x_6679:
        /* <DEDUP_REMOVED lines=18> */
.L_x_6688:
        /* <DEDUP_REMOVED lines=66> */
.L_x_6690:
[----:B------:R-:W-:Y:S05]  /*64270*/  BSYNC.RECONVERGENT B1 ;  /* 0x0000000000017941 */ /* 0x000fea0003800200 */
.L_x_6689:
        /* <DEDUP_REMOVED lines=18> */
.L_x_6687:
[----:B------:R-:W-:Y:S05]  /*643a0*/  BSYNC.RECONVERGENT B0 ;  /* 0x0000000000007941 */ /* 0x000fea0003800200 */
.L_x_6686:
        /* <DEDUP_REMOVED lines=32> */
.L_x_6693:
        /* <DEDUP_REMOVED lines=66> */
.L_x_6695:
[----:B------:R-:W-:Y:S05]  /*649d0*/  BSYNC.RECONVERGENT B1 ;  /* 0x0000000000017941 */ /* 0x000fea0003800200 */
.L_x_6694:
        /* <DEDUP_REMOVED lines=18> */
.L_x_6692:
[----:B------:R-:W-:Y:S05]  /*64b00*/  BSYNC.RECONVERGENT B0 ;  /* 0x0000000000007941 */ /* 0x000fea0003800200 */
.L_x_6691:
        /* <DEDUP_REMOVED lines=33> */
.L_x_6698:
        /* <DEDUP_REMOVED lines=66> */
.L_x_6700:
[----:B------:R-:W-:Y:S05]  /*65140*/  BSYNC.RECONVERGENT B1 ;  /* 0x0000000000017941 */ /* 0x000fea0003800200 */
.L_x_6699:
        /* <DEDUP_REMOVED lines=18> */
.L_x_6697:
[----:B------:R-:W-:Y:S05]  /*65270*/  BSYNC.RECONVERGENT B0 ;  /* 0x0000000000007941 */ /* 0x000fea0003800200 */
.L_x_6696:
        /* <DEDUP_REMOVED lines=32> */
.L_x_6703:
        /* <DEDUP_REMOVED lines=66> */
.L_x_6705:
[----:B------:R-:W-:Y:S05]  /*658a0*/  BSYNC.RECONVERGENT B1 ;  /* 0x0000000000017941 */ /* 0x000fea0003800200 */
.L_x_6704:
        /* <DEDUP_REMOVED lines=18> */
.L_x_6702:
[----:B------:R-:W-:Y:S05]  /*659d0*/  BSYNC.RECONVERGENT B0 ;  /* 0x0000000000007941 */ /* 0x000fea0003800200 */
.L_x_6701:
        /* <DEDUP_REMOVED lines=33> */
.L_x_6708:
        /* <DEDUP_REMOVED lines=66> */
.L_x_6710:
[----:B------:R-:W-:Y:S05]  /*66010*/  BSYNC.RECONVERGENT B1 ;  /* 0x0000000000017941 */ /* 0x000fea0003800200 */
.L_x_6709:
        /* <DEDUP_REMOVED lines=18> */
.L_x_6707:
[----:B------:R-:W-:Y:S05]  /*66140*/  BSYNC.RECONVERGENT B0 ;  /* 0x0000000000007941 */ /* 0x000fea0003800200 */
.L_x_6706:
        /* <DEDUP_REMOVED lines=36> */
.L_x_6715:
        /* <DEDUP_REMOVED lines=66> */
.L_x_6717:
[----:B------:R-:W-:Y:S05]  /*667b0*/  BSYNC.RECONVERGENT B2 ;  /* 0x0000000000027941 */ /* 0x000fea0003800200 */
.L_x_6716:
        /* <DEDUP_REMOVED lines=18> */
.L_x_6714:
[----:B------:R-:W-:Y:S05]  /*668e0*/  BSYNC.RECONVERGENT B1 ;  /* 0x0000000000017941 */ /* 0x000fea0003800200 */
.L_x_6713:
        /* <DEDUP_REMOVED lines=15> */
.L_x_6712:
[----:B------:R-:W-:Y:S05]  /*669e0*/  BSYNC.RECONVERGENT B0 ;  /* 0x0000000000007941 */ /* 0x000fea0003800200 */
.L_x_6711:
        /* <DEDUP_REMOVED lines=18> */
.L_x_6720:
        /* <DEDUP_REMOVED lines=66> */
.L_x_6722:
[----:B------:R-:W-:Y:S05]  /*66f30*/  BSYNC.RECONVERGENT B1 ;  /* 0x0000000000017941 */ /* 0x000fea0003800200 */
.L_x_6721:
        /* <DEDUP_REMOVED lines=18> */
.L_x_6719:
[----:B------:R-:W-:Y:S05]  /*67060*/  BSYNC.RECONVERGENT B0 ;  /* 0x0000000000007941 */ /* 0x000fea0003800200 */
.L_x_6718:
        /* <DEDUP_REMOVED lines=32> */
.L_x_6725:
        /* <DEDUP_REMOVED lines=66> */
.L_x_6727:
[----:B------:R-:W-:Y:S05]  /*67690*/  BSYNC.RECONVERGENT B1 ;  /* 0x0000000000017941 */ /* 0x000fea0003800200 */
.L_x_6726:
        /* <DEDUP_REMOVED lines=18> */
.L_x_6724:
[----:B------:R-:W-:Y:S05]  /*677c0*/  BSYNC.RECONVERGENT B0 ;  /* 0x0000000000007941 */ /* 0x000fea0003800200 */
.L_x_6723:
        /* <DEDUP_REMOVED lines=32> */
.L_x_6730:
        /* <DEDUP_REMOVED lines=66> */
.L_x_6732:
[----:B------:R-:W-:Y:S05]  /*67df0*/  BSYNC.RECONVERGENT B1 ;  /* 0x0000000000017941 */ /* 0x000fea0003800200 */
.L_x_6731:
        /* <DEDUP_REMOVED lines=18> */
.L_x_6729:
[----:B------:R-:W-:Y:S05]  /*67f20*/  BSYNC.RECONVERGENT B0 ;  /* 0x0000000000007941 */ /* 0x000fea0003800200 */
.L_x_6728:
        /* <DEDUP_REMOVED lines=33> */
.L_x_6735:
        /* <DEDUP_REMOVED lines=66> */
.L_x_6737:
[----:B------:R-:W-:Y:S05]  /*68560*/  BSYNC.RECONVERGENT B1 ;  /* 0x0000000000017941 */ /* 0x000fea0003800200 */
.L_x_6736:
        /* <DEDUP_REMOVED lines=18> */
.L_x_6734:
[----:B------:R-:W-:Y:S05]  /*68690*/  BSYNC.RECONVERGENT B0 ;  /* 0x0000000000007941 */ /* 0x000fea0003800200 */
.L_x_6733:
        /* <DEDUP_REMOVED lines=38> */
.L_x_6742:
        /* <DEDUP_REMOVED lines=65> */
.L_x_6744:
[----:B------:R-:W-:Y:S05]  /*68d10*/  BSYNC.RECONVERGENT B2 ;  /* 0x0000000000027941 */ /* 0x000fea0003800200 */
.L_x_6743:
        /* <DEDUP_REMOVED lines=18> */
.L_x_6741:
[----:B------:R-:W-:Y:S05]  /*68e40*/  BSYNC.RECONVERGENT B1 ;  /* 0x0000000000017941 */ /* 0x000fea0003800200 */
.L_x_6740:
        /* <DEDUP_REMOVED lines=15> */
.L_x_6739:
[----:B------:R-:W-:Y:S05]  /*68f40*/  BSYNC.RECONVERGENT B0 ;  /* 0x0000000000007941 */ /* 0x000fea0003800200 */
.L_x_6738:
        /* <DEDUP_REMOVED lines=23> */
.L_x_6749:
        /* <DEDUP_REMOVED lines=65> */
.L_x_6751:
[----:B------:R-:W-:Y:S05]  /*694d0*/  BSYNC.RECONVERGENT B2 ;  /* 0x0000000000027941 */ /* 0x000fea0003800200 */
.L_x_6750:
        /* <DEDUP_REMOVED lines=18> */
.L_x_6748:
[----:B------:R-:W-:Y:S05]  /*69600*/  BSYNC.RECONVERGENT B1 ;  /* 0x0000000000017941 */ /* 0x000fea0003800200 */
.L_x_6747:
        /* <DEDUP_REMOVED lines=15> */
.L_x_6746:
[----:B------:R-:W-:Y:S05]  /*69700*/  BSYNC.RECONVERGENT B0 ;  /* 0x0000000000007941 */ /* 0x000fea0003800200 */
.L_x_6745:
        /* <DEDUP_REMOVED lines=23> */
.L_x_6756:
        /* <DEDUP_REMOVED lines=69> */
.L_x_6758:
[----:B------:R-:W-:Y:S05]  /*69cd0*/  BSYNC.RECONVERGENT B2 ;  /* 0x0000000000027941 */ /* 0x000fea0003800200 */
.L_x_6757:
        /* <DEDUP_REMOVED lines=18> */
.L_x_6755:
[----:B------:R-:W-:Y:S05]  /*69e00*/  BSYNC.RECONVERGENT B1 ;  /* 0x0000000000017941 */ /* 0x000fea0003800200 */
.L_x_6754:
        /* <DEDUP_REMOVED lines=15> */
.L_x_6753:
[----:B------:R-:W-:Y:S05]  /*69f00*/  BSYNC.RECONVERGENT B0 ;  /* 0x0000000000007941 */ /* 0x000fea0003800200 */
.L_x_6752:
        /* <DEDUP_REMOVED lines=20> */
.L_x_6761:
        /* <DEDUP_REMOVED lines=70> */
.L_x_6763:
[----:B------:R-:W-:Y:S05]  /*6a4b0*/  BSYNC.RECONVERGENT B1 ;  /* 0x0000000000017941 */ /* 0x000fea0003800200 */
.L_x_6762:
        /* <DEDUP_REMOVED lines=18> */
.L_x_6760:
[----:B------:R-:W-:Y:S05]  /*6a5e0*/  BSYNC.RECONVERGENT B0 ;  /* 0x0000000000007941 */ /* 0x000fea0003800200 */
.L_x_6759:
        /* <DEDUP_REMOVED lines=34> */
.L_x_6766:
        /* <DEDUP_REMOVED lines=70> */
.L_x_6768:
[----:B------:R-:W-:Y:S05]  /*6ac70*/  BSYNC.RECONVERGENT B1 ;  /* 0x0000000000017941 */ /* 0x000fea0003800200 */
.L_x_6767:
        /* <DEDUP_REMOVED lines=18> */
.L_x_6765:
[----:B------:R-:W-:Y:S05]  /*6ada0*/  BSYNC.RECONVERGENT B0 ;  /* 0x0000000000007941 */ /* 0x000fea0003800200 */
.L_x_6764:
        /* <DEDUP_REMOVED lines=37> */
.L_x_6773:
        /* <DEDUP_REMOVED lines=69> */
.L_x_6775:
[----:B------:R-:W-:Y:S05]  /*6b450*/  BSYNC.RECONVERGENT B2 ;  /* 0x0000000000027941 */ /* 0x000fea0003800200 */
.L_x_6774:
        /* <DEDUP_REMOVED lines=18> */
.L_x_6772:
[----:B------:R-:W-:Y:S05]  /*6b580*/  BSYNC.RECONVERGENT B1 ;  /* 0x0000000000017941 */ /* 0x000fea0003800200 */
.L_x_6771:
        /* <DEDUP_REMOVED lines=14> */
.L_x_6770:
[----:B------:R-:W-:Y:S05]  /*6b670*/  BSYNC.RECONVERGENT B0 ;  /* 0x0000000000007941 */ /* 0x000fea0003800200 */
.L_x_6769:
        /* <DEDUP_REMOVED lines=23> */
.L_x_6780:
        /* <DEDUP_REMOVED lines=65> */
.L_x_6782:
[----:B------:R-:W-:Y:S05]  /*6bc00*/  BSYNC.RECONVERGENT B2 ;  /* 0x0000000000027941 */ /* 0x000fea0003800200 */
.L_x_6781:
        /* <DEDUP_REMOVED lines=18> */
.L_x_6779:
[----:B------:R-:W-:Y:S05]  /*6bd30*/  BSYNC.RECONVERGENT B1 ;  /* 0x0000000000017941 */ /* 0x000fea0003800200 */
.L_x_6778:
        /* <DEDUP_REMOVED lines=15> */
.L_x_6777:
[----:B------:R-:W-:Y:S05]  /*6be30*/  BSYNC.RECONVERGENT B0 ;  /* 0x0000000000007941 */ /* 0x000fea0003800200 */
.L_x_6776:
        /* <DEDUP_REMOVED lines=19> */
.L_x_6785:
        /* <DEDUP_REMOVED lines=65> */
.L_x_6787:
[----:B------:R-:W-:Y:S05]  /*6c380*/  BSYNC.RECONVERGENT B1 ;  /* 0x0000000000017941 */ /* 0x000fea0003800200 */
.L_x_6786:
        /* <DEDUP_REMOVED lines=18> */
.L_x_6784:
[----:B------:R-:W-:Y:S05]  /*6c4b0*/  BSYNC.RECONVERGENT B0 ;  /* 0x0000000000007941 */ /* 0x000fea0003800200 */
.L_x_6783:
        /* <DEDUP_REMOVED lines=36> */
.L_x_6792:
        /* <DEDUP_REMOVED lines=59> */
[----:B------:R-:W-:Y:S01]  /*6cab0*/  @P4 IMAD.MOV.U32 R14, RZ, RZ, R7 ;  /* 0x000000ffff0e4224 */ /* 0x000fe200078e0007 */
[----:B------:R-:W-:-:S05]  /*6cac0*/  @P5 MOV R14, R8 ;  /* 0x00000008000e5202 */ /* 0x000fca0000000f00 */
[----:B------:R-:W-:-:S05]  /*6cad0*/  @P0 IMAD.MOV.U32 R14, RZ, RZ, R21 ;  /* 0x000000ffff0e0224 */ /* 0x000fca00078e0015 */
[----:B------:R-:W-:-:S07]  /*6cae0*/  SHF.L.W.U32.HI R15, R14, R20, R15 ;  /* 0x000000140e0f7219 */ /* 0x000fce0000010e0f */
.L_x_6794:
[----:B------:R-:W-:Y:S05]  /*6caf0*/  BSYNC.RECONVERGENT B2 ;  /* 0x0000000000027941 */ /* 0x000fea0003800200 */
.L_x_6793:
        /* <DEDUP_REMOVED lines=15> */
.L_x_6791:
[----:B------:R-:W-:Y:S05]  /*6cbf0*/  BSYNC.RECONVERGENT B1 ;  /* 0x0000000000017941 */ /* 0x000fea0003800200 */
.L_x_6790:
        /* <DEDUP_REMOVED lines=15> */
.L_x_6789:
[----:B------:R-:W-:Y:S05]  /*6ccf0*/  BSYNC.RECONVERGENT B0 ;  /* 0x0000000000007941 */ /* 0x000fea0003800200 */
.L_x_6788:
        /* <DEDUP_REMOVED lines=20> */
.L_x_6797:
        /* <DEDUP_REMOVED lines=65> */
.L_x_6799:
[----:B------:R-:W-:Y:S05]  /*6d250*/  BSYNC.RECONVERGENT B1 ;  /* 0x0000000000017941 */ /* 0x000fea0003800200 */
.L_x_6798:
        /* <DEDUP_REMOVED lines=18> */
.L_x_6796:
[----:B------:R-:W-:Y:S05]  /*6d380*/  BSYNC.RECONVERGENT B0 ;  /* 0x0000000000007941 */ /* 0x000fea0003800200 */
.L_x_6795:
        /* <DEDUP_REMOVED lines=37> */
.L_x_6804:
        /* <DEDUP_REMOVED lines=63> */
.L_x_6806:
[----:B------:R-:W-:Y:S05]  /*6d9d0*/  BSYNC.RECONVERGENT B2 ;  /* 0x0000000000027941 */ /* 0x000fea0003800200 */
.L_x_6805:
        /* <DEDUP_REMOVED lines=15> */
.L_x_6803:
[----:B------:R-:W-:Y:S05]  /*6dad0*/  BSYNC.RECONVERGENT B1 ;  /* 0x0000000000017941 */ /* 0x000fea0003800200 */
.L_x_6802:
        /* <DEDUP_REMOVED lines=15> */
.L_x_6801:
[----:B------:R-:W-:Y:S05]  /*6dbd0*/  BSYNC.RECONVERGENT B0 ;  /* 0x0000000000007941 */ /* 0x000fea0003800200 */
.L_x_6800:
        /* <DEDUP_REMOVED lines=23> */
.L_x_6811:
        /* <DEDUP_REMOVED lines=65> */
.L_x_6813:
[----:B------:R-:W-:Y:S05]  /*6e160*/  BSYNC.RECONVERGENT B2 ;  /* 0x0000000000027941 */ /* 0x000fea0003800200 */
.L_x_6812:
        /* <DEDUP_REMOVED lines=18> */
.L_x_6810:
[----:B------:R-:W-:Y:S05]  /*6e290*/  BSYNC.RECONVERGENT B1 ;  /* 0x0000000000017941 */ /* 0x000fea0003800200 */
.L_x_6809:
        /* <DEDUP_REMOVED lines=15> */
.L_x_6808:
[----:B------:R-:W-:Y:S05]  /*6e390*/  BSYNC.RECONVERGENT B0 ;  /* 0x0000000000007941 */ /* 0x000fea0003800200 */
.L_x_6807:
        /* <DEDUP_REMOVED lines=22> */
.L_x_6818:
        /* <DEDUP_REMOVED lines=65> */
.L_x_6820:
[----:B------:R-:W-:Y:S05]  /*6e910*/  BSYNC.RECONVERGENT B2 ;  /* 0x0000000000027941 */ /* 0x000fea0003800200 */
.L_x_6819:
        /* <DEDUP_REMOVED lines=18> */
.L_x_6817:
[----:B------:R-:W-:Y:S05]  /*6ea40*/  BSYNC.RECONVERGENT B1 ;  /* 0x0000000000017941 */ /* 0x000fea0003800200 */
.L_x_6816:
        /* <DEDUP_REMOVED lines=14> */
.L_x_6815:
[----:B------:R-:W-:Y:S05]  /*6eb30*/  BSYNC.RECONVERGENT B0 ;  /* 0x0000000000007941 */ /* 0x000fea0003800200 */
.L_x_6814:
        /* <DEDUP_REMOVED lines=20> */
.L_x_6823:
        /* <DEDUP_REMOVED lines=64> */
.L_x_6825:
[----:B------:R-:W-:Y:S05]  /*6f080*/  BSYNC.RECONVERGENT B1 ;  /* 0x0000000000017941 */ /* 0x000fea0003800200 */
.L_x_6824:
        /* <DEDUP_REMOVED lines=18> */
.L_x_6822:
[----:B------:R-:W-:Y:S05]  /*6f1b0*/  BSYNC.RECONVERGENT B0 ;  /* 0x0000000000007941 */ /* 0x000fea0003800200 */
.L_x_6821:
        /* <DEDUP_REMOVED lines=18> */
.L_x_6826:
        /* <DEDUP_REMOVED lines=10> */
.L_x_6831:


//--------------------- .nv.global.init           --------------------------
	.section	.nv.global.init,"aw",@progbits
	.align	4
.nv.global.init:
	.type		__cudart_i2opi_f,@object
	.size		__cudart_i2opi_f,(.L_0 - __cudart_i2opi_f)
__cudart_i2opi_f:
        /*0000*/ 	.byte	0x41, 0x90, 0x43, 0x3c, 0x99, 0x95, 0x62, 0xdb, 0xc0, 0xdd, 0x34, 0xf5, 0xd1, 0x57, 0x27, 0xfc
        /*0010*/ 	.byte	0x29, 0x15, 0x44, 0x4e, 0x6e, 0x83, 0xf9, 0xa2
.L_0:


//--------------------- .nv.shared.reserved.0     --------------------------
	.section	.nv.shared.reserved.0,"aw",@nobits
	.weak		__nv_reservedSMEM_offset_0_alias
	.size		__nv_reservedSMEM_offset_0_alias, 0, 64
	.other		__nv_reservedSMEM_offset_0_alias,@"STO_CUDA_RESERVED_SHARED STV_DEFAULT"
__nv_reservedSMEM_offset_0_alias:
	.zero		0
	.zero		64


//--------------------- .nv.constant0._Z9evaluate4PfS_ --------------------------
	.section	.nv.constant0._Z9evaluate4PfS_,"a",@progbits
	.sectionflags	@""
	.align	4
.nv.constant0._Z9evaluate4PfS_:
	.zero		912


//--------------------- .nv.constant0._Z9evaluate3PfS_ --------------------------
	.section	.nv.constant0._Z9evaluate3PfS_,"a",@progbits
	.sectionflags	@""
	.align	4
.nv.constant0._Z9evaluate3PfS_:
	.zero		912


//--------------------- .nv.constant0._Z9evaluate2PfS_ --------------------------
	.section	.nv.constant0._Z9evaluate2PfS_,"a",@progbits
	.sectionflags	@""
	.align	4
.nv.constant0._Z9evaluate2PfS_:
	.zero		912


//--------------------- .nv.constant0._Z9evaluate1PfS_ --------------------------
	.section	.nv.constant0._Z9evaluate1PfS_,"a",@progbits
	.sectionflags	@""
	.align	4
.nv.constant0._Z9evaluate1PfS_:
	.zero		912


//--------------------- .nv.constant0._Z9evaluate0PfS_ --------------------------
	.section	.nv.constant0._Z9evaluate0PfS_,"a",@progbits
	.sectionflags	@""
	.align	4
.nv.constant0._Z9evaluate0PfS_:
	.zero		912


//--------------------- SYMBOLS --------------------------

	.type		.nv.reservedSmem.offset0,@object
	.size		.nv.reservedSmem.offset0,0x4
